	.target	sm_90a

	.elftype	@"ET_EXEC"


//--------------------- .note.nv.tkinfo           --------------------------
	.section	.note.nv.tkinfo,"",@"SHT_NOTE"
	.sectionflags	@"SHF_NOTE_NV_TKINFO"
	.tkinfo
        /*0018*/ 	.word	0x00000002
        /*0030*/ 	.string	""
        /*0030*/ 	.string	"ptxas"
        /*0030*/ 	.string	"Cuda compilation tools, release 13.0, V13.0.88"
        /*0030*/ 	.string	"Build cuda_13.0.r13.0/compiler.36424714_0"
        /*0030*/ 	.string	"-arch sm_90a -m 64 "



//--------------------- .note.nv.cuinfo           --------------------------
	.section	.note.nv.cuinfo,"",@"SHT_NOTE"
	.sectionflags	@"SHF_NOTE_NV_CUINFO"
        /*0018*/ 	.short	0x0002
        /*001a*/ 	.short	0x005a
        /*001c*/ 	.short	0x0082
	.zero		2


//--------------------- .nv.info                  --------------------------
	.section	.nv.info,"",@"SHT_CUDA_INFO"
	.align	4


	//----- nvinfo : EIATTR_REGCOUNT
	.align		4
        /*0000*/ 	.byte	0x04, 0x2f
        /*0002*/ 	.short	(.L_12 - .L_11)
	.align		4
.L_11:
        /*0004*/ 	.word	index@(_ZN5flash25flash_bwd_dot_do_o_kernelILb1E23Flash_bwd_kernel_traitsILi128ELi64ELi128ELi8ELi2ELi4ELi2ELb0ELb0EN7cutlass6half_tE19Flash_kernel_traitsILi128ELi64ELi128ELi8ES3_EEEEvNS_16Flash_bwd_paramsE)
        /*0008*/ 	.word	0x00000033


	//----- nvinfo : EIATTR_FRAME_SIZE
	.align		4
.L_12:
        /*000c*/ 	.byte	0x04, 0x11
        /*000e*/ 	.short	(.L_14 - .L_13)
	.align		4
.L_13:
        /*0010*/ 	.word	index@(_ZN5flash25flash_bwd_dot_do_o_kernelILb1E23Flash_bwd_kernel_traitsILi128ELi64ELi128ELi8ELi2ELi4ELi2ELb0ELb0EN7cutlass6half_tE19Flash_kernel_traitsILi128ELi64ELi128ELi8ES3_EEEEvNS_16Flash_bwd_paramsE)
        /*0014*/ 	.word	0x00000000


	//----- nvinfo : EIATTR_REGCOUNT
	.align		4
.L_14:
        /*0018*/ 	.byte	0x04, 0x2f
        /*001a*/ 	.short	(.L_16 - .L_15)
	.align		4
.L_15:
        /*001c*/ 	.word	index@(_ZN5flash25flash_bwd_dot_do_o_kernelILb0E23Flash_bwd_kernel_traitsILi128ELi64ELi128ELi8ELi2ELi4ELi2ELb0ELb0EN7cutlass6half_tE19Flash_kernel_traitsILi128ELi64ELi128ELi8ES3_EEEEvNS_16Flash_bwd_paramsE)
        /*0020*/ 	.word	0x00000030


	//----- nvinfo : EIATTR_FRAME_SIZE
	.align		4
.L_16:
        /*0024*/ 	.byte	0x04, 0x11
        /*0026*/ 	.short	(.L_18 - .L_17)
	.align		4
.L_17:
        /*0028*/ 	.word	index@(_ZN5flash25flash_bwd_dot_do_o_kernelILb0E23Flash_bwd_kernel_traitsILi128ELi64ELi128ELi8ELi2ELi4ELi2ELb0ELb0EN7cutlass6half_tE19Flash_kernel_traitsILi128ELi64ELi128ELi8ES3_EEEEvNS_16Flash_bwd_paramsE)
        /*002c*/ 	.word	0x00000000


	//----- nvinfo : EIATTR_REGCOUNT
	.align		4
.L_18:
        /*0030*/ 	.byte	0x04, 0x2f
        /*0032*/ 	.short	(.L_20 - .L_19)
	.align		4
.L_19:
        /*0034*/ 	.word	index@(_ZN5flash44flash_bwd_dq_dk_dv_loop_seqk_parallel_kernelI23Flash_bwd_kernel_traitsILi128ELi64ELi128ELi8ELi2ELi4ELi2ELb0ELb0EN7cutlass6half_tE19Flash_kernel_traitsILi128ELi64ELi128ELi8ES3_EELb0ELb0ELb1ELb1ELb0ELb0ELb1EEEvNS_16Flash_bwd_paramsE)
        /*0038*/ 	.word	0x000000ff


	//----- nvinfo : EIATTR_FRAME_SIZE
	.align		4
.L_20:
        /*003c*/ 	.byte	0x04, 0x11
        /*003e*/ 	.short	(.L_22 - .L_21)
	.align		4
.L_21:
        /*0040*/ 	.word	index@(_ZN5flash44flash_bwd_dq_dk_dv_loop_seqk_parallel_kernelI23Flash_bwd_kernel_traitsILi128ELi64ELi128ELi8ELi2ELi4ELi2ELb0ELb0EN7cutlass6half_tE19Flash_kernel_traitsILi128ELi64ELi128ELi8ES3_EELb0ELb0ELb1ELb1ELb0ELb0ELb1EEEvNS_16Flash_bwd_paramsE)
        /*0044*/ 	.word	0x00000098


	//----- nvinfo : EIATTR_REGCOUNT
	.align		4
.L_22:
        /*0048*/ 	.byte	0x04, 0x2f
        /*004a*/ 	.short	(.L_24 - .L_23)
	.align		4
.L_23:
        /*004c*/ 	.word	index@(_ZN5flash44flash_bwd_dq_dk_dv_loop_seqk_parallel_kernelI23Flash_bwd_kernel_traitsILi128ELi64ELi128ELi8ELi2ELi4ELi2ELb0ELb0EN7cutlass6half_tE19Flash_kernel_traitsILi128ELi64ELi128ELi8ES3_EELb1ELb0ELb1ELb1ELb0ELb0ELb0EEEvNS_16Flash_bwd_paramsE)
        /*0050*/ 	.word	0x000000ff


	//----- nvinfo : EIATTR_FRAME_SIZE
	.align		4
.L_24:
        /*0054*/ 	.byte	0x04, 0x11
        /*0056*/ 	.short	(.L_26 - .L_25)
	.align		4
.L_25:
        /*0058*/ 	.word	index@(_ZN5flash44flash_bwd_dq_dk_dv_loop_seqk_parallel_kernelI23Flash_bwd_kernel_traitsILi128ELi64ELi128ELi8ELi2ELi4ELi2ELb0ELb0EN7cutlass6half_tE19Flash_kernel_traitsILi128ELi64ELi128ELi8ES3_EELb1ELb0ELb1ELb1ELb0ELb0ELb0EEEvNS_16Flash_bwd_paramsE)
        /*005c*/ 	.word	0x00000028


	//----- nvinfo : EIATTR_REGCOUNT
	.align		4
.L_26:
        /*0060*/ 	.byte	0x04, 0x2f
        /*0062*/ 	.short	(.L_28 - .L_27)
	.align		4
.L_27:
        /*0064*/ 	.word	index@(_ZN5flash44flash_bwd_dq_dk_dv_loop_seqk_parallel_kernelI23Flash_bwd_kernel_traitsILi128ELi64ELi128ELi8ELi2ELi4ELi2ELb0ELb0EN7cutlass6half_tE19Flash_kernel_traitsILi128ELi64ELi128ELi8ES3_EELb0ELb0ELb1ELb0ELb0ELb1ELb1EEEvNS_16Flash_bwd_paramsE)
        /*0068*/ 	.word	0x000000ff


	//----- nvinfo : EIATTR_FRAME_SIZE
	.align		4
.L_28:
        /*006c*/ 	.byte	0x04, 0x11
        /*006e*/ 	.short	(.L_30 - .L_29)
	.align		4
.L_29:
        /*0070*/ 	.word	index@(_ZN5flash44flash_bwd_dq_dk_dv_loop_seqk_parallel_kernelI23Flash_bwd_kernel_traitsILi128ELi64ELi128ELi8ELi2ELi4ELi2ELb0ELb0EN7cutlass6half_tE19Flash_kernel_traitsILi128ELi64ELi128ELi8ES3_EELb0ELb0ELb1ELb0ELb0ELb1ELb1EEEvNS_16Flash_bwd_paramsE)
        /*0074*/ 	.word	0x00000088


	//----- nvinfo : EIATTR_REGCOUNT
	.align		4
.L_30:
        /*0078*/ 	.byte	0x04, 0x2f
        /*007a*/ 	.short	(.L_32 - .L_31)
	.align		4
.L_31:
        /*007c*/ 	.word	index@(_ZN5flash44flash_bwd_dq_dk_dv_loop_seqk_parallel_kernelI23Flash_bwd_kernel_traitsILi128ELi64ELi128ELi8ELi2ELi4ELi2ELb0ELb0EN7cutlass6half_tE19Flash_kernel_traitsILi128ELi64ELi128ELi8ES3_EELb1ELb0ELb1ELb0ELb0ELb1ELb0EEEvNS_16Flash_bwd_paramsE)
        /*0080*/ 	.word	0x000000ff


	//----- nvinfo : EIATTR_FRAME_SIZE
	.align		4
.L_32:
        /*0084*/ 	.byte	0x04, 0x11
        /*0086*/ 	.short	(.L_34 - .L_33)
	.align		4
.L_33:
        /*0088*/ 	.word	index@(_ZN5flash44flash_bwd_dq_dk_dv_loop_seqk_parallel_kernelI23Flash_bwd_kernel_traitsILi128ELi64ELi128ELi8ELi2ELi4ELi2ELb0ELb0EN7cutlass6half_tE19Flash_kernel_traitsILi128ELi64ELi128ELi8ES3_EELb1ELb0ELb1ELb0ELb0ELb1ELb0EEEvNS_16Flash_bwd_paramsE)
        /*008c*/ 	.word	0x00000010


	//----- nvinfo : EIATTR_REGCOUNT
	.align		4
.L_34:
        /*0090*/ 	.byte	0x04, 0x2f
        /*0092*/ 	.short	(.L_36 - .L_35)
	.align		4
.L_35:
        /*0094*/ 	.word	index@(_ZN5flash44flash_bwd_dq_dk_dv_loop_seqk_parallel_kernelI23Flash_bwd_kernel_traitsILi128ELi64ELi128ELi8ELi2ELi4ELi2ELb0ELb0EN7cutlass6half_tE19Flash_kernel_traitsILi128ELi64ELi128ELi8ES3_EELb0ELb0ELb0ELb1ELb0ELb0ELb1EEEvNS_16Flash_bwd_paramsE)
        /*0098*/ 	.word	0x000000ff


	//----- nvinfo : EIATTR_FRAME_SIZE
	.align		4
.L_36:
        /*009c*/ 	.byte	0x04, 0x11
        /*009e*/ 	.short	(.L_38 - .L_37)
	.align		4
.L_37:
        /*00a0*/ 	.word	index@(_ZN5flash44flash_bwd_dq_dk_dv_loop_seqk_parallel_kernelI23Flash_bwd_kernel_traitsILi128ELi64ELi128ELi8ELi2ELi4ELi2ELb0ELb0EN7cutlass6half_tE19Flash_kernel_traitsILi128ELi64ELi128ELi8ES3_EELb0ELb0ELb0ELb1ELb0ELb0ELb1EEEvNS_16Flash_bwd_paramsE)
        /*00a4*/ 	.word	0x000000a0


	//----- nvinfo : EIATTR_REGCOUNT
	.align		4
.L_38:
        /*00a8*/ 	.byte	0x04, 0x2f
        /*00aa*/ 	.short	(.L_40 - .L_39)
	.align		4
.L_39:
        /*00ac*/ 	.word	index@(_ZN5flash44flash_bwd_dq_dk_dv_loop_seqk_parallel_kernelI23Flash_bwd_kernel_traitsILi128ELi64ELi128ELi8ELi2ELi4ELi2ELb0ELb0EN7cutlass6half_tE19Flash_kernel_traitsILi128ELi64ELi128ELi8ES3_EELb1ELb0ELb0ELb1ELb0ELb0ELb0EEEvNS_16Flash_bwd_paramsE)
        /*00b0*/ 	.word	0x000000ff


	//----- nvinfo : EIATTR_FRAME_SIZE
	.align		4
.L_40:
        /*00b4*/ 	.byte	0x04, 0x11
        /*00b6*/ 	.short	(.L_42 - .L_41)
	.align		4
.L_41:
        /*00b8*/ 	.word	index@(_ZN5flash44flash_bwd_dq_dk_dv_loop_seqk_parallel_kernelI23Flash_bwd_kernel_traitsILi128ELi64ELi128ELi8ELi2ELi4ELi2ELb0ELb0EN7cutlass6half_tE19Flash_kernel_traitsILi128ELi64ELi128ELi8ES3_EELb1ELb0ELb0ELb1ELb0ELb0ELb0EEEvNS_16Flash_bwd_paramsE)
        /*00bc*/ 	.word	0x00000020


	//----- nvinfo : EIATTR_REGCOUNT
	.align		4
.L_42:
        /*00c0*/ 	.byte	0x04, 0x2f
        /*00c2*/ 	.short	(.L_44 - .L_43)
	.align		4
.L_43:
        /*00c4*/ 	.word	index@(_ZN5flash44flash_bwd_dq_dk_dv_loop_seqk_parallel_kernelI23Flash_bwd_kernel_traitsILi128ELi64ELi128ELi8ELi2ELi4ELi2ELb0ELb0EN7cutlass6half_tE19Flash_kernel_traitsILi128ELi64ELi128ELi8ES3_EELb0ELb0ELb0ELb0ELb1ELb1ELb1EEEvNS_16Flash_bwd_paramsE)
        /*00c8*/ 	.word	0x000000ff


	//----- nvinfo : EIATTR_FRAME_SIZE
	.align		4
.L_44:
        /*00cc*/ 	.byte	0x04, 0x11
        /*00ce*/ 	.short	(.L_46 - .L_45)
	.align		4
.L_45:
        /*00d0*/ 	.word	index@(_ZN5flash44flash_bwd_dq_dk_dv_loop_seqk_parallel_kernelI23Flash_bwd_kernel_traitsILi128ELi64ELi128ELi8ELi2ELi4ELi2ELb0ELb0EN7cutlass6half_tE19Flash_kernel_traitsILi128ELi64ELi128ELi8ES3_EELb0ELb0ELb0ELb0ELb1ELb1ELb1EEEvNS_16Flash_bwd_paramsE)
        /*00d4*/ 	.word	0x00000080


	//----- nvinfo : EIATTR_REGCOUNT
	.align		4
.L_46:
        /*00d8*/ 	.byte	0x04, 0x2f
        /*00da*/ 	.short	(.L_48 - .L_47)
	.align		4
.L_47:
        /*00dc*/ 	.word	index@(_ZN5flash44flash_bwd_dq_dk_dv_loop_seqk_parallel_kernelI23Flash_bwd_kernel_traitsILi128ELi64ELi128ELi8ELi2ELi4ELi2ELb0ELb0EN7cutlass6half_tE19Flash_kernel_traitsILi128ELi64ELi128ELi8ES3_EELb1ELb0ELb0ELb0ELb1ELb1ELb0EEEvNS_16Flash_bwd_paramsE)
        /*00e0*/ 	.word	0x000000ff


	//----- nvinfo : EIATTR_FRAME_SIZE
	.align		4
.L_48:
        /*00e4*/ 	.byte	0x04, 0x11
        /*00e6*/ 	.short	(.L_50 - .L_49)
	.align		4
.L_49:
        /*00e8*/ 	.word	index@(_ZN5flash44flash_bwd_dq_dk_dv_loop_seqk_parallel_kernelI23Flash_bwd_kernel_traitsILi128ELi64ELi128ELi8ELi2ELi4ELi2ELb0ELb0EN7cutlass6half_tE19Flash_kernel_traitsILi128ELi64ELi128ELi8ES3_EELb1ELb0ELb0ELb0ELb1ELb1ELb0EEEvNS_16Flash_bwd_paramsE)
        /*00ec*/ 	.word	0x00000018


	//----- nvinfo : EIATTR_REGCOUNT
	.align		4
.L_50:
        /*00f0*/ 	.byte	0x04, 0x2f
        /*00f2*/ 	.short	(.L_52 - .L_51)
	.align		4
.L_51:
        /*00f4*/ 	.word	index@(_ZN5flash44flash_bwd_dq_dk_dv_loop_seqk_parallel_kernelI23Flash_bwd_kernel_traitsILi128ELi64ELi128ELi8ELi2ELi4ELi2ELb0ELb0EN7cutlass6half_tE19Flash_kernel_traitsILi128ELi64ELi128ELi8ES3_EELb0ELb0ELb1ELb0ELb0ELb0ELb1EEEvNS_16Flash_bwd_paramsE)
        /*00f8*/ 	.word	0x000000ff


	//----- nvinfo : EIATTR_FRAME_SIZE
	.align		4
.L_52:
        /*00fc*/ 	.byte	0x04, 0x11
        /*00fe*/ 	.short	(.L_54 - .L_53)
	.align		4
.L_53:
        /*0100*/ 	.word	index@(_ZN5flash44flash_bwd_dq_dk_dv_loop_seqk_parallel_kernelI23Flash_bwd_kernel_traitsILi128ELi64ELi128ELi8ELi2ELi4ELi2ELb0ELb0EN7cutlass6half_tE19Flash_kernel_traitsILi128ELi64ELi128ELi8ES3_EELb0ELb0ELb1ELb0ELb0ELb0ELb1EEEvNS_16Flash_bwd_paramsE)
        /*0104*/ 	.word	0x00000090


	//----- nvinfo : EIATTR_REGCOUNT
	.align		4
.L_54:
        /*0108*/ 	.byte	0x04, 0x2f
        /*010a*/ 	.short	(.L_56 - .L_55)
	.align		4
.L_55:
        /*010c*/ 	.word	index@(_ZN5flash44flash_bwd_dq_dk_dv_loop_seqk_parallel_kernelI23Flash_bwd_kernel_traitsILi128ELi64ELi128ELi8ELi2ELi4ELi2ELb0ELb0EN7cutlass6half_tE19Flash_kernel_traitsILi128ELi64ELi128ELi8ES3_EELb1ELb0ELb1ELb0ELb0ELb0ELb0EEEvNS_16Flash_bwd_paramsE)
        /*0110*/ 	.word	0x000000ff


	//----- nvinfo : EIATTR_FRAME_SIZE
	.align		4
.L_56:
        /*0114*/ 	.byte	0x04, 0x11
        /*0116*/ 	.short	(.L_58 - .L_57)
	.align		4
.L_57:
        /*0118*/ 	.word	index@(_ZN5flash44flash_bwd_dq_dk_dv_loop_seqk_parallel_kernelI23Flash_bwd_kernel_traitsILi128ELi64ELi128ELi8ELi2ELi4ELi2ELb0ELb0EN7cutlass6half_tE19Flash_kernel_traitsILi128ELi64ELi128ELi8ES3_EELb1ELb0ELb1ELb0ELb0ELb0ELb0EEEvNS_16Flash_bwd_paramsE)
        /*011c*/ 	.word	0x00000010


	//----- nvinfo : EIATTR_REGCOUNT
	.align		4
.L_58:
        /*0120*/ 	.byte	0x04, 0x2f
        /*0122*/ 	.short	(.L_60 - .L_59)
	.align		4
.L_59:
        /*0124*/ 	.word	index@(_ZN5flash44flash_bwd_dq_dk_dv_loop_seqk_parallel_kernelI23Flash_bwd_kernel_traitsILi128ELi64ELi128ELi8ELi2ELi4ELi2ELb0ELb0EN7cutlass6half_tE19Flash_kernel_traitsILi128ELi64ELi128ELi8ES3_EELb0ELb0ELb0ELb0ELb0ELb0ELb1EEEvNS_16Flash_bwd_paramsE)
        /*0128*/ 	.word	0x000000ff


	//----- nvinfo : EIATTR_FRAME_SIZE
	.align		4
.L_60:
        /*012c*/ 	.byte	0x04, 0x11
        /*012e*/ 	.short	(.L_62 - .L_61)
	.align		4
.L_61:
        /*0130*/ 	.word	index@(_ZN5flash44flash_bwd_dq_dk_dv_loop_seqk_parallel_kernelI23Flash_bwd_kernel_traitsILi128ELi64ELi128ELi8ELi2ELi4ELi2ELb0ELb0EN7cutlass6half_tE19Flash_kernel_traitsILi128ELi64ELi128ELi8ES3_EELb0ELb0ELb0ELb0ELb0ELb0ELb1EEEvNS_16Flash_bwd_paramsE)
        /*0134*/ 	.word	0x00000098


	//----- nvinfo : EIATTR_REGCOUNT
	.align		4
.L_62:
        /*0138*/ 	.byte	0x04, 0x2f
        /*013a*/ 	.short	(.L_64 - .L_63)
	.align		4
.L_63:
        /*013c*/ 	.word	index@(_ZN5flash44flash_bwd_dq_dk_dv_loop_seqk_parallel_kernelI23Flash_bwd_kernel_traitsILi128ELi64ELi128ELi8ELi2ELi4ELi2ELb0ELb0EN7cutlass6half_tE19Flash_kernel_traitsILi128ELi64ELi128ELi8ES3_EELb1ELb0ELb0ELb0ELb0ELb0ELb0EEEvNS_16Flash_bwd_paramsE)
        /*0140*/ 	.word	0x000000ff


	//----- nvinfo : EIATTR_FRAME_SIZE
	.align		4
.L_64:
        /*0144*/ 	.byte	0x04, 0x11
        /*0146*/ 	.short	(.L_66 - .L_65)
	.align		4
.L_65:
        /*0148*/ 	.word	index@(_ZN5flash44flash_bwd_dq_dk_dv_loop_seqk_parallel_kernelI23Flash_bwd_kernel_traitsILi128ELi64ELi128ELi8ELi2ELi4ELi2ELb0ELb0EN7cutlass6half_tE19Flash_kernel_traitsILi128ELi64ELi128ELi8ES3_EELb1ELb0ELb0ELb0ELb0ELb0ELb0EEEvNS_16Flash_bwd_paramsE)
        /*014c*/ 	.word	0x00000000


	//----- nvinfo : EIATTR_REGCOUNT
	.align		4
.L_66:
        /*0150*/ 	.byte	0x04, 0x2f
        /*0152*/ 	.short	(.L_68 - .L_67)
	.align		4
.L_67:
        /*0154*/ 	.word	index@(_ZN5flash44flash_bwd_dq_dk_dv_loop_seqk_parallel_kernelI23Flash_bwd_kernel_traitsILi128ELi64ELi128ELi8ELi2ELi4ELi2ELb0ELb0EN7cutlass6half_tE19Flash_kernel_traitsILi128ELi64ELi128ELi8ES3_EELb0ELb0ELb0ELb0ELb0ELb1ELb1EEEvNS_16Flash_bwd_paramsE)
        /*0158*/ 	.word	0x000000ff


	//----- nvinfo : EIATTR_FRAME_SIZE
	.align		4
.L_68:
        /*015c*/ 	.byte	0x04, 0x11
        /*015e*/ 	.short	(.L_70 - .L_69)
	.align		4
.L_69:
        /*0160*/ 	.word	index@(_ZN5flash44flash_bwd_dq_dk_dv_loop_seqk_parallel_kernelI23Flash_bwd_kernel_traitsILi128ELi64ELi128ELi8ELi2ELi4ELi2ELb0ELb0EN7cutlass6half_tE19Flash_kernel_traitsILi128ELi64ELi128ELi8ES3_EELb0ELb0ELb0ELb0ELb0ELb1ELb1EEEvNS_16Flash_bwd_paramsE)
        /*0164*/ 	.word	0x00000090


	//----- nvinfo : EIATTR_REGCOUNT
	.align		4
.L_70:
        /*0168*/ 	.byte	0x04, 0x2f
        /*016a*/ 	.short	(.L_72 - .L_71)
	.align		4
.L_71:
        /*016c*/ 	.word	index@(_ZN5flash44flash_bwd_dq_dk_dv_loop_seqk_parallel_kernelI23Flash_bwd_kernel_traitsILi128ELi64ELi128ELi8ELi2ELi4ELi2ELb0ELb0EN7cutlass6half_tE19Flash_kernel_traitsILi128ELi64ELi128ELi8ES3_EELb1ELb0ELb0ELb0ELb0ELb1ELb0EEEvNS_16Flash_bwd_paramsE)
        /*0170*/ 	.word	0x000000ff


	//----- nvinfo : EIATTR_FRAME_SIZE
	.align		4
.L_72:
        /*0174*/ 	.byte	0x04, 0x11
        /*0176*/ 	.short	(.L_74 - .L_73)
	.align		4
.L_73:
        /*0178*/ 	.word	index@(_ZN5flash44flash_bwd_dq_dk_dv_loop_seqk_parallel_kernelI23Flash_bwd_kernel_traitsILi128ELi64ELi128ELi8ELi2ELi4ELi2ELb0ELb0EN7cutlass6half_tE19Flash_kernel_traitsILi128ELi64ELi128ELi8ES3_EELb1ELb0ELb0ELb0ELb0ELb1ELb0EEEvNS_16Flash_bwd_paramsE)
        /*017c*/ 	.word	0x00000000


	//----- nvinfo : EIATTR_REGCOUNT
	.align		4
.L_74:
        /*0180*/ 	.byte	0x04, 0x2f
        /*0182*/ 	.short	(.L_76 - .L_75)
	.align		4
.L_75:
        /*0184*/ 	.word	index@(_ZN5flash27flash_bwd_convert_dq_kernelI23Flash_bwd_kernel_traitsILi128ELi64ELi128ELi8ELi2ELi4ELi2ELb0ELb0EN7cutlass6half_tE19Flash_kernel_traitsILi128ELi64ELi128ELi8ES3_EEEEvNS_16Flash_bwd_paramsEi)
        /*0188*/ 	.word	0x00000048


	//----- nvinfo : EIATTR_FRAME_SIZE
	.align		4
.L_76:
        /*018c*/ 	.byte	0x04, 0x11
        /*018e*/ 	.short	(.L_78 - .L_77)
	.align		4
.L_77:
        /*0190*/ 	.word	index@(_ZN5flash27flash_bwd_convert_dq_kernelI23Flash_bwd_kernel_traitsILi128ELi64ELi128ELi8ELi2ELi4ELi2ELb0ELb0EN7cutlass6half_tE19Flash_kernel_traitsILi128ELi64ELi128ELi8ES3_EEEEvNS_16Flash_bwd_paramsEi)
        /*0194*/ 	.word	0x00000000


	//----- nvinfo : EIATTR_REGCOUNT
	.align		4
.L_78:
        /*0198*/ 	.byte	0x04, 0x2f
        /*019a*/ 	.short	(.L_80 - .L_79)
	.align		4
.L_79:
        /*019c*/ 	.word	index@(_ZN5flash25flash_bwd_dot_do_o_kernelILb1E23Flash_bwd_kernel_traitsILi128ELi64ELi64ELi8ELi4ELi2ELi2ELb1ELb0EN7cutlass6half_tE19Flash_kernel_traitsILi128ELi64ELi64ELi8ES3_EEEEvNS_16Flash_bwd_paramsE)
        /*01a0*/ 	.word	0x00000033


	//----- nvinfo : EIATTR_FRAME_SIZE
	.align		4
.L_80:
        /*01a4*/ 	.byte	0x04, 0x11
        /*01a6*/ 	.short	(.L_82 - .L_81)
	.align		4
.L_81:
        /*01a8*/ 	.word	index@(_ZN5flash25flash_bwd_dot_do_o_kernelILb1E23Flash_bwd_kernel_traitsILi128ELi64ELi64ELi8ELi4ELi2ELi2ELb1ELb0EN7cutlass6half_tE19Flash_kernel_traitsILi128ELi64ELi64ELi8ES3_EEEEvNS_16Flash_bwd_paramsE)
        /*01ac*/ 	.word	0x00000000


	//----- nvinfo : EIATTR_REGCOUNT
	.align		4
.L_82:
        /*01b0*/ 	.byte	0x04, 0x2f
        /*01b2*/ 	.short	(.L_84 - .L_83)
	.align		4
.L_83:
        /*01b4*/ 	.word	index@(_ZN5flash25flash_bwd_dot_do_o_kernelILb0E23Flash_bwd_kernel_traitsILi128ELi64ELi64ELi8ELi4ELi2ELi2ELb1ELb0EN7cutlass6half_tE19Flash_kernel_traitsILi128ELi64ELi64ELi8ES3_EEEEvNS_16Flash_bwd_paramsE)
        /*01b8*/ 	.word	0x00000030


	//----- nvinfo : EIATTR_FRAME_SIZE
	.align		4
.L_84:
        /*01bc*/ 	.byte	0x04, 0x11
        /*01be*/ 	.short	(.L_86 - .L_85)
	.align		4
.L_85:
        /*01c0*/ 	.word	index@(_ZN5flash25flash_bwd_dot_do_o_kernelILb0E23Flash_bwd_kernel_traitsILi128ELi64ELi64ELi8ELi4ELi2ELi2ELb1ELb0EN7cutlass6half_tE19Flash_kernel_traitsILi128ELi64ELi64ELi8ES3_EEEEvNS_16Flash_bwd_paramsE)
        /*01c4*/ 	.word	0x00000000


	//----- nvinfo : EIATTR_REGCOUNT
	.align		4
.L_86:
        /*01c8*/ 	.byte	0x04, 0x2f
        /*01ca*/ 	.short	(.L_88 - .L_87)
	.align		4
.L_87:
        /*01cc*/ 	.word	index@(_ZN5flash44flash_bwd_dq_dk_dv_loop_seqk_parallel_kernelI23Flash_bwd_kernel_traitsILi128ELi64ELi64ELi8ELi4ELi2ELi2ELb1ELb0EN7cutlass6half_tE19Flash_kernel_traitsILi128ELi64ELi64ELi8ES3_EELb0ELb0ELb1ELb1ELb0ELb0ELb1EEEvNS_16Flash_bwd_paramsE)
        /*01d0*/ 	.word	0x000000ff


	//----- nvinfo : EIATTR_FRAME_SIZE
	.align		4
.L_88:
        /*01d4*/ 	.byte	0x04, 0x11
        /*01d6*/ 	.short	(.L_90 - .L_89)
	.align		4
.L_89:
        /*01d8*/ 	.word	index@(_ZN5flash44flash_bwd_dq_dk_dv_loop_seqk_parallel_kernelI23Flash_bwd_kernel_traitsILi128ELi64ELi64ELi8ELi4ELi2ELi2ELb1ELb0EN7cutlass6half_tE19Flash_kernel_traitsILi128ELi64ELi64ELi8ES3_EELb0ELb0ELb1ELb1ELb0ELb0ELb1EEEvNS_16Flash_bwd_paramsE)
        /*01dc*/ 	.word	0x00000000


	//----- nvinfo : EIATTR_REGCOUNT
	.align		4
.L_90:
        /*01e0*/ 	.byte	0x04, 0x2f
        /*01e2*/ 	.short	(.L_92 - .L_91)
	.align		4
.L_91:
        /*01e4*/ 	.word	index@(_ZN5flash44flash_bwd_dq_dk_dv_loop_seqk_parallel_kernelI23Flash_bwd_kernel_traitsILi128ELi64ELi64ELi8ELi4ELi2ELi2ELb1ELb0EN7cutlass6half_tE19Flash_kernel_traitsILi128ELi64ELi64ELi8ES3_EELb1ELb0ELb1ELb1ELb0ELb0ELb0EEEvNS_16Flash_bwd_paramsE)
        /*01e8*/ 	.word	0x000000fe


	//----- nvinfo : EIATTR_FRAME_SIZE
	.align		4
.L_92:
        /*01ec*/ 	.byte	0x04, 0x11
        /*01ee*/ 	.short	(.L_94 - .L_93)
	.align		4
.L_93:
        /*01f0*/ 	.word	index@(_ZN5flash44flash_bwd_dq_dk_dv_loop_seqk_parallel_kernelI23Flash_bwd_kernel_traitsILi128ELi64ELi64ELi8ELi4ELi2ELi2ELb1ELb0EN7cutlass6half_tE19Flash_kernel_traitsILi128ELi64ELi64ELi8ES3_EELb1ELb0ELb1ELb1ELb0ELb0ELb0EEEvNS_16Flash_bwd_paramsE)
        /*01f4*/ 	.word	0x00000000


	//----- nvinfo : EIATTR_REGCOUNT
	.align		4
.L_94:
        /*01f8*/ 	.byte	0x04, 0x2f
        /*01fa*/ 	.short	(.L_96 - .L_95)
	.align		4
.L_95:
        /*01fc*/ 	.word	index@(_ZN5flash44flash_bwd_dq_dk_dv_loop_seqk_parallel_kernelI23Flash_bwd_kernel_traitsILi128ELi64ELi64ELi8ELi4ELi2ELi2ELb1ELb0EN7cutlass6half_tE19Flash_kernel_traitsILi128ELi64ELi64ELi8ES3_EELb0ELb0ELb1ELb0ELb0ELb1ELb1EEEvNS_16Flash_bwd_paramsE)
        /*0200*/ 	.word	0x000000fe


	//----- nvinfo : EIATTR_FRAME_SIZE
	.align		4
.L_96:
        /*0204*/ 	.byte	0x04, 0x11
        /*0206*/ 	.short	(.L_98 - .L_97)
	.align		4
.L_97:
        /*0208*/ 	.word	index@(_ZN5flash44flash_bwd_dq_dk_dv_loop_seqk_parallel_kernelI23Flash_bwd_kernel_traitsILi128ELi64ELi64ELi8ELi4ELi2ELi2ELb1ELb0EN7cutlass6half_tE19Flash_kernel_traitsILi128ELi64ELi64ELi8ES3_EELb0ELb0ELb1ELb0ELb0ELb1ELb1EEEvNS_16Flash_bwd_paramsE)
        /*020c*/ 	.word	0x00000000


	//----- nvinfo : EIATTR_REGCOUNT
	.align		4
.L_98:
        /*0210*/ 	.byte	0x04, 0x2f
        /*0212*/ 	.short	(.L_100 - .L_99)
	.align		4
.L_99:
        /*0214*/ 	.word	index@(_ZN5flash44flash_bwd_dq_dk_dv_loop_seqk_parallel_kernelI23Flash_bwd_kernel_traitsILi128ELi64ELi64ELi8ELi4ELi2ELi2ELb1ELb0EN7cutlass6half_tE19Flash_kernel_traitsILi128ELi64ELi64ELi8ES3_EELb1ELb0ELb1ELb0ELb0ELb1ELb0EEEvNS_16Flash_bwd_paramsE)
        /*0218*/ 	.word	0x000000ff


	//----- nvinfo : EIATTR_FRAME_SIZE
	.align		4
.L_100:
        /*021c*/ 	.byte	0x04, 0x11
        /*021e*/ 	.short	(.L_102 - .L_101)
	.align		4
.L_101:
        /*0220*/ 	.word	index@(_ZN5flash44flash_bwd_dq_dk_dv_loop_seqk_parallel_kernelI23Flash_bwd_kernel_traitsILi128ELi64ELi64ELi8ELi4ELi2ELi2ELb1ELb0EN7cutlass6half_tE19Flash_kernel_traitsILi128ELi64ELi64ELi8ES3_EELb1ELb0ELb1ELb0ELb0ELb1ELb0EEEvNS_16Flash_bwd_paramsE)
        /*0224*/ 	.word	0x00000000


	//----- nvinfo : EIATTR_REGCOUNT
	.align		4
.L_102:
        /*0228*/ 	.byte	0x04, 0x2f
        /*022a*/ 	.short	(.L_104 - .L_103)
	.align		4
.L_103:
        /*022c*/ 	.word	index@(_ZN5flash44flash_bwd_dq_dk_dv_loop_seqk_parallel_kernelI23Flash_bwd_kernel_traitsILi128ELi64ELi64ELi8ELi4ELi2ELi2ELb1ELb0EN7cutlass6half_tE19Flash_kernel_traitsILi128ELi64ELi64ELi8ES3_EELb0ELb0ELb0ELb1ELb0ELb0ELb1EEEvNS_16Flash_bwd_paramsE)
        /*0230*/ 	.word	0x000000ff


	//----- nvinfo : EIATTR_FRAME_SIZE
	.align		4
.L_104:
        /*0234*/ 	.byte	0x04, 0x11
        /*0236*/ 	.short	(.L_106 - .L_105)
	.align		4
.L_105:
        /*0238*/ 	.word	index@(_ZN5flash44flash_bwd_dq_dk_dv_loop_seqk_parallel_kernelI23Flash_bwd_kernel_traitsILi128ELi64ELi64ELi8ELi4ELi2ELi2ELb1ELb0EN7cutlass6half_tE19Flash_kernel_traitsILi128ELi64ELi64ELi8ES3_EELb0ELb0ELb0ELb1ELb0ELb0ELb1EEEvNS_16Flash_bwd_paramsE)
        /*023c*/ 	.word	0x00000008


	//----- nvinfo : EIATTR_REGCOUNT
	.align		4
.L_106:
        /*0240*/ 	.byte	0x04, 0x2f
        /*0242*/ 	.short	(.L_108 - .L_107)
	.align		4
.L_107:
        /*0244*/ 	.word	index@(_ZN5flash44flash_bwd_dq_dk_dv_loop_seqk_parallel_kernelI23Flash_bwd_kernel_traitsILi128ELi64ELi64ELi8ELi4ELi2ELi2ELb1ELb0EN7cutlass6half_tE19Flash_kernel_traitsILi128ELi64ELi64ELi8ES3_EELb1ELb0ELb0ELb1ELb0ELb0ELb0EEEvNS_16Flash_bwd_paramsE)
        /*0248*/ 	.word	0x000000ff


	//----- nvinfo : EIATTR_FRAME_SIZE
	.align		4
.L_108:
        /*024c*/ 	.byte	0x04, 0x11
        /*024e*/ 	.short	(.L_110 - .L_109)
	.align		4
.L_109:
        /*0250*/ 	.word	index@(_ZN5flash44flash_bwd_dq_dk_dv_loop_seqk_parallel_kernelI23Flash_bwd_kernel_traitsILi128ELi64ELi64ELi8ELi4ELi2ELi2ELb1ELb0EN7cutlass6half_tE19Flash_kernel_traitsILi128ELi64ELi64ELi8ES3_EELb1ELb0ELb0ELb1ELb0ELb0ELb0EEEvNS_16Flash_bwd_paramsE)
        /*0254*/ 	.word	0x00000000


	//----- nvinfo : EIATTR_REGCOUNT
	.align		4
.L_110:
        /*0258*/ 	.byte	0x04, 0x2f
        /*025a*/ 	.short	(.L_112 - .L_111)
	.align		4
.L_111:
        /*025c*/ 	.word	index@(_ZN5flash44flash_bwd_dq_dk_dv_loop_seqk_parallel_kernelI23Flash_bwd_kernel_traitsILi128ELi64ELi64ELi8ELi4ELi2ELi2ELb1ELb0EN7cutlass6half_tE19Flash_kernel_traitsILi128ELi64ELi64ELi8ES3_EELb0ELb0ELb0ELb0ELb1ELb1ELb1EEEvNS_16Flash_bwd_paramsE)
        /*0260*/ 	.word	0x000000ff


	//----- nvinfo : EIATTR_FRAME_SIZE
	.align		4
.L_112:
        /*0264*/ 	.byte	0x04, 0x11
        /*0266*/ 	.short	(.L_114 - .L_113)
	.align		4
.L_113:
        /*0268*/ 	.word	index@(_ZN5flash44flash_bwd_dq_dk_dv_loop_seqk_parallel_kernelI23Flash_bwd_kernel_traitsILi128ELi64ELi64ELi8ELi4ELi2ELi2ELb1ELb0EN7cutlass6half_tE19Flash_kernel_traitsILi128ELi64ELi64ELi8ES3_EELb0ELb0ELb0ELb0ELb1ELb1ELb1EEEvNS_16Flash_bwd_paramsE)
        /*026c*/ 	.word	0x00000000


	//----- nvinfo : EIATTR_REGCOUNT
	.align		4
.L_114:
        /*0270*/ 	.byte	0x04, 0x2f
        /*0272*/ 	.short	(.L_116 - .L_115)
	.align		4
.L_115:
        /*0274*/ 	.word	index@(_ZN5flash44flash_bwd_dq_dk_dv_loop_seqk_parallel_kernelI23Flash_bwd_kernel_traitsILi128ELi64ELi64ELi8ELi4ELi2ELi2ELb1ELb0EN7cutlass6half_tE19Flash_kernel_traitsILi128ELi64ELi64ELi8ES3_EELb1ELb0ELb0ELb0ELb1ELb1ELb0EEEvNS_16Flash_bwd_paramsE)
        /*0278*/ 	.word	0x000000ff


	//----- nvinfo : EIATTR_FRAME_SIZE
	.align		4
.L_116:
        /*027c*/ 	.byte	0x04, 0x11
        /*027e*/ 	.short	(.L_118 - .L_117)
	.align		4
.L_117:
        /*0280*/ 	.word	index@(_ZN5flash44flash_bwd_dq_dk_dv_loop_seqk_parallel_kernelI23Flash_bwd_kernel_traitsILi128ELi64ELi64ELi8ELi4ELi2ELi2ELb1ELb0EN7cutlass6half_tE19Flash_kernel_traitsILi128ELi64ELi64ELi8ES3_EELb1ELb0ELb0ELb0ELb1ELb1ELb0EEEvNS_16Flash_bwd_paramsE)
        /*0284*/ 	.word	0x00000000


	//----- nvinfo : EIATTR_REGCOUNT
	.align		4
.L_118:
        /*0288*/ 	.byte	0x04, 0x2f
        /*028a*/ 	.short	(.L_120 - .L_119)
	.align		4
.L_119:
        /*028c*/ 	.word	index@(_ZN5flash44flash_bwd_dq_dk_dv_loop_seqk_parallel_kernelI23Flash_bwd_kernel_traitsILi128ELi64ELi64ELi8ELi4ELi2ELi2ELb1ELb0EN7cutlass6half_tE19Flash_kernel_traitsILi128ELi64ELi64ELi8ES3_EELb0ELb0ELb1ELb0ELb0ELb0ELb1EEEvNS_16Flash_bwd_paramsE)
        /*0290*/ 	.word	0x000000ff


	//----- nvinfo : EIATTR_FRAME_SIZE
	.align		4
.L_120:
        /*0294*/ 	.byte	0x04, 0x11
        /*0296*/ 	.short	(.L_122 - .L_121)
	.align		4
.L_121:
        /*0298*/ 	.word	index@(_ZN5flash44flash_bwd_dq_dk_dv_loop_seqk_parallel_kernelI23Flash_bwd_kernel_traitsILi128ELi64ELi64ELi8ELi4ELi2ELi2ELb1ELb0EN7cutlass6half_tE19Flash_kernel_traitsILi128ELi64ELi64ELi8ES3_EELb0ELb0ELb1ELb0ELb0ELb0ELb1EEEvNS_16Flash_bwd_paramsE)
        /*029c*/ 	.word	0x00000020


	//----- nvinfo : EIATTR_REGCOUNT
	.align		4
.L_122:
        /*02a0*/ 	.byte	0x04, 0x2f
        /*02a2*/ 	.short	(.L_124 - .L_123)
	.align		4
.L_123:
        /*02a4*/ 	.word	index@(_ZN5flash44flash_bwd_dq_dk_dv_loop_seqk_parallel_kernelI23Flash_bwd_kernel_traitsILi128ELi64ELi64ELi8ELi4ELi2ELi2ELb1ELb0EN7cutlass6half_tE19Flash_kernel_traitsILi128ELi64ELi64ELi8ES3_EELb1ELb0ELb1ELb0ELb0ELb0ELb0EEEvNS_16Flash_bwd_paramsE)
        /*02a8*/ 	.word	0x000000ff


	//----- nvinfo : EIATTR_FRAME_SIZE
	.align		4
.L_124:
        /*02ac*/ 	.byte	0x04, 0x11
        /*02ae*/ 	.short	(.L_126 - .L_125)
	.align		4
.L_125:
        /*02b0*/ 	.word	index@(_ZN5flash44flash_bwd_dq_dk_dv_loop_seqk_parallel_kernelI23Flash_bwd_kernel_traitsILi128ELi64ELi64ELi8ELi4ELi2ELi2ELb1ELb0EN7cutlass6half_tE19Flash_kernel_traitsILi128ELi64ELi64ELi8ES3_EELb1ELb0ELb1ELb0ELb0ELb0ELb0EEEvNS_16Flash_bwd_paramsE)
        /*02b4*/ 	.word	0x00000000


	//----- nvinfo : EIATTR_REGCOUNT
	.align		4
.L_126:
        /*02b8*/ 	.byte	0x04, 0x2f
        /*02ba*/ 	.short	(.L_128 - .L_127)
	.align		4
.L_127:
        /*02bc*/ 	.word	index@(_ZN5flash44flash_bwd_dq_dk_dv_loop_seqk_parallel_kernelI23Flash_bwd_kernel_traitsILi128ELi64ELi64ELi8ELi4ELi2ELi2ELb1ELb0EN7cutlass6half_tE19Flash_kernel_traitsILi128ELi64ELi64ELi8ES3_EELb0ELb0ELb0ELb0ELb0ELb0ELb1EEEvNS_16Flash_bwd_paramsE)
        /*02c0*/ 	.word	0x000000ff


	//----- nvinfo : EIATTR_FRAME_SIZE
	.align		4
.L_128:
        /*02c4*/ 	.byte	0x04, 0x11
        /*02c6*/ 	.short	(.L_130 - .L_129)
	.align		4
.L_129:
        /*02c8*/ 	.word	index@(_ZN5flash44flash_bwd_dq_dk_dv_loop_seqk_parallel_kernelI23Flash_bwd_kernel_traitsILi128ELi64ELi64ELi8ELi4ELi2ELi2ELb1ELb0EN7cutlass6half_tE19Flash_kernel_traitsILi128ELi64ELi64ELi8ES3_EELb0ELb0ELb0ELb0ELb0ELb0ELb1EEEvNS_16Flash_bwd_paramsE)
        /*02cc*/ 	.word	0x00000000


	//----- nvinfo : EIATTR_REGCOUNT
	.align		4
.L_130:
        /*02d0*/ 	.byte	0x04, 0x2f
        /*02d2*/ 	.short	(.L_132 - .L_131)
	.align		4
.L_131:
        /*02d4*/ 	.word	index@(_ZN5flash44flash_bwd_dq_dk_dv_loop_seqk_parallel_kernelI23Flash_bwd_kernel_traitsILi128ELi64ELi64ELi8ELi4ELi2ELi2ELb1ELb0EN7cutlass6half_tE19Flash_kernel_traitsILi128ELi64ELi64ELi8ES3_EELb1ELb0ELb0ELb0ELb0ELb0ELb0EEEvNS_16Flash_bwd_paramsE)
        /*02d8*/ 	.word	0x000000ff


	//----- nvinfo : EIATTR_FRAME_SIZE
	.align		4
.L_132:
        /*02dc*/ 	.byte	0x04, 0x11
        /*02de*/ 	.short	(.L_134 - .L_133)
	.align		4
.L_133:
        /*02e0*/ 	.word	index@(_ZN5flash44flash_bwd_dq_dk_dv_loop_seqk_parallel_kernelI23Flash_bwd_kernel_traitsILi128ELi64ELi64ELi8ELi4ELi2ELi2ELb1ELb0EN7cutlass6half_tE19Flash_kernel_traitsILi128ELi64ELi64ELi8ES3_EELb1ELb0ELb0ELb0ELb0ELb0ELb0EEEvNS_16Flash_bwd_paramsE)
        /*02e4*/ 	.word	0x00000018


	//----- nvinfo : EIATTR_REGCOUNT
	.align		4
.L_134:
        /*02e8*/ 	.byte	0x04, 0x2f
        /*02ea*/ 	.short	(.L_136 - .L_135)
	.align		4
.L_135:
        /*02ec*/ 	.word	index@(_ZN5flash44flash_bwd_dq_dk_dv_loop_seqk_parallel_kernelI23Flash_bwd_kernel_traitsILi128ELi64ELi64ELi8ELi4ELi2ELi2ELb1ELb0EN7cutlass6half_tE19Flash_kernel_traitsILi128ELi64ELi64ELi8ES3_EELb0ELb0ELb0ELb0ELb0ELb1ELb1EEEvNS_16Flash_bwd_paramsE)
        /*02f0*/ 	.word	0x000000ff


	//----- nvinfo : EIATTR_FRAME_SIZE
	.align		4
.L_136:
        /*02f4*/ 	.byte	0x04, 0x11
        /*02f6*/ 	.short	(.L_138 - .L_137)
	.align		4
.L_137:
        /*02f8*/ 	.word	index@(_ZN5flash44flash_bwd_dq_dk_dv_loop_seqk_parallel_kernelI23Flash_bwd_kernel_traitsILi128ELi64ELi64ELi8ELi4ELi2ELi2ELb1ELb0EN7cutlass6half_tE19Flash_kernel_traitsILi128ELi64ELi64ELi8ES3_EELb0ELb0ELb0ELb0ELb0ELb1ELb1EEEvNS_16Flash_bwd_paramsE)
        /*02fc*/ 	.word	0x00000008


	//----- nvinfo : EIATTR_REGCOUNT
	.align		4
.L_138:
        /*0300*/ 	.byte	0x04, 0x2f
        /*0302*/ 	.short	(.L_140 - .L_139)
	.align		4
.L_139:
        /*0304*/ 	.word	index@(_ZN5flash44flash_bwd_dq_dk_dv_loop_seqk_parallel_kernelI23Flash_bwd_kernel_traitsILi128ELi64ELi64ELi8ELi4ELi2ELi2ELb1ELb0EN7cutlass6half_tE19Flash_kernel_traitsILi128ELi64ELi64ELi8ES3_EELb1ELb0ELb0ELb0ELb0ELb1ELb0EEEvNS_16Flash_bwd_paramsE)
        /*0308*/ 	.word	0x000000ff


	//----- nvinfo : EIATTR_FRAME_SIZE
	.align		4
.L_140:
        /*030c*/ 	.byte	0x04, 0x11
        /*030e*/ 	.short	(.L_142 - .L_141)
	.align		4
.L_141:
        /*0310*/ 	.word	index@(_ZN5flash44flash_bwd_dq_dk_dv_loop_seqk_parallel_kernelI23Flash_bwd_kernel_traitsILi128ELi64ELi64ELi8ELi4ELi2ELi2ELb1ELb0EN7cutlass6half_tE19Flash_kernel_traitsILi128ELi64ELi64ELi8ES3_EELb1ELb0ELb0ELb0ELb0ELb1ELb0EEEvNS_16Flash_bwd_paramsE)
        /*0314*/ 	.word	0x00000000


	//----- nvinfo : EIATTR_REGCOUNT
	.align		4
.L_142:
        /*0318*/ 	.byte	0x04, 0x2f
        /*031a*/ 	.short	(.L_144 - .L_143)
	.align		4
.L_143:
        /*031c*/ 	.word	index@(_ZN5flash27flash_bwd_convert_dq_kernelI23Flash_bwd_kernel_traitsILi128ELi64ELi64ELi8ELi4ELi2ELi2ELb1ELb0EN7cutlass6half_tE19Flash_kernel_traitsILi128ELi64ELi64ELi8ES3_EEEEvNS_16Flash_bwd_paramsEi)
        /*0320*/ 	.word	0x00000048


	//----- nvinfo : EIATTR_FRAME_SIZE
	.align		4
.L_144:
        /*0324*/ 	.byte	0x04, 0x11
        /*0326*/ 	.short	(.L_146 - .L_145)
	.align		4
.L_145:
        /*0328*/ 	.word	index@(_ZN5flash27flash_bwd_convert_dq_kernelI23Flash_bwd_kernel_traitsILi128ELi64ELi64ELi8ELi4ELi2ELi2ELb1ELb0EN7cutlass6half_tE19Flash_kernel_traitsILi128ELi64ELi64ELi8ES3_EEEEvNS_16Flash_bwd_paramsEi)
        /*032c*/ 	.word	0x00000000


	//----- nvinfo : EIATTR_REGCOUNT
	.align		4
.L_146:
        /*0330*/ 	.byte	0x04, 0x2f
        /*0332*/ 	.short	(.L_148 - .L_147)
	.align		4
.L_147:
        /*0334*/ 	.word	index@(_ZN5flash44flash_bwd_dq_dk_dv_loop_seqk_parallel_kernelI23Flash_bwd_kernel_traitsILi128ELi64ELi128ELi8ELi2ELi4ELi2ELb0ELb0EN7cutlass6half_tE19Flash_kernel_traitsILi128ELi64ELi128ELi8ES3_EELb0ELb0ELb1ELb1ELb0ELb0ELb0EEEvNS_16Flash_bwd_paramsE)
        /*0338*/ 	.word	0x000000ff


	//----- nvinfo : EIATTR_FRAME_SIZE
	.align		4
.L_148:
        /*033c*/ 	.byte	0x04, 0x11
        /*033e*/ 	.short	(.L_150 - .L_149)
	.align		4
.L_149:
        /*0340*/ 	.word	index@(_ZN5flash44flash_bwd_dq_dk_dv_loop_seqk_parallel_kernelI23Flash_bwd_kernel_traitsILi128ELi64ELi128ELi8ELi2ELi4ELi2ELb0ELb0EN7cutlass6half_tE19Flash_kernel_traitsILi128ELi64ELi128ELi8ES3_EELb0ELb0ELb1ELb1ELb0ELb0ELb0EEEvNS_16Flash_bwd_paramsE)
        /*0344*/ 	.word	0x00000020


	//----- nvinfo : EIATTR_REGCOUNT
	.align		4
.L_150:
        /*0348*/ 	.byte	0x04, 0x2f
        /*034a*/ 	.short	(.L_152 - .L_151)
	.align		4
.L_151:
        /*034c*/ 	.word	index@(_ZN5flash44flash_bwd_dq_dk_dv_loop_seqk_parallel_kernelI23Flash_bwd_kernel_traitsILi128ELi64ELi128ELi8ELi2ELi4ELi2ELb0ELb0EN7cutlass6half_tE19Flash_kernel_traitsILi128ELi64ELi128ELi8ES3_EELb0ELb0ELb1ELb0ELb0ELb1ELb0EEEvNS_16Flash_bwd_paramsE)
        /*0350*/ 	.word	0x000000ff


	//----- nvinfo : EIATTR_FRAME_SIZE
	.align		4
.L_152:
        /*0354*/ 	.byte	0x04, 0x11
        /*0356*/ 	.short	(.L_154 - .L_153)
	.align		4
.L_153:
        /*0358*/ 	.word	index@(_ZN5flash44flash_bwd_dq_dk_dv_loop_seqk_parallel_kernelI23Flash_bwd_kernel_traitsILi128ELi64ELi128ELi8ELi2ELi4ELi2ELb0ELb0EN7cutlass6half_tE19Flash_kernel_traitsILi128ELi64ELi128ELi8ES3_EELb0ELb0ELb1ELb0ELb0ELb1ELb0EEEvNS_16Flash_bwd_paramsE)
        /*035c*/ 	.word	0x00000008


	//----- nvinfo : EIATTR_REGCOUNT
	.align		4
.L_154:
        /*0360*/ 	.byte	0x04, 0x2f
        /*0362*/ 	.short	(.L_156 - .L_155)
	.align		4
.L_155:
        /*0364*/ 	.word	index@(_ZN5flash44flash_bwd_dq_dk_dv_loop_seqk_parallel_kernelI23Flash_bwd_kernel_traitsILi128ELi64ELi128ELi8ELi2ELi4ELi2ELb0ELb0EN7cutlass6half_tE19Flash_kernel_traitsILi128ELi64ELi128ELi8ES3_EELb0ELb0ELb0ELb1ELb0ELb0ELb0EEEvNS_16Flash_bwd_paramsE)
        /*0368*/ 	.word	0x000000ff


	//----- nvinfo : EIATTR_FRAME_SIZE
	.align		4
.L_156:
        /*036c*/ 	.byte	0x04, 0x11
        /*036e*/ 	.short	(.L_158 - .L_157)
	.align		4
.L_157:
        /*0370*/ 	.word	index@(_ZN5flash44flash_bwd_dq_dk_dv_loop_seqk_parallel_kernelI23Flash_bwd_kernel_traitsILi128ELi64ELi128ELi8ELi2ELi4ELi2ELb0ELb0EN7cutlass6half_tE19Flash_kernel_traitsILi128ELi64ELi128ELi8ES3_EELb0ELb0ELb0ELb1ELb0ELb0ELb0EEEvNS_16Flash_bwd_paramsE)
        /*0374*/ 	.word	0x00000008


	//----- nvinfo : EIATTR_REGCOUNT
	.align		4
.L_158:
        /*0378*/ 	.byte	0x04, 0x2f
        /*037a*/ 	.short	(.L_160 - .L_159)
	.align		4
.L_159:
        /*037c*/ 	.word	index@(_ZN5flash44flash_bwd_dq_dk_dv_loop_seqk_parallel_kernelI23Flash_bwd_kernel_traitsILi128ELi64ELi128ELi8ELi2ELi4ELi2ELb0ELb0EN7cutlass6half_tE19Flash_kernel_traitsILi128ELi64ELi128ELi8ES3_EELb0ELb0ELb0ELb0ELb1ELb1ELb0EEEvNS_16Flash_bwd_paramsE)
        /*0380*/ 	.word	0x000000ff


	//----- nvinfo : EIATTR_FRAME_SIZE
	.align		4
.L_160:
        /*0384*/ 	.byte	0x04, 0x11
        /*0386*/ 	.short	(.L_162 - .L_161)
	.align		4
.L_161:
        /*0388*/ 	.word	index@(_ZN5flash44flash_bwd_dq_dk_dv_loop_seqk_parallel_kernelI23Flash_bwd_kernel_traitsILi128ELi64ELi128ELi8ELi2ELi4ELi2ELb0ELb0EN7cutlass6half_tE19Flash_kernel_traitsILi128ELi64ELi128ELi8ES3_EELb0ELb0ELb0ELb0ELb1ELb1ELb0EEEvNS_16Flash_bwd_paramsE)
        /*038c*/ 	.word	0x00000008


	//----- nvinfo : EIATTR_REGCOUNT
	.align		4
.L_162:
        /*0390*/ 	.byte	0x04, 0x2f
        /*0392*/ 	.short	(.L_164 - .L_163)
	.align		4
.L_163:
        /*0394*/ 	.word	index@(_ZN5flash44flash_bwd_dq_dk_dv_loop_seqk_parallel_kernelI23Flash_bwd_kernel_traitsILi128ELi64ELi128ELi8ELi2ELi4ELi2ELb0ELb0EN7cutlass6half_tE19Flash_kernel_traitsILi128ELi64ELi128ELi8ES3_EELb0ELb0ELb1ELb0ELb0ELb0ELb0EEEvNS_16Flash_bwd_paramsE)
        /*0398*/ 	.word	0x000000ff


	//----- nvinfo : EIATTR_FRAME_SIZE
	.align		4
.L_164:
        /*039c*/ 	.byte	0x04, 0x11
        /*039e*/ 	.short	(.L_166 - .L_165)
	.align		4
.L_165:
        /*03a0*/ 	.word	index@(_ZN5flash44flash_bwd_dq_dk_dv_loop_seqk_parallel_kernelI23Flash_bwd_kernel_traitsILi128ELi64ELi128ELi8ELi2ELi4ELi2ELb0ELb0EN7cutlass6half_tE19Flash_kernel_traitsILi128ELi64ELi128ELi8ES3_EELb0ELb0ELb1ELb0ELb0ELb0ELb0EEEvNS_16Flash_bwd_paramsE)
        /*03a4*/ 	.word	0x00000018


	//----- nvinfo : EIATTR_REGCOUNT
	.align		4
.L_166:
        /*03a8*/ 	.byte	0x04, 0x2f
        /*03aa*/ 	.short	(.L_168 - .L_167)
	.align		4
.L_167:
        /*03ac*/ 	.word	index@(_ZN5flash44flash_bwd_dq_dk_dv_loop_seqk_parallel_kernelI23Flash_bwd_kernel_traitsILi128ELi64ELi128ELi8ELi2ELi4ELi2ELb0ELb0EN7cutlass6half_tE19Flash_kernel_traitsILi128ELi64ELi128ELi8ES3_EELb0ELb0ELb0ELb0ELb0ELb0ELb0EEEvNS_16Flash_bwd_paramsE)
        /*03b0*/ 	.word	0x000000ff


	//----- nvinfo : EIATTR_FRAME_SIZE
	.align		4
.L_168:
        /*03b4*/ 	.byte	0x04, 0x11
        /*03b6*/ 	.short	(.L_170 - .L_169)
	.align		4
.L_169:
        /*03b8*/ 	.word	index@(_ZN5flash44flash_bwd_dq_dk_dv_loop_seqk_parallel_kernelI23Flash_bwd_kernel_traitsILi128ELi64ELi128ELi8ELi2ELi4ELi2ELb0ELb0EN7cutlass6half_tE19Flash_kernel_traitsILi128ELi64ELi128ELi8ES3_EELb0ELb0ELb0ELb0ELb0ELb0ELb0EEEvNS_16Flash_bwd_paramsE)
        /*03bc*/ 	.word	0x00000008


	//----- nvinfo : EIATTR_REGCOUNT
	.align		4
.L_170:
        /*03c0*/ 	.byte	0x04, 0x2f
        /*03c2*/ 	.short	(.L_172 - .L_171)
	.align		4
.L_171:
        /*03c4*/ 	.word	index@(_ZN5flash44flash_bwd_dq_dk_dv_loop_seqk_parallel_kernelI23Flash_bwd_kernel_traitsILi128ELi64ELi128ELi8ELi2ELi4ELi2ELb0ELb0EN7cutlass6half_tE19Flash_kernel_traitsILi128ELi64ELi128ELi8ES3_EELb0ELb0ELb0ELb0ELb0ELb1ELb0EEEvNS_16Flash_bwd_paramsE)
        /*03c8*/ 	.word	0x000000ff


	//----- nvinfo : EIATTR_FRAME_SIZE
	.align		4
.L_172:
        /*03cc*/ 	.byte	0x04, 0x11
        /*03ce*/ 	.short	(.L_174 - .L_173)
	.align		4
.L_173:
        /*03d0*/ 	.word	index@(_ZN5flash44flash_bwd_dq_dk_dv_loop_seqk_parallel_kernelI23Flash_bwd_kernel_traitsILi128ELi64ELi128ELi8ELi2ELi4ELi2ELb0ELb0EN7cutlass6half_tE19Flash_kernel_traitsILi128ELi64ELi128ELi8ES3_EELb0ELb0ELb0ELb0ELb0ELb1ELb0EEEvNS_16Flash_bwd_paramsE)
        /*03d4*/ 	.word	0x00000010


	//----- nvinfo : EIATTR_REGCOUNT
	.align		4
.L_174:
        /*03d8*/ 	.byte	0x04, 0x2f
        /*03da*/ 	.short	(.L_176 - .L_175)
	.align		4
.L_175:
        /*03dc*/ 	.word	index@(_ZN5flash44flash_bwd_dq_dk_dv_loop_seqk_parallel_kernelI23Flash_bwd_kernel_traitsILi128ELi64ELi64ELi8ELi4ELi2ELi2ELb1ELb0EN7cutlass6half_tE19Flash_kernel_traitsILi128ELi64ELi64ELi8ES3_EELb0ELb0ELb1ELb1ELb0ELb0ELb0EEEvNS_16Flash_bwd_paramsE)
        /*03e0*/ 	.word	0x000000ff


	//----- nvinfo : EIATTR_FRAME_SIZE
	.align		4
.L_176:
        /*03e4*/ 	.byte	0x04, 0x11
        /*03e6*/ 	.short	(.L_178 - .L_177)
	.align		4
.L_177:
        /*03e8*/ 	.word	index@(_ZN5flash44flash_bwd_dq_dk_dv_loop_seqk_parallel_kernelI23Flash_bwd_kernel_traitsILi128ELi64ELi64ELi8ELi4ELi2ELi2ELb1ELb0EN7cutlass6half_tE19Flash_kernel_traitsILi128ELi64ELi64ELi8ES3_EELb0ELb0ELb1ELb1ELb0ELb0ELb0EEEvNS_16Flash_bwd_paramsE)
        /*03ec*/ 	.word	0x00000020


	//----- nvinfo : EIATTR_REGCOUNT
	.align		4
.L_178:
        /*03f0*/ 	.byte	0x04, 0x2f
        /*03f2*/ 	.short	(.L_180 - .L_179)
	.align		4
.L_179:
        /*03f4*/ 	.word	index@(_ZN5flash44flash_bwd_dq_dk_dv_loop_seqk_parallel_kernelI23Flash_bwd_kernel_traitsILi128ELi64ELi64ELi8ELi4ELi2ELi2ELb1ELb0EN7cutlass6half_tE19Flash_kernel_traitsILi128ELi64ELi64ELi8ES3_EELb0ELb0ELb1ELb0ELb0ELb1ELb0EEEvNS_16Flash_bwd_paramsE)
        /*03f8*/ 	.word	0x000000fc


	//----- nvinfo : EIATTR_FRAME_SIZE
	.align		4
.L_180:
        /*03fc*/ 	.byte	0x04, 0x11
        /*03fe*/ 	.short	(.L_182 - .L_181)
	.align		4
.L_181:
        /*0400*/ 	.word	index@(_ZN5flash44flash_bwd_dq_dk_dv_loop_seqk_parallel_kernelI23Flash_bwd_kernel_traitsILi128ELi64ELi64ELi8ELi4ELi2ELi2ELb1ELb0EN7cutlass6half_tE19Flash_kernel_traitsILi128ELi64ELi64ELi8ES3_EELb0ELb0ELb1ELb0ELb0ELb1ELb0EEEvNS_16Flash_bwd_paramsE)
        /*0404*/ 	.word	0x00000000


	//----- nvinfo : EIATTR_REGCOUNT
	.align		4
.L_182:
        /*0408*/ 	.byte	0x04, 0x2f
        /*040a*/ 	.short	(.L_184 - .L_183)
	.align		4
.L_183:
        /*040c*/ 	.word	index@(_ZN5flash44flash_bwd_dq_dk_dv_loop_seqk_parallel_kernelI23Flash_bwd_kernel_traitsILi128ELi64ELi64ELi8ELi4ELi2ELi2ELb1ELb0EN7cutlass6half_tE19Flash_kernel_traitsILi128ELi64ELi64ELi8ES3_EELb0ELb0ELb0ELb1ELb0ELb0ELb0EEEvNS_16Flash_bwd_paramsE)
        /*0410*/ 	.word	0x000000ff


	//----- nvinfo : EIATTR_FRAME_SIZE
	.align		4
.L_184:
        /*0414*/ 	.byte	0x04, 0x11
        /*0416*/ 	.short	(.L_186 - .L_185)
	.align		4
.L_185:
        /*0418*/ 	.word	index@(_ZN5flash44flash_bwd_dq_dk_dv_loop_seqk_parallel_kernelI23Flash_bwd_kernel_traitsILi128ELi64ELi64ELi8ELi4ELi2ELi2ELb1ELb0EN7cutlass6half_tE19Flash_kernel_traitsILi128ELi64ELi64ELi8ES3_EELb0ELb0ELb0ELb1ELb0ELb0ELb0EEEvNS_16Flash_bwd_paramsE)
        /*041c*/ 	.word	0x00000020


	//----- nvinfo : EIATTR_REGCOUNT
	.align		4
.L_186:
        /*0420*/ 	.byte	0x04, 0x2f
        /*0422*/ 	.short	(.L_188 - .L_187)
	.align		4
.L_187:
        /*0424*/ 	.word	index@(_ZN5flash44flash_bwd_dq_dk_dv_loop_seqk_parallel_kernelI23Flash_bwd_kernel_traitsILi128ELi64ELi64ELi8ELi4ELi2ELi2ELb1ELb0EN7cutlass6half_tE19Flash_kernel_traitsILi128ELi64ELi64ELi8ES3_EELb0ELb0ELb0ELb0ELb1ELb1ELb0EEEvNS_16Flash_bwd_paramsE)
        /*0428*/ 	.word	0x000000f7


	//----- nvinfo : EIATTR_FRAME_SIZE
	.align		4
.L_188:
        /*042c*/ 	.byte	0x04, 0x11
        /*042e*/ 	.short	(.L_190 - .L_189)
	.align		4
.L_189:
        /*0430*/ 	.word	index@(_ZN5flash44flash_bwd_dq_dk_dv_loop_seqk_parallel_kernelI23Flash_bwd_kernel_traitsILi128ELi64ELi64ELi8ELi4ELi2ELi2ELb1ELb0EN7cutlass6half_tE19Flash_kernel_traitsILi128ELi64ELi64ELi8ES3_EELb0ELb0ELb0ELb0ELb1ELb1ELb0EEEvNS_16Flash_bwd_paramsE)
        /*0434*/ 	.word	0x00000000


	//----- nvinfo : EIATTR_REGCOUNT
	.align		4
.L_190:
        /*0438*/ 	.byte	0x04, 0x2f
        /*043a*/ 	.short	(.L_192 - .L_191)
	.align		4
.L_191:
        /*043c*/ 	.word	index@(_ZN5flash44flash_bwd_dq_dk_dv_loop_seqk_parallel_kernelI23Flash_bwd_kernel_traitsILi128ELi64ELi64ELi8ELi4ELi2ELi2ELb1ELb0EN7cutlass6half_tE19Flash_kernel_traitsILi128ELi64ELi64ELi8ES3_EELb0ELb0ELb1ELb0ELb0ELb0ELb0EEEvNS_16Flash_bwd_paramsE)
        /*0440*/ 	.word	0x000000ff


	//----- nvinfo : EIATTR_FRAME_SIZE
	.align		4
.L_192:
        /*0444*/ 	.byte	0x04, 0x11
        /*0446*/ 	.short	(.L_194 - .L_193)
	.align		4
.L_193:
        /*0448*/ 	.word	index@(_ZN5flash44flash_bwd_dq_dk_dv_loop_seqk_parallel_kernelI23Flash_bwd_kernel_traitsILi128ELi64ELi64ELi8ELi4ELi2ELi2ELb1ELb0EN7cutlass6half_tE19Flash_kernel_traitsILi128ELi64ELi64ELi8ES3_EELb0ELb0ELb1ELb0ELb0ELb0ELb0EEEvNS_16Flash_bwd_paramsE)
        /*044c*/ 	.word	0x00000018


	//----- nvinfo : EIATTR_REGCOUNT
	.align		4
.L_194:
        /*0450*/ 	.byte	0x04, 0x2f
        /*0452*/ 	.short	(.L_196 - .L_195)
	.align		4
.L_195:
        /*0454*/ 	.word	index@(_ZN5flash44flash_bwd_dq_dk_dv_loop_seqk_parallel_kernelI23Flash_bwd_kernel_traitsILi128ELi64ELi64ELi8ELi4ELi2ELi2ELb1ELb0EN7cutlass6half_tE19Flash_kernel_traitsILi128ELi64ELi64ELi8ES3_EELb0ELb0ELb0ELb0ELb0ELb0ELb0EEEvNS_16Flash_bwd_paramsE)
        /*0458*/ 	.word	0x000000ff


	//----- nvinfo : EIATTR_FRAME_SIZE
	.align		4
.L_196:
        /*045c*/ 	.byte	0x04, 0x11
        /*045e*/ 	.short	(.L_198 - .L_197)
	.align		4
.L_197:
        /*0460*/ 	.word	index@(_ZN5flash44flash_bwd_dq_dk_dv_loop_seqk_parallel_kernelI23Flash_bwd_kernel_traitsILi128ELi64ELi64ELi8ELi4ELi2ELi2ELb1ELb0EN7cutlass6half_tE19Flash_kernel_traitsILi128ELi64ELi64ELi8ES3_EELb0ELb0ELb0ELb0ELb0ELb0ELb0EEEvNS_16Flash_bwd_paramsE)
        /*0464*/ 	.word	0x00000008


	//----- nvinfo : EIATTR_REGCOUNT
	.align		4
.L_198:
        /*0468*/ 	.byte	0x04, 0x2f
        /*046a*/ 	.short	(.L_200 - .L_199)
	.align		4
.L_199:
        /*046c*/ 	.word	index@(_ZN5flash44flash_bwd_dq_dk_dv_loop_seqk_parallel_kernelI23Flash_bwd_kernel_traitsILi128ELi64ELi64ELi8ELi4ELi2ELi2ELb1ELb0EN7cutlass6half_tE19Flash_kernel_traitsILi128ELi64ELi64ELi8ES3_EELb0ELb0ELb0ELb0ELb0ELb1ELb0EEEvNS_16Flash_bwd_paramsE)
        /*0470*/ 	.word	0x000000ff


	//----- nvinfo : EIATTR_FRAME_SIZE
	.align		4
.L_200:
        /*0474*/ 	.byte	0x04, 0x11
        /*0476*/ 	.short	(.L_202 - .L_201)
	.align		4
.L_201:
        /*0478*/ 	.word	index@(_ZN5flash44flash_bwd_dq_dk_dv_loop_seqk_parallel_kernelI23Flash_bwd_kernel_traitsILi128ELi64ELi64ELi8ELi4ELi2ELi2ELb1ELb0EN7cutlass6half_tE19Flash_kernel_traitsILi128ELi64ELi64ELi8ES3_EELb0ELb0ELb0ELb0ELb0ELb1ELb0EEEvNS_16Flash_bwd_paramsE)
        /*047c*/ 	.word	0x00000008


	//----- nvinfo : EIATTR_MIN_STACK_SIZE
	.align		4
.L_202:
        /*0480*/ 	.byte	0x04, 0x12
        /*0482*/ 	.short	(.L_204 - .L_203)
	.align		4
.L_203:
        /*0484*/ 	.word	index@(_ZN5flash44flash_bwd_dq_dk_dv_loop_seqk_parallel_kernelI23Flash_bwd_kernel_traitsILi128ELi64ELi64ELi8ELi4ELi2ELi2ELb1ELb0EN7cutlass6half_tE19Flash_kernel_traitsILi128ELi64ELi64ELi8ES3_EELb0ELb0ELb0ELb0ELb0ELb1ELb0EEEvNS_16Flash_bwd_paramsE)
        /*0488*/ 	.word	0x00000008


	//----- nvinfo : EIATTR_MIN_STACK_SIZE
	.align		4
.L_204:
        /*048c*/ 	.byte	0x04, 0x12
        /*048e*/ 	.short	(.L_206 - .L_205)
	.align		4
.L_205:
        /*0490*/ 	.word	index@(_ZN5flash44flash_bwd_dq_dk_dv_loop_seqk_parallel_kernelI23Flash_bwd_kernel_traitsILi128ELi64ELi64ELi8ELi4ELi2ELi2ELb1ELb0EN7cutlass6half_tE19Flash_kernel_traitsILi128ELi64ELi64ELi8ES3_EELb0ELb0ELb0ELb0ELb0ELb0ELb0EEEvNS_16Flash_bwd_paramsE)
        /*0494*/ 	.word	0x00000008


	//----- nvinfo : EIATTR_MIN_STACK_SIZE
	.align		4
.L_206:
        /*0498*/ 	.byte	0x04, 0x12
        /*049a*/ 	.short	(.L_208 - .L_207)
	.align		4
.L_207:
        /*049c*/ 	.word	index@(_ZN5flash44flash_bwd_dq_dk_dv_loop_seqk_parallel_kernelI23Flash_bwd_kernel_traitsILi128ELi64ELi64ELi8ELi4ELi2ELi2ELb1ELb0EN7cutlass6half_tE19Flash_kernel_traitsILi128ELi64ELi64ELi8ES3_EELb0ELb0ELb1ELb0ELb0ELb0ELb0EEEvNS_16Flash_bwd_paramsE)
        /*04a0*/ 	.word	0x00000018


	//----- nvinfo : EIATTR_MIN_STACK_SIZE
	.align		4
.L_208:
        /*04a4*/ 	.byte	0x04, 0x12
        /*04a6*/ 	.short	(.L_210 - .L_209)
	.align		4
.L_209:
        /*04a8*/ 	.word	index@(_ZN5flash44flash_bwd_dq_dk_dv_loop_seqk_parallel_kernelI23Flash_bwd_kernel_traitsILi128ELi64ELi64ELi8ELi4ELi2ELi2ELb1ELb0EN7cutlass6half_tE19Flash_kernel_traitsILi128ELi64ELi64ELi8ES3_EELb0ELb0ELb0ELb0ELb1ELb1ELb0EEEvNS_16Flash_bwd_paramsE)
        /*04ac*/ 	.word	0x00000000


	//----- nvinfo : EIATTR_MIN_STACK_SIZE
	.align		4
.L_210:
        /*04b0*/ 	.byte	0x04, 0x12
        /*04b2*/ 	.short	(.L_212 - .L_211)
	.align		4
.L_211:
        /*04b4*/ 	.word	index@(_ZN5flash44flash_bwd_dq_dk_dv_loop_seqk_parallel_kernelI23Flash_bwd_kernel_traitsILi128ELi64ELi64ELi8ELi4ELi2ELi2ELb1ELb0EN7cutlass6half_tE19Flash_kernel_traitsILi128ELi64ELi64ELi8ES3_EELb0ELb0ELb0ELb1ELb0ELb0ELb0EEEvNS_16Flash_bwd_paramsE)
        /*04b8*/ 	.word	0x00000020


	//----- nvinfo : EIATTR_MIN_STACK_SIZE
	.align		4
.L_212:
        /*04bc*/ 	.byte	0x04, 0x12
        /*04be*/ 	.short	(.L_214 - .L_213)
	.align		4
.L_213:
        /*04c0*/ 	.word	index@(_ZN5flash44flash_bwd_dq_dk_dv_loop_seqk_parallel_kernelI23Flash_bwd_kernel_traitsILi128ELi64ELi64ELi8ELi4ELi2ELi2ELb1ELb0EN7cutlass6half_tE19Flash_kernel_traitsILi128ELi64ELi64ELi8ES3_EELb0ELb0ELb1ELb0ELb0ELb1ELb0EEEvNS_16Flash_bwd_paramsE)
        /*04c4*/ 	.word	0x00000000


	//----- nvinfo : EIATTR_MIN_STACK_SIZE
	.align		4
.L_214:
        /*04c8*/ 	.byte	0x04, 0x12
        /*04ca*/ 	.short	(.L_216 - .L_215)
	.align		4
.L_215:
        /*04cc*/ 	.word	index@(_ZN5flash44flash_bwd_dq_dk_dv_loop_seqk_parallel_kernelI23Flash_bwd_kernel_traitsILi128ELi64ELi64ELi8ELi4ELi2ELi2ELb1ELb0EN7cutlass6half_tE19Flash_kernel_traitsILi128ELi64ELi64ELi8ES3_EELb0ELb0ELb1ELb1ELb0ELb0ELb0EEEvNS_16Flash_bwd_paramsE)
        /*04d0*/ 	.word	0x00000020


	//----- nvinfo : EIATTR_MIN_STACK_SIZE
	.align		4
.L_216:
        /*04d4*/ 	.byte	0x04, 0x12
        /*04d6*/ 	.short	(.L_218 - .L_217)
	.align		4
.L_217:
        /*04d8*/ 	.word	index@(_ZN5flash44flash_bwd_dq_dk_dv_loop_seqk_parallel_kernelI23Flash_bwd_kernel_traitsILi128ELi64ELi128ELi8ELi2ELi4ELi2ELb0ELb0EN7cutlass6half_tE19Flash_kernel_traitsILi128ELi64ELi128ELi8ES3_EELb0ELb0ELb0ELb0ELb0ELb1ELb0EEEvNS_16Flash_bwd_paramsE)
        /*04dc*/ 	.word	0x00000010


	//----- nvinfo : EIATTR_MIN_STACK_SIZE
	.align		4
.L_218:
        /*04e0*/ 	.byte	0x04, 0x12
        /*04e2*/ 	.short	(.L_220 - .L_219)
	.align		4
.L_219:
        /*04e4*/ 	.word	index@(_ZN5flash44flash_bwd_dq_dk_dv_loop_seqk_parallel_kernelI23Flash_bwd_kernel_traitsILi128ELi64ELi128ELi8ELi2ELi4ELi2ELb0ELb0EN7cutlass6half_tE19Flash_kernel_traitsILi128ELi64ELi128ELi8ES3_EELb0ELb0ELb0ELb0ELb0ELb0ELb0EEEvNS_16Flash_bwd_paramsE)
        /*04e8*/ 	.word	0x00000008


	//----- nvinfo : EIATTR_MIN_STACK_SIZE
	.align		4
.L_220:
        /*04ec*/ 	.byte	0x04, 0x12
        /*04ee*/ 	.short	(.L_222 - .L_221)
	.align		4
.L_221:
        /*04f0*/ 	.word	index@(_ZN5flash44flash_bwd_dq_dk_dv_loop_seqk_parallel_kernelI23Flash_bwd_kernel_traitsILi128ELi64ELi128ELi8ELi2ELi4ELi2ELb0ELb0EN7cutlass6half_tE19Flash_kernel_traitsILi128ELi64ELi128ELi8ES3_EELb0ELb0ELb1ELb0ELb0ELb0ELb0EEEvNS_16Flash_bwd_paramsE)
        /*04f4*/ 	.word	0x00000018


	//----- nvinfo : EIATTR_MIN_STACK_SIZE
	.align		4
.L_222:
        /*04f8*/ 	.byte	0x04, 0x12
        /*04fa*/ 	.short	(.L_224 - .L_223)
	.align		4
.L_223:
        /*04fc*/ 	.word	index@(_ZN5flash44flash_bwd_dq_dk_dv_loop_seqk_parallel_kernelI23Flash_bwd_kernel_traitsILi128ELi64ELi128ELi8ELi2ELi4ELi2ELb0ELb0EN7cutlass6half_tE19Flash_kernel_traitsILi128ELi64ELi128ELi8ES3_EELb0ELb0ELb0ELb0ELb1ELb1ELb0EEEvNS_16Flash_bwd_paramsE)
        /*0500*/ 	.word	0x00000008


	//----- nvinfo : EIATTR_MIN_STACK_SIZE
	.align		4
.L_224:
        /*0504*/ 	.byte	0x04, 0x12
        /*0506*/ 	.short	(.L_226 - .L_225)
	.align		4
.L_225:
        /*0508*/ 	.word	index@(_ZN5flash44flash_bwd_dq_dk_dv_loop_seqk_parallel_kernelI23Flash_bwd_kernel_traitsILi128ELi64ELi128ELi8ELi2ELi4ELi2ELb0ELb0EN7cutlass6half_tE19Flash_kernel_traitsILi128ELi64ELi128ELi8ES3_EELb0ELb0ELb0ELb1ELb0ELb0ELb0EEEvNS_16Flash_bwd_paramsE)
        /*050c*/ 	.word	0x00000008


	//----- nvinfo : EIATTR_MIN_STACK_SIZE
	.align		4
.L_226:
        /*0510*/ 	.byte	0x04, 0x12
        /*0512*/ 	.short	(.L_228 - .L_227)
	.align		4
.L_227:
        /*0514*/ 	.word	index@(_ZN5flash44flash_bwd_dq_dk_dv_loop_seqk_parallel_kernelI23Flash_bwd_kernel_traitsILi128ELi64ELi128ELi8ELi2ELi4ELi2ELb0ELb0EN7cutlass6half_tE19Flash_kernel_traitsILi128ELi64ELi128ELi8ES3_EELb0ELb0ELb1ELb0ELb0ELb1ELb0EEEvNS_16Flash_bwd_paramsE)
        /*0518*/ 	.word	0x00000008


	//----- nvinfo : EIATTR_MIN_STACK_SIZE
	.align		4
.L_228:
        /*051c*/ 	.byte	0x04, 0x12
        /*051e*/ 	.short	(.L_230 - .L_229)
	.align		4
.L_229:
        /*0520*/ 	.word	index@(_ZN5flash44flash_bwd_dq_dk_dv_loop_seqk_parallel_kernelI23Flash_bwd_kernel_traitsILi128ELi64ELi128ELi8ELi2ELi4ELi2ELb0ELb0EN7cutlass6half_tE19Flash_kernel_traitsILi128ELi64ELi128ELi8ES3_EELb0ELb0ELb1ELb1ELb0ELb0ELb0EEEvNS_16Flash_bwd_paramsE)
        /*0524*/ 	.word	0x00000020


	//----- nvinfo : EIATTR_MIN_STACK_SIZE
	.align		4
.L_230:
        /*0528*/ 	.byte	0x04, 0x12
        /*052a*/ 	.short	(.L_232 - .L_231)
	.align		4
.L_231:
        /*052c*/ 	.word	index@(_ZN5flash27flash_bwd_convert_dq_kernelI23Flash_bwd_kernel_traitsILi128ELi64ELi64ELi8ELi4ELi2ELi2ELb1ELb0EN7cutlass6half_tE19Flash_kernel_traitsILi128ELi64ELi64ELi8ES3_EEEEvNS_16Flash_bwd_paramsEi)
        /*0530*/ 	.word	0x00000000


	//----- nvinfo : EIATTR_MIN_STACK_SIZE
	.align		4
.L_232:
        /*0534*/ 	.byte	0x04, 0x12
        /*0536*/ 	.short	(.L_234 - .L_233)
	.align		4
.L_233:
        /*0538*/ 	.word	index@(_ZN5flash44flash_bwd_dq_dk_dv_loop_seqk_parallel_kernelI23Flash_bwd_kernel_traitsILi128ELi64ELi64ELi8ELi4ELi2ELi2ELb1ELb0EN7cutlass6half_tE19Flash_kernel_traitsILi128ELi64ELi64ELi8ES3_EELb1ELb0ELb0ELb0ELb0ELb1ELb0EEEvNS_16Flash_bwd_paramsE)
        /*053c*/ 	.word	0x00000000


	//----- nvinfo : EIATTR_MIN_STACK_SIZE
	.align		4
.L_234:
        /*0540*/ 	.byte	0x04, 0x12
        /*0542*/ 	.short	(.L_236 - .L_235)
	.align		4
.L_235:
        /*0544*/ 	.word	index@(_ZN5flash44flash_bwd_dq_dk_dv_loop_seqk_parallel_kernelI23Flash_bwd_kernel_traitsILi128ELi64ELi64ELi8ELi4ELi2ELi2ELb1ELb0EN7cutlass6half_tE19Flash_kernel_traitsILi128ELi64ELi64ELi8ES3_EELb0ELb0ELb0ELb0ELb0ELb1ELb1EEEvNS_16Flash_bwd_paramsE)
        /*0548*/ 	.word	0x00000008


	//----- nvinfo : EIATTR_MIN_STACK_SIZE
	.align		4
.L_236:
        /*054c*/ 	.byte	0x04, 0x12
        /*054e*/ 	.short	(.L_238 - .L_237)
	.align		4
.L_237:
        /*0550*/ 	.word	index@(_ZN5flash44flash_bwd_dq_dk_dv_loop_seqk_parallel_kernelI23Flash_bwd_kernel_traitsILi128ELi64ELi64ELi8ELi4ELi2ELi2ELb1ELb0EN7cutlass6half_tE19Flash_kernel_traitsILi128ELi64ELi64ELi8ES3_EELb1ELb0ELb0ELb0ELb0ELb0ELb0EEEvNS_16Flash_bwd_paramsE)
        /*0554*/ 	.word	0x00000018


	//----- nvinfo : EIATTR_MIN_STACK_SIZE
	.align		4
.L_238:
        /*0558*/ 	.byte	0x04, 0x12
        /*055a*/ 	.short	(.L_240 - .L_239)
	.align		4
.L_239:
        /*055c*/ 	.word	index@(_ZN5flash44flash_bwd_dq_dk_dv_loop_seqk_parallel_kernelI23Flash_bwd_kernel_traitsILi128ELi64ELi64ELi8ELi4ELi2ELi2ELb1ELb0EN7cutlass6half_tE19Flash_kernel_traitsILi128ELi64ELi64ELi8ES3_EELb0ELb0ELb0ELb0ELb0ELb0ELb1EEEvNS_16Flash_bwd_paramsE)
        /*0560*/ 	.word	0x00000000


	//----- nvinfo : EIATTR_MIN_STACK_SIZE
	.align		4
.L_240:
        /*0564*/ 	.byte	0x04, 0x12
        /*0566*/ 	.short	(.L_242 - .L_241)
	.align		4
.L_241:
        /*0568*/ 	.word	index@(_ZN5flash44flash_bwd_dq_dk_dv_loop_seqk_parallel_kernelI23Flash_bwd_kernel_traitsILi128ELi64ELi64ELi8ELi4ELi2ELi2ELb1ELb0EN7cutlass6half_tE19Flash_kernel_traitsILi128ELi64ELi64ELi8ES3_EELb1ELb0ELb1ELb0ELb0ELb0ELb0EEEvNS_16Flash_bwd_paramsE)
        /*056c*/ 	.word	0x00000000


	//----- nvinfo : EIATTR_MIN_STACK_SIZE
	.align		4
.L_242:
        /*0570*/ 	.byte	0x04, 0x12
        /*0572*/ 	.short	(.L_244 - .L_243)
	.align		4
.L_243:
        /*0574*/ 	.word	index@(_ZN5flash44flash_bwd_dq_dk_dv_loop_seqk_parallel_kernelI23Flash_bwd_kernel_traitsILi128ELi64ELi64ELi8ELi4ELi2ELi2ELb1ELb0EN7cutlass6half_tE19Flash_kernel_traitsILi128ELi64ELi64ELi8ES3_EELb0ELb0ELb1ELb0ELb0ELb0ELb1EEEvNS_16Flash_bwd_paramsE)
        /*0578*/ 	.word	0x00000020


	//----- nvinfo : EIATTR_MIN_STACK_SIZE
	.align		4
.L_244:
        /*057c*/ 	.byte	0x04, 0x12
        /*057e*/ 	.short	(.L_246 - .L_245)
	.align		4
.L_245:
        /*0580*/ 	.word	index@(_ZN5flash44flash_bwd_dq_dk_dv_loop_seqk_parallel_kernelI23Flash_bwd_kernel_traitsILi128ELi64ELi64ELi8ELi4ELi2ELi2ELb1ELb0EN7cutlass6half_tE19Flash_kernel_traitsILi128ELi64ELi64ELi8ES3_EELb1ELb0ELb0ELb0ELb1ELb1ELb0EEEvNS_16Flash_bwd_paramsE)
        /*0584*/ 	.word	0x00000000


	//----- nvinfo : EIATTR_MIN_STACK_SIZE
	.align		4
.L_246:
        /*0588*/ 	.byte	0x04, 0x12
        /*058a*/ 	.short	(.L_248 - .L_247)
	.align		4
.L_247:
        /*058c*/ 	.word	index@(_ZN5flash44flash_bwd_dq_dk_dv_loop_seqk_parallel_kernelI23Flash_bwd_kernel_traitsILi128ELi64ELi64ELi8ELi4ELi2ELi2ELb1ELb0EN7cutlass6half_tE19Flash_kernel_traitsILi128ELi64ELi64ELi8ES3_EELb0ELb0ELb0ELb0ELb1ELb1ELb1EEEvNS_16Flash_bwd_paramsE)
        /*0590*/ 	.word	0x00000000


	//----- nvinfo : EIATTR_MIN_STACK_SIZE
	.align		4
.L_248:
        /*0594*/ 	.byte	0x04, 0x12
        /*0596*/ 	.short	(.L_250 - .L_249)
	.align		4
.L_249:
        /*0598*/ 	.word	index@(_ZN5flash44flash_bwd_dq_dk_dv_loop_seqk_parallel_kernelI23Flash_bwd_kernel_traitsILi128ELi64ELi64ELi8ELi4ELi2ELi2ELb1ELb0EN7cutlass6half_tE19Flash_kernel_traitsILi128ELi64ELi64ELi8ES3_EELb1ELb0ELb0ELb1ELb0ELb0ELb0EEEvNS_16Flash_bwd_paramsE)
        /*059c*/ 	.word	0x00000000


	//----- nvinfo : EIATTR_MIN_STACK_SIZE
	.align		4
.L_250:
        /*05a0*/ 	.byte	0x04, 0x12
        /*05a2*/ 	.short	(.L_252 - .L_251)
	.align		4
.L_251:
        /*05a4*/ 	.word	index@(_ZN5flash44flash_bwd_dq_dk_dv_loop_seqk_parallel_kernelI23Flash_bwd_kernel_traitsILi128ELi64ELi64ELi8ELi4ELi2ELi2ELb1ELb0EN7cutlass6half_tE19Flash_kernel_traitsILi128ELi64ELi64ELi8ES3_EELb0ELb0ELb0ELb1ELb0ELb0ELb1EEEvNS_16Flash_bwd_paramsE)
        /*05a8*/ 	.word	0x00000008


	//----- nvinfo : EIATTR_MIN_STACK_SIZE
	.align		4
.L_252:
        /*05ac*/ 	.byte	0x04, 0x12
        /*05ae*/ 	.short	(.L_254 - .L_253)
	.align		4
.L_253:
        /*05b0*/ 	.word	index@(_ZN5flash44flash_bwd_dq_dk_dv_loop_seqk_parallel_kernelI23Flash_bwd_kernel_traitsILi128ELi64ELi64ELi8ELi4ELi2ELi2ELb1ELb0EN7cutlass6half_tE19Flash_kernel_traitsILi128ELi64ELi64ELi8ES3_EELb1ELb0ELb1ELb0ELb0ELb1ELb0EEEvNS_16Flash_bwd_paramsE)
        /*05b4*/ 	.word	0x00000000


	//----- nvinfo : EIATTR_MIN_STACK_SIZE
	.align		4
.L_254:
        /*05b8*/ 	.byte	0x04, 0x12
        /*05ba*/ 	.short	(.L_256 - .L_255)
	.align		4
.L_255:
        /*05bc*/ 	.word	index@(_ZN5flash44flash_bwd_dq_dk_dv_loop_seqk_parallel_kernelI23Flash_bwd_kernel_traitsILi128ELi64ELi64ELi8ELi4ELi2ELi2ELb1ELb0EN7cutlass6half_tE19Flash_kernel_traitsILi128ELi64ELi64ELi8ES3_EELb0ELb0ELb1ELb0ELb0ELb1ELb1EEEvNS_16Flash_bwd_paramsE)
        /*05c0*/ 	.word	0x00000000


	//----- nvinfo : EIATTR_MIN_STACK_SIZE
	.align		4
.L_256:
        /*05c4*/ 	.byte	0x04, 0x12
        /*05c6*/ 	.short	(.L_258 - .L_257)
	.align		4
.L_257:
        /*05c8*/ 	.word	index@(_ZN5flash44flash_bwd_dq_dk_dv_loop_seqk_parallel_kernelI23Flash_bwd_kernel_traitsILi128ELi64ELi64ELi8ELi4ELi2ELi2ELb1ELb0EN7cutlass6half_tE19Flash_kernel_traitsILi128ELi64ELi64ELi8ES3_EELb1ELb0ELb1ELb1ELb0ELb0ELb0EEEvNS_16Flash_bwd_paramsE)
        /*05cc*/ 	.word	0x00000000


	//----- nvinfo : EIATTR_MIN_STACK_SIZE
	.align		4
.L_258:
        /*05d0*/ 	.byte	0x04, 0x12
        /*05d2*/ 	.short	(.L_260 - .L_259)
	.align		4
.L_259:
        /*05d4*/ 	.word	index@(_ZN5flash44flash_bwd_dq_dk_dv_loop_seqk_parallel_kernelI23Flash_bwd_kernel_traitsILi128ELi64ELi64ELi8ELi4ELi2ELi2ELb1ELb0EN7cutlass6half_tE19Flash_kernel_traitsILi128ELi64ELi64ELi8ES3_EELb0ELb0ELb1ELb1ELb0ELb0ELb1EEEvNS_16Flash_bwd_paramsE)
        /*05d8*/ 	.word	0x00000000


	//----- nvinfo : EIATTR_MIN_STACK_SIZE
	.align		4
.L_260:
        /*05dc*/ 	.byte	0x04, 0x12
        /*05de*/ 	.short	(.L_262 - .L_261)
	.align		4
.L_261:
        /*05e0*/ 	.word	index@(_ZN5flash25flash_bwd_dot_do_o_kernelILb0E23Flash_bwd_kernel_traitsILi128ELi64ELi64ELi8ELi4ELi2ELi2ELb1ELb0EN7cutlass6half_tE19Flash_kernel_traitsILi128ELi64ELi64ELi8ES3_EEEEvNS_16Flash_bwd_paramsE)
        /*05e4*/ 	.word	0x00000000


	//----- nvinfo : EIATTR_MIN_STACK_SIZE
	.align		4
.L_262:
        /*05e8*/ 	.byte	0x04, 0x12
        /*05ea*/ 	.short	(.L_264 - .L_263)
	.align		4
.L_263:
        /*05ec*/ 	.word	index@(_ZN5flash25flash_bwd_dot_do_o_kernelILb1E23Flash_bwd_kernel_traitsILi128ELi64ELi64ELi8ELi4ELi2ELi2ELb1ELb0EN7cutlass6half_tE19Flash_kernel_traitsILi128ELi64ELi64ELi8ES3_EEEEvNS_16Flash_bwd_paramsE)
        /*05f0*/ 	.word	0x00000000


	//----- nvinfo : EIATTR_MIN_STACK_SIZE
	.align		4
.L_264:
        /*05f4*/ 	.byte	0x04, 0x12
        /*05f6*/ 	.short	(.L_266 - .L_265)
	.align		4
.L_265:
        /*05f8*/ 	.word	index@(_ZN5flash27flash_bwd_convert_dq_kernelI23Flash_bwd_kernel_traitsILi128ELi64ELi128ELi8ELi2ELi4ELi2ELb0ELb0EN7cutlass6half_tE19Flash_kernel_traitsILi128ELi64ELi128ELi8ES3_EEEEvNS_16Flash_bwd_paramsEi)
        /*05fc*/ 	.word	0x00000000


	//----- nvinfo : EIATTR_MIN_STACK_SIZE
	.align		4
.L_266:
        /*0600*/ 	.byte	0x04, 0x12
        /*0602*/ 	.short	(.L_268 - .L_267)
	.align		4
.L_267:
        /*0604*/ 	.word	index@(_ZN5flash44flash_bwd_dq_dk_dv_loop_seqk_parallel_kernelI23Flash_bwd_kernel_traitsILi128ELi64ELi128ELi8ELi2ELi4ELi2ELb0ELb0EN7cutlass6half_tE19Flash_kernel_traitsILi128ELi64ELi128ELi8ES3_EELb1ELb0ELb0ELb0ELb0ELb1ELb0EEEvNS_16Flash_bwd_paramsE)
        /*0608*/ 	.word	0x00000000


	//----- nvinfo : EIATTR_MIN_STACK_SIZE
	.align		4
.L_268:
        /*060c*/ 	.byte	0x04, 0x12
        /*060e*/ 	.short	(.L_270 - .L_269)
	.align		4
.L_269:
        /*0610*/ 	.word	index@(_ZN5flash44flash_bwd_dq_dk_dv_loop_seqk_parallel_kernelI23Flash_bwd_kernel_traitsILi128ELi64ELi128ELi8ELi2ELi4ELi2ELb0ELb0EN7cutlass6half_tE19Flash_kernel_traitsILi128ELi64ELi128ELi8ES3_EELb0ELb0ELb0ELb0ELb0ELb1ELb1EEEvNS_16Flash_bwd_paramsE)
        /*0614*/ 	.word	0x00000090


	//----- nvinfo : EIATTR_MIN_STACK_SIZE
	.align		4
.L_270:
        /*0618*/ 	.byte	0x04, 0x12
        /*061a*/ 	.short	(.L_272 - .L_271)
	.align		4
.L_271:
        /*061c*/ 	.word	index@(_ZN5flash44flash_bwd_dq_dk_dv_loop_seqk_parallel_kernelI23Flash_bwd_kernel_traitsILi128ELi64ELi128ELi8ELi2ELi4ELi2ELb0ELb0EN7cutlass6half_tE19Flash_kernel_traitsILi128ELi64ELi128ELi8ES3_EELb1ELb0ELb0ELb0ELb0ELb0ELb0EEEvNS_16Flash_bwd_paramsE)
        /*0620*/ 	.word	0x00000000


	//----- nvinfo : EIATTR_MIN_STACK_SIZE
	.align		4
.L_272:
        /*0624*/ 	.byte	0x04, 0x12
        /*0626*/ 	.short	(.L_274 - .L_273)
	.align		4
.L_273:
        /*0628*/ 	.word	index@(_ZN5flash44flash_bwd_dq_dk_dv_loop_seqk_parallel_kernelI23Flash_bwd_kernel_traitsILi128ELi64ELi128ELi8ELi2ELi4ELi2ELb0ELb0EN7cutlass6half_tE19Flash_kernel_traitsILi128ELi64ELi128ELi8ES3_EELb0ELb0ELb0ELb0ELb0ELb0ELb1EEEvNS_16Flash_bwd_paramsE)
        /*062c*/ 	.word	0x00000098


	//----- nvinfo : EIATTR_MIN_STACK_SIZE
	.align		4
.L_274:
        /*0630*/ 	.byte	0x04, 0x12
        /*0632*/ 	.short	(.L_276 - .L_275)
	.align		4
.L_275:
        /*0634*/ 	.word	index@(_ZN5flash44flash_bwd_dq_dk_dv_loop_seqk_parallel_kernelI23Flash_bwd_kernel_traitsILi128ELi64ELi128ELi8ELi2ELi4ELi2ELb0ELb0EN7cutlass6half_tE19Flash_kernel_traitsILi128ELi64ELi128ELi8ES3_EELb1ELb0ELb1ELb0ELb0ELb0ELb0EEEvNS_16Flash_bwd_paramsE)
        /*0638*/ 	.word	0x00000010


	//----- nvinfo : EIATTR_MIN_STACK_SIZE
	.align		4
.L_276:
        /*063c*/ 	.byte	0x04, 0x12
        /*063e*/ 	.short	(.L_278 - .L_277)
	.align		4
.L_277:
        /*0640*/ 	.word	index@(_ZN5flash44flash_bwd_dq_dk_dv_loop_seqk_parallel_kernelI23Flash_bwd_kernel_traitsILi128ELi64ELi128ELi8ELi2ELi4ELi2ELb0ELb0EN7cutlass6half_tE19Flash_kernel_traitsILi128ELi64ELi128ELi8ES3_EELb0ELb0ELb1ELb0ELb0ELb0ELb1EEEvNS_16Flash_bwd_paramsE)
        /*0644*/ 	.word	0x00000090


	//----- nvinfo : EIATTR_MIN_STACK_SIZE
	.align		4
.L_278:
        /*0648*/ 	.byte	0x04, 0x12
        /*064a*/ 	.short	(.L_280 - .L_279)
	.align		4
.L_279:
        /*064c*/ 	.word	index@(_ZN5flash44flash_bwd_dq_dk_dv_loop_seqk_parallel_kernelI23Flash_bwd_kernel_traitsILi128ELi64ELi128ELi8ELi2ELi4ELi2ELb0ELb0EN7cutlass6half_tE19Flash_kernel_traitsILi128ELi64ELi128ELi8ES3_EELb1ELb0ELb0ELb0ELb1ELb1ELb0EEEvNS_16Flash_bwd_paramsE)
        /*0650*/ 	.word	0x00000018


	//----- nvinfo : EIATTR_MIN_STACK_SIZE
	.align		4
.L_280:
        /*0654*/ 	.byte	0x04, 0x12
        /*0656*/ 	.short	(.L_282 - .L_281)
	.align		4
.L_281:
        /*0658*/ 	.word	index@(_ZN5flash44flash_bwd_dq_dk_dv_loop_seqk_parallel_kernelI23Flash_bwd_kernel_traitsILi128ELi64ELi128ELi8ELi2ELi4ELi2ELb0ELb0EN7cutlass6half_tE19Flash_kernel_traitsILi128ELi64ELi128ELi8ES3_EELb0ELb0ELb0ELb0ELb1ELb1ELb1EEEvNS_16Flash_bwd_paramsE)
        /*065c*/ 	.word	0x00000080


	//----- nvinfo : EIATTR_MIN_STACK_SIZE
	.align		4
.L_282:
        /*0660*/ 	.byte	0x04, 0x12
        /*0662*/ 	.short	(.L_284 - .L_283)
	.align		4
.L_283:
        /*0664*/ 	.word	index@(_ZN5flash44flash_bwd_dq_dk_dv_loop_seqk_parallel_kernelI23Flash_bwd_kernel_traitsILi128ELi64ELi128ELi8ELi2ELi4ELi2ELb0ELb0EN7cutlass6half_tE19Flash_kernel_traitsILi128ELi64ELi128ELi8ES3_EELb1ELb0ELb0ELb1ELb0ELb0ELb0EEEvNS_16Flash_bwd_paramsE)
        /*0668*/ 	.word	0x00000020


	//----- nvinfo : EIATTR_MIN_STACK_SIZE
	.align		4
.L_284:
        /*066c*/ 	.byte	0x04, 0x12
        /*066e*/ 	.short	(.L_286 - .L_285)
	.align		4
.L_285:
        /*0670*/ 	.word	index@(_ZN5flash44flash_bwd_dq_dk_dv_loop_seqk_parallel_kernelI23Flash_bwd_kernel_traitsILi128ELi64ELi128ELi8ELi2ELi4ELi2ELb0ELb0EN7cutlass6half_tE19Flash_kernel_traitsILi128ELi64ELi128ELi8ES3_EELb0ELb0ELb0ELb1ELb0ELb0ELb1EEEvNS_16Flash_bwd_paramsE)
        /*0674*/ 	.word	0x000000a0


	//----- nvinfo : EIATTR_MIN_STACK_SIZE
	.align		4
.L_286:
        /*0678*/ 	.byte	0x04, 0x12
        /*067a*/ 	.short	(.L_288 - .L_287)
	.align		4
.L_287:
        /*067c*/ 	.word	index@(_ZN5flash44flash_bwd_dq_dk_dv_loop_seqk_parallel_kernelI23Flash_bwd_kernel_traitsILi128ELi64ELi128ELi8ELi2ELi4ELi2ELb0ELb0EN7cutlass6half_tE19Flash_kernel_traitsILi128ELi64ELi128ELi8ES3_EELb1ELb0ELb1ELb0ELb0ELb1ELb0EEEvNS_16Flash_bwd_paramsE)
        /*0680*/ 	.word	0x00000010


	//----- nvinfo : EIATTR_MIN_STACK_SIZE
	.align		4
.L_288:
        /*0684*/ 	.byte	0x04, 0x12
        /*0686*/ 	.short	(.L_290 - .L_289)
	.align		4
.L_289:
        /*0688*/ 	.word	index@(_ZN5flash44flash_bwd_dq_dk_dv_loop_seqk_parallel_kernelI23Flash_bwd_kernel_traitsILi128ELi64ELi128ELi8ELi2ELi4ELi2ELb0ELb0EN7cutlass6half_tE19Flash_kernel_traitsILi128ELi64ELi128ELi8ES3_EELb0ELb0ELb1ELb0ELb0ELb1ELb1EEEvNS_16Flash_bwd_paramsE)
        /*068c*/ 	.word	0x00000088


	//----- nvinfo : EIATTR_MIN_STACK_SIZE
	.align		4
.L_290:
        /*0690*/ 	.byte	0x04, 0x12
        /*0692*/ 	.short	(.L_292 - .L_291)
	.align		4
.L_291:
        /*0694*/ 	.word	index@(_ZN5flash44flash_bwd_dq_dk_dv_loop_seqk_parallel_kernelI23Flash_bwd_kernel_traitsILi128ELi64ELi128ELi8ELi2ELi4ELi2ELb0ELb0EN7cutlass6half_tE19Flash_kernel_traitsILi128ELi64ELi128ELi8ES3_EELb1ELb0ELb1ELb1ELb0ELb0ELb0EEEvNS_16Flash_bwd_paramsE)
        /*0698*/ 	.word	0x00000028


	//----- nvinfo : EIATTR_MIN_STACK_SIZE
	.align		4
.L_292:
        /*069c*/ 	.byte	0x04, 0x12
        /*069e*/ 	.short	(.L_294 - .L_293)
	.align		4
.L_293:
        /*06a0*/ 	.word	index@(_ZN5flash44flash_bwd_dq_dk_dv_loop_seqk_parallel_kernelI23Flash_bwd_kernel_traitsILi128ELi64ELi128ELi8ELi2ELi4ELi2ELb0ELb0EN7cutlass6half_tE19Flash_kernel_traitsILi128ELi64ELi128ELi8ES3_EELb0ELb0ELb1ELb1ELb0ELb0ELb1EEEvNS_16Flash_bwd_paramsE)
        /*06a4*/ 	.word	0x00000098


	//----- nvinfo : EIATTR_MIN_STACK_SIZE
	.align		4
.L_294:
        /*06a8*/ 	.byte	0x04, 0x12
        /*06aa*/ 	.short	(.L_296 - .L_295)
	.align		4
.L_295:
        /*06ac*/ 	.word	index@(_ZN5flash25flash_bwd_dot_do_o_kernelILb0E23Flash_bwd_kernel_traitsILi128ELi64ELi128ELi8ELi2ELi4ELi2ELb0ELb0EN7cutlass6half_tE19Flash_kernel_traitsILi128ELi64ELi128ELi8ES3_EEEEvNS_16Flash_bwd_paramsE)
        /*06b0*/ 	.word	0x00000000


	//----- nvinfo : EIATTR_MIN_STACK_SIZE
	.align		4
.L_296:
        /*06b4*/ 	.byte	0x04, 0x12
        /*06b6*/ 	.short	(.L_298 - .L_297)
	.align		4
.L_297:
        /*06b8*/ 	.word	index@(_ZN5flash25flash_bwd_dot_do_o_kernelILb1E23Flash_bwd_kernel_traitsILi128ELi64ELi128ELi8ELi2ELi4ELi2ELb0ELb0EN7cutlass6half_tE19Flash_kernel_traitsILi128ELi64ELi128ELi8ES3_EEEEvNS_16Flash_bwd_paramsE)
        /*06bc*/ 	.word	0x00000000
.L_298:


//--------------------- .nv.compat                --------------------------
	.section	.nv.compat,"",@"SHT_CUDA_COMPAT_INFO"
	.align	4
        /*0000*/ 	.byte	0x02, 0x09, 0x01, 0x00, 0x02, 0x02, 0x01, 0x00, 0x02, 0x05, 0x05, 0x00, 0x03, 0x07, 0x01, 0x01
        /*0010*/ 	.byte	0x02, 0x03, 0x00, 0x00, 0x02, 0x06, 0x01, 0x00, 0x04, 0x0b, 0x08, 0x00, 0x00, 0x00, 0x00, 0x00
        /*0020*/ 	.byte	0x00, 0x00, 0x00, 0x00


//--------------------- .nv.info._ZN5flash44flash_bwd_dq_dk_dv_loop_seqk_parallel_kernelI23Flash_bwd_kernel_traitsILi128ELi64ELi64ELi8ELi4ELi2ELi2ELb1ELb0EN7cutlass6half_tE19Flash_kernel_traitsILi128ELi64ELi64ELi8ES3_EELb0ELb0ELb0ELb0ELb0ELb1ELb0EEEvNS_16Flash_bwd_paramsE --------------------------
	.section	.nv.info._ZN5flash44flash_bwd_dq_dk_dv_loop_seqk_parallel_kernelI23Flash_bwd_kernel_traitsILi128ELi64ELi64ELi8ELi4ELi2ELi2ELb1ELb0EN7cutlass6half_tE19Flash_kernel_traitsILi128ELi64ELi64ELi8ES3_EELb0ELb0ELb0ELb0ELb0ELb1ELb0EEEvNS_16Flash_bwd_paramsE,"",@"SHT_CUDA_INFO"
	.sectionflags	@""
	.align	4


	//----- nvinfo : EIATTR_CUDA_API_VERSION
	.align		4
        /*0000*/ 	.byte	0x04, 0x37
        /*0002*/ 	.short	(.L_300 - .L_299)
.L_299:
        /*0004*/ 	.word	0x00000082


	//----- nvinfo : EIATTR_KPARAM_INFO
	.align		4
.L_300:
        /*0008*/ 	.byte	0x04, 0x17
        /*000a*/ 	.short	(.L_302 - .L_301)
.L_301:
        /*000c*/ 	.word	0x00000000
        /*0010*/ 	.short	0x0000
        /*0012*/ 	.short	0x0000
        /*0014*/ 	.byte	0x00, 0xf0, 0x01, 0x0a


	//----- nvinfo : EIATTR_SPARSE_MMA_MASK
	.align		4
.L_302:
        /*0018*/ 	.byte	0x03, 0x50
        /*001a*/ 	.short	0x0000


	//----- nvinfo : EIATTR_MAXREG_COUNT
	.align		4
        /*001c*/ 	.byte	0x03, 0x1b
        /*001e*/ 	.short	0x00ff


	//----- nvinfo : EIATTR_NUM_BARRIERS
	.align		4
        /*0020*/ 	.byte	0x02, 0x4c
        /*0022*/ 	.byte	0x01
	.zero		1


	//----- nvinfo : EIATTR_ANNOTATIONS
	.align		4
        /*0024*/ 	.byte	0x04, 0x55
        /*0026*/ 	.short	(.L_304 - .L_303)


	//   ....[0]....
.L_303:
        /*0028*/ 	.word	0x00000001
        /*002c*/ 	.byte	0x70, 0x05, 0x00, 0x00, 0x01, 0x00, 0x00, 0x00, 0x30, 0x19, 0x00, 0x00


	//----- nvinfo : EIATTR_MERCURY_ISA_VERSION
	.align		4
.L_304:
        /*0038*/ 	.byte	0x03, 0x5f
        /*003a*/ 	.short	0x0101


	//----- nvinfo : EIATTR_EXIT_INSTR_OFFSETS
	.align		4
        /*003c*/ 	.byte	0x04, 0x1c
        /*003e*/ 	.short	(.L_306 - .L_305)


	//   ....[0]....
.L_305:
        /*0040*/ 	.word	0x00000090


	//   ....[1]....
        /*0044*/ 	.word	0x00006450


	//----- nvinfo : EIATTR_CRS_STACK_SIZE
	.align		4
.L_306:
        /*0048*/ 	.byte	0x04, 0x1e
        /*004a*/ 	.short	(.L_308 - .L_307)
.L_307:
        /*004c*/ 	.word	0x00000000


	//----- nvinfo : EIATTR_CBANK_PARAM_SIZE
	.align		4
.L_308:
        /*0050*/ 	.byte	0x03, 0x19
        /*0052*/ 	.short	0x0280


	//----- nvinfo : EIATTR_PARAM_CBANK
	.align		4
        /*0054*/ 	.byte	0x04, 0x0a
        /*0056*/ 	.short	(.L_310 - .L_309)
	.align		4
.L_309:
        /*0058*/ 	.word	index@(.nv.constant0._ZN5flash44flash_bwd_dq_dk_dv_loop_seqk_parallel_kernelI23Flash_bwd_kernel_traitsILi128ELi64ELi64ELi8ELi4ELi2ELi2ELb1ELb0EN7cutlass6half_tE19Flash_kernel_traitsILi128ELi64ELi64ELi8ES3_EELb0ELb0ELb0ELb0ELb0ELb1ELb0EEEvNS_16Flash_bwd_paramsE)
        /*005c*/ 	.short	0x0210
        /*005e*/ 	.short	0x0280


	//----- nvinfo : EIATTR_SW_WAR
	.align		4
.L_310:
        /*0060*/ 	.byte	0x04, 0x36
        /*0062*/ 	.short	(.L_312 - .L_311)
.L_311:
        /*0064*/ 	.word	0x00000008
.L_312:


//--------------------- .nv.info._ZN5flash44flash_bwd_dq_dk_dv_loop_seqk_parallel_kernelI23Flash_bwd_kernel_traitsILi128ELi64ELi64ELi8ELi4ELi2ELi2ELb1ELb0EN7cutlass6half_tE19Flash_kernel_traitsILi128ELi64ELi64ELi8ES3_EELb0ELb0ELb0ELb0ELb0ELb0ELb0EEEvNS_16Flash_bwd_paramsE --------------------------
	.section	.nv.info._ZN5flash44flash_bwd_dq_dk_dv_loop_seqk_parallel_kernelI23Flash_bwd_kernel_traitsILi128ELi64ELi64ELi8ELi4ELi2ELi2ELb1ELb0EN7cutlass6half_tE19Flash_kernel_traitsILi128ELi64ELi64ELi8ES3_EELb0ELb0ELb0ELb0ELb0ELb0ELb0EEEvNS_16Flash_bwd_paramsE,"",@"SHT_CUDA_INFO"
	.sectionflags	@""
	.align	4


	//----- nvinfo : EIATTR_CUDA_API_VERSION
	.align		4
        /*0000*/ 	.byte	0x04, 0x37
        /*0002*/ 	.short	(.L_314 - .L_313)
.L_313:
        /*0004*/ 	.word	0x00000082


	//----- nvinfo : EIATTR_KPARAM_INFO
	.align		4
.L_314:
        /*0008*/ 	.byte	0x04, 0x17
        /*000a*/ 	.short	(.L_316 - .L_315)
.L_315:
        /*000c*/ 	.word	0x00000000
        /*0010*/ 	.short	0x0000
        /*0012*/ 	.short	0x0000
        /*0014*/ 	.byte	0x00, 0xf0, 0x01, 0x0a


	//----- nvinfo : EIATTR_SPARSE_MMA_MASK
	.align		4
.L_316:
        /*0018*/ 	.byte	0x03, 0x50
        /*001a*/ 	.short	0x0000


	//----- nvinfo : EIATTR_MAXREG_COUNT
	.align		4
        /*001c*/ 	.byte	0x03, 0x1b
        /*001e*/ 	.short	0x00ff


	//----- nvinfo : EIATTR_NUM_BARRIERS
	.align		4
        /*0020*/ 	.byte	0x02, 0x4c
        /*0022*/ 	.byte	0x01
	.zero		1


	//----- nvinfo : EIATTR_ANNOTATIONS
	.align		4
        /*0024*/ 	.byte	0x04, 0x55
        /*0026*/ 	.short	(.L_318 - .L_317)


	//   ....[0]....
.L_317:
        /*0028*/ 	.word	0x00000001
        /*002c*/ 	.byte	0x90, 0x05, 0x00, 0x00, 0x01, 0x00, 0x00, 0x00, 0x80, 0x15, 0x00, 0x00


	//----- nvinfo : EIATTR_MERCURY_ISA_VERSION
	.align		4
.L_318:
        /*0038*/ 	.byte	0x03, 0x5f
        /*003a*/ 	.short	0x0101


	//----- nvinfo : EIATTR_EXIT_INSTR_OFFSETS
	.align		4
        /*003c*/ 	.byte	0x04, 0x1c
        /*003e*/ 	.short	(.L_320 - .L_319)


	//   ....[0]....
.L_319:
        /*0040*/ 	.word	0x00000090


	//   ....[1]....
        /*0044*/ 	.word	0x00007240


	//----- nvinfo : EIATTR_CRS_STACK_SIZE
	.align		4
.L_320:
        /*0048*/ 	.byte	0x04, 0x1e
        /*004a*/ 	.short	(.L_322 - .L_321)
.L_321:
        /*004c*/ 	.word	0x00000000


	//----- nvinfo : EIATTR_CBANK_PARAM_SIZE
	.align		4
.L_322:
        /*0050*/ 	.byte	0x03, 0x19
        /*0052*/ 	.short	0x0280


	//----- nvinfo : EIATTR_PARAM_CBANK
	.align		4
        /*0054*/ 	.byte	0x04, 0x0a
        /*0056*/ 	.short	(.L_324 - .L_323)
	.align		4
.L_323:
        /*0058*/ 	.word	index@(.nv.constant0._ZN5flash44flash_bwd_dq_dk_dv_loop_seqk_parallel_kernelI23Flash_bwd_kernel_traitsILi128ELi64ELi64ELi8ELi4ELi2ELi2ELb1ELb0EN7cutlass6half_tE19Flash_kernel_traitsILi128ELi64ELi64ELi8ES3_EELb0ELb0ELb0ELb0ELb0ELb0ELb0EEEvNS_16Flash_bwd_paramsE)
        /*005c*/ 	.short	0x0210
        /*005e*/ 	.short	0x0280


	//----- nvinfo : EIATTR_SW_WAR
	.align		4
.L_324:
        /*0060*/ 	.byte	0x04, 0x36
        /*0062*/ 	.short	(.L_326 - .L_325)
.L_325:
        /*0064*/ 	.word	0x00000008
.L_326:


//--------------------- .nv.info._ZN5flash44flash_bwd_dq_dk_dv_loop_seqk_parallel_kernelI23Flash_bwd_kernel_traitsILi128ELi64ELi64ELi8ELi4ELi2ELi2ELb1ELb0EN7cutlass6half_tE19Flash_kernel_traitsILi128ELi64ELi64ELi8ES3_EELb0ELb0ELb1ELb0ELb0ELb0ELb0EEEvNS_16Flash_bwd_paramsE --------------------------
	.section	.nv.info._ZN5flash44flash_bwd_dq_dk_dv_loop_seqk_parallel_kernelI23Flash_bwd_kernel_traitsILi128ELi64ELi64ELi8ELi4ELi2ELi2ELb1ELb0EN7cutlass6half_tE19Flash_kernel_traitsILi128ELi64ELi64ELi8ES3_EELb0ELb0ELb1ELb0ELb0ELb0ELb0EEEvNS_16Flash_bwd_paramsE,"",@"SHT_CUDA_INFO"
	.sectionflags	@""
	.align	4


	//----- nvinfo : EIATTR_CUDA_API_VERSION
	.align		4
        /*0000*/ 	.byte	0x04, 0x37
        /*0002*/ 	.short	(.L_328 - .L_327)
.L_327:
        /*0004*/ 	.word	0x00000082


	//----- nvinfo : EIATTR_KPARAM_INFO
	.align		4
.L_328:
        /*0008*/ 	.byte	0x04, 0x17
        /*000a*/ 	.short	(.L_330 - .L_329)
.L_329:
        /*000c*/ 	.word	0x00000000
        /*0010*/ 	.short	0x0000
        /*0012*/ 	.short	0x0000
        /*0014*/ 	.byte	0x00, 0xf0, 0x01, 0x0a


	//----- nvinfo : EIATTR_SPARSE_MMA_MASK
	.align		4
.L_330:
        /*0018*/ 	.byte	0x03, 0x50
        /*001a*/ 	.short	0x0000


	//----- nvinfo : EIATTR_MAXREG_COUNT
	.align		4
        /*001c*/ 	.byte	0x03, 0x1b
        /*001e*/ 	.short	0x00ff


	//----- nvinfo : EIATTR_NUM_BARRIERS
	.align		4
        /*0020*/ 	.byte	0x02, 0x4c
        /*0022*/ 	.byte	0x01
	.zero		1


	//----- nvinfo : EIATTR_ANNOTATIONS
	.align		4
        /*0024*/ 	.byte	0x04, 0x55
        /*0026*/ 	.short	(.L_332 - .L_331)


	//   ....[0]....
.L_331:
        /*0028*/ 	.word	0x00000001
        /*002c*/ 	.byte	0xb0, 0x05, 0x00, 0x00, 0x01, 0x00, 0x00, 0x00, 0x90, 0x06, 0x00, 0x00, 0x01, 0x00, 0x00, 0x00
        /*003c*/ 	.byte	0x90, 0x08, 0x00, 0x00, 0x01, 0x00, 0x00, 0x00, 0xd0, 0x08, 0x00, 0x00, 0x01, 0x00, 0x00, 0x00
        /*004c*/ 	.byte	0xc0, 0x0b, 0x00, 0x00, 0x01, 0x00, 0x00, 0x00, 0x70, 0x23, 0x00, 0x00, 0x01, 0x00, 0x00, 0x00
        /*005c*/ 	.byte	0x10, 0x42, 0x00, 0x00, 0x01, 0x00, 0x00, 0x00, 0x10, 0x66, 0x00, 0x00, 0x01, 0x00, 0x00, 0x00
        /*006c*/ 	.byte	0x30, 0x66, 0x00, 0x00, 0x01, 0x00, 0x00, 0x00, 0x40, 0x66, 0x00, 0x00, 0x01, 0x00, 0x00, 0x00
        /*007c*/ 	.byte	0x50, 0x66, 0x00, 0x00


	//----- nvinfo : EIATTR_MERCURY_ISA_VERSION
	.align		4
.L_332:
        /*0080*/ 	.byte	0x03, 0x5f
        /*0082*/ 	.short	0x0101


	//----- nvinfo : EIATTR_EXIT_INSTR_OFFSETS
	.align		4
        /*0084*/ 	.byte	0x04, 0x1c
        /*0086*/ 	.short	(.L_334 - .L_333)


	//   ....[0]....
.L_333:
        /*0088*/ 	.word	0x00000090


	//   ....[1]....
        /*008c*/ 	.word	0x00007630


	//----- nvinfo : EIATTR_CRS_STACK_SIZE
	.align		4
.L_334:
        /*0090*/ 	.byte	0x04, 0x1e
        /*0092*/ 	.short	(.L_336 - .L_335)
.L_335:
        /*0094*/ 	.word	0x00000000


	//----- nvinfo : EIATTR_CBANK_PARAM_SIZE
	.align		4
.L_336:
        /*0098*/ 	.byte	0x03, 0x19
        /*009a*/ 	.short	0x0280


	//----- nvinfo : EIATTR_PARAM_CBANK
	.align		4
        /*009c*/ 	.byte	0x04, 0x0a
        /*009e*/ 	.short	(.L_338 - .L_337)
	.align		4
.L_337:
        /*00a0*/ 	.word	index@(.nv.constant0._ZN5flash44flash_bwd_dq_dk_dv_loop_seqk_parallel_kernelI23Flash_bwd_kernel_traitsILi128ELi64ELi64ELi8ELi4ELi2ELi2ELb1ELb0EN7cutlass6half_tE19Flash_kernel_traitsILi128ELi64ELi64ELi8ES3_EELb0ELb0ELb1ELb0ELb0ELb0ELb0EEEvNS_16Flash_bwd_paramsE)
        /*00a4*/ 	.short	0x0210
        /*00a6*/ 	.short	0x0280


	//----- nvinfo : EIATTR_SW_WAR
	.align		4
.L_338:
        /*00a8*/ 	.byte	0x04, 0x36
        /*00aa*/ 	.short	(.L_340 - .L_339)
.L_339:
        /*00ac*/ 	.word	0x00000008
.L_340:


//--------------------- .nv.info._ZN5flash44flash_bwd_dq_dk_dv_loop_seqk_parallel_kernelI23Flash_bwd_kernel_traitsILi128ELi64ELi64ELi8ELi4ELi2ELi2ELb1ELb0EN7cutlass6half_tE19Flash_kernel_traitsILi128ELi64ELi64ELi8ES3_EELb0ELb0ELb0ELb0ELb1ELb1ELb0EEEvNS_16Flash_bwd_paramsE --------------------------
	.section	.nv.info._ZN5flash44flash_bwd_dq_dk_dv_loop_seqk_parallel_kernelI23Flash_bwd_kernel_traitsILi128ELi64ELi64ELi8ELi4ELi2ELi2ELb1ELb0EN7cutlass6half_tE19Flash_kernel_traitsILi128ELi64ELi64ELi8ES3_EELb0ELb0ELb0ELb0ELb1ELb1ELb0EEEvNS_16Flash_bwd_paramsE,"",@"SHT_CUDA_INFO"
	.sectionflags	@""
	.align	4


	//----- nvinfo : EIATTR_CUDA_API_VERSION
	.align		4
        /*0000*/ 	.byte	0x04, 0x37
        /*0002*/ 	.short	(.L_342 - .L_341)
.L_341:
        /*0004*/ 	.word	0x00000082


	//----- nvinfo : EIATTR_KPARAM_INFO
	.align		4
.L_342:
        /*0008*/ 	.byte	0x04, 0x17
        /*000a*/ 	.short	(.L_344 - .L_343)
.L_343:
        /*000c*/ 	.word	0x00000000
        /*0010*/ 	.short	0x0000
        /*0012*/ 	.short	0x0000
        /*0014*/ 	.byte	0x00, 0xf0, 0x01, 0x0a


	//----- nvinfo : EIATTR_SPARSE_MMA_MASK
	.align		4
.L_344:
        /*0018*/ 	.byte	0x03, 0x50
        /*001a*/ 	.short	0x0000


	//----- nvinfo : EIATTR_MAXREG_COUNT
	.align		4
        /*001c*/ 	.byte	0x03, 0x1b
        /*001e*/ 	.short	0x00ff


	//----- nvinfo : EIATTR_NUM_BARRIERS
	.align		4
        /*0020*/ 	.byte	0x02, 0x4c
        /*0022*/ 	.byte	0x01
	.zero		1


	//----- nvinfo : EIATTR_MERCURY_ISA_VERSION
	.align		4
        /*0024*/ 	.byte	0x03, 0x5f
        /*0026*/ 	.short	0x0101


	//----- nvinfo : EIATTR_EXIT_INSTR_OFFSETS
	.align		4
        /*0028*/ 	.byte	0x04, 0x1c
        /*002a*/ 	.short	(.L_346 - .L_345)


	//   ....[0]....
.L_345:
        /*002c*/ 	.word	0x00000090


	//   ....[1]....
        /*0030*/ 	.word	0x00004f00


	//----- nvinfo : EIATTR_CBANK_PARAM_SIZE
	.align		4
.L_346:
        /*0034*/ 	.byte	0x03, 0x19
        /*0036*/ 	.short	0x0280


	//----- nvinfo : EIATTR_PARAM_CBANK
	.align		4
        /*0038*/ 	.byte	0x04, 0x0a
        /*003a*/ 	.short	(.L_348 - .L_347)
	.align		4
.L_347:
        /*003c*/ 	.word	index@(.nv.constant0._ZN5flash44flash_bwd_dq_dk_dv_loop_seqk_parallel_kernelI23Flash_bwd_kernel_traitsILi128ELi64ELi64ELi8ELi4ELi2ELi2ELb1ELb0EN7cutlass6half_tE19Flash_kernel_traitsILi128ELi64ELi64ELi8ES3_EELb0ELb0ELb0ELb0ELb1ELb1ELb0EEEvNS_16Flash_bwd_paramsE)
        /*0040*/ 	.short	0x0210
        /*0042*/ 	.short	0x0280


	//----- nvinfo : EIATTR_SW_WAR
	.align		4
.L_348:
        /*0044*/ 	.byte	0x04, 0x36
        /*0046*/ 	.short	(.L_350 - .L_349)
.L_349:
        /*0048*/ 	.word	0x00000008
.L_350:


//--------------------- .nv.info._ZN5flash44flash_bwd_dq_dk_dv_loop_seqk_parallel_kernelI23Flash_bwd_kernel_traitsILi128ELi64ELi64ELi8ELi4ELi2ELi2ELb1ELb0EN7cutlass6half_tE19Flash_kernel_traitsILi128ELi64ELi64ELi8ES3_EELb0ELb0ELb0ELb1ELb0ELb0ELb0EEEvNS_16Flash_bwd_paramsE --------------------------
	.section	.nv.info._ZN5flash44flash_bwd_dq_dk_dv_loop_seqk_parallel_kernelI23Flash_bwd_kernel_traitsILi128ELi64ELi64ELi8ELi4ELi2ELi2ELb1ELb0EN7cutlass6half_tE19Flash_kernel_traitsILi128ELi64ELi64ELi8ES3_EELb0ELb0ELb0ELb1ELb0ELb0ELb0EEEvNS_16Flash_bwd_paramsE,"",@"SHT_CUDA_INFO"
	.sectionflags	@""
	.align	4


	//----- nvinfo : EIATTR_CUDA_API_VERSION
	.align		4
        /*0000*/ 	.byte	0x04, 0x37
        /*0002*/ 	.short	(.L_352 - .L_351)
.L_351:
        /*0004*/ 	.word	0x00000082


	//----- nvinfo : EIATTR_KPARAM_INFO
	.align		4
.L_352:
        /*0008*/ 	.byte	0x04, 0x17
        /*000a*/ 	.short	(.L_354 - .L_353)
.L_353:
        /*000c*/ 	.word	0x00000000
        /*0010*/ 	.short	0x0000
        /*0012*/ 	.short	0x0000
        /*0014*/ 	.byte	0x00, 0xf0, 0x01, 0x0a


	//----- nvinfo : EIATTR_SPARSE_MMA_MASK
	.align		4
.L_354:
        /*0018*/ 	.byte	0x03, 0x50
        /*001a*/ 	.short	0x0000


	//----- nvinfo : EIATTR_MAXREG_COUNT
	.align		4
        /*001c*/ 	.byte	0x03, 0x1b
        /*001e*/ 	.short	0x00ff


	//----- nvinfo : EIATTR_NUM_BARRIERS
	.align		4
        /*0020*/ 	.byte	0x02, 0x4c
        /*0022*/ 	.byte	0x01
	.zero		1


	//----- nvinfo : EIATTR_ANNOTATIONS
	.align		4
        /*0024*/ 	.byte	0x04, 0x55
        /*0026*/ 	.short	(.L_356 - .L_355)


	//   ....[0]....
.L_355:
        /*0028*/ 	.word	0x00000001
        /*002c*/ 	.byte	0x20, 0x05, 0x00, 0x00, 0x01, 0x00, 0x00, 0x00, 0x80, 0x05, 0x00, 0x00, 0x01, 0x00, 0x00, 0x00
        /*003c*/ 	.byte	0xf0, 0x05, 0x00, 0x00, 0x01, 0x00, 0x00, 0x00, 0xf0, 0x07, 0x00, 0x00, 0x01, 0x00, 0x00, 0x00
        /*004c*/ 	.byte	0xc0, 0x08, 0x00, 0x00, 0x01, 0x00, 0x00, 0x00, 0x00, 0x09, 0x00, 0x00, 0x01, 0x00, 0x00, 0x00
        /*005c*/ 	.byte	0xf0, 0x0b, 0x00, 0x00, 0x01, 0x00, 0x00, 0x00, 0xe0, 0x15, 0x00, 0x00, 0x01, 0x00, 0x00, 0x00
        /*006c*/ 	.byte	0x40, 0x1a, 0x00, 0x00, 0x01, 0x00, 0x00, 0x00, 0x30, 0x2c, 0x00, 0x00, 0x01, 0x00, 0x00, 0x00
        /*007c*/ 	.byte	0x90, 0x2c, 0x00, 0x00, 0x01, 0x00, 0x00, 0x00, 0x60, 0x35, 0x00, 0x00, 0x01, 0x00, 0x00, 0x00
        /*008c*/ 	.byte	0x80, 0x5e, 0x00, 0x00, 0x01, 0x00, 0x00, 0x00, 0xa0, 0x5e, 0x00, 0x00, 0x01, 0x00, 0x00, 0x00
        /*009c*/ 	.byte	0xb0, 0x5e, 0x00, 0x00, 0x01, 0x00, 0x00, 0x00, 0xc0, 0x5e, 0x00, 0x00, 0x01, 0x00, 0x00, 0x00
        /*00ac*/ 	.byte	0x90, 0x6e, 0x00, 0x00


	//----- nvinfo : EIATTR_MERCURY_ISA_VERSION
	.align		4
.L_356:
        /*00b0*/ 	.byte	0x03, 0x5f
        /*00b2*/ 	.short	0x0101


	//----- nvinfo : EIATTR_EXIT_INSTR_OFFSETS
	.align		4
        /*00b4*/ 	.byte	0x04, 0x1c
        /*00b6*/ 	.short	(.L_358 - .L_357)


	//   ....[0]....
.L_357:
        /*00b8*/ 	.word	0x00000090


	//   ....[1]....
        /*00bc*/ 	.word	0x000077f0


	//----- nvinfo : EIATTR_CRS_STACK_SIZE
	.align		4
.L_358:
        /*00c0*/ 	.byte	0x04, 0x1e
        /*00c2*/ 	.short	(.L_360 - .L_359)
.L_359:
        /*00c4*/ 	.word	0x00000000


	//----- nvinfo : EIATTR_CBANK_PARAM_SIZE
	.align		4
.L_360:
        /*00c8*/ 	.byte	0x03, 0x19
        /*00ca*/ 	.short	0x0280


	//----- nvinfo : EIATTR_PARAM_CBANK
	.align		4
        /*00cc*/ 	.byte	0x04, 0x0a
        /*00ce*/ 	.short	(.L_362 - .L_361)
	.align		4
.L_361:
        /*00d0*/ 	.word	index@(.nv.constant0._ZN5flash44flash_bwd_dq_dk_dv_loop_seqk_parallel_kernelI23Flash_bwd_kernel_traitsILi128ELi64ELi64ELi8ELi4ELi2ELi2ELb1ELb0EN7cutlass6half_tE19Flash_kernel_traitsILi128ELi64ELi64ELi8ES3_EELb0ELb0ELb0ELb1ELb0ELb0ELb0EEEvNS_16Flash_bwd_paramsE)
        /*00d4*/ 	.short	0x0210
        /*00d6*/ 	.short	0x0280


	//----- nvinfo : EIATTR_SW_WAR
	.align		4
.L_362:
        /*00d8*/ 	.byte	0x04, 0x36
        /*00da*/ 	.short	(.L_364 - .L_363)
.L_363:
        /*00dc*/ 	.word	0x00000008
.L_364:


//--------------------- .nv.info._ZN5flash44flash_bwd_dq_dk_dv_loop_seqk_parallel_kernelI23Flash_bwd_kernel_traitsILi128ELi64ELi64ELi8ELi4ELi2ELi2ELb1ELb0EN7cutlass6half_tE19Flash_kernel_traitsILi128ELi64ELi64ELi8ES3_EELb0ELb0ELb1ELb0ELb0ELb1ELb0EEEvNS_16Flash_bwd_paramsE --------------------------
	.section	.nv.info._ZN5flash44flash_bwd_dq_dk_dv_loop_seqk_parallel_kernelI23Flash_bwd_kernel_traitsILi128ELi64ELi64ELi8ELi4ELi2ELi2ELb1ELb0EN7cutlass6half_tE19Flash_kernel_traitsILi128ELi64ELi64ELi8ES3_EELb0ELb0ELb1ELb0ELb0ELb1ELb0EEEvNS_16Flash_bwd_paramsE,"",@"SHT_CUDA_INFO"
	.sectionflags	@""
	.align	4


	//----- nvinfo : EIATTR_CUDA_API_VERSION
	.align		4
        /*0000*/ 	.byte	0x04, 0x37
        /*0002*/ 	.short	(.L_366 - .L_365)
.L_365:
        /*0004*/ 	.word	0x00000082


	//----- nvinfo : EIATTR_KPARAM_INFO
	.align		4
.L_366:
        /*0008*/ 	.byte	0x04, 0x17
        /*000a*/ 	.short	(.L_368 - .L_367)
.L_367:
        /*000c*/ 	.word	0x00000000
        /*0010*/ 	.short	0x0000
        /*0012*/ 	.short	0x0000
        /*0014*/ 	.byte	0x00, 0xf0, 0x01, 0x0a


	//----- nvinfo : EIATTR_SPARSE_MMA_MASK
	.align		4
.L_368:
        /*0018*/ 	.byte	0x03, 0x50
        /*001a*/ 	.short	0x0000


	//----- nvinfo : EIATTR_MAXREG_COUNT
	.align		4
        /*001c*/ 	.byte	0x03, 0x1b
        /*001e*/ 	.short	0x00ff


	//----- nvinfo : EIATTR_NUM_BARRIERS
	.align		4
        /*0020*/ 	.byte	0x02, 0x4c
        /*0022*/ 	.byte	0x01
	.zero		1


	//----- nvinfo : EIATTR_MERCURY_ISA_VERSION
	.align		4
        /*0024*/ 	.byte	0x03, 0x5f
        /*0026*/ 	.short	0x0101


	//----- nvinfo : EIATTR_EXIT_INSTR_OFFSETS
	.align		4
        /*0028*/ 	.byte	0x04, 0x1c
        /*002a*/ 	.short	(.L_370 - .L_369)


	//   ....[0]....
.L_369:
        /*002c*/ 	.word	0x000000a0


	//   ....[1]....
        /*0030*/ 	.word	0x00006e40


	//----- nvinfo : EIATTR_CRS_STACK_SIZE
	.align		4
.L_370:
        /*0034*/ 	.byte	0x04, 0x1e
        /*0036*/ 	.short	(.L_372 - .L_371)
.L_371:
        /*0038*/ 	.word	0x00000000


	//----- nvinfo : EIATTR_CBANK_PARAM_SIZE
	.align		4
.L_372:
        /*003c*/ 	.byte	0x03, 0x19
        /*003e*/ 	.short	0x0280


	//----- nvinfo : EIATTR_PARAM_CBANK
	.align		4
        /*0040*/ 	.byte	0x04, 0x0a
        /*0042*/ 	.short	(.L_374 - .L_373)
	.align		4
.L_373:
        /*0044*/ 	.word	index@(.nv.constant0._ZN5flash44flash_bwd_dq_dk_dv_loop_seqk_parallel_kernelI23Flash_bwd_kernel_traitsILi128ELi64ELi64ELi8ELi4ELi2ELi2ELb1ELb0EN7cutlass6half_tE19Flash_kernel_traitsILi128ELi64ELi64ELi8ES3_EELb0ELb0ELb1ELb0ELb0ELb1ELb0EEEvNS_16Flash_bwd_paramsE)
        /*0048*/ 	.short	0x0210
        /*004a*/ 	.short	0x0280


	//----- nvinfo : EIATTR_SW_WAR
	.align		4
.L_374:
        /*004c*/ 	.byte	0x04, 0x36
        /*004e*/ 	.short	(.L_376 - .L_375)
.L_375:
        /*0050*/ 	.word	0x00000008
.L_376:


//--------------------- .nv.info._ZN5flash44flash_bwd_dq_dk_dv_loop_seqk_parallel_kernelI23Flash_bwd_kernel_traitsILi128ELi64ELi64ELi8ELi4ELi2ELi2ELb1ELb0EN7cutlass6half_tE19Flash_kernel_traitsILi128ELi64ELi64ELi8ES3_EELb0ELb0ELb1ELb1ELb0ELb0ELb0EEEvNS_16Flash_bwd_paramsE --------------------------
	.section	.nv.info._ZN5flash44flash_bwd_dq_dk_dv_loop_seqk_parallel_kernelI23Flash_bwd_kernel_traitsILi128ELi64ELi64ELi8ELi4ELi2ELi2ELb1ELb0EN7cutlass6half_tE19Flash_kernel_traitsILi128ELi64ELi64ELi8ES3_EELb0ELb0ELb1ELb1ELb0ELb0ELb0EEEvNS_16Flash_bwd_paramsE,"",@"SHT_CUDA_INFO"
	.sectionflags	@""
	.align	4


	//----- nvinfo : EIATTR_CUDA_API_VERSION
	.align		4
        /*0000*/ 	.byte	0x04, 0x37
        /*0002*/ 	.short	(.L_378 - .L_377)
.L_377:
        /*0004*/ 	.word	0x00000082


	//----- nvinfo : EIATTR_KPARAM_INFO
	.align		4
.L_378:
        /*0008*/ 	.byte	0x04, 0x17
        /*000a*/ 	.short	(.L_380 - .L_379)
.L_379:
        /*000c*/ 	.word	0x00000000
        /*0010*/ 	.short	0x0000
        /*0012*/ 	.short	0x0000
        /*0014*/ 	.byte	0x00, 0xf0, 0x01, 0x0a


	//----- nvinfo : EIATTR_SPARSE_MMA_MASK
	.align		4
.L_380:
        /*0018*/ 	.byte	0x03, 0x50
        /*001a*/ 	.short	0x0000


	//----- nvinfo : EIATTR_MAXREG_COUNT
	.align		4
        /*001c*/ 	.byte	0x03, 0x1b
        /*001e*/ 	.short	0x00ff


	//----- nvinfo : EIATTR_NUM_BARRIERS
	.align		4
        /*0020*/ 	.byte	0x02, 0x4c
        /*0022*/ 	.byte	0x01
	.zero		1


	//----- nvinfo : EIATTR_ANNOTATIONS
	.align		4
        /*0024*/ 	.byte	0x04, 0x55
        /*0026*/ 	.short	(.L_382 - .L_381)


	//   ....[0]....
.L_381:
        /* <DEDUP_REMOVED lines=11> */


	//----- nvinfo : EIATTR_MERCURY_ISA_VERSION
	.align		4
.L_382:
        /*00c0*/ 	.byte	0x03, 0x5f
        /*00c2*/ 	.short	0x0101


	//----- nvinfo : EIATTR_EXIT_INSTR_OFFSETS
	.align		4
        /*00c4*/ 	.byte	0x04, 0x1c
        /*00c6*/ 	.short	(.L_384 - .L_383)


	//   ....[0]....
.L_383:
        /*00c8*/ 	.word	0x00000090


	//   ....[1]....
        /*00cc*/ 	.word	0x00007b90


	//----- nvinfo : EIATTR_CRS_STACK_SIZE
	.align		4
.L_384:
        /*00d0*/ 	.byte	0x04, 0x1e
        /*00d2*/ 	.short	(.L_386 - .L_385)
.L_385:
        /*00d4*/ 	.word	0x00000000


	//----- nvinfo : EIATTR_CBANK_PARAM_SIZE
	.align		4
.L_386:
        /*00d8*/ 	.byte	0x03, 0x19
        /*00da*/ 	.short	0x0280


	//----- nvinfo : EIATTR_PARAM_CBANK
	.align		4
        /*00dc*/ 	.byte	0x04, 0x0a
        /*00de*/ 	.short	(.L_388 - .L_387)
	.align		4
.L_387:
        /*00e0*/ 	.word	index@(.nv.constant0._ZN5flash44flash_bwd_dq_dk_dv_loop_seqk_parallel_kernelI23Flash_bwd_kernel_traitsILi128ELi64ELi64ELi8ELi4ELi2ELi2ELb1ELb0EN7cutlass6half_tE19Flash_kernel_traitsILi128ELi64ELi64ELi8ES3_EELb0ELb0ELb1ELb1ELb0ELb0ELb0EEEvNS_16Flash_bwd_paramsE)
        /*00e4*/ 	.short	0x0210
        /*00e6*/ 	.short	0x0280


	//----- nvinfo : EIATTR_SW_WAR
	.align		4
.L_388:
        /*00e8*/ 	.byte	0x04, 0x36
        /*00ea*/ 	.short	(.L_390 - .L_389)
.L_389:
        /*00ec*/ 	.word	0x00000008
.L_390:


//--------------------- .nv.info._ZN5flash44flash_bwd_dq_dk_dv_loop_seqk_parallel_kernelI23Flash_bwd_kernel_traitsILi128ELi64ELi128ELi8ELi2ELi4ELi2ELb0ELb0EN7cutlass6half_tE19Flash_kernel_traitsILi128ELi64ELi128ELi8ES3_EELb0ELb0ELb0ELb0ELb0ELb1ELb0EEEvNS_16Flash_bwd_paramsE --------------------------
	.section	.nv.info._ZN5flash44flash_bwd_dq_dk_dv_loop_seqk_parallel_kernelI23Flash_bwd_kernel_traitsILi128ELi64ELi128ELi8ELi2ELi4ELi2ELb0ELb0EN7cutlass6half_tE19Flash_kernel_traitsILi128ELi64ELi128ELi8ES3_EELb0ELb0ELb0ELb0ELb0ELb1ELb0EEEvNS_16Flash_bwd_paramsE,"",@"SHT_CUDA_INFO"
	.sectionflags	@""
	.align	4


	//----- nvinfo : EIATTR_CUDA_API_VERSION
	.align		4
        /*0000*/ 	.byte	0x04, 0x37
        /*0002*/ 	.short	(.L_392 - .L_391)
.L_391:
        /*0004*/ 	.word	0x00000082


	//----- nvinfo : EIATTR_KPARAM_INFO
	.align		4
.L_392:
        /*0008*/ 	.byte	0x04, 0x17
        /*000a*/ 	.short	(.L_394 - .L_393)
.L_393:
        /*000c*/ 	.word	0x00000000
        /*0010*/ 	.short	0x0000
        /*0012*/ 	.short	0x0000
        /*0014*/ 	.byte	0x00, 0xf0, 0x01, 0x0a


	//----- nvinfo : EIATTR_SPARSE_MMA_MASK
	.align		4
.L_394:
        /*0018*/ 	.byte	0x03, 0x50
        /*001a*/ 	.short	0x0000


	//----- nvinfo : EIATTR_MAXREG_COUNT
	.align		4
        /*001c*/ 	.byte	0x03, 0x1b
        /*001e*/ 	.short	0x00ff


	//----- nvinfo : EIATTR_NUM_BARRIERS
	.align		4
        /*0020*/ 	.byte	0x02, 0x4c
        /*0022*/ 	.byte	0x01
	.zero		1


	//----- nvinfo : EIATTR_ANNOTATIONS
	.align		4
        /*0024*/ 	.byte	0x04, 0x55
        /*0026*/ 	.short	(.L_396 - .L_395)


	//   ....[0]....
.L_395:
        /*0028*/ 	.word	0x00000001
        /*002c*/ 	.byte	0xa0, 0x00, 0x00, 0x00, 0x01, 0x00, 0x00, 0x00, 0x80, 0x07, 0x00, 0x00, 0x01, 0x00, 0x00, 0x00
        /*003c*/ 	.byte	0x30, 0x0a, 0x00, 0x00, 0x01, 0x00, 0x00, 0x00, 0x70, 0x0a, 0x00, 0x00, 0x01, 0x00, 0x00, 0x00
        /*004c*/ 	.byte	0x40, 0x1d, 0x00, 0x00, 0x01, 0x00, 0x00, 0x00, 0x50, 0x70, 0x00, 0x00, 0x01, 0x00, 0x00, 0x00
        /*005c*/ 	.byte	0x70, 0x70, 0x00, 0x00, 0x01, 0x00, 0x00, 0x00, 0xf0, 0x97, 0x00, 0x00


	//----- nvinfo : EIATTR_MERCURY_ISA_VERSION
	.align		4
.L_396:
        /*0068*/ 	.byte	0x03, 0x5f
        /*006a*/ 	.short	0x0101


	//----- nvinfo : EIATTR_EXIT_INSTR_OFFSETS
	.align		4
        /*006c*/ 	.byte	0x04, 0x1c
        /*006e*/ 	.short	(.L_398 - .L_397)


	//   ....[0]....
.L_397:
        /*0070*/ 	.word	0x000000c0


	//   ....[1]....
        /*0074*/ 	.word	0x00009870


	//----- nvinfo : EIATTR_CRS_STACK_SIZE
	.align		4
.L_398:
        /*0078*/ 	.byte	0x04, 0x1e
        /*007a*/ 	.short	(.L_400 - .L_399)
.L_399:
        /*007c*/ 	.word	0x00000000


	//----- nvinfo : EIATTR_CBANK_PARAM_SIZE
	.align		4
.L_400:
        /*0080*/ 	.byte	0x03, 0x19
        /*0082*/ 	.short	0x0280


	//----- nvinfo : EIATTR_PARAM_CBANK
	.align		4
        /*0084*/ 	.byte	0x04, 0x0a
        /*0086*/ 	.short	(.L_402 - .L_401)
	.align		4
.L_401:
        /*0088*/ 	.word	index@(.nv.constant0._ZN5flash44flash_bwd_dq_dk_dv_loop_seqk_parallel_kernelI23Flash_bwd_kernel_traitsILi128ELi64ELi128ELi8ELi2ELi4ELi2ELb0ELb0EN7cutlass6half_tE19Flash_kernel_traitsILi128ELi64ELi128ELi8ES3_EELb0ELb0ELb0ELb0ELb0ELb1ELb0EEEvNS_16Flash_bwd_paramsE)
        /*008c*/ 	.short	0x0210
        /*008e*/ 	.short	0x0280


	//----- nvinfo : EIATTR_SW_WAR
	.align		4
.L_402:
        /*0090*/ 	.byte	0x04, 0x36
        /*0092*/ 	.short	(.L_404 - .L_403)
.L_403:
        /*0094*/ 	.word	0x00000008
.L_404:


//--------------------- .nv.info._ZN5flash44flash_bwd_dq_dk_dv_loop_seqk_parallel_kernelI23Flash_bwd_kernel_traitsILi128ELi64ELi128ELi8ELi2ELi4ELi2ELb0ELb0EN7cutlass6half_tE19Flash_kernel_traitsILi128ELi64ELi128ELi8ES3_EELb0ELb0ELb0ELb0ELb0ELb0ELb0EEEvNS_16Flash_bwd_paramsE --------------------------
	.section	.nv.info._ZN5flash44flash_bwd_dq_dk_dv_loop_seqk_parallel_kernelI23Flash_bwd_kernel_traitsILi128ELi64ELi128ELi8ELi2ELi4ELi2ELb0ELb0EN7cutlass6half_tE19Flash_kernel_traitsILi128ELi64ELi128ELi8ES3_EELb0ELb0ELb0ELb0ELb0ELb0ELb0EEEvNS_16Flash_bwd_paramsE,"",@"SHT_CUDA_INFO"
	.sectionflags	@""
	.align	4


	//----- nvinfo : EIATTR_CUDA_API_VERSION
	.align		4
        /*0000*/ 	.byte	0x04, 0x37
        /*0002*/ 	.short	(.L_406 - .L_405)
.L_405:
        /*0004*/ 	.word	0x00000082


	//----- nvinfo : EIATTR_KPARAM_INFO
	.align		4
.L_406:
        /*0008*/ 	.byte	0x04, 0x17
        /*000a*/ 	.short	(.L_408 - .L_407)
.L_407:
        /*000c*/ 	.word	0x00000000
        /*0010*/ 	.short	0x0000
        /*0012*/ 	.short	0x0000
        /*0014*/ 	.byte	0x00, 0xf0, 0x01, 0x0a


	//----- nvinfo : EIATTR_SPARSE_MMA_MASK
	.align		4
.L_408:
        /*0018*/ 	.byte	0x03, 0x50
        /*001a*/ 	.short	0x0000


	//----- nvinfo : EIATTR_MAXREG_COUNT
	.align		4
        /*001c*/ 	.byte	0x03, 0x1b
        /*001e*/ 	.short	0x00ff


	//----- nvinfo : EIATTR_NUM_BARRIERS
	.align		4
        /*0020*/ 	.byte	0x02, 0x4c
        /*0022*/ 	.byte	0x01
	.zero		1


	//----- nvinfo : EIATTR_ANNOTATIONS
	.align		4
        /*0024*/ 	.byte	0x04, 0x55
        /*0026*/ 	.short	(.L_410 - .L_409)


	//   ....[0]....
.L_409:
        /*0028*/ 	.word	0x00000001
        /*002c*/ 	.byte	0xd0, 0x09, 0x00, 0x00, 0x01, 0x00, 0x00, 0x00, 0x10, 0x0a, 0x00, 0x00, 0x01, 0x00, 0x00, 0x00
        /*003c*/ 	.byte	0x90, 0x80, 0x00, 0x00, 0x01, 0x00, 0x00, 0x00, 0xb0, 0x80, 0x00, 0x00


	//----- nvinfo : EIATTR_MERCURY_ISA_VERSION
	.align		4
.L_410:
        /*0048*/ 	.byte	0x03, 0x5f
        /*004a*/ 	.short	0x0101


	//----- nvinfo : EIATTR_EXIT_INSTR_OFFSETS
	.align		4
        /*004c*/ 	.byte	0x04, 0x1c
        /*004e*/ 	.short	(.L_412 - .L_411)


	//   ....[0]....
.L_411:
        /*0050*/ 	.word	0x000000a0


	//   ....[1]....
        /*0054*/ 	.word	0x0000abf0


	//----- nvinfo : EIATTR_CRS_STACK_SIZE
	.align		4
.L_412:
        /*0058*/ 	.byte	0x04, 0x1e
        /*005a*/ 	.short	(.L_414 - .L_413)
.L_413:
        /*005c*/ 	.word	0x00000000


	//----- nvinfo : EIATTR_CBANK_PARAM_SIZE
	.align		4
.L_414:
        /*0060*/ 	.byte	0x03, 0x19
        /*0062*/ 	.short	0x0280


	//----- nvinfo : EIATTR_PARAM_CBANK
	.align		4
        /*0064*/ 	.byte	0x04, 0x0a
        /*0066*/ 	.short	(.L_416 - .L_415)
	.align		4
.L_415:
        /*0068*/ 	.word	index@(.nv.constant0._ZN5flash44flash_bwd_dq_dk_dv_loop_seqk_parallel_kernelI23Flash_bwd_kernel_traitsILi128ELi64ELi128ELi8ELi2ELi4ELi2ELb0ELb0EN7cutlass6half_tE19Flash_kernel_traitsILi128ELi64ELi128ELi8ES3_EELb0ELb0ELb0ELb0ELb0ELb0ELb0EEEvNS_16Flash_bwd_paramsE)
        /*006c*/ 	.short	0x0210
        /*006e*/ 	.short	0x0280


	//----- nvinfo : EIATTR_SW_WAR
	.align		4
.L_416:
        /*0070*/ 	.byte	0x04, 0x36
        /*0072*/ 	.short	(.L_418 - .L_417)
.L_417:
        /*0074*/ 	.word	0x00000008
.L_418:


//--------------------- .nv.info._ZN5flash44flash_bwd_dq_dk_dv_loop_seqk_parallel_kernelI23Flash_bwd_kernel_traitsILi128ELi64ELi128ELi8ELi2ELi4ELi2ELb0ELb0EN7cutlass6half_tE19Flash_kernel_traitsILi128ELi64ELi128ELi8ES3_EELb0ELb0ELb1ELb0ELb0ELb0ELb0EEEvNS_16Flash_bwd_paramsE --------------------------
	.section	.nv.info._ZN5flash44flash_bwd_dq_dk_dv_loop_seqk_parallel_kernelI23Flash_bwd_kernel_traitsILi128ELi64ELi128ELi8ELi2ELi4ELi2ELb0ELb0EN7cutlass6half_tE19Flash_kernel_traitsILi128ELi64ELi128ELi8ES3_EELb0ELb0ELb1ELb0ELb0ELb0ELb0EEEvNS_16Flash_bwd_paramsE,"",@"SHT_CUDA_INFO"
	.sectionflags	@""
	.align	4


	//----- nvinfo : EIATTR_CUDA_API_VERSION
	.align		4
        /*0000*/ 	.byte	0x04, 0x37
        /*0002*/ 	.short	(.L_420 - .L_419)
.L_419:
        /*0004*/ 	.word	0x00000082


	//----- nvinfo : EIATTR_KPARAM_INFO
	.align		4
.L_420:
        /*0008*/ 	.byte	0x04, 0x17
        /*000a*/ 	.short	(.L_422 - .L_421)
.L_421:
        /*000c*/ 	.word	0x00000000
        /*0010*/ 	.short	0x0000
        /*0012*/ 	.short	0x0000
        /*0014*/ 	.byte	0x00, 0xf0, 0x01, 0x0a


	//----- nvinfo : EIATTR_SPARSE_MMA_MASK
	.align		4
.L_422:
        /*0018*/ 	.byte	0x03, 0x50
        /*001a*/ 	.short	0x0000


	//----- nvinfo : EIATTR_MAXREG_COUNT
	.align		4
        /*001c*/ 	.byte	0x03, 0x1b
        /*001e*/ 	.short	0x00ff


	//----- nvinfo : EIATTR_NUM_BARRIERS
	.align		4
        /*0020*/ 	.byte	0x02, 0x4c
        /*0022*/ 	.byte	0x01
	.zero		1


	//----- nvinfo : EIATTR_ANNOTATIONS
	.align		4
        /*0024*/ 	.byte	0x04, 0x55
        /*0026*/ 	.short	(.L_424 - .L_423)


	//   ....[0]....
.L_423:
        /*0028*/ 	.word	0x00000001
        /*002c*/ 	.byte	0x90, 0x04, 0x00, 0x00, 0x01, 0x00, 0x00, 0x00, 0xa0, 0x09, 0x00, 0x00, 0x01, 0x00, 0x00, 0x00
        /*003c*/ 	.byte	0xd0, 0x09, 0x00, 0x00, 0x01, 0x00, 0x00, 0x00, 0x00, 0x0a, 0x00, 0x00, 0x01, 0x00, 0x00, 0x00
        /*004c*/ 	.byte	0x30, 0x0a, 0x00, 0x00, 0x01, 0x00, 0x00, 0x00, 0xa0, 0x47, 0x00, 0x00, 0x01, 0x00, 0x00, 0x00
        /*005c*/ 	.byte	0x50, 0x94, 0x00, 0x00, 0x01, 0x00, 0x00, 0x00, 0x70, 0x94, 0x00, 0x00, 0x01, 0x00, 0x00, 0x00
        /*006c*/ 	.byte	0x80, 0x94, 0x00, 0x00, 0x01, 0x00, 0x00, 0x00, 0x90, 0x94, 0x00, 0x00


	//----- nvinfo : EIATTR_MERCURY_ISA_VERSION
	.align		4
.L_424:
        /*0078*/ 	.byte	0x03, 0x5f
        /*007a*/ 	.short	0x0101


	//----- nvinfo : EIATTR_EXIT_INSTR_OFFSETS
	.align		4
        /*007c*/ 	.byte	0x04, 0x1c
        /*007e*/ 	.short	(.L_426 - .L_425)


	//   ....[0]....
.L_425:
        /*0080*/ 	.word	0x000000a0


	//   ....[1]....
        /*0084*/ 	.word	0x0000b120


	//----- nvinfo : EIATTR_CRS_STACK_SIZE
	.align		4
.L_426:
        /*0088*/ 	.byte	0x04, 0x1e
        /*008a*/ 	.short	(.L_428 - .L_427)
.L_427:
        /*008c*/ 	.word	0x00000000


	//----- nvinfo : EIATTR_CBANK_PARAM_SIZE
	.align		4
.L_428:
        /*0090*/ 	.byte	0x03, 0x19
        /*0092*/ 	.short	0x0280


	//----- nvinfo : EIATTR_PARAM_CBANK
	.align		4
        /*0094*/ 	.byte	0x04, 0x0a
        /*0096*/ 	.short	(.L_430 - .L_429)
	.align		4
.L_429:
        /*0098*/ 	.word	index@(.nv.constant0._ZN5flash44flash_bwd_dq_dk_dv_loop_seqk_parallel_kernelI23Flash_bwd_kernel_traitsILi128ELi64ELi128ELi8ELi2ELi4ELi2ELb0ELb0EN7cutlass6half_tE19Flash_kernel_traitsILi128ELi64ELi128ELi8ES3_EELb0ELb0ELb1ELb0ELb0ELb0ELb0EEEvNS_16Flash_bwd_paramsE)
        /*009c*/ 	.short	0x0210
        /*009e*/ 	.short	0x0280


	//----- nvinfo : EIATTR_SW_WAR
	.align		4
.L_430:
        /*00a0*/ 	.byte	0x04, 0x36
        /*00a2*/ 	.short	(.L_432 - .L_431)
.L_431:
        /*00a4*/ 	.word	0x00000008
.L_432:


//--------------------- .nv.info._ZN5flash44flash_bwd_dq_dk_dv_loop_seqk_parallel_kernelI23Flash_bwd_kernel_traitsILi128ELi64ELi128ELi8ELi2ELi4ELi2ELb0ELb0EN7cutlass6half_tE19Flash_kernel_traitsILi128ELi64ELi128ELi8ES3_EELb0ELb0ELb0ELb0ELb1ELb1ELb0EEEvNS_16Flash_bwd_paramsE --------------------------
	.section	.nv.info._ZN5flash44flash_bwd_dq_dk_dv_loop_seqk_parallel_kernelI23Flash_bwd_kernel_traitsILi128ELi64ELi128ELi8ELi2ELi4ELi2ELb0ELb0EN7cutlass6half_tE19Flash_kernel_traitsILi128ELi64ELi128ELi8ES3_EELb0ELb0ELb0ELb0ELb1ELb1ELb0EEEvNS_16Flash_bwd_paramsE,"",@"SHT_CUDA_INFO"
	.sectionflags	@""
	.align	4


	//----- nvinfo : EIATTR_CUDA_API_VERSION
	.align		4
        /*0000*/ 	.byte	0x04, 0x37
        /*0002*/ 	.short	(.L_434 - .L_433)
.L_433:
        /*0004*/ 	.word	0x00000082


	//----- nvinfo : EIATTR_KPARAM_INFO
	.align		4
.L_434:
        /*0008*/ 	.byte	0x04, 0x17
        /*000a*/ 	.short	(.L_436 - .L_435)
.L_435:
        /*000c*/ 	.word	0x00000000
        /*0010*/ 	.short	0x0000
        /*0012*/ 	.short	0x0000
        /*0014*/ 	.byte	0x00, 0xf0, 0x01, 0x0a


	//----- nvinfo : EIATTR_SPARSE_MMA_MASK
	.align		4
.L_436:
        /*0018*/ 	.byte	0x03, 0x50
        /*001a*/ 	.short	0x0000


	//----- nvinfo : EIATTR_MAXREG_COUNT
	.align		4
        /*001c*/ 	.byte	0x03, 0x1b
        /*001e*/ 	.short	0x00ff


	//----- nvinfo : EIATTR_NUM_BARRIERS
	.align		4
        /*0020*/ 	.byte	0x02, 0x4c
        /*0022*/ 	.byte	0x01
	.zero		1


	//----- nvinfo : EIATTR_ANNOTATIONS
	.align		4
        /*0024*/ 	.byte	0x04, 0x55
        /*0026*/ 	.short	(.L_438 - .L_437)


	//   ....[0]....
.L_437:
        /*0028*/ 	.word	0x00000001
        /*002c*/ 	.byte	0x30, 0x08, 0x00, 0x00, 0x01, 0x00, 0x00, 0x00, 0x00, 0x59, 0x00, 0x00


	//----- nvinfo : EIATTR_MERCURY_ISA_VERSION
	.align		4
.L_438:
        /*0038*/ 	.byte	0x03, 0x5f
        /*003a*/ 	.short	0x0101


	//----- nvinfo : EIATTR_EXIT_INSTR_OFFSETS
	.align		4
        /*003c*/ 	.byte	0x04, 0x1c
        /*003e*/ 	.short	(.L_440 - .L_439)


	//   ....[0]....
.L_439:
        /*0040*/ 	.word	0x000000a0


	//   ....[1]....
        /*0044*/ 	.word	0x00006c80


	//----- nvinfo : EIATTR_CBANK_PARAM_SIZE
	.align		4
.L_440:
        /*0048*/ 	.byte	0x03, 0x19
        /*004a*/ 	.short	0x0280


	//----- nvinfo : EIATTR_PARAM_CBANK
	.align		4
        /*004c*/ 	.byte	0x04, 0x0a
        /*004e*/ 	.short	(.L_442 - .L_441)
	.align		4
.L_441:
        /*0050*/ 	.word	index@(.nv.constant0._ZN5flash44flash_bwd_dq_dk_dv_loop_seqk_parallel_kernelI23Flash_bwd_kernel_traitsILi128ELi64ELi128ELi8ELi2ELi4ELi2ELb0ELb0EN7cutlass6half_tE19Flash_kernel_traitsILi128ELi64ELi128ELi8ES3_EELb0ELb0ELb0ELb0ELb1ELb1ELb0EEEvNS_16Flash_bwd_paramsE)
        /*0054*/ 	.short	0x0210
        /*0056*/ 	.short	0x0280


	//----- nvinfo : EIATTR_SW_WAR
	.align		4
.L_442:
        /*0058*/ 	.byte	0x04, 0x36
        /*005a*/ 	.short	(.L_444 - .L_443)
.L_443:
        /*005c*/ 	.word	0x00000008
.L_444:


//--------------------- .nv.info._ZN5flash44flash_bwd_dq_dk_dv_loop_seqk_parallel_kernelI23Flash_bwd_kernel_traitsILi128ELi64ELi128ELi8ELi2ELi4ELi2ELb0ELb0EN7cutlass6half_tE19Flash_kernel_traitsILi128ELi64ELi128ELi8ES3_EELb0ELb0ELb0ELb1ELb0ELb0ELb0EEEvNS_16Flash_bwd_paramsE --------------------------
	.section	.nv.info._ZN5flash44flash_bwd_dq_dk_dv_loop_seqk_parallel_kernelI23Flash_bwd_kernel_traitsILi128ELi64ELi128ELi8ELi2ELi4ELi2ELb0ELb0EN7cutlass6half_tE19Flash_kernel_traitsILi128ELi64ELi128ELi8ES3_EELb0ELb0ELb0ELb1ELb0ELb0ELb0EEEvNS_16Flash_bwd_paramsE,"",@"SHT_CUDA_INFO"
	.sectionflags	@""
	.align	4


	//----- nvinfo : EIATTR_CUDA_API_VERSION
	.align		4
        /*0000*/ 	.byte	0x04, 0x37
        /*0002*/ 	.short	(.L_446 - .L_445)
.L_445:
        /*0004*/ 	.word	0x00000082


	//----- nvinfo : EIATTR_KPARAM_INFO
	.align		4
.L_446:
        /*0008*/ 	.byte	0x04, 0x17
        /*000a*/ 	.short	(.L_448 - .L_447)
.L_447:
        /*000c*/ 	.word	0x00000000
        /*0010*/ 	.short	0x0000
        /*0012*/ 	.short	0x0000
        /*0014*/ 	.byte	0x00, 0xf0, 0x01, 0x0a


	//----- nvinfo : EIATTR_SPARSE_MMA_MASK
	.align		4
.L_448:
        /*0018*/ 	.byte	0x03, 0x50
        /*001a*/ 	.short	0x0000


	//----- nvinfo : EIATTR_MAXREG_COUNT
	.align		4
        /*001c*/ 	.byte	0x03, 0x1b
        /*001e*/ 	.short	0x00ff


	//----- nvinfo : EIATTR_NUM_BARRIERS
	.align		4
        /*0020*/ 	.byte	0x02, 0x4c
        /*0022*/ 	.byte	0x01
	.zero		1


	//----- nvinfo : EIATTR_ANNOTATIONS
	.align		4
        /*0024*/ 	.byte	0x04, 0x55
        /*0026*/ 	.short	(.L_450 - .L_449)


	//   ....[0]....
.L_449:
        /*0028*/ 	.word	0x00000001
        /*002c*/ 	.byte	0xd0, 0x09, 0x00, 0x00, 0x01, 0x00, 0x00, 0x00, 0x10, 0x0a, 0x00, 0x00, 0x01, 0x00, 0x00, 0x00
        /*003c*/ 	.byte	0x90, 0x88, 0x00, 0x00, 0x01, 0x00, 0x00, 0x00, 0xb0, 0x88, 0x00, 0x00


	//----- nvinfo : EIATTR_MERCURY_ISA_VERSION
	.align		4
.L_450:
        /*0048*/ 	.byte	0x03, 0x5f
        /*004a*/ 	.short	0x0101


	//----- nvinfo : EIATTR_EXIT_INSTR_OFFSETS
	.align		4
        /*004c*/ 	.byte	0x04, 0x1c
        /*004e*/ 	.short	(.L_452 - .L_451)


	//   ....[0]....
.L_451:
        /*0050*/ 	.word	0x000000a0


	//   ....[1]....
        /*0054*/ 	.word	0x0000b3e0


	//----- nvinfo : EIATTR_CRS_STACK_SIZE
	.align		4
.L_452:
        /*0058*/ 	.byte	0x04, 0x1e
        /*005a*/ 	.short	(.L_454 - .L_453)
.L_453:
        /*005c*/ 	.word	0x00000000


	//----- nvinfo : EIATTR_CBANK_PARAM_SIZE
	.align		4
.L_454:
        /*0060*/ 	.byte	0x03, 0x19
        /*0062*/ 	.short	0x0280


	//----- nvinfo : EIATTR_PARAM_CBANK
	.align		4
        /*0064*/ 	.byte	0x04, 0x0a
        /*0066*/ 	.short	(.L_456 - .L_455)
	.align		4
.L_455:
        /*0068*/ 	.word	index@(.nv.constant0._ZN5flash44flash_bwd_dq_dk_dv_loop_seqk_parallel_kernelI23Flash_bwd_kernel_traitsILi128ELi64ELi128ELi8ELi2ELi4ELi2ELb0ELb0EN7cutlass6half_tE19Flash_kernel_traitsILi128ELi64ELi128ELi8ES3_EELb0ELb0ELb0ELb1ELb0ELb0ELb0EEEvNS_16Flash_bwd_paramsE)
        /*006c*/ 	.short	0x0210
        /*006e*/ 	.short	0x0280


	//----- nvinfo : EIATTR_SW_WAR
	.align		4
.L_456:
        /*0070*/ 	.byte	0x04, 0x36
        /*0072*/ 	.short	(.L_458 - .L_457)
.L_457:
        /*0074*/ 	.word	0x00000008
.L_458:


//--------------------- .nv.info._ZN5flash44flash_bwd_dq_dk_dv_loop_seqk_parallel_kernelI23Flash_bwd_kernel_traitsILi128ELi64ELi128ELi8ELi2ELi4ELi2ELb0ELb0EN7cutlass6half_tE19Flash_kernel_traitsILi128ELi64ELi128ELi8ES3_EELb0ELb0ELb1ELb0ELb0ELb1ELb0EEEvNS_16Flash_bwd_paramsE --------------------------
	.section	.nv.info._ZN5flash44flash_bwd_dq_dk_dv_loop_seqk_parallel_kernelI23Flash_bwd_kernel_traitsILi128ELi64ELi128ELi8ELi2ELi4ELi2ELb0ELb0EN7cutlass6half_tE19Flash_kernel_traitsILi128ELi64ELi128ELi8ES3_EELb0ELb0ELb1ELb0ELb0ELb1ELb0EEEvNS_16Flash_bwd_paramsE,"",@"SHT_CUDA_INFO"
	.sectionflags	@""
	.align	4


	//----- nvinfo : EIATTR_CUDA_API_VERSION
	.align		4
        /*0000*/ 	.byte	0x04, 0x37
        /*0002*/ 	.short	(.L_460 - .L_459)
.L_459:
        /*0004*/ 	.word	0x00000082


	//----- nvinfo : EIATTR_KPARAM_INFO
	.align		4
.L_460:
        /*0008*/ 	.byte	0x04, 0x17
        /*000a*/ 	.short	(.L_462 - .L_461)
.L_461:
        /*000c*/ 	.word	0x00000000
        /*0010*/ 	.short	0x0000
        /*0012*/ 	.short	0x0000
        /*0014*/ 	.byte	0x00, 0xf0, 0x01, 0x0a


	//----- nvinfo : EIATTR_SPARSE_MMA_MASK
	.align		4
.L_462:
        /*0018*/ 	.byte	0x03, 0x50
        /*001a*/ 	.short	0x0000


	//----- nvinfo : EIATTR_MAXREG_COUNT
	.align		4
        /*001c*/ 	.byte	0x03, 0x1b
        /*001e*/ 	.short	0x00ff


	//----- nvinfo : EIATTR_NUM_BARRIERS
	.align		4
        /*0020*/ 	.byte	0x02, 0x4c
        /*0022*/ 	.byte	0x01
	.zero		1


	//----- nvinfo : EIATTR_ANNOTATIONS
	.align		4
        /*0024*/ 	.byte	0x04, 0x55
        /*0026*/ 	.short	(.L_464 - .L_463)


	//   ....[0]....
.L_463:
        /*0028*/ 	.word	0x00000001
        /*002c*/ 	.byte	0xa0, 0x00, 0x00, 0x00, 0x01, 0x00, 0x00, 0x00, 0xf0, 0x09, 0x00, 0x00, 0x01, 0x00, 0x00, 0x00
        /*003c*/ 	.byte	0x70, 0x80, 0x00, 0x00, 0x01, 0x00, 0x00, 0x00, 0xf0, 0x9a, 0x00, 0x00


	//----- nvinfo : EIATTR_MERCURY_ISA_VERSION
	.align		4
.L_464:
        /*0048*/ 	.byte	0x03, 0x5f
        /*004a*/ 	.short	0x0101


	//----- nvinfo : EIATTR_EXIT_INSTR_OFFSETS
	.align		4
        /*004c*/ 	.byte	0x04, 0x1c
        /*004e*/ 	.short	(.L_466 - .L_465)


	//   ....[0]....
.L_465:
        /*0050*/ 	.word	0x000000c0


	//   ....[1]....
        /*0054*/ 	.word	0x00009b70


	//----- nvinfo : EIATTR_CRS_STACK_SIZE
	.align		4
.L_466:
        /*0058*/ 	.byte	0x04, 0x1e
        /*005a*/ 	.short	(.L_468 - .L_467)
.L_467:
        /*005c*/ 	.word	0x00000000


	//----- nvinfo : EIATTR_CBANK_PARAM_SIZE
	.align		4
.L_468:
        /*0060*/ 	.byte	0x03, 0x19
        /*0062*/ 	.short	0x0280


	//----- nvinfo : EIATTR_PARAM_CBANK
	.align		4
        /*0064*/ 	.byte	0x04, 0x0a
        /*0066*/ 	.short	(.L_470 - .L_469)
	.align		4
.L_469:
        /*0068*/ 	.word	index@(.nv.constant0._ZN5flash44flash_bwd_dq_dk_dv_loop_seqk_parallel_kernelI23Flash_bwd_kernel_traitsILi128ELi64ELi128ELi8ELi2ELi4ELi2ELb0ELb0EN7cutlass6half_tE19Flash_kernel_traitsILi128ELi64ELi128ELi8ES3_EELb0ELb0ELb1ELb0ELb0ELb1ELb0EEEvNS_16Flash_bwd_paramsE)
        /*006c*/ 	.short	0x0210
        /*006e*/ 	.short	0x0280


	//----- nvinfo : EIATTR_SW_WAR
	.align		4
.L_470:
        /*0070*/ 	.byte	0x04, 0x36
        /*0072*/ 	.short	(.L_472 - .L_471)
.L_471:
        /*0074*/ 	.word	0x00000008
.L_472:


//--------------------- .nv.info._ZN5flash44flash_bwd_dq_dk_dv_loop_seqk_parallel_kernelI23Flash_bwd_kernel_traitsILi128ELi64ELi128ELi8ELi2ELi4ELi2ELb0ELb0EN7cutlass6half_tE19Flash_kernel_traitsILi128ELi64ELi128ELi8ES3_EELb0ELb0ELb1ELb1ELb0ELb0ELb0EEEvNS_16Flash_bwd_paramsE --------------------------
	.section	.nv.info._ZN5flash44flash_bwd_dq_dk_dv_loop_seqk_parallel_kernelI23Flash_bwd_kernel_traitsILi128ELi64ELi128ELi8ELi2ELi4ELi2ELb0ELb0EN7cutlass6half_tE19Flash_kernel_traitsILi128ELi64ELi128ELi8ES3_EELb0ELb0ELb1ELb1ELb0ELb0ELb0EEEvNS_16Flash_bwd_paramsE,"",@"SHT_CUDA_INFO"
	.sectionflags	@""
	.align	4


	//----- nvinfo : EIATTR_CUDA_API_VERSION
	.align		4
        /*0000*/ 	.byte	0x04, 0x37
        /*0002*/ 	.short	(.L_474 - .L_473)
.L_473:
        /*0004*/ 	.word	0x00000082


	//----- nvinfo : EIATTR_KPARAM_INFO
	.align		4
.L_474:
        /*0008*/ 	.byte	0x04, 0x17
        /*000a*/ 	.short	(.L_476 - .L_475)
.L_475:
        /*000c*/ 	.word	0x00000000
        /*0010*/ 	.short	0x0000
        /*0012*/ 	.short	0x0000
        /*0014*/ 	.byte	0x00, 0xf0, 0x01, 0x0a


	//----- nvinfo : EIATTR_SPARSE_MMA_MASK
	.align		4
.L_476:
        /*0018*/ 	.byte	0x03, 0x50
        /*001a*/ 	.short	0x0000


	//----- nvinfo : EIATTR_MAXREG_COUNT
	.align		4
        /*001c*/ 	.byte	0x03, 0x1b
        /*001e*/ 	.short	0x00ff


	//----- nvinfo : EIATTR_NUM_BARRIERS
	.align		4
        /*0020*/ 	.byte	0x02, 0x4c
        /*0022*/ 	.byte	0x01
	.zero		1


	//----- nvinfo : EIATTR_ANNOTATIONS
	.align		4
        /*0024*/ 	.byte	0x04, 0x55
        /*0026*/ 	.short	(.L_478 - .L_477)


	//   ....[0]....
.L_477:
        /*0028*/ 	.word	0x00000001
        /*002c*/ 	.byte	0xc0, 0x04, 0x00, 0x00, 0x01, 0x00, 0x00, 0x00, 0x20, 0x07, 0x00, 0x00, 0x01, 0x00, 0x00, 0x00
        /*003c*/ 	.byte	0xe0, 0x09, 0x00, 0x00, 0x01, 0x00, 0x00, 0x00, 0x10, 0x0a, 0x00, 0x00, 0x01, 0x00, 0x00, 0x00
        /*004c*/ 	.byte	0x40, 0x0a, 0x00, 0x00, 0x01, 0x00, 0x00, 0x00, 0x80, 0x0a, 0x00, 0x00, 0x01, 0x00, 0x00, 0x00
        /*005c*/ 	.byte	0x90, 0x0a, 0x00, 0x00, 0x01, 0x00, 0x00, 0x00, 0x90, 0x47, 0x00, 0x00, 0x01, 0x00, 0x00, 0x00
        /*006c*/ 	.byte	0x60, 0x50, 0x00, 0x00, 0x01, 0x00, 0x00, 0x00, 0x50, 0x9c, 0x00, 0x00, 0x01, 0x00, 0x00, 0x00
        /*007c*/ 	.byte	0x70, 0x9c, 0x00, 0x00, 0x01, 0x00, 0x00, 0x00, 0x80, 0x9c, 0x00, 0x00, 0x01, 0x00, 0x00, 0x00
        /*008c*/ 	.byte	0x90, 0x9c, 0x00, 0x00, 0x01, 0x00, 0x00, 0x00, 0xa0, 0x9c, 0x00, 0x00


	//----- nvinfo : EIATTR_MERCURY_ISA_VERSION
	.align		4
.L_478:
        /*0098*/ 	.byte	0x03, 0x5f
        /*009a*/ 	.short	0x0101


	//----- nvinfo : EIATTR_EXIT_INSTR_OFFSETS
	.align		4
        /*009c*/ 	.byte	0x04, 0x1c
        /*009e*/ 	.short	(.L_480 - .L_479)


	//   ....[0]....
.L_479:
        /*00a0*/ 	.word	0x000000a0


	//   ....[1]....
        /*00a4*/ 	.word	0x0000b920


	//----- nvinfo : EIATTR_CRS_STACK_SIZE
	.align		4
.L_480:
        /*00a8*/ 	.byte	0x04, 0x1e
        /*00aa*/ 	.short	(.L_482 - .L_481)
.L_481:
        /*00ac*/ 	.word	0x00000000


	//----- nvinfo : EIATTR_CBANK_PARAM_SIZE
	.align		4
.L_482:
        /*00b0*/ 	.byte	0x03, 0x19
        /*00b2*/ 	.short	0x0280


	//----- nvinfo : EIATTR_PARAM_CBANK
	.align		4
        /*00b4*/ 	.byte	0x04, 0x0a
        /*00b6*/ 	.short	(.L_484 - .L_483)
	.align		4
.L_483:
        /*00b8*/ 	.word	index@(.nv.constant0._ZN5flash44flash_bwd_dq_dk_dv_loop_seqk_parallel_kernelI23Flash_bwd_kernel_traitsILi128ELi64ELi128ELi8ELi2ELi4ELi2ELb0ELb0EN7cutlass6half_tE19Flash_kernel_traitsILi128ELi64ELi128ELi8ES3_EELb0ELb0ELb1ELb1ELb0ELb0ELb0EEEvNS_16Flash_bwd_paramsE)
        /*00bc*/ 	.short	0x0210
        /*00be*/ 	.short	0x0280


	//----- nvinfo : EIATTR_SW_WAR
	.align		4
.L_484:
        /*00c0*/ 	.byte	0x04, 0x36
        /*00c2*/ 	.short	(.L_486 - .L_485)
.L_485:
        /*00c4*/ 	.word	0x00000008
.L_486:


//--------------------- .nv.info._ZN5flash27flash_bwd_convert_dq_kernelI23Flash_bwd_kernel_traitsILi128ELi64ELi64ELi8ELi4ELi2ELi2ELb1ELb0EN7cutlass6half_tE19Flash_kernel_traitsILi128ELi64ELi64ELi8ES3_EEEEvNS_16Flash_bwd_paramsEi --------------------------
	.section	.nv.info._ZN5flash27flash_bwd_convert_dq_kernelI23Flash_bwd_kernel_traitsILi128ELi64ELi64ELi8ELi4ELi2ELi2ELb1ELb0EN7cutlass6half_tE19Flash_kernel_traitsILi128ELi64ELi64ELi8ES3_EEEEvNS_16Flash_bwd_paramsEi,"",@"SHT_CUDA_INFO"
	.sectionflags	@""
	.align	4


	//----- nvinfo : EIATTR_CUDA_API_VERSION
	.align		4
        /*0000*/ 	.byte	0x04, 0x37
        /*0002*/ 	.short	(.L_488 - .L_487)
.L_487:
        /*0004*/ 	.word	0x00000082


	//----- nvinfo : EIATTR_KPARAM_INFO
	.align		4
.L_488:
        /*0008*/ 	.byte	0x04, 0x17
        /*000a*/ 	.short	(.L_490 - .L_489)
.L_489:
        /*000c*/ 	.word	0x00000000
        /*0010*/ 	.short	0x0001
        /*0012*/ 	.short	0x0280
        /*0014*/ 	.byte	0x00, 0xf0, 0x11, 0x00


	//----- nvinfo : EIATTR_KPARAM_INFO
	.align		4
.L_490:
        /*0018*/ 	.byte	0x04, 0x17
        /*001a*/ 	.short	(.L_492 - .L_491)
.L_491:
        /*001c*/ 	.word	0x00000000
        /*0020*/ 	.short	0x0000
        /*0022*/ 	.short	0x0000
        /*0024*/ 	.byte	0x00, 0xf0, 0x01, 0x0a


	//----- nvinfo : EIATTR_SPARSE_MMA_MASK
	.align		4
.L_492:
        /*0028*/ 	.byte	0x03, 0x50
        /*002a*/ 	.short	0x0000


	//----- nvinfo : EIATTR_MAXREG_COUNT
	.align		4
        /*002c*/ 	.byte	0x03, 0x1b
        /*002e*/ 	.short	0x00ff


	//----- nvinfo : EIATTR_NUM_BARRIERS
	.align		4
        /*0030*/ 	.byte	0x02, 0x4c
        /*0032*/ 	.byte	0x01
	.zero		1


	//----- nvinfo : EIATTR_MERCURY_ISA_VERSION
	.align		4
        /*0034*/ 	.byte	0x03, 0x5f
        /*0036*/ 	.short	0x0101


	//----- nvinfo : EIATTR_EXIT_INSTR_OFFSETS
	.align		4
        /*0038*/ 	.byte	0x04, 0x1c
        /*003a*/ 	.short	(.L_494 - .L_493)


	//   ....[0]....
.L_493:
        /*003c*/ 	.word	0x00000100


	//   ....[1]....
        /*0040*/ 	.word	0x000017b0


	//   ....[2]....
        /*0044*/ 	.word	0x000018b0


	//   ....[3]....
        /*0048*/ 	.word	0x000018d0


	//----- nvinfo : EIATTR_CRS_STACK_SIZE
	.align		4
.L_494:
        /*004c*/ 	.byte	0x04, 0x1e
        /*004e*/ 	.short	(.L_496 - .L_495)
.L_495:
        /*0050*/ 	.word	0x00000000


	//----- nvinfo : EIATTR_CBANK_PARAM_SIZE
	.align		4
.L_496:
        /*0054*/ 	.byte	0x03, 0x19
        /*0056*/ 	.short	0x0284


	//----- nvinfo : EIATTR_PARAM_CBANK
	.align		4
        /*0058*/ 	.byte	0x04, 0x0a
        /*005a*/ 	.short	(.L_498 - .L_497)
	.align		4
.L_497:
        /*005c*/ 	.word	index@(.nv.constant0._ZN5flash27flash_bwd_convert_dq_kernelI23Flash_bwd_kernel_traitsILi128ELi64ELi64ELi8ELi4ELi2ELi2ELb1ELb0EN7cutlass6half_tE19Flash_kernel_traitsILi128ELi64ELi64ELi8ES3_EEEEvNS_16Flash_bwd_paramsEi)
        /*0060*/ 	.short	0x0210
        /*0062*/ 	.short	0x0284


	//----- nvinfo : EIATTR_SW_WAR
	.align		4
.L_498:
        /*0064*/ 	.byte	0x04, 0x36
        /*0066*/ 	.short	(.L_500 - .L_499)
.L_499:
        /*0068*/ 	.word	0x00000008
.L_500:


//--------------------- .nv.info._ZN5flash44flash_bwd_dq_dk_dv_loop_seqk_parallel_kernelI23Flash_bwd_kernel_traitsILi128ELi64ELi64ELi8ELi4ELi2ELi2ELb1ELb0EN7cutlass6half_tE19Flash_kernel_traitsILi128ELi64ELi64ELi8ES3_EELb1ELb0ELb0ELb0ELb0ELb1ELb0EEEvNS_16Flash_bwd_paramsE --------------------------
	.section	.nv.info._ZN5flash44flash_bwd_dq_dk_dv_loop_seqk_parallel_kernelI23Flash_bwd_kernel_traitsILi128ELi64ELi64ELi8ELi4ELi2ELi2ELb1ELb0EN7cutlass6half_tE19Flash_kernel_traitsILi128ELi64ELi64ELi8ES3_EELb1ELb0ELb0ELb0ELb0ELb1ELb0EEEvNS_16Flash_bwd_paramsE,"",@"SHT_CUDA_INFO"
	.sectionflags	@""
	.align	4


	//----- nvinfo : EIATTR_CUDA_API_VERSION
	.align		4
        /*0000*/ 	.byte	0x04, 0x37
        /*0002*/ 	.short	(.L_502 - .L_501)
.L_501:
        /*0004*/ 	.word	0x00000082


	//----- nvinfo : EIATTR_KPARAM_INFO
	.align		4
.L_502:
        /*0008*/ 	.byte	0x04, 0x17
        /*000a*/ 	.short	(.L_504 - .L_503)
.L_503:
        /*000c*/ 	.word	0x00000000
        /*0010*/ 	.short	0x0000
        /*0012*/ 	.short	0x0000
        /*0014*/ 	.byte	0x00, 0xf0, 0x01, 0x0a


	//----- nvinfo : EIATTR_SPARSE_MMA_MASK
	.align		4
.L_504:
        /*0018*/ 	.byte	0x03, 0x50
        /*001a*/ 	.short	0x0000


	//----- nvinfo : EIATTR_MAXREG_COUNT
	.align		4
        /*001c*/ 	.byte	0x03, 0x1b
        /*001e*/ 	.short	0x00ff


	//----- nvinfo : EIATTR_NUM_BARRIERS
	.align		4
        /*0020*/ 	.byte	0x02, 0x4c
        /*0022*/ 	.byte	0x01
	.zero		1


	//----- nvinfo : EIATTR_MERCURY_ISA_VERSION
	.align		4
        /*0024*/ 	.byte	0x03, 0x5f
        /*0026*/ 	.short	0x0101


	//----- nvinfo : EIATTR_EXIT_INSTR_OFFSETS
	.align		4
        /*0028*/ 	.byte	0x04, 0x1c
        /*002a*/ 	.short	(.L_506 - .L_505)


	//   ....[0]....
.L_505:
        /*002c*/ 	.word	0x000000a0


	//   ....[1]....
        /*0030*/ 	.word	0x00007770


	//----- nvinfo : EIATTR_CRS_STACK_SIZE
	.align		4
.L_506:
        /*0034*/ 	.byte	0x04, 0x1e
        /*0036*/ 	.short	(.L_508 - .L_507)
.L_507:
        /*0038*/ 	.word	0x00000000


	//----- nvinfo : EIATTR_CBANK_PARAM_SIZE
	.align		4
.L_508:
        /*003c*/ 	.byte	0x03, 0x19
        /*003e*/ 	.short	0x0280


	//----- nvinfo : EIATTR_PARAM_CBANK
	.align		4
        /*0040*/ 	.byte	0x04, 0x0a
        /*0042*/ 	.short	(.L_510 - .L_509)
	.align		4
.L_509:
        /*0044*/ 	.word	index@(.nv.constant0._ZN5flash44flash_bwd_dq_dk_dv_loop_seqk_parallel_kernelI23Flash_bwd_kernel_traitsILi128ELi64ELi64ELi8ELi4ELi2ELi2ELb1ELb0EN7cutlass6half_tE19Flash_kernel_traitsILi128ELi64ELi64ELi8ES3_EELb1ELb0ELb0ELb0ELb0ELb1ELb0EEEvNS_16Flash_bwd_paramsE)
        /*0048*/ 	.short	0x0210
        /*004a*/ 	.short	0x0280


	//----- nvinfo : EIATTR_SW_WAR
	.align		4
.L_510:
        /*004c*/ 	.byte	0x04, 0x36
        /*004e*/ 	.short	(.L_512 - .L_511)
.L_511:
        /*0050*/ 	.word	0x00000008
.L_512:


//--------------------- .nv.info._ZN5flash44flash_bwd_dq_dk_dv_loop_seqk_parallel_kernelI23Flash_bwd_kernel_traitsILi128ELi64ELi64ELi8ELi4ELi2ELi2ELb1ELb0EN7cutlass6half_tE19Flash_kernel_traitsILi128ELi64ELi64ELi8ES3_EELb0ELb0ELb0ELb0ELb0ELb1ELb1EEEvNS_16Flash_bwd_paramsE --------------------------
	.section	.nv.info._ZN5flash44flash_bwd_dq_dk_dv_loop_seqk_parallel_kernelI23Flash_bwd_kernel_traitsILi128ELi64ELi64ELi8ELi4ELi2ELi2ELb1ELb0EN7cutlass6half_tE19Flash_kernel_traitsILi128ELi64ELi64ELi8ES3_EELb0ELb0ELb0ELb0ELb0ELb1ELb1EEEvNS_16Flash_bwd_paramsE,"",@"SHT_CUDA_INFO"
	.sectionflags	@""
	.align	4


	//----- nvinfo : EIATTR_CUDA_API_VERSION
	.align		4
        /*0000*/ 	.byte	0x04, 0x37
        /*0002*/ 	.short	(.L_514 - .L_513)
.L_513:
        /*0004*/ 	.word	0x00000082


	//----- nvinfo : EIATTR_KPARAM_INFO
	.align		4
.L_514:
        /*0008*/ 	.byte	0x04, 0x17
        /*000a*/ 	.short	(.L_516 - .L_515)
.L_515:
        /*000c*/ 	.word	0x00000000
        /*0010*/ 	.short	0x0000
        /*0012*/ 	.short	0x0000
        /*0014*/ 	.byte	0x00, 0xf0, 0x01, 0x0a


	//----- nvinfo : EIATTR_SPARSE_MMA_MASK
	.align		4
.L_516:
        /*0018*/ 	.byte	0x03, 0x50
        /*001a*/ 	.short	0x0000


	//----- nvinfo : EIATTR_MAXREG_COUNT
	.align		4
        /*001c*/ 	.byte	0x03, 0x1b
        /*001e*/ 	.short	0x00ff


	//----- nvinfo : EIATTR_NUM_BARRIERS
	.align		4
        /*0020*/ 	.byte	0x02, 0x4c
        /*0022*/ 	.byte	0x01
	.zero		1


	//----- nvinfo : EIATTR_ANNOTATIONS
	.align		4
        /*0024*/ 	.byte	0x04, 0x55
        /*0026*/ 	.short	(.L_518 - .L_517)


	//   ....[0]....
.L_517:
        /*0028*/ 	.word	0x00000001
        /*002c*/ 	.byte	0x60, 0x05, 0x00, 0x00, 0x01, 0x00, 0x00, 0x00, 0x30, 0x19, 0x00, 0x00


	//----- nvinfo : EIATTR_MERCURY_ISA_VERSION
	.align		4
.L_518:
        /*0038*/ 	.byte	0x03, 0x5f
        /*003a*/ 	.short	0x0101


	//----- nvinfo : EIATTR_EXIT_INSTR_OFFSETS
	.align		4
        /*003c*/ 	.byte	0x04, 0x1c
        /*003e*/ 	.short	(.L_520 - .L_519)


	//   ....[0]....
.L_519:
        /*0040*/ 	.word	0x00000090


	//   ....[1]....
        /*0044*/ 	.word	0x00006d90


	//----- nvinfo : EIATTR_CRS_STACK_SIZE
	.align		4
.L_520:
        /*0048*/ 	.byte	0x04, 0x1e
        /*004a*/ 	.short	(.L_522 - .L_521)
.L_521:
        /*004c*/ 	.word	0x00000000


	//----- nvinfo : EIATTR_CBANK_PARAM_SIZE
	.align		4
.L_522:
        /*0050*/ 	.byte	0x03, 0x19
        /*0052*/ 	.short	0x0280


	//----- nvinfo : EIATTR_PARAM_CBANK
	.align		4
        /*0054*/ 	.byte	0x04, 0x0a
        /*0056*/ 	.short	(.L_524 - .L_523)
	.align		4
.L_523:
        /*0058*/ 	.word	index@(.nv.constant0._ZN5flash44flash_bwd_dq_dk_dv_loop_seqk_parallel_kernelI23Flash_bwd_kernel_traitsILi128ELi64ELi64ELi8ELi4ELi2ELi2ELb1ELb0EN7cutlass6half_tE19Flash_kernel_traitsILi128ELi64ELi64ELi8ES3_EELb0ELb0ELb0ELb0ELb0ELb1ELb1EEEvNS_16Flash_bwd_paramsE)
        /*005c*/ 	.short	0x0210
        /*005e*/ 	.short	0x0280


	//----- nvinfo : EIATTR_SW_WAR
	.align		4
.L_524:
        /*0060*/ 	.byte	0x04, 0x36
        /*0062*/ 	.short	(.L_526 - .L_525)
.L_525:
        /*0064*/ 	.word	0x00000008
.L_526:


//--------------------- .nv.info._ZN5flash44flash_bwd_dq_dk_dv_loop_seqk_parallel_kernelI23Flash_bwd_kernel_traitsILi128ELi64ELi64ELi8ELi4ELi2ELi2ELb1ELb0EN7cutlass6half_tE19Flash_kernel_traitsILi128ELi64ELi64ELi8ES3_EELb1ELb0ELb0ELb0ELb0ELb0ELb0EEEvNS_16Flash_bwd_paramsE --------------------------
	.section	.nv.info._ZN5flash44flash_bwd_dq_dk_dv_loop_seqk_parallel_kernelI23Flash_bwd_kernel_traitsILi128ELi64ELi64ELi8ELi4ELi2ELi2ELb1ELb0EN7cutlass6half_tE19Flash_kernel_traitsILi128ELi64ELi64ELi8ES3_EELb1ELb0ELb0ELb0ELb0ELb0ELb0EEEvNS_16Flash_bwd_paramsE,"",@"SHT_CUDA_INFO"
	.sectionflags	@""
	.align	4


	//----- nvinfo : EIATTR_CUDA_API_VERSION
	.align		4
        /*0000*/ 	.byte	0x04, 0x37
        /*0002*/ 	.short	(.L_528 - .L_527)
.L_527:
        /*0004*/ 	.word	0x00000082


	//----- nvinfo : EIATTR_KPARAM_INFO
	.align		4
.L_528:
        /*0008*/ 	.byte	0x04, 0x17
        /*000a*/ 	.short	(.L_530 - .L_529)
.L_529:
        /*000c*/ 	.word	0x00000000
        /*0010*/ 	.short	0x0000
        /*0012*/ 	.short	0x0000
        /*0014*/ 	.byte	0x00, 0xf0, 0x01, 0x0a


	//----- nvinfo : EIATTR_SPARSE_MMA_MASK
	.align		4
.L_530:
        /*0018*/ 	.byte	0x03, 0x50
        /*001a*/ 	.short	0x0000


	//----- nvinfo : EIATTR_MAXREG_COUNT
	.align		4
        /*001c*/ 	.byte	0x03, 0x1b
        /*001e*/ 	.short	0x00ff


	//----- nvinfo : EIATTR_NUM_BARRIERS
	.align		4
        /*0020*/ 	.byte	0x02, 0x4c
        /*0022*/ 	.byte	0x01
	.zero		1


	//----- nvinfo : EIATTR_ANNOTATIONS
	.align		4
        /*0024*/ 	.byte	0x04, 0x55
        /*0026*/ 	.short	(.L_532 - .L_531)


	//   ....[0]....
.L_531:
        /*0028*/ 	.word	0x00000001
        /*002c*/ 	.byte	0x20, 0x04, 0x00, 0x00, 0x01, 0x00, 0x00, 0x00, 0xc0, 0x05, 0x00, 0x00, 0x01, 0x00, 0x00, 0x00
        /*003c*/ 	.byte	0x70, 0x08, 0x00, 0x00, 0x01, 0x00, 0x00, 0x00, 0xb0, 0x08, 0x00, 0x00, 0x01, 0x00, 0x00, 0x00
        /*004c*/ 	.byte	0x80, 0x0b, 0x00, 0x00, 0x01, 0x00, 0x00, 0x00, 0xb0, 0x19, 0x00, 0x00, 0x01, 0x00, 0x00, 0x00
        /*005c*/ 	.byte	0x30, 0x35, 0x00, 0x00, 0x01, 0x00, 0x00, 0x00, 0x90, 0x63, 0x00, 0x00, 0x01, 0x00, 0x00, 0x00
        /*006c*/ 	.byte	0xc0, 0x63, 0x00, 0x00, 0x01, 0x00, 0x00, 0x00, 0xd0, 0x63, 0x00, 0x00, 0x01, 0x00, 0x00, 0x00
        /*007c*/ 	.byte	0xe0, 0x63, 0x00, 0x00, 0x01, 0x00, 0x00, 0x00, 0x90, 0x75, 0x00, 0x00


	//----- nvinfo : EIATTR_MERCURY_ISA_VERSION
	.align		4
.L_532:
        /*0088*/ 	.byte	0x03, 0x5f
        /*008a*/ 	.short	0x0101


	//----- nvinfo : EIATTR_EXIT_INSTR_OFFSETS
	.align		4
        /*008c*/ 	.byte	0x04, 0x1c
        /*008e*/ 	.short	(.L_534 - .L_533)


	//   ....[0]....
.L_533:
        /*0090*/ 	.word	0x00000090


	//   ....[1]....
        /*0094*/ 	.word	0x00007ed0


	//----- nvinfo : EIATTR_CRS_STACK_SIZE
	.align		4
.L_534:
        /*0098*/ 	.byte	0x04, 0x1e
        /*009a*/ 	.short	(.L_536 - .L_535)
.L_535:
        /*009c*/ 	.word	0x00000000


	//----- nvinfo : EIATTR_CBANK_PARAM_SIZE
	.align		4
.L_536:
        /*00a0*/ 	.byte	0x03, 0x19
        /*00a2*/ 	.short	0x0280


	//----- nvinfo : EIATTR_PARAM_CBANK
	.align		4
        /*00a4*/ 	.byte	0x04, 0x0a
        /*00a6*/ 	.short	(.L_538 - .L_537)
	.align		4
.L_537:
        /*00a8*/ 	.word	index@(.nv.constant0._ZN5flash44flash_bwd_dq_dk_dv_loop_seqk_parallel_kernelI23Flash_bwd_kernel_traitsILi128ELi64ELi64ELi8ELi4ELi2ELi2ELb1ELb0EN7cutlass6half_tE19Flash_kernel_traitsILi128ELi64ELi64ELi8ES3_EELb1ELb0ELb0ELb0ELb0ELb0ELb0EEEvNS_16Flash_bwd_paramsE)
        /*00ac*/ 	.short	0x0210
        /*00ae*/ 	.short	0x0280


	//----- nvinfo : EIATTR_SW_WAR
	.align		4
.L_538:
        /*00b0*/ 	.byte	0x04, 0x36
        /*00b2*/ 	.short	(.L_540 - .L_539)
.L_539:
        /*00b4*/ 	.word	0x00000008
.L_540:


//--------------------- .nv.info._ZN5flash44flash_bwd_dq_dk_dv_loop_seqk_parallel_kernelI23Flash_bwd_kernel_traitsILi128ELi64ELi64ELi8ELi4ELi2ELi2ELb1ELb0EN7cutlass6half_tE19Flash_kernel_traitsILi128ELi64ELi64ELi8ES3_EELb0ELb0ELb0ELb0ELb0ELb0ELb1EEEvNS_16Flash_bwd_paramsE --------------------------
	.section	.nv.info._ZN5flash44flash_bwd_dq_dk_dv_loop_seqk_parallel_kernelI23Flash_bwd_kernel_traitsILi128ELi64ELi64ELi8ELi4ELi2ELi2ELb1ELb0EN7cutlass6half_tE19Flash_kernel_traitsILi128ELi64ELi64ELi8ES3_EELb0ELb0ELb0ELb0ELb0ELb0ELb1EEEvNS_16Flash_bwd_paramsE,"",@"SHT_CUDA_INFO"
	.sectionflags	@""
	.align	4


	//----- nvinfo : EIATTR_CUDA_API_VERSION
	.align		4
        /*0000*/ 	.byte	0x04, 0x37
        /*0002*/ 	.short	(.L_542 - .L_541)
.L_541:
        /*0004*/ 	.word	0x00000082


	//----- nvinfo : EIATTR_KPARAM_INFO
	.align		4
.L_542:
        /*0008*/ 	.byte	0x04, 0x17
        /*000a*/ 	.short	(.L_544 - .L_543)
.L_543:
        /*000c*/ 	.word	0x00000000
        /*0010*/ 	.short	0x0000
        /*0012*/ 	.short	0x0000
        /*0014*/ 	.byte	0x00, 0xf0, 0x01, 0x0a


	//----- nvinfo : EIATTR_SPARSE_MMA_MASK
	.align		4
.L_544:
        /*0018*/ 	.byte	0x03, 0x50
        /*001a*/ 	.short	0x0000


	//----- nvinfo : EIATTR_MAXREG_COUNT
	.align		4
        /*001c*/ 	.byte	0x03, 0x1b
        /*001e*/ 	.short	0x00ff


	//----- nvinfo : EIATTR_NUM_BARRIERS
	.align		4
        /*0020*/ 	.byte	0x02, 0x4c
        /*0022*/ 	.byte	0x01
	.zero		1


	//----- nvinfo : EIATTR_MERCURY_ISA_VERSION
	.align		4
        /*0024*/ 	.byte	0x03, 0x5f
        /*0026*/ 	.short	0x0101


	//----- nvinfo : EIATTR_EXIT_INSTR_OFFSETS
	.align		4
        /*0028*/ 	.byte	0x04, 0x1c
        /*002a*/ 	.short	(.L_546 - .L_545)


	//   ....[0]....
.L_545:
        /*002c*/ 	.word	0x00000080


	//   ....[1]....
        /*0030*/ 	.word	0x00007910


	//----- nvinfo : EIATTR_CRS_STACK_SIZE
	.align		4
.L_546:
        /*0034*/ 	.byte	0x04, 0x1e
        /*0036*/ 	.short	(.L_548 - .L_547)
.L_547:
        /*0038*/ 	.word	0x00000000


	//----- nvinfo : EIATTR_CBANK_PARAM_SIZE
	.align		4
.L_548:
        /*003c*/ 	.byte	0x03, 0x19
        /*003e*/ 	.short	0x0280


	//----- nvinfo : EIATTR_PARAM_CBANK
	.align		4
        /*0040*/ 	.byte	0x04, 0x0a
        /*0042*/ 	.short	(.L_550 - .L_549)
	.align		4
.L_549:
        /*0044*/ 	.word	index@(.nv.constant0._ZN5flash44flash_bwd_dq_dk_dv_loop_seqk_parallel_kernelI23Flash_bwd_kernel_traitsILi128ELi64ELi64ELi8ELi4ELi2ELi2ELb1ELb0EN7cutlass6half_tE19Flash_kernel_traitsILi128ELi64ELi64ELi8ES3_EELb0ELb0ELb0ELb0ELb0ELb0ELb1EEEvNS_16Flash_bwd_paramsE)
        /*0048*/ 	.short	0x0210
        /*004a*/ 	.short	0x0280


	//----- nvinfo : EIATTR_SW_WAR
	.align		4
.L_550:
        /*004c*/ 	.byte	0x04, 0x36
        /*004e*/ 	.short	(.L_552 - .L_551)
.L_551:
        /*0050*/ 	.word	0x00000008
.L_552:


//--------------------- .nv.info._ZN5flash44flash_bwd_dq_dk_dv_loop_seqk_parallel_kernelI23Flash_bwd_kernel_traitsILi128ELi64ELi64ELi8ELi4ELi2ELi2ELb1ELb0EN7cutlass6half_tE19Flash_kernel_traitsILi128ELi64ELi64ELi8ES3_EELb1ELb0ELb1ELb0ELb0ELb0ELb0EEEvNS_16Flash_bwd_paramsE --------------------------
	.section	.nv.info._ZN5flash44flash_bwd_dq_dk_dv_loop_seqk_parallel_kernelI23Flash_bwd_kernel_traitsILi128ELi64ELi64ELi8ELi4ELi2ELi2ELb1ELb0EN7cutlass6half_tE19Flash_kernel_traitsILi128ELi64ELi64ELi8ES3_EELb1ELb0ELb1ELb0ELb0ELb0ELb0EEEvNS_16Flash_bwd_paramsE,"",@"SHT_CUDA_INFO"
	.sectionflags	@""
	.align	4


	//----- nvinfo : EIATTR_CUDA_API_VERSION
	.align		4
        /*0000*/ 	.byte	0x04, 0x37
        /*0002*/ 	.short	(.L_554 - .L_553)
.L_553:
        /*0004*/ 	.word	0x00000082


	//----- nvinfo : EIATTR_KPARAM_INFO
	.align		4
.L_554:
        /*0008*/ 	.byte	0x04, 0x17
        /*000a*/ 	.short	(.L_556 - .L_555)
.L_555:
        /*000c*/ 	.word	0x00000000
        /*0010*/ 	.short	0x0000
        /*0012*/ 	.short	0x0000
        /*0014*/ 	.byte	0x00, 0xf0, 0x01, 0x0a


	//----- nvinfo : EIATTR_SPARSE_MMA_MASK
	.align		4
.L_556:
        /*0018*/ 	.byte	0x03, 0x50
        /*001a*/ 	.short	0x0000


	//----- nvinfo : EIATTR_MAXREG_COUNT
	.align		4
        /*001c*/ 	.byte	0x03, 0x1b
        /*001e*/ 	.short	0x00ff


	//----- nvinfo : EIATTR_NUM_BARRIERS
	.align		4
        /*0020*/ 	.byte	0x02, 0x4c
        /*0022*/ 	.byte	0x01
	.zero		1


	//----- nvinfo : EIATTR_MERCURY_ISA_VERSION
	.align		4
        /*0024*/ 	.byte	0x03, 0x5f
        /*0026*/ 	.short	0x0101


	//----- nvinfo : EIATTR_EXIT_INSTR_OFFSETS
	.align		4
        /*0028*/ 	.byte	0x04, 0x1c
        /*002a*/ 	.short	(.L_558 - .L_557)


	//   ....[0]....
.L_557:
        /*002c*/ 	.word	0x000000a0


	//   ....[1]....
        /*0030*/ 	.word	0x00008a80


	//----- nvinfo : EIATTR_CRS_STACK_SIZE
	.align		4
.L_558:
        /*0034*/ 	.byte	0x04, 0x1e
        /*0036*/ 	.short	(.L_560 - .L_559)
.L_559:
        /*0038*/ 	.word	0x00000000


	//----- nvinfo : EIATTR_CBANK_PARAM_SIZE
	.align		4
.L_560:
        /*003c*/ 	.byte	0x03, 0x19
        /*003e*/ 	.short	0x0280


	//----- nvinfo : EIATTR_PARAM_CBANK
	.align		4
        /*0040*/ 	.byte	0x04, 0x0a
        /*0042*/ 	.short	(.L_562 - .L_561)
	.align		4
.L_561:
        /*0044*/ 	.word	index@(.nv.constant0._ZN5flash44flash_bwd_dq_dk_dv_loop_seqk_parallel_kernelI23Flash_bwd_kernel_traitsILi128ELi64ELi64ELi8ELi4ELi2ELi2ELb1ELb0EN7cutlass6half_tE19Flash_kernel_traitsILi128ELi64ELi64ELi8ES3_EELb1ELb0ELb1ELb0ELb0ELb0ELb0EEEvNS_16Flash_bwd_paramsE)
        /*0048*/ 	.short	0x0210
        /*004a*/ 	.short	0x0280


	//----- nvinfo : EIATTR_SW_WAR
	.align		4
.L_562:
        /*004c*/ 	.byte	0x04, 0x36
        /*004e*/ 	.short	(.L_564 - .L_563)
.L_563:
        /*0050*/ 	.word	0x00000008
.L_564:


//--------------------- .nv.info._ZN5flash44flash_bwd_dq_dk_dv_loop_seqk_parallel_kernelI23Flash_bwd_kernel_traitsILi128ELi64ELi64ELi8ELi4ELi2ELi2ELb1ELb0EN7cutlass6half_tE19Flash_kernel_traitsILi128ELi64ELi64ELi8ES3_EELb0ELb0ELb1ELb0ELb0ELb0ELb1EEEvNS_16Flash_bwd_paramsE --------------------------
	.section	.nv.info._ZN5flash44flash_bwd_dq_dk_dv_loop_seqk_parallel_kernelI23Flash_bwd_kernel_traitsILi128ELi64ELi64ELi8ELi4ELi2ELi2ELb1ELb0EN7cutlass6half_tE19Flash_kernel_traitsILi128ELi64ELi64ELi8ES3_EELb0ELb0ELb1ELb0ELb0ELb0ELb1EEEvNS_16Flash_bwd_paramsE,"",@"SHT_CUDA_INFO"
	.sectionflags	@""
	.align	4


	//----- nvinfo : EIATTR_CUDA_API_VERSION
	.align		4
        /*0000*/ 	.byte	0x04, 0x37
        /*0002*/ 	.short	(.L_566 - .L_565)
.L_565:
        /*0004*/ 	.word	0x00000082


	//----- nvinfo : EIATTR_KPARAM_INFO
	.align		4
.L_566:
        /*0008*/ 	.byte	0x04, 0x17
        /*000a*/ 	.short	(.L_568 - .L_567)
.L_567:
        /*000c*/ 	.word	0x00000000
        /*0010*/ 	.short	0x0000
        /*0012*/ 	.short	0x0000
        /*0014*/ 	.byte	0x00, 0xf0, 0x01, 0x0a


	//----- nvinfo : EIATTR_SPARSE_MMA_MASK
	.align		4
.L_568:
        /*0018*/ 	.byte	0x03, 0x50
        /*001a*/ 	.short	0x0000


	//----- nvinfo : EIATTR_MAXREG_COUNT
	.align		4
        /*001c*/ 	.byte	0x03, 0x1b
        /*001e*/ 	.short	0x00ff


	//----- nvinfo : EIATTR_NUM_BARRIERS
	.align		4
        /*0020*/ 	.byte	0x02, 0x4c
        /*0022*/ 	.byte	0x01
	.zero		1


	//----- nvinfo : EIATTR_ANNOTATIONS
	.align		4
        /*0024*/ 	.byte	0x04, 0x55
        /*0026*/ 	.short	(.L_570 - .L_569)


	//   ....[0]....
.L_569:
        /* <DEDUP_REMOVED lines=8> */
        /*009c*/ 	.byte	0xb0, 0x6c, 0x00, 0x00, 0x01, 0x00, 0x00, 0x00, 0xc0, 0x6c, 0x00, 0x00


	//----- nvinfo : EIATTR_MERCURY_ISA_VERSION
	.align		4
.L_570:
        /*00a8*/ 	.byte	0x03, 0x5f
        /*00aa*/ 	.short	0x0101


	//----- nvinfo : EIATTR_EXIT_INSTR_OFFSETS
	.align		4
        /*00ac*/ 	.byte	0x04, 0x1c
        /*00ae*/ 	.short	(.L_572 - .L_571)


	//   ....[0]....
.L_571:
        /*00b0*/ 	.word	0x00000090


	//   ....[1]....
        /*00b4*/ 	.word	0x00007ce0


	//----- nvinfo : EIATTR_CRS_STACK_SIZE
	.align		4
.L_572:
        /*00b8*/ 	.byte	0x04, 0x1e
        /*00ba*/ 	.short	(.L_574 - .L_573)
.L_573:
        /*00bc*/ 	.word	0x00000000


	//----- nvinfo : EIATTR_CBANK_PARAM_SIZE
	.align		4
.L_574:
        /*00c0*/ 	.byte	0x03, 0x19
        /*00c2*/ 	.short	0x0280


	//----- nvinfo : EIATTR_PARAM_CBANK
	.align		4
        /*00c4*/ 	.byte	0x04, 0x0a
        /*00c6*/ 	.short	(.L_576 - .L_575)
	.align		4
.L_575:
        /*00c8*/ 	.word	index@(.nv.constant0._ZN5flash44flash_bwd_dq_dk_dv_loop_seqk_parallel_kernelI23Flash_bwd_kernel_traitsILi128ELi64ELi64ELi8ELi4ELi2ELi2ELb1ELb0EN7cutlass6half_tE19Flash_kernel_traitsILi128ELi64ELi64ELi8ES3_EELb0ELb0ELb1ELb0ELb0ELb0ELb1EEEvNS_16Flash_bwd_paramsE)
        /*00cc*/ 	.short	0x0210
        /*00ce*/ 	.short	0x0280


	//----- nvinfo : EIATTR_SW_WAR
	.align		4
.L_576:
        /*00d0*/ 	.byte	0x04, 0x36
        /*00d2*/ 	.short	(.L_578 - .L_577)
.L_577:
        /*00d4*/ 	.word	0x00000008
.L_578:


//--------------------- .nv.info._ZN5flash44flash_bwd_dq_dk_dv_loop_seqk_parallel_kernelI23Flash_bwd_kernel_traitsILi128ELi64ELi64ELi8ELi4ELi2ELi2ELb1ELb0EN7cutlass6half_tE19Flash_kernel_traitsILi128ELi64ELi64ELi8ES3_EELb1ELb0ELb0ELb0ELb1ELb1ELb0EEEvNS_16Flash_bwd_paramsE --------------------------
	.section	.nv.info._ZN5flash44flash_bwd_dq_dk_dv_loop_seqk_parallel_kernelI23Flash_bwd_kernel_traitsILi128ELi64ELi64ELi8ELi4ELi2ELi2ELb1ELb0EN7cutlass6half_tE19Flash_kernel_traitsILi128ELi64ELi64ELi8ES3_EELb1ELb0ELb0ELb0ELb1ELb1ELb0EEEvNS_16Flash_bwd_paramsE,"",@"SHT_CUDA_INFO"
	.sectionflags	@""
	.align	4


	//----- nvinfo : EIATTR_CUDA_API_VERSION
	.align		4
        /*0000*/ 	.byte	0x04, 0x37
        /*0002*/ 	.short	(.L_580 - .L_579)
.L_579:
        /*0004*/ 	.word	0x00000082


	//----- nvinfo : EIATTR_KPARAM_INFO
	.align		4
.L_580:
        /*0008*/ 	.byte	0x04, 0x17
        /*000a*/ 	.short	(.L_582 - .L_581)
.L_581:
        /*000c*/ 	.word	0x00000000
        /*0010*/ 	.short	0x0000
        /*0012*/ 	.short	0x0000
        /*0014*/ 	.byte	0x00, 0xf0, 0x01, 0x0a


	//----- nvinfo : EIATTR_SPARSE_MMA_MASK
	.align		4
.L_582:
        /*0018*/ 	.byte	0x03, 0x50
        /*001a*/ 	.short	0x0000


	//----- nvinfo : EIATTR_MAXREG_COUNT
	.align		4
        /*001c*/ 	.byte	0x03, 0x1b
        /*001e*/ 	.short	0x00ff


	//----- nvinfo : EIATTR_NUM_BARRIERS
	.align		4
        /*0020*/ 	.byte	0x02, 0x4c
        /*0022*/ 	.byte	0x01
	.zero		1


	//----- nvinfo : EIATTR_MERCURY_ISA_VERSION
	.align		4
        /*0024*/ 	.byte	0x03, 0x5f
        /*0026*/ 	.short	0x0101


	//----- nvinfo : EIATTR_EXIT_INSTR_OFFSETS
	.align		4
        /*0028*/ 	.byte	0x04, 0x1c
        /*002a*/ 	.short	(.L_584 - .L_583)


	//   ....[0]....
.L_583:
        /*002c*/ 	.word	0x00000090


	//   ....[1]....
        /*0030*/ 	.word	0x000056d0


	//----- nvinfo : EIATTR_CBANK_PARAM_SIZE
	.align		4
.L_584:
        /*0034*/ 	.byte	0x03, 0x19
        /*0036*/ 	.short	0x0280


	//----- nvinfo : EIATTR_PARAM_CBANK
	.align		4
        /*0038*/ 	.byte	0x04, 0x0a
        /*003a*/ 	.short	(.L_586 - .L_585)
	.align		4
.L_585:
        /*003c*/ 	.word	index@(.nv.constant0._ZN5flash44flash_bwd_dq_dk_dv_loop_seqk_parallel_kernelI23Flash_bwd_kernel_traitsILi128ELi64ELi64ELi8ELi4ELi2ELi2ELb1ELb0EN7cutlass6half_tE19Flash_kernel_traitsILi128ELi64ELi64ELi8ES3_EELb1ELb0ELb0ELb0ELb1ELb1ELb0EEEvNS_16Flash_bwd_paramsE)
        /*0040*/ 	.short	0x0210
        /*0042*/ 	.short	0x0280


	//----- nvinfo : EIATTR_SW_WAR
	.align		4
.L_586:
        /*0044*/ 	.byte	0x04, 0x36
        /*0046*/ 	.short	(.L_588 - .L_587)
.L_587:
        /*0048*/ 	.word	0x00000008
.L_588:


//--------------------- .nv.info._ZN5flash44flash_bwd_dq_dk_dv_loop_seqk_parallel_kernelI23Flash_bwd_kernel_traitsILi128ELi64ELi64ELi8ELi4ELi2ELi2ELb1ELb0EN7cutlass6half_tE19Flash_kernel_traitsILi128ELi64ELi64ELi8ES3_EELb0ELb0ELb0ELb0ELb1ELb1ELb1EEEvNS_16Flash_bwd_paramsE --------------------------
	.section	.nv.info._ZN5flash44flash_bwd_dq_dk_dv_loop_seqk_parallel_kernelI23Flash_bwd_kernel_traitsILi128ELi64ELi64ELi8ELi4ELi2ELi2ELb1ELb0EN7cutlass6half_tE19Flash_kernel_traitsILi128ELi64ELi64ELi8ES3_EELb0ELb0ELb0ELb0ELb1ELb1ELb1EEEvNS_16Flash_bwd_paramsE,"",@"SHT_CUDA_INFO"
	.sectionflags	@""
	.align	4


	//----- nvinfo : EIATTR_CUDA_API_VERSION
	.align		4
        /*0000*/ 	.byte	0x04, 0x37
        /*0002*/ 	.short	(.L_590 - .L_589)
.L_589:
        /*0004*/ 	.word	0x00000082


	//----- nvinfo : EIATTR_KPARAM_INFO
	.align		4
.L_590:
        /*0008*/ 	.byte	0x04, 0x17
        /*000a*/ 	.short	(.L_592 - .L_591)
.L_591:
        /*000c*/ 	.word	0x00000000
        /*0010*/ 	.short	0x0000
        /*0012*/ 	.short	0x0000
        /*0014*/ 	.byte	0x00, 0xf0, 0x01, 0x0a


	//----- nvinfo : EIATTR_SPARSE_MMA_MASK
	.align		4
.L_592:
        /*0018*/ 	.byte	0x03, 0x50
        /*001a*/ 	.short	0x0000


	//----- nvinfo : EIATTR_MAXREG_COUNT
	.align		4
        /*001c*/ 	.byte	0x03, 0x1b
        /*001e*/ 	.short	0x00ff


	//----- nvinfo : EIATTR_NUM_BARRIERS
	.align		4
        /*0020*/ 	.byte	0x02, 0x4c
        /*0022*/ 	.byte	0x01
	.zero		1


	//----- nvinfo : EIATTR_MERCURY_ISA_VERSION
	.align		4
        /*0024*/ 	.byte	0x03, 0x5f
        /*0026*/ 	.short	0x0101


	//----- nvinfo : EIATTR_EXIT_INSTR_OFFSETS
	.align		4
        /*0028*/ 	.byte	0x04, 0x1c
        /*002a*/ 	.short	(.L_594 - .L_593)


	//   ....[0]....
.L_593:
        /*002c*/ 	.word	0x00000090


	//   ....[1]....
        /*0030*/ 	.word	0x00005420


	//----- nvinfo : EIATTR_CBANK_PARAM_SIZE
	.align		4
.L_594:
        /*0034*/ 	.byte	0x03, 0x19
        /*0036*/ 	.short	0x0280


	//----- nvinfo : EIATTR_PARAM_CBANK
	.align		4
        /*0038*/ 	.byte	0x04, 0x0a
        /*003a*/ 	.short	(.L_596 - .L_595)
	.align		4
.L_595:
        /*003c*/ 	.word	index@(.nv.constant0._ZN5flash44flash_bwd_dq_dk_dv_loop_seqk_parallel_kernelI23Flash_bwd_kernel_traitsILi128ELi64ELi64ELi8ELi4ELi2ELi2ELb1ELb0EN7cutlass6half_tE19Flash_kernel_traitsILi128ELi64ELi64ELi8ES3_EELb0ELb0ELb0ELb0ELb1ELb1ELb1EEEvNS_16Flash_bwd_paramsE)
        /*0040*/ 	.short	0x0210
        /*0042*/ 	.short	0x0280


	//----- nvinfo : EIATTR_SW_WAR
	.align		4
.L_596:
        /*0044*/ 	.byte	0x04, 0x36
        /*0046*/ 	.short	(.L_598 - .L_597)
.L_597:
        /*0048*/ 	.word	0x00000008
.L_598:


//--------------------- .nv.info._ZN5flash44flash_bwd_dq_dk_dv_loop_seqk_parallel_kernelI23Flash_bwd_kernel_traitsILi128ELi64ELi64ELi8ELi4ELi2ELi2ELb1ELb0EN7cutlass6half_tE19Flash_kernel_traitsILi128ELi64ELi64ELi8ES3_EELb1ELb0ELb0ELb1ELb0ELb0ELb0EEEvNS_16Flash_bwd_paramsE --------------------------
	.section	.nv.info._ZN5flash44flash_bwd_dq_dk_dv_loop_seqk_parallel_kernelI23Flash_bwd_kernel_traitsILi128ELi64ELi64ELi8ELi4ELi2ELi2ELb1ELb0EN7cutlass6half_tE19Flash_kernel_traitsILi128ELi64ELi64ELi8ES3_EELb1ELb0ELb0ELb1ELb0ELb0ELb0EEEvNS_16Flash_bwd_paramsE,"",@"SHT_CUDA_INFO"
	.sectionflags	@""
	.align	4


	//----- nvinfo : EIATTR_CUDA_API_VERSION
	.align		4
        /*0000*/ 	.byte	0x04, 0x37
        /*0002*/ 	.short	(.L_600 - .L_599)
.L_599:
        /*0004*/ 	.word	0x00000082


	//----- nvinfo : EIATTR_KPARAM_INFO
	.align		4
.L_600:
        /*0008*/ 	.byte	0x04, 0x17
        /*000a*/ 	.short	(.L_602 - .L_601)
.L_601:
        /*000c*/ 	.word	0x00000000
        /*0010*/ 	.short	0x0000
        /*0012*/ 	.short	0x0000
        /*0014*/ 	.byte	0x00, 0xf0, 0x01, 0x0a


	//----- nvinfo : EIATTR_SPARSE_MMA_MASK
	.align		4
.L_602:
        /*0018*/ 	.byte	0x03, 0x50
        /*001a*/ 	.short	0x0000


	//----- nvinfo : EIATTR_MAXREG_COUNT
	.align		4
        /*001c*/ 	.byte	0x03, 0x1b
        /*001e*/ 	.short	0x00ff


	//----- nvinfo : EIATTR_NUM_BARRIERS
	.align		4
        /*0020*/ 	.byte	0x02, 0x4c
        /*0022*/ 	.byte	0x01
	.zero		1


	//----- nvinfo : EIATTR_MERCURY_ISA_VERSION
	.align		4
        /*0024*/ 	.byte	0x03, 0x5f
        /*0026*/ 	.short	0x0101


	//----- nvinfo : EIATTR_EXIT_INSTR_OFFSETS
	.align		4
        /*0028*/ 	.byte	0x04, 0x1c
        /*002a*/ 	.short	(.L_604 - .L_603)


	//   ....[0]....
.L_603:
        /*002c*/ 	.word	0x000000a0


	//   ....[1]....
        /*0030*/ 	.word	0x00008c70


	//----- nvinfo : EIATTR_CRS_STACK_SIZE
	.align		4
.L_604:
        /*0034*/ 	.byte	0x04, 0x1e
        /*0036*/ 	.short	(.L_606 - .L_605)
.L_605:
        /*0038*/ 	.word	0x00000000


	//----- nvinfo : EIATTR_CBANK_PARAM_SIZE
	.align		4
.L_606:
        /*003c*/ 	.byte	0x03, 0x19
        /*003e*/ 	.short	0x0280


	//----- nvinfo : EIATTR_PARAM_CBANK
	.align		4
        /*0040*/ 	.byte	0x04, 0x0a
        /*0042*/ 	.short	(.L_608 - .L_607)
	.align		4
.L_607:
        /*0044*/ 	.word	index@(.nv.constant0._ZN5flash44flash_bwd_dq_dk_dv_loop_seqk_parallel_kernelI23Flash_bwd_kernel_traitsILi128ELi64ELi64ELi8ELi4ELi2ELi2ELb1ELb0EN7cutlass6half_tE19Flash_kernel_traitsILi128ELi64ELi64ELi8ES3_EELb1ELb0ELb0ELb1ELb0ELb0ELb0EEEvNS_16Flash_bwd_paramsE)
        /*0048*/ 	.short	0x0210
        /*004a*/ 	.short	0x0280


	//----- nvinfo : EIATTR_SW_WAR
	.align		4
.L_608:
        /*004c*/ 	.byte	0x04, 0x36
        /*004e*/ 	.short	(.L_610 - .L_609)
.L_609:
        /*0050*/ 	.word	0x00000008
.L_610:


//--------------------- .nv.info._ZN5flash44flash_bwd_dq_dk_dv_loop_seqk_parallel_kernelI23Flash_bwd_kernel_traitsILi128ELi64ELi64ELi8ELi4ELi2ELi2ELb1ELb0EN7cutlass6half_tE19Flash_kernel_traitsILi128ELi64ELi64ELi8ES3_EELb0ELb0ELb0ELb1ELb0ELb0ELb1EEEvNS_16Flash_bwd_paramsE --------------------------
	.section	.nv.info._ZN5flash44flash_bwd_dq_dk_dv_loop_seqk_parallel_kernelI23Flash_bwd_kernel_traitsILi128ELi64ELi64ELi8ELi4ELi2ELi2ELb1ELb0EN7cutlass6half_tE19Flash_kernel_traitsILi128ELi64ELi64ELi8ES3_EELb0ELb0ELb0ELb1ELb0ELb0ELb1EEEvNS_16Flash_bwd_paramsE,"",@"SHT_CUDA_INFO"
	.sectionflags	@""
	.align	4


	//----- nvinfo : EIATTR_CUDA_API_VERSION
	.align		4
        /*0000*/ 	.byte	0x04, 0x37
        /*0002*/ 	.short	(.L_612 - .L_611)
.L_611:
        /*0004*/ 	.word	0x00000082


	//----- nvinfo : EIATTR_KPARAM_INFO
	.align		4
.L_612:
        /*0008*/ 	.byte	0x04, 0x17
        /*000a*/ 	.short	(.L_614 - .L_613)
.L_613:
        /*000c*/ 	.word	0x00000000
        /*0010*/ 	.short	0x0000
        /*0012*/ 	.short	0x0000
        /*0014*/ 	.byte	0x00, 0xf0, 0x01, 0x0a


	//----- nvinfo : EIATTR_SPARSE_MMA_MASK
	.align		4
.L_614:
        /*0018*/ 	.byte	0x03, 0x50
        /*001a*/ 	.short	0x0000


	//----- nvinfo : EIATTR_MAXREG_COUNT
	.align		4
        /*001c*/ 	.byte	0x03, 0x1b
        /*001e*/ 	.short	0x00ff


	//----- nvinfo : EIATTR_NUM_BARRIERS
	.align		4
        /*0020*/ 	.byte	0x02, 0x4c
        /*0022*/ 	.byte	0x01
	.zero		1


	//----- nvinfo : EIATTR_ANNOTATIONS
	.align		4
        /*0024*/ 	.byte	0x04, 0x55
        /*0026*/ 	.short	(.L_616 - .L_615)


	//   ....[0]....
.L_615:
        /*0028*/ 	.word	0x00000001
        /*002c*/ 	.byte	0xd0, 0x05, 0x00, 0x00, 0x01, 0x00, 0x00, 0x00, 0xa0, 0x15, 0x00, 0x00


	//----- nvinfo : EIATTR_MERCURY_ISA_VERSION
	.align		4
.L_616:
        /*0038*/ 	.byte	0x03, 0x5f
        /*003a*/ 	.short	0x0101


	//----- nvinfo : EIATTR_EXIT_INSTR_OFFSETS
	.align		4
        /*003c*/ 	.byte	0x04, 0x1c
        /*003e*/ 	.short	(.L_618 - .L_617)


	//   ....[0]....
.L_617:
        /*0040*/ 	.word	0x00000090


	//   ....[1]....
        /*0044*/ 	.word	0x00007e60


	//----- nvinfo : EIATTR_CRS_STACK_SIZE
	.align		4
.L_618:
        /*0048*/ 	.byte	0x04, 0x1e
        /*004a*/ 	.short	(.L_620 - .L_619)
.L_619:
        /*004c*/ 	.word	0x00000000


	//----- nvinfo : EIATTR_CBANK_PARAM_SIZE
	.align		4
.L_620:
        /*0050*/ 	.byte	0x03, 0x19
        /*0052*/ 	.short	0x0280


	//----- nvinfo : EIATTR_PARAM_CBANK
	.align		4
        /*0054*/ 	.byte	0x04, 0x0a
        /*0056*/ 	.short	(.L_622 - .L_621)
	.align		4
.L_621:
        /*0058*/ 	.word	index@(.nv.constant0._ZN5flash44flash_bwd_dq_dk_dv_loop_seqk_parallel_kernelI23Flash_bwd_kernel_traitsILi128ELi64ELi64ELi8ELi4ELi2ELi2ELb1ELb0EN7cutlass6half_tE19Flash_kernel_traitsILi128ELi64ELi64ELi8ES3_EELb0ELb0ELb0ELb1ELb0ELb0ELb1EEEvNS_16Flash_bwd_paramsE)
        /*005c*/ 	.short	0x0210
        /*005e*/ 	.short	0x0280


	//----- nvinfo : EIATTR_SW_WAR
	.align		4
.L_622:
        /*0060*/ 	.byte	0x04, 0x36
        /*0062*/ 	.short	(.L_624 - .L_623)
.L_623:
        /*0064*/ 	.word	0x00000008
.L_624:


//--------------------- .nv.info._ZN5flash44flash_bwd_dq_dk_dv_loop_seqk_parallel_kernelI23Flash_bwd_kernel_traitsILi128ELi64ELi64ELi8ELi4ELi2ELi2ELb1ELb0EN7cutlass6half_tE19Flash_kernel_traitsILi128ELi64ELi64ELi8ES3_EELb1ELb0ELb1ELb0ELb0ELb1ELb0EEEvNS_16Flash_bwd_paramsE --------------------------
	.section	.nv.info._ZN5flash44flash_bwd_dq_dk_dv_loop_seqk_parallel_kernelI23Flash_bwd_kernel_traitsILi128ELi64ELi64ELi8ELi4ELi2ELi2ELb1ELb0EN7cutlass6half_tE19Flash_kernel_traitsILi128ELi64ELi64ELi8ES3_EELb1ELb0ELb1ELb0ELb0ELb1ELb0EEEvNS_16Flash_bwd_paramsE,"",@"SHT_CUDA_INFO"
	.sectionflags	@""
	.align	4


	//----- nvinfo : EIATTR_CUDA_API_VERSION
	.align		4
        /*0000*/ 	.byte	0x04, 0x37
        /*0002*/ 	.short	(.L_626 - .L_625)
.L_625:
        /*0004*/ 	.word	0x00000082


	//----- nvinfo : EIATTR_KPARAM_INFO
	.align		4
.L_626:
        /*0008*/ 	.byte	0x04, 0x17
        /*000a*/ 	.short	(.L_628 - .L_627)
.L_627:
        /*000c*/ 	.word	0x00000000
        /*0010*/ 	.short	0x0000
        /*0012*/ 	.short	0x0000
        /*0014*/ 	.byte	0x00, 0xf0, 0x01, 0x0a


	//----- nvinfo : EIATTR_SPARSE_MMA_MASK
	.align		4
.L_628:
        /*0018*/ 	.byte	0x03, 0x50
        /*001a*/ 	.short	0x0000


	//----- nvinfo : EIATTR_MAXREG_COUNT
	.align		4
        /*001c*/ 	.byte	0x03, 0x1b
        /*001e*/ 	.short	0x00ff


	//----- nvinfo : EIATTR_NUM_BARRIERS
	.align		4
        /*0020*/ 	.byte	0x02, 0x4c
        /*0022*/ 	.byte	0x01
	.zero		1


	//----- nvinfo : EIATTR_MERCURY_ISA_VERSION
	.align		4
        /*0024*/ 	.byte	0x03, 0x5f
        /*0026*/ 	.short	0x0101


	//----- nvinfo : EIATTR_EXIT_INSTR_OFFSETS
	.align		4
        /*0028*/ 	.byte	0x04, 0x1c
        /*002a*/ 	.short	(.L_630 - .L_629)


	//   ....[0]....
.L_629:
        /*002c*/ 	.word	0x000000a0


	//   ....[1]....
        /*0030*/ 	.word	0x00007d30


	//----- nvinfo : EIATTR_CRS_STACK_SIZE
	.align		4
.L_630:
        /*0034*/ 	.byte	0x04, 0x1e
        /*0036*/ 	.short	(.L_632 - .L_631)
.L_631:
        /*0038*/ 	.word	0x00000000


	//----- nvinfo : EIATTR_CBANK_PARAM_SIZE
	.align		4
.L_632:
        /*003c*/ 	.byte	0x03, 0x19
        /*003e*/ 	.short	0x0280


	//----- nvinfo : EIATTR_PARAM_CBANK
	.align		4
        /*0040*/ 	.byte	0x04, 0x0a
        /*0042*/ 	.short	(.L_634 - .L_633)
	.align		4
.L_633:
        /*0044*/ 	.word	index@(.nv.constant0._ZN5flash44flash_bwd_dq_dk_dv_loop_seqk_parallel_kernelI23Flash_bwd_kernel_traitsILi128ELi64ELi64ELi8ELi4ELi2ELi2ELb1ELb0EN7cutlass6half_tE19Flash_kernel_traitsILi128ELi64ELi64ELi8ES3_EELb1ELb0ELb1ELb0ELb0ELb1ELb0EEEvNS_16Flash_bwd_paramsE)
        /*0048*/ 	.short	0x0210
        /*004a*/ 	.short	0x0280


	//----- nvinfo : EIATTR_SW_WAR
	.align		4
.L_634:
        /*004c*/ 	.byte	0x04, 0x36
        /*004e*/ 	.short	(.L_636 - .L_635)
.L_635:
        /*0050*/ 	.word	0x00000008
.L_636:


//--------------------- .nv.info._ZN5flash44flash_bwd_dq_dk_dv_loop_seqk_parallel_kernelI23Flash_bwd_kernel_traitsILi128ELi64ELi64ELi8ELi4ELi2ELi2ELb1ELb0EN7cutlass6half_tE19Flash_kernel_traitsILi128ELi64ELi64ELi8ES3_EELb0ELb0ELb1ELb0ELb0ELb1ELb1EEEvNS_16Flash_bwd_paramsE --------------------------
	.section	.nv.info._ZN5flash44flash_bwd_dq_dk_dv_loop_seqk_parallel_kernelI23Flash_bwd_kernel_traitsILi128ELi64ELi64ELi8ELi4ELi2ELi2ELb1ELb0EN7cutlass6half_tE19Flash_kernel_traitsILi128ELi64ELi64ELi8ES3_EELb0ELb0ELb1ELb0ELb0ELb1ELb1EEEvNS_16Flash_bwd_paramsE,"",@"SHT_CUDA_INFO"
	.sectionflags	@""
	.align	4


	//----- nvinfo : EIATTR_CUDA_API_VERSION
	.align		4
        /*0000*/ 	.byte	0x04, 0x37
        /*0002*/ 	.short	(.L_638 - .L_637)
.L_637:
        /*0004*/ 	.word	0x00000082


	//----- nvinfo : EIATTR_KPARAM_INFO
	.align		4
.L_638:
        /*0008*/ 	.byte	0x04, 0x17
        /*000a*/ 	.short	(.L_640 - .L_639)
.L_639:
        /*000c*/ 	.word	0x00000000
        /*0010*/ 	.short	0x0000
        /*0012*/ 	.short	0x0000
        /*0014*/ 	.byte	0x00, 0xf0, 0x01, 0x0a


	//----- nvinfo : EIATTR_SPARSE_MMA_MASK
	.align		4
.L_640:
        /*0018*/ 	.byte	0x03, 0x50
        /*001a*/ 	.short	0x0000


	//----- nvinfo : EIATTR_MAXREG_COUNT
	.align		4
        /*001c*/ 	.byte	0x03, 0x1b
        /*001e*/ 	.short	0x00ff


	//----- nvinfo : EIATTR_NUM_BARRIERS
	.align		4
        /*0020*/ 	.byte	0x02, 0x4c
        /*0022*/ 	.byte	0x01
	.zero		1


	//----- nvinfo : EIATTR_MERCURY_ISA_VERSION
	.align		4
        /*0024*/ 	.byte	0x03, 0x5f
        /*0026*/ 	.short	0x0101


	//----- nvinfo : EIATTR_EXIT_INSTR_OFFSETS
	.align		4
        /*0028*/ 	.byte	0x04, 0x1c
        /*002a*/ 	.short	(.L_642 - .L_641)


	//   ....[0]....
.L_641:
        /*002c*/ 	.word	0x000000a0


	//   ....[1]....
        /*0030*/ 	.word	0x00007420


	//----- nvinfo : EIATTR_CRS_STACK_SIZE
	.align		4
.L_642:
        /*0034*/ 	.byte	0x04, 0x1e
        /*0036*/ 	.short	(.L_644 - .L_643)
.L_643:
        /*0038*/ 	.word	0x00000000


	//----- nvinfo : EIATTR_CBANK_PARAM_SIZE
	.align		4
.L_644:
        /*003c*/ 	.byte	0x03, 0x19
        /*003e*/ 	.short	0x0280


	//----- nvinfo : EIATTR_PARAM_CBANK
	.align		4
        /*0040*/ 	.byte	0x04, 0x0a
        /*0042*/ 	.short	(.L_646 - .L_645)
	.align		4
.L_645:
        /*0044*/ 	.word	index@(.nv.constant0._ZN5flash44flash_bwd_dq_dk_dv_loop_seqk_parallel_kernelI23Flash_bwd_kernel_traitsILi128ELi64ELi64ELi8ELi4ELi2ELi2ELb1ELb0EN7cutlass6half_tE19Flash_kernel_traitsILi128ELi64ELi64ELi8ES3_EELb0ELb0ELb1ELb0ELb0ELb1ELb1EEEvNS_16Flash_bwd_paramsE)
        /*0048*/ 	.short	0x0210
        /*004a*/ 	.short	0x0280


	//----- nvinfo : EIATTR_SW_WAR
	.align		4
.L_646:
        /*004c*/ 	.byte	0x04, 0x36
        /*004e*/ 	.short	(.L_648 - .L_647)
.L_647:
        /*0050*/ 	.word	0x00000008
.L_648:


//--------------------- .nv.info._ZN5flash44flash_bwd_dq_dk_dv_loop_seqk_parallel_kernelI23Flash_bwd_kernel_traitsILi128ELi64ELi64ELi8ELi4ELi2ELi2ELb1ELb0EN7cutlass6half_tE19Flash_kernel_traitsILi128ELi64ELi64ELi8ES3_EELb1ELb0ELb1ELb1ELb0ELb0ELb0EEEvNS_16Flash_bwd_paramsE --------------------------
	.section	.nv.info._ZN5flash44flash_bwd_dq_dk_dv_loop_seqk_parallel_kernelI23Flash_bwd_kernel_traitsILi128ELi64ELi64ELi8ELi4ELi2ELi2ELb1ELb0EN7cutlass6half_tE19Flash_kernel_traitsILi128ELi64ELi64ELi8ES3_EELb1ELb0ELb1ELb1ELb0ELb0ELb0EEEvNS_16Flash_bwd_paramsE,"",@"SHT_CUDA_INFO"
	.sectionflags	@""
	.align	4


	//----- nvinfo : EIATTR_CUDA_API_VERSION
	.align		4
        /*0000*/ 	.byte	0x04, 0x37
        /*0002*/ 	.short	(.L_650 - .L_649)
.L_649:
        /*0004*/ 	.word	0x00000082


	//----- nvinfo : EIATTR_KPARAM_INFO
	.align		4
.L_650:
        /*0008*/ 	.byte	0x04, 0x17
        /*000a*/ 	.short	(.L_652 - .L_651)
.L_651:
        /*000c*/ 	.word	0x00000000
        /*0010*/ 	.short	0x0000
        /*0012*/ 	.short	0x0000
        /*0014*/ 	.byte	0x00, 0xf0, 0x01, 0x0a


	//----- nvinfo : EIATTR_SPARSE_MMA_MASK
	.align		4
.L_652:
        /*0018*/ 	.byte	0x03, 0x50
        /*001a*/ 	.short	0x0000


	//----- nvinfo : EIATTR_MAXREG_COUNT
	.align		4
        /*001c*/ 	.byte	0x03, 0x1b
        /*001e*/ 	.short	0x00ff


	//----- nvinfo : EIATTR_NUM_BARRIERS
	.align		4
        /*0020*/ 	.byte	0x02, 0x4c
        /*0022*/ 	.byte	0x01
	.zero		1


	//----- nvinfo : EIATTR_MERCURY_ISA_VERSION
	.align		4
        /*0024*/ 	.byte	0x03, 0x5f
        /*0026*/ 	.short	0x0101


	//----- nvinfo : EIATTR_EXIT_INSTR_OFFSETS
	.align		4
        /*0028*/ 	.byte	0x04, 0x1c
        /*002a*/ 	.short	(.L_654 - .L_653)


	//   ....[0]....
.L_653:
        /*002c*/ 	.word	0x000000a0


	//   ....[1]....
        /*0030*/ 	.word	0x00008f70


	//----- nvinfo : EIATTR_CRS_STACK_SIZE
	.align		4
.L_654:
        /*0034*/ 	.byte	0x04, 0x1e
        /*0036*/ 	.short	(.L_656 - .L_655)
.L_655:
        /*0038*/ 	.word	0x00000000


	//----- nvinfo : EIATTR_CBANK_PARAM_SIZE
	.align		4
.L_656:
        /*003c*/ 	.byte	0x03, 0x19
        /*003e*/ 	.short	0x0280


	//----- nvinfo : EIATTR_PARAM_CBANK
	.align		4
        /*0040*/ 	.byte	0x04, 0x0a
        /*0042*/ 	.short	(.L_658 - .L_657)
	.align		4
.L_657:
        /*0044*/ 	.word	index@(.nv.constant0._ZN5flash44flash_bwd_dq_dk_dv_loop_seqk_parallel_kernelI23Flash_bwd_kernel_traitsILi128ELi64ELi64ELi8ELi4ELi2ELi2ELb1ELb0EN7cutlass6half_tE19Flash_kernel_traitsILi128ELi64ELi64ELi8ES3_EELb1ELb0ELb1ELb1ELb0ELb0ELb0EEEvNS_16Flash_bwd_paramsE)
        /*0048*/ 	.short	0x0210
        /*004a*/ 	.short	0x0280


	//----- nvinfo : EIATTR_SW_WAR
	.align		4
.L_658:
        /*004c*/ 	.byte	0x04, 0x36
        /*004e*/ 	.short	(.L_660 - .L_659)
.L_659:
        /*0050*/ 	.word	0x00000008
.L_660:


//--------------------- .nv.info._ZN5flash44flash_bwd_dq_dk_dv_loop_seqk_parallel_kernelI23Flash_bwd_kernel_traitsILi128ELi64ELi64ELi8ELi4ELi2ELi2ELb1ELb0EN7cutlass6half_tE19Flash_kernel_traitsILi128ELi64ELi64ELi8ES3_EELb0ELb0ELb1ELb1ELb0ELb0ELb1EEEvNS_16Flash_bwd_paramsE --------------------------
	.section	.nv.info._ZN5flash44flash_bwd_dq_dk_dv_loop_seqk_parallel_kernelI23Flash_bwd_kernel_traitsILi128ELi64ELi64ELi8ELi4ELi2ELi2ELb1ELb0EN7cutlass6half_tE19Flash_kernel_traitsILi128ELi64ELi64ELi8ES3_EELb0ELb0ELb1ELb1ELb0ELb0ELb1EEEvNS_16Flash_bwd_paramsE,"",@"SHT_CUDA_INFO"
	.sectionflags	@""
	.align	4


	//----- nvinfo : EIATTR_CUDA_API_VERSION
	.align		4
        /*0000*/ 	.byte	0x04, 0x37
        /*0002*/ 	.short	(.L_662 - .L_661)
.L_661:
        /*0004*/ 	.word	0x00000082


	//----- nvinfo : EIATTR_KPARAM_INFO
	.align		4
.L_662:
        /*0008*/ 	.byte	0x04, 0x17
        /*000a*/ 	.short	(.L_664 - .L_663)
.L_663:
        /*000c*/ 	.word	0x00000000
        /*0010*/ 	.short	0x0000
        /*0012*/ 	.short	0x0000
        /*0014*/ 	.byte	0x00, 0xf0, 0x01, 0x0a


	//----- nvinfo : EIATTR_SPARSE_MMA_MASK
	.align		4
.L_664:
        /*0018*/ 	.byte	0x03, 0x50
        /*001a*/ 	.short	0x0000


	//----- nvinfo : EIATTR_MAXREG_COUNT
	.align		4
        /*001c*/ 	.byte	0x03, 0x1b
        /*001e*/ 	.short	0x00ff


	//----- nvinfo : EIATTR_NUM_BARRIERS
	.align		4
        /*0020*/ 	.byte	0x02, 0x4c
        /*0022*/ 	.byte	0x01
	.zero		1


	//----- nvinfo : EIATTR_MERCURY_ISA_VERSION
	.align		4
        /*0024*/ 	.byte	0x03, 0x5f
        /*0026*/ 	.short	0x0101


	//----- nvinfo : EIATTR_EXIT_INSTR_OFFSETS
	.align		4
        /*0028*/ 	.byte	0x04, 0x1c
        /*002a*/ 	.short	(.L_666 - .L_665)


	//   ....[0]....
.L_665:
        /*002c*/ 	.word	0x000000a0


	//   ....[1]....
        /*0030*/ 	.word	0x00008780


	//----- nvinfo : EIATTR_CRS_STACK_SIZE
	.align		4
.L_666:
        /*0034*/ 	.byte	0x04, 0x1e
        /*0036*/ 	.short	(.L_668 - .L_667)
.L_667:
        /*0038*/ 	.word	0x00000000


	//----- nvinfo : EIATTR_CBANK_PARAM_SIZE
	.align		4
.L_668:
        /*003c*/ 	.byte	0x03, 0x19
        /*003e*/ 	.short	0x0280


	//----- nvinfo : EIATTR_PARAM_CBANK
	.align		4
        /*0040*/ 	.byte	0x04, 0x0a
        /*0042*/ 	.short	(.L_670 - .L_669)
	.align		4
.L_669:
        /*0044*/ 	.word	index@(.nv.constant0._ZN5flash44flash_bwd_dq_dk_dv_loop_seqk_parallel_kernelI23Flash_bwd_kernel_traitsILi128ELi64ELi64ELi8ELi4ELi2ELi2ELb1ELb0EN7cutlass6half_tE19Flash_kernel_traitsILi128ELi64ELi64ELi8ES3_EELb0ELb0ELb1ELb1ELb0ELb0ELb1EEEvNS_16Flash_bwd_paramsE)
        /*0048*/ 	.short	0x0210
        /*004a*/ 	.short	0x0280


	//----- nvinfo : EIATTR_SW_WAR
	.align		4
.L_670:
        /*004c*/ 	.byte	0x04, 0x36
        /*004e*/ 	.short	(.L_672 - .L_671)
.L_671:
        /*0050*/ 	.word	0x00000008
.L_672:


//--------------------- .nv.info._ZN5flash25flash_bwd_dot_do_o_kernelILb0E23Flash_bwd_kernel_traitsILi128ELi64ELi64ELi8ELi4ELi2ELi2ELb1ELb0EN7cutlass6half_tE19Flash_kernel_traitsILi128ELi64ELi64ELi8ES3_EEEEvNS_16Flash_bwd_paramsE --------------------------
	.section	.nv.info._ZN5flash25flash_bwd_dot_do_o_kernelILb0E23Flash_bwd_kernel_traitsILi128ELi64ELi64ELi8ELi4ELi2ELi2ELb1ELb0EN7cutlass6half_tE19Flash_kernel_traitsILi128ELi64ELi64ELi8ES3_EEEEvNS_16Flash_bwd_paramsE,"",@"SHT_CUDA_INFO"
	.sectionflags	@""
	.align	4


	//----- nvinfo : EIATTR_CUDA_API_VERSION
	.align		4
        /*0000*/ 	.byte	0x04, 0x37
        /*0002*/ 	.short	(.L_674 - .L_673)
.L_673:
        /*0004*/ 	.word	0x00000082


	//----- nvinfo : EIATTR_KPARAM_INFO
	.align		4
.L_674:
        /*0008*/ 	.byte	0x04, 0x17
        /*000a*/ 	.short	(.L_676 - .L_675)
.L_675:
        /*000c*/ 	.word	0x00000000
        /*0010*/ 	.short	0x0000
        /*0012*/ 	.short	0x0000
        /*0014*/ 	.byte	0x00, 0xf0, 0x01, 0x0a


	//----- nvinfo : EIATTR_SPARSE_MMA_MASK
	.align		4
.L_676:
        /*0018*/ 	.byte	0x03, 0x50
        /*001a*/ 	.short	0x0000


	//----- nvinfo : EIATTR_MAXREG_COUNT
	.align		4
        /*001c*/ 	.byte	0x03, 0x1b
        /*001e*/ 	.short	0x00ff


	//----- nvinfo : EIATTR_MERCURY_ISA_VERSION
	.align		4
        /*0020*/ 	.byte	0x03, 0x5f
        /*0022*/ 	.short	0x0101


	//----- nvinfo : EIATTR_COOP_GROUP_MASK_REGIDS
	.align		4
        /*0024*/ 	.byte	0x04, 0x29
        /*0026*/ 	.short	(.L_678 - .L_677)


	//   ....[0]....
.L_677:
        /*0028*/ 	.word	0xffffffff


	//   ....[1]....
        /*002c*/ 	.word	0xffffffff


	//   ....[2]....
        /*0030*/ 	.word	0xffffffff


	//   ....[3]....
        /*0034*/ 	.word	0xffffffff


	//   ....[4]....
        /*0038*/ 	.word	0xffffffff


	//   ....[5]....
        /*003c*/ 	.word	0xffffffff


	//----- nvinfo : EIATTR_COOP_GROUP_INSTR_OFFSETS
	.align		4
.L_678:
        /*0040*/ 	.byte	0x04, 0x28
        /*0042*/ 	.short	(.L_680 - .L_679)


	//   ....[0]....
.L_679:
        /*0044*/ 	.word	0x000011d0


	//   ....[1]....
        /*0048*/ 	.word	0x000011f0


	//   ....[2]....
        /*004c*/ 	.word	0x00001210


	//   ....[3]....
        /*0050*/ 	.word	0x00001230


	//   ....[4]....
        /*0054*/ 	.word	0x00001250


	//   ....[5]....
        /*0058*/ 	.word	0x00001290


	//----- nvinfo : EIATTR_EXIT_INSTR_OFFSETS
	.align		4
.L_680:
        /*005c*/ 	.byte	0x04, 0x1c
        /*005e*/ 	.short	(.L_682 - .L_681)


	//   ....[0]....
.L_681:
        /*0060*/ 	.word	0x00000100


	//   ....[1]....
        /*0064*/ 	.word	0x00001330


	//   ....[2]....
        /*0068*/ 	.word	0x00001350


	//----- nvinfo : EIATTR_CRS_STACK_SIZE
	.align		4
.L_682:
        /*006c*/ 	.byte	0x04, 0x1e
        /*006e*/ 	.short	(.L_684 - .L_683)
.L_683:
        /*0070*/ 	.word	0x00000000


	//----- nvinfo : EIATTR_CBANK_PARAM_SIZE
	.align		4
.L_684:
        /*0074*/ 	.byte	0x03, 0x19
        /*0076*/ 	.short	0x0280


	//----- nvinfo : EIATTR_PARAM_CBANK
	.align		4
        /*0078*/ 	.byte	0x04, 0x0a
        /*007a*/ 	.short	(.L_686 - .L_685)
	.align		4
.L_685:
        /*007c*/ 	.word	index@(.nv.constant0._ZN5flash25flash_bwd_dot_do_o_kernelILb0E23Flash_bwd_kernel_traitsILi128ELi64ELi64ELi8ELi4ELi2ELi2ELb1ELb0EN7cutlass6half_tE19Flash_kernel_traitsILi128ELi64ELi64ELi8ES3_EEEEvNS_16Flash_bwd_paramsE)
        /*0080*/ 	.short	0x0210
        /*0082*/ 	.short	0x0280


	//----- nvinfo : EIATTR_SW_WAR
	.align		4
.L_686:
        /*0084*/ 	.byte	0x04, 0x36
        /*0086*/ 	.short	(.L_688 - .L_687)
.L_687:
        /*0088*/ 	.word	0x00000008
.L_688:


//--------------------- .nv.info._ZN5flash25flash_bwd_dot_do_o_kernelILb1E23Flash_bwd_kernel_traitsILi128ELi64ELi64ELi8ELi4ELi2ELi2ELb1ELb0EN7cutlass6half_tE19Flash_kernel_traitsILi128ELi64ELi64ELi8ES3_EEEEvNS_16Flash_bwd_paramsE --------------------------
	.section	.nv.info._ZN5flash25flash_bwd_dot_do_o_kernelILb1E23Flash_bwd_kernel_traitsILi128ELi64ELi64ELi8ELi4ELi2ELi2ELb1ELb0EN7cutlass6half_tE19Flash_kernel_traitsILi128ELi64ELi64ELi8ES3_EEEEvNS_16Flash_bwd_paramsE,"",@"SHT_CUDA_INFO"
	.sectionflags	@""
	.align	4


	//----- nvinfo : EIATTR_CUDA_API_VERSION
	.align		4
        /*0000*/ 	.byte	0x04, 0x37
        /*0002*/ 	.short	(.L_690 - .L_689)
.L_689:
        /*0004*/ 	.word	0x00000082


	//----- nvinfo : EIATTR_KPARAM_INFO
	.align		4
.L_690:
        /*0008*/ 	.byte	0x04, 0x17
        /*000a*/ 	.short	(.L_692 - .L_691)
.L_691:
        /*000c*/ 	.word	0x00000000
        /*0010*/ 	.short	0x0000
        /*0012*/ 	.short	0x0000
        /*0014*/ 	.byte	0x00, 0xf0, 0x01, 0x0a


	//----- nvinfo : EIATTR_SPARSE_MMA_MASK
	.align		4
.L_692:
        /*0018*/ 	.byte	0x03, 0x50
        /*001a*/ 	.short	0x0000


	//----- nvinfo : EIATTR_MAXREG_COUNT
	.align		4
        /*001c*/ 	.byte	0x03, 0x1b
        /*001e*/ 	.short	0x00ff


	//----- nvinfo : EIATTR_MERCURY_ISA_VERSION
	.align		4
        /*0020*/ 	.byte	0x03, 0x5f
        /*0022*/ 	.short	0x0101


	//----- nvinfo : EIATTR_COOP_GROUP_MASK_REGIDS
	.align		4
        /*0024*/ 	.byte	0x04, 0x29
        /*0026*/ 	.short	(.L_694 - .L_693)


	//   ....[0]....
.L_693:
        /*0028*/ 	.word	0xffffffff


	//   ....[1]....
        /*002c*/ 	.word	0xffffffff


	//   ....[2]....
        /*0030*/ 	.word	0xffffffff


	//   ....[3]....
        /*0034*/ 	.word	0xffffffff


	//   ....[4]....
        /*0038*/ 	.word	0xffffffff


	//   ....[5]....
        /*003c*/ 	.word	0xffffffff


	//----- nvinfo : EIATTR_COOP_GROUP_INSTR_OFFSETS
	.align		4
.L_694:
        /*0040*/ 	.byte	0x04, 0x28
        /*0042*/ 	.short	(.L_696 - .L_695)


	//   ....[0]....
.L_695:
        /*0044*/ 	.word	0x00001500


	//   ....[1]....
        /*0048*/ 	.word	0x00001550


	//   ....[2]....
        /*004c*/ 	.word	0x000015d0


	//   ....[3]....
        /*0050*/ 	.word	0x000015f0


	//   ....[4]....
        /*0054*/ 	.word	0x00001610


	//   ....[5]....
        /*0058*/ 	.word	0x00001630


	//----- nvinfo : EIATTR_EXIT_INSTR_OFFSETS
	.align		4
.L_696:
        /*005c*/ 	.byte	0x04, 0x1c
        /*005e*/ 	.short	(.L_698 - .L_697)


	//   ....[0]....
.L_697:
        /*0060*/ 	.word	0x00000100


	//   ....[1]....
        /*0064*/ 	.word	0x00001760


	//----- nvinfo : EIATTR_CRS_STACK_SIZE
	.align		4
.L_698:
        /*0068*/ 	.byte	0x04, 0x1e
        /*006a*/ 	.short	(.L_700 - .L_699)
.L_699:
        /*006c*/ 	.word	0x00000000


	//----- nvinfo : EIATTR_CBANK_PARAM_SIZE
	.align		4
.L_700:
        /*0070*/ 	.byte	0x03, 0x19
        /*0072*/ 	.short	0x0280


	//----- nvinfo : EIATTR_PARAM_CBANK
	.align		4
        /*0074*/ 	.byte	0x04, 0x0a
        /*0076*/ 	.short	(.L_702 - .L_701)
	.align		4
.L_701:
        /*0078*/ 	.word	index@(.nv.constant0._ZN5flash25flash_bwd_dot_do_o_kernelILb1E23Flash_bwd_kernel_traitsILi128ELi64ELi64ELi8ELi4ELi2ELi2ELb1ELb0EN7cutlass6half_tE19Flash_kernel_traitsILi128ELi64ELi64ELi8ES3_EEEEvNS_16Flash_bwd_paramsE)
        /*007c*/ 	.short	0x0210
        /*007e*/ 	.short	0x0280


	//----- nvinfo : EIATTR_SW_WAR
	.align		4
.L_702:
        /*0080*/ 	.byte	0x04, 0x36
        /*0082*/ 	.short	(.L_704 - .L_703)
.L_703:
        /*0084*/ 	.word	0x00000008
.L_704:


//--------------------- .nv.info._ZN5flash27flash_bwd_convert_dq_kernelI23Flash_bwd_kernel_traitsILi128ELi64ELi128ELi8ELi2ELi4ELi2ELb0ELb0EN7cutlass6half_tE19Flash_kernel_traitsILi128ELi64ELi128ELi8ES3_EEEEvNS_16Flash_bwd_paramsEi --------------------------
	.section	.nv.info._ZN5flash27flash_bwd_convert_dq_kernelI23Flash_bwd_kernel_traitsILi128ELi64ELi128ELi8ELi2ELi4ELi2ELb0ELb0EN7cutlass6half_tE19Flash_kernel_traitsILi128ELi64ELi128ELi8ES3_EEEEvNS_16Flash_bwd_paramsEi,"",@"SHT_CUDA_INFO"
	.sectionflags	@""
	.align	4


	//----- nvinfo : EIATTR_CUDA_API_VERSION
	.align		4
        /*0000*/ 	.byte	0x04, 0x37
        /*0002*/ 	.short	(.L_706 - .L_705)
.L_705:
        /*0004*/ 	.word	0x00000082


	//----- nvinfo : EIATTR_KPARAM_INFO
	.align		4
.L_706:
        /*0008*/ 	.byte	0x04, 0x17
        /*000a*/ 	.short	(.L_708 - .L_707)
.L_707:
        /*000c*/ 	.word	0x00000000
        /*0010*/ 	.short	0x0001
        /*0012*/ 	.short	0x0280
        /*0014*/ 	.byte	0x00, 0xf0, 0x11, 0x00


	//----- nvinfo : EIATTR_KPARAM_INFO
	.align		4
.L_708:
        /*0018*/ 	.byte	0x04, 0x17
        /*001a*/ 	.short	(.L_710 - .L_709)
.L_709:
        /*001c*/ 	.word	0x00000000
        /*0020*/ 	.short	0x0000
        /*0022*/ 	.short	0x0000
        /*0024*/ 	.byte	0x00, 0xf0, 0x01, 0x0a


	//----- nvinfo : EIATTR_SPARSE_MMA_MASK
	.align		4
.L_710:
        /*0028*/ 	.byte	0x03, 0x50
        /*002a*/ 	.short	0x0000


	//----- nvinfo : EIATTR_MAXREG_COUNT
	.align		4
        /*002c*/ 	.byte	0x03, 0x1b
        /*002e*/ 	.short	0x00ff


	//----- nvinfo : EIATTR_NUM_BARRIERS
	.align		4
        /*0030*/ 	.byte	0x02, 0x4c
        /*0032*/ 	.byte	0x01
	.zero		1


	//----- nvinfo : EIATTR_MERCURY_ISA_VERSION
	.align		4
        /*0034*/ 	.byte	0x03, 0x5f
        /*0036*/ 	.short	0x0101


	//----- nvinfo : EIATTR_EXIT_INSTR_OFFSETS
	.align		4
        /*0038*/ 	.byte	0x04, 0x1c
        /*003a*/ 	.short	(.L_712 - .L_711)


	//   ....[0]....
.L_711:
        /*003c*/ 	.word	0x00000100


	//   ....[1]....
        /*0040*/ 	.word	0x000017b0


	//   ....[2]....
        /*0044*/ 	.word	0x000018b0


	//   ....[3]....
        /*0048*/ 	.word	0x000018d0


	//----- nvinfo : EIATTR_CRS_STACK_SIZE
	.align		4
.L_712:
        /*004c*/ 	.byte	0x04, 0x1e
        /*004e*/ 	.short	(.L_714 - .L_713)
.L_713:
        /*0050*/ 	.word	0x00000000


	//----- nvinfo : EIATTR_CBANK_PARAM_SIZE
	.align		4
.L_714:
        /*0054*/ 	.byte	0x03, 0x19
        /*0056*/ 	.short	0x0284


	//----- nvinfo : EIATTR_PARAM_CBANK
	.align		4
        /*0058*/ 	.byte	0x04, 0x0a
        /*005a*/ 	.short	(.L_716 - .L_715)
	.align		4
.L_715:
        /*005c*/ 	.word	index@(.nv.constant0._ZN5flash27flash_bwd_convert_dq_kernelI23Flash_bwd_kernel_traitsILi128ELi64ELi128ELi8ELi2ELi4ELi2ELb0ELb0EN7cutlass6half_tE19Flash_kernel_traitsILi128ELi64ELi128ELi8ES3_EEEEvNS_16Flash_bwd_paramsEi)
        /*0060*/ 	.short	0x0210
        /*0062*/ 	.short	0x0284


	//----- nvinfo : EIATTR_SW_WAR
	.align		4
.L_716:
        /*0064*/ 	.byte	0x04, 0x36
        /*0066*/ 	.short	(.L_718 - .L_717)
.L_717:
        /*0068*/ 	.word	0x00000008
.L_718:


//--------------------- .nv.info._ZN5flash44flash_bwd_dq_dk_dv_loop_seqk_parallel_kernelI23Flash_bwd_kernel_traitsILi128ELi64ELi128ELi8ELi2ELi4ELi2ELb0ELb0EN7cutlass6half_tE19Flash_kernel_traitsILi128ELi64ELi128ELi8ES3_EELb1ELb0ELb0ELb0ELb0ELb1ELb0EEEvNS_16Flash_bwd_paramsE --------------------------
	.section	.nv.info._ZN5flash44flash_bwd_dq_dk_dv_loop_seqk_parallel_kernelI23Flash_bwd_kernel_traitsILi128ELi64ELi128ELi8ELi2ELi4ELi2ELb0ELb0EN7cutlass6half_tE19Flash_kernel_traitsILi128ELi64ELi128ELi8ES3_EELb1ELb0ELb0ELb0ELb0ELb1ELb0EEEvNS_16Flash_bwd_paramsE,"",@"SHT_CUDA_INFO"
	.sectionflags	@""
	.align	4


	//----- nvinfo : EIATTR_CUDA_API_VERSION
	.align		4
        /*0000*/ 	.byte	0x04, 0x37
        /*0002*/ 	.short	(.L_720 - .L_719)
.L_719:
        /*0004*/ 	.word	0x00000082


	//----- nvinfo : EIATTR_KPARAM_INFO
	.align		4
.L_720:
        /*0008*/ 	.byte	0x04, 0x17
        /*000a*/ 	.short	(.L_722 - .L_721)
.L_721:
        /*000c*/ 	.word	0x00000000
        /*0010*/ 	.short	0x0000
        /*0012*/ 	.short	0x0000
        /*0014*/ 	.byte	0x00, 0xf0, 0x01, 0x0a


	//----- nvinfo : EIATTR_SPARSE_MMA_MASK
	.align		4
.L_722:
        /*0018*/ 	.byte	0x03, 0x50
        /*001a*/ 	.short	0x0000


	//----- nvinfo : EIATTR_MAXREG_COUNT
	.align		4
        /*001c*/ 	.byte	0x03, 0x1b
        /*001e*/ 	.short	0x00ff


	//----- nvinfo : EIATTR_NUM_BARRIERS
	.align		4
        /*0020*/ 	.byte	0x02, 0x4c
        /*0022*/ 	.byte	0x01
	.zero		1


	//----- nvinfo : EIATTR_MERCURY_ISA_VERSION
	.align		4
        /*0024*/ 	.byte	0x03, 0x5f
        /*0026*/ 	.short	0x0101


	//----- nvinfo : EIATTR_EXIT_INSTR_OFFSETS
	.align		4
        /*0028*/ 	.byte	0x04, 0x1c
        /*002a*/ 	.short	(.L_724 - .L_723)


	//   ....[0]....
.L_723:
        /*002c*/ 	.word	0x00000090


	//   ....[1]....
        /*0030*/ 	.word	0x0000ac10


	//----- nvinfo : EIATTR_CRS_STACK_SIZE
	.align		4
.L_724:
        /*0034*/ 	.byte	0x04, 0x1e
        /*0036*/ 	.short	(.L_726 - .L_725)
.L_725:
        /*0038*/ 	.word	0x00000000


	//----- nvinfo : EIATTR_CBANK_PARAM_SIZE
	.align		4
.L_726:
        /*003c*/ 	.byte	0x03, 0x19
        /*003e*/ 	.short	0x0280


	//----- nvinfo : EIATTR_PARAM_CBANK
	.align		4
        /*0040*/ 	.byte	0x04, 0x0a
        /*0042*/ 	.short	(.L_728 - .L_727)
	.align		4
.L_727:
        /*0044*/ 	.word	index@(.nv.constant0._ZN5flash44flash_bwd_dq_dk_dv_loop_seqk_parallel_kernelI23Flash_bwd_kernel_traitsILi128ELi64ELi128ELi8ELi2ELi4ELi2ELb0ELb0EN7cutlass6half_tE19Flash_kernel_traitsILi128ELi64ELi128ELi8ES3_EELb1ELb0ELb0ELb0ELb0ELb1ELb0EEEvNS_16Flash_bwd_paramsE)
        /*0048*/ 	.short	0x0210
        /*004a*/ 	.short	0x0280


	//----- nvinfo : EIATTR_SW_WAR
	.align		4
.L_728:
        /*004c*/ 	.byte	0x04, 0x36
        /*004e*/ 	.short	(.L_730 - .L_729)
.L_729:
        /*0050*/ 	.word	0x00000008
.L_730:


//--------------------- .nv.info._ZN5flash44flash_bwd_dq_dk_dv_loop_seqk_parallel_kernelI23Flash_bwd_kernel_traitsILi128ELi64ELi128ELi8ELi2ELi4ELi2ELb0ELb0EN7cutlass6half_tE19Flash_kernel_traitsILi128ELi64ELi128ELi8ES3_EELb0ELb0ELb0ELb0ELb0ELb1ELb1EEEvNS_16Flash_bwd_paramsE --------------------------
	.section	.nv.info._ZN5flash44flash_bwd_dq_dk_dv_loop_seqk_parallel_kernelI23Flash_bwd_kernel_traitsILi128ELi64ELi128ELi8ELi2ELi4ELi2ELb0ELb0EN7cutlass6half_tE19Flash_kernel_traitsILi128ELi64ELi128ELi8ES3_EELb0ELb0ELb0ELb0ELb0ELb1ELb1EEEvNS_16Flash_bwd_paramsE,"",@"SHT_CUDA_INFO"
	.sectionflags	@""
	.align	4


	//----- nvinfo : EIATTR_CUDA_API_VERSION
	.align		4
        /*0000*/ 	.byte	0x04, 0x37
        /*0002*/ 	.short	(.L_732 - .L_731)
.L_731:
        /*0004*/ 	.word	0x00000082


	//----- nvinfo : EIATTR_KPARAM_INFO
	.align		4
.L_732:
        /*0008*/ 	.byte	0x04, 0x17
        /*000a*/ 	.short	(.L_734 - .L_733)
.L_733:
        /*000c*/ 	.word	0x00000000
        /*0010*/ 	.short	0x0000
        /*0012*/ 	.short	0x0000
        /*0014*/ 	.byte	0x00, 0xf0, 0x01, 0x0a


	//----- nvinfo : EIATTR_SPARSE_MMA_MASK
	.align		4
.L_734:
        /*0018*/ 	.byte	0x03, 0x50
        /*001a*/ 	.short	0x0000


	//----- nvinfo : EIATTR_MAXREG_COUNT
	.align		4
        /*001c*/ 	.byte	0x03, 0x1b
        /*001e*/ 	.short	0x00ff


	//----- nvinfo : EIATTR_NUM_BARRIERS
	.align		4
        /*0020*/ 	.byte	0x02, 0x4c
        /*0022*/ 	.byte	0x01
	.zero		1


	//----- nvinfo : EIATTR_ANNOTATIONS
	.align		4
        /*0024*/ 	.byte	0x04, 0x55
        /*0026*/ 	.short	(.L_736 - .L_735)


	//   ....[0]....
.L_735:
        /* <DEDUP_REMOVED lines=41> */


	//----- nvinfo : EIATTR_MERCURY_ISA_VERSION
	.align		4
.L_736:
        /*02a0*/ 	.byte	0x03, 0x5f
        /*02a2*/ 	.short	0x0101


	//----- nvinfo : EIATTR_EXIT_INSTR_OFFSETS
	.align		4
        /*02a4*/ 	.byte	0x04, 0x1c
        /*02a6*/ 	.short	(.L_738 - .L_737)


	//   ....[0]....
.L_737:
        /*02a8*/ 	.word	0x000000c0


	//   ....[1]....
        /*02ac*/ 	.word	0x0000a8e0


	//----- nvinfo : EIATTR_CRS_STACK_SIZE
	.align		4
.L_738:
        /*02b0*/ 	.byte	0x04, 0x1e
        /*02b2*/ 	.short	(.L_740 - .L_739)
.L_739:
        /*02b4*/ 	.word	0x00000000


	//----- nvinfo : EIATTR_CBANK_PARAM_SIZE
	.align		4
.L_740:
        /*02b8*/ 	.byte	0x03, 0x19
        /*02ba*/ 	.short	0x0280


	//----- nvinfo : EIATTR_PARAM_CBANK
	.align		4
        /*02bc*/ 	.byte	0x04, 0x0a
        /*02be*/ 	.short	(.L_742 - .L_741)
	.align		4
.L_741:
        /*02c0*/ 	.word	index@(.nv.constant0._ZN5flash44flash_bwd_dq_dk_dv_loop_seqk_parallel_kernelI23Flash_bwd_kernel_traitsILi128ELi64ELi128ELi8ELi2ELi4ELi2ELb0ELb0EN7cutlass6half_tE19Flash_kernel_traitsILi128ELi64ELi128ELi8ES3_EELb0ELb0ELb0ELb0ELb0ELb1ELb1EEEvNS_16Flash_bwd_paramsE)
        /*02c4*/ 	.short	0x0210
        /*02c6*/ 	.short	0x0280


	//----- nvinfo : EIATTR_SW_WAR
	.align		4
.L_742:
        /*02c8*/ 	.byte	0x04, 0x36
        /*02ca*/ 	.short	(.L_744 - .L_743)
.L_743:
        /*02cc*/ 	.word	0x00000008
.L_744:


//--------------------- .nv.info._ZN5flash44flash_bwd_dq_dk_dv_loop_seqk_parallel_kernelI23Flash_bwd_kernel_traitsILi128ELi64ELi128ELi8ELi2ELi4ELi2ELb0ELb0EN7cutlass6half_tE19Flash_kernel_traitsILi128ELi64ELi128ELi8ES3_EELb1ELb0ELb0ELb0ELb0ELb0ELb0EEEvNS_16Flash_bwd_paramsE --------------------------
	.section	.nv.info._ZN5flash44flash_bwd_dq_dk_dv_loop_seqk_parallel_kernelI23Flash_bwd_kernel_traitsILi128ELi64ELi128ELi8ELi2ELi4ELi2ELb0ELb0EN7cutlass6half_tE19Flash_kernel_traitsILi128ELi64ELi128ELi8ES3_EELb1ELb0ELb0ELb0ELb0ELb0ELb0EEEvNS_16Flash_bwd_paramsE,"",@"SHT_CUDA_INFO"
	.sectionflags	@""
	.align	4


	//----- nvinfo : EIATTR_CUDA_API_VERSION
	.align		4
        /*0000*/ 	.byte	0x04, 0x37
        /*0002*/ 	.short	(.L_746 - .L_745)
.L_745:
        /*0004*/ 	.word	0x00000082


	//----- nvinfo : EIATTR_KPARAM_INFO
	.align		4
.L_746:
        /*0008*/ 	.byte	0x04, 0x17
        /*000a*/ 	.short	(.L_748 - .L_747)
.L_747:
        /*000c*/ 	.word	0x00000000
        /*0010*/ 	.short	0x0000
        /*0012*/ 	.short	0x0000
        /*0014*/ 	.byte	0x00, 0xf0, 0x01, 0x0a


	//----- nvinfo : EIATTR_SPARSE_MMA_MASK
	.align		4
.L_748:
        /*0018*/ 	.byte	0x03, 0x50
        /*001a*/ 	.short	0x0000


	//----- nvinfo : EIATTR_MAXREG_COUNT
	.align		4
        /*001c*/ 	.byte	0x03, 0x1b
        /*001e*/ 	.short	0x00ff


	//----- nvinfo : EIATTR_NUM_BARRIERS
	.align		4
        /*0020*/ 	.byte	0x02, 0x4c
        /*0022*/ 	.byte	0x01
	.zero		1


	//----- nvinfo : EIATTR_MERCURY_ISA_VERSION
	.align		4
        /*0024*/ 	.byte	0x03, 0x5f
        /*0026*/ 	.short	0x0101


	//----- nvinfo : EIATTR_EXIT_INSTR_OFFSETS
	.align		4
        /*0028*/ 	.byte	0x04, 0x1c
        /*002a*/ 	.short	(.L_750 - .L_749)


	//   ....[0]....
.L_749:
        /*002c*/ 	.word	0x00000090


	//   ....[1]....
        /*0030*/ 	.word	0x0000c0f0


	//----- nvinfo : EIATTR_CRS_STACK_SIZE
	.align		4
.L_750:
        /*0034*/ 	.byte	0x04, 0x1e
        /*0036*/ 	.short	(.L_752 - .L_751)
.L_751:
        /*0038*/ 	.word	0x00000000


	//----- nvinfo : EIATTR_CBANK_PARAM_SIZE
	.align		4
.L_752:
        /*003c*/ 	.byte	0x03, 0x19
        /*003e*/ 	.short	0x0280


	//----- nvinfo : EIATTR_PARAM_CBANK
	.align		4
        /*0040*/ 	.byte	0x04, 0x0a
        /*0042*/ 	.short	(.L_754 - .L_753)
	.align		4
.L_753:
        /*0044*/ 	.word	index@(.nv.constant0._ZN5flash44flash_bwd_dq_dk_dv_loop_seqk_parallel_kernelI23Flash_bwd_kernel_traitsILi128ELi64ELi128ELi8ELi2ELi4ELi2ELb0ELb0EN7cutlass6half_tE19Flash_kernel_traitsILi128ELi64ELi128ELi8ES3_EELb1ELb0ELb0ELb0ELb0ELb0ELb0EEEvNS_16Flash_bwd_paramsE)
        /*0048*/ 	.short	0x0210
        /*004a*/ 	.short	0x0280


	//----- nvinfo : EIATTR_SW_WAR
	.align		4
.L_754:
        /*004c*/ 	.byte	0x04, 0x36
        /*004e*/ 	.short	(.L_756 - .L_755)
.L_755:
        /*0050*/ 	.word	0x00000008
.L_756:


//--------------------- .nv.info._ZN5flash44flash_bwd_dq_dk_dv_loop_seqk_parallel_kernelI23Flash_bwd_kernel_traitsILi128ELi64ELi128ELi8ELi2ELi4ELi2ELb0ELb0EN7cutlass6half_tE19Flash_kernel_traitsILi128ELi64ELi128ELi8ES3_EELb0ELb0ELb0ELb0ELb0ELb0ELb1EEEvNS_16Flash_bwd_paramsE --------------------------
	.section	.nv.info._ZN5flash44flash_bwd_dq_dk_dv_loop_seqk_parallel_kernelI23Flash_bwd_kernel_traitsILi128ELi64ELi128ELi8ELi2ELi4ELi2ELb0ELb0EN7cutlass6half_tE19Flash_kernel_traitsILi128ELi64ELi128ELi8ES3_EELb0ELb0ELb0ELb0ELb0ELb0ELb1EEEvNS_16Flash_bwd_paramsE,"",@"SHT_CUDA_INFO"
	.sectionflags	@""
	.align	4


	//----- nvinfo : EIATTR_CUDA_API_VERSION
	.align		4
        /*0000*/ 	.byte	0x04, 0x37
        /*0002*/ 	.short	(.L_758 - .L_757)
.L_757:
        /*0004*/ 	.word	0x00000082


	//----- nvinfo : EIATTR_KPARAM_INFO
	.align		4
.L_758:
        /*0008*/ 	.byte	0x04, 0x17
        /*000a*/ 	.short	(.L_760 - .L_759)
.L_759:
        /*000c*/ 	.word	0x00000000
        /*0010*/ 	.short	0x0000
        /*0012*/ 	.short	0x0000
        /*0014*/ 	.byte	0x00, 0xf0, 0x01, 0x0a


	//----- nvinfo : EIATTR_SPARSE_MMA_MASK
	.align		4
.L_760:
        /*0018*/ 	.byte	0x03, 0x50
        /*001a*/ 	.short	0x0000


	//----- nvinfo : EIATTR_MAXREG_COUNT
	.align		4
        /*001c*/ 	.byte	0x03, 0x1b
        /*001e*/ 	.short	0x00ff


	//----- nvinfo : EIATTR_NUM_BARRIERS
	.align		4
        /*0020*/ 	.byte	0x02, 0x4c
        /*0022*/ 	.byte	0x01
	.zero		1


	//----- nvinfo : EIATTR_ANNOTATIONS
	.align		4
        /*0024*/ 	.byte	0x04, 0x55
        /*0026*/ 	.short	(.L_762 - .L_761)


	//   ....[0]....
.L_761:
        /* <DEDUP_REMOVED lines=42> */


	//----- nvinfo : EIATTR_MERCURY_ISA_VERSION
	.align		4
.L_762:
        /*02b0*/ 	.byte	0x03, 0x5f
        /*02b2*/ 	.short	0x0101


	//----- nvinfo : EIATTR_EXIT_INSTR_OFFSETS
	.align		4
        /*02b4*/ 	.byte	0x04, 0x1c
        /*02b6*/ 	.short	(.L_764 - .L_763)


	//   ....[0]....
.L_763:
        /*02b8*/ 	.word	0x000000a0


	//   ....[1]....
        /*02bc*/ 	.word	0x0000bbf0


	//----- nvinfo : EIATTR_CRS_STACK_SIZE
	.align		4
.L_764:
        /*02c0*/ 	.byte	0x04, 0x1e
        /*02c2*/ 	.short	(.L_766 - .L_765)
.L_765:
        /*02c4*/ 	.word	0x00000000


	//----- nvinfo : EIATTR_CBANK_PARAM_SIZE
	.align		4
.L_766:
        /*02c8*/ 	.byte	0x03, 0x19
        /*02ca*/ 	.short	0x0280


	//----- nvinfo : EIATTR_PARAM_CBANK
	.align		4
        /*02cc*/ 	.byte	0x04, 0x0a
        /*02ce*/ 	.short	(.L_768 - .L_767)
	.align		4
.L_767:
        /*02d0*/ 	.word	index@(.nv.constant0._ZN5flash44flash_bwd_dq_dk_dv_loop_seqk_parallel_kernelI23Flash_bwd_kernel_traitsILi128ELi64ELi128ELi8ELi2ELi4ELi2ELb0ELb0EN7cutlass6half_tE19Flash_kernel_traitsILi128ELi64ELi128ELi8ES3_EELb0ELb0ELb0ELb0ELb0ELb0ELb1EEEvNS_16Flash_bwd_paramsE)
        /*02d4*/ 	.short	0x0210
        /*02d6*/ 	.short	0x0280


	//----- nvinfo : EIATTR_SW_WAR
	.align		4
.L_768:
        /*02d8*/ 	.byte	0x04, 0x36
        /*02da*/ 	.short	(.L_770 - .L_769)
.L_769:
        /*02dc*/ 	.word	0x00000008
.L_770:


//--------------------- .nv.info._ZN5flash44flash_bwd_dq_dk_dv_loop_seqk_parallel_kernelI23Flash_bwd_kernel_traitsILi128ELi64ELi128ELi8ELi2ELi4ELi2ELb0ELb0EN7cutlass6half_tE19Flash_kernel_traitsILi128ELi64ELi128ELi8ES3_EELb1ELb0ELb1ELb0ELb0ELb0ELb0EEEvNS_16Flash_bwd_paramsE --------------------------
	.section	.nv.info._ZN5flash44flash_bwd_dq_dk_dv_loop_seqk_parallel_kernelI23Flash_bwd_kernel_traitsILi128ELi64ELi128ELi8ELi2ELi4ELi2ELb0ELb0EN7cutlass6half_tE19Flash_kernel_traitsILi128ELi64ELi128ELi8ES3_EELb1ELb0ELb1ELb0ELb0ELb0ELb0EEEvNS_16Flash_bwd_paramsE,"",@"SHT_CUDA_INFO"
	.sectionflags	@""
	.align	4


	//----- nvinfo : EIATTR_CUDA_API_VERSION
	.align		4
        /*0000*/ 	.byte	0x04, 0x37
        /*0002*/ 	.short	(.L_772 - .L_771)
.L_771:
        /*0004*/ 	.word	0x00000082


	//----- nvinfo : EIATTR_KPARAM_INFO
	.align		4
.L_772:
        /*0008*/ 	.byte	0x04, 0x17
        /*000a*/ 	.short	(.L_774 - .L_773)
.L_773:
        /*000c*/ 	.word	0x00000000
        /*0010*/ 	.short	0x0000
        /*0012*/ 	.short	0x0000
        /*0014*/ 	.byte	0x00, 0xf0, 0x01, 0x0a


	//----- nvinfo : EIATTR_SPARSE_MMA_MASK
	.align		4
.L_774:
        /*0018*/ 	.byte	0x03, 0x50
        /*001a*/ 	.short	0x0000


	//----- nvinfo : EIATTR_MAXREG_COUNT
	.align		4
        /*001c*/ 	.byte	0x03, 0x1b
        /*001e*/ 	.short	0x00ff


	//----- nvinfo : EIATTR_NUM_BARRIERS
	.align		4
        /*0020*/ 	.byte	0x02, 0x4c
        /*0022*/ 	.byte	0x01
	.zero		1


	//----- nvinfo : EIATTR_ANNOTATIONS
	.align		4
        /*0024*/ 	.byte	0x04, 0x55
        /*0026*/ 	.short	(.L_776 - .L_775)


	//   ....[0]....
.L_775:
        /*0028*/ 	.word	0x00000001
        /*002c*/ 	.byte	0xd0, 0x05, 0x00, 0x00, 0x01, 0x00, 0x00, 0x00, 0x20, 0x09, 0x00, 0x00, 0x01, 0x00, 0x00, 0x00
        /*003c*/ 	.byte	0x60, 0x09, 0x00, 0x00, 0x01, 0x00, 0x00, 0x00, 0x90, 0x09, 0x00, 0x00, 0x01, 0x00, 0x00, 0x00
        /*004c*/ 	.byte	0xb0, 0x46, 0x00, 0x00, 0x01, 0x00, 0x00, 0x00, 0xb0, 0xa4, 0x00, 0x00, 0x01, 0x00, 0x00, 0x00
        /*005c*/ 	.byte	0xe0, 0xa4, 0x00, 0x00, 0x01, 0x00, 0x00, 0x00, 0xf0, 0xa4, 0x00, 0x00


	//----- nvinfo : EIATTR_MERCURY_ISA_VERSION
	.align		4
.L_776:
        /*0068*/ 	.byte	0x03, 0x5f
        /*006a*/ 	.short	0x0101


	//----- nvinfo : EIATTR_EXIT_INSTR_OFFSETS
	.align		4
        /*006c*/ 	.byte	0x04, 0x1c
        /*006e*/ 	.short	(.L_778 - .L_777)


	//   ....[0]....
.L_777:
        /*0070*/ 	.word	0x000000a0


	//   ....[1]....
        /*0074*/ 	.word	0x0000c590


	//----- nvinfo : EIATTR_CRS_STACK_SIZE
	.align		4
.L_778:
        /*0078*/ 	.byte	0x04, 0x1e
        /*007a*/ 	.short	(.L_780 - .L_779)
.L_779:
        /*007c*/ 	.word	0x00000000


	//----- nvinfo : EIATTR_CBANK_PARAM_SIZE
	.align		4
.L_780:
        /*0080*/ 	.byte	0x03, 0x19
        /*0082*/ 	.short	0x0280


	//----- nvinfo : EIATTR_PARAM_CBANK
	.align		4
        /*0084*/ 	.byte	0x04, 0x0a
        /*0086*/ 	.short	(.L_782 - .L_781)
	.align		4
.L_781:
        /*0088*/ 	.word	index@(.nv.constant0._ZN5flash44flash_bwd_dq_dk_dv_loop_seqk_parallel_kernelI23Flash_bwd_kernel_traitsILi128ELi64ELi128ELi8ELi2ELi4ELi2ELb0ELb0EN7cutlass6half_tE19Flash_kernel_traitsILi128ELi64ELi128ELi8ES3_EELb1ELb0ELb1ELb0ELb0ELb0ELb0EEEvNS_16Flash_bwd_paramsE)
        /*008c*/ 	.short	0x0210
        /*008e*/ 	.short	0x0280


	//----- nvinfo : EIATTR_SW_WAR
	.align		4
.L_782:
        /*0090*/ 	.byte	0x04, 0x36
        /*0092*/ 	.short	(.L_784 - .L_783)
.L_783:
        /*0094*/ 	.word	0x00000008
.L_784:


//--------------------- .nv.info._ZN5flash44flash_bwd_dq_dk_dv_loop_seqk_parallel_kernelI23Flash_bwd_kernel_traitsILi128ELi64ELi128ELi8ELi2ELi4ELi2ELb0ELb0EN7cutlass6half_tE19Flash_kernel_traitsILi128ELi64ELi128ELi8ES3_EELb0ELb0ELb1ELb0ELb0ELb0ELb1EEEvNS_16Flash_bwd_paramsE --------------------------
	.section	.nv.info._ZN5flash44flash_bwd_dq_dk_dv_loop_seqk_parallel_kernelI23Flash_bwd_kernel_traitsILi128ELi64ELi128ELi8ELi2ELi4ELi2ELb0ELb0EN7cutlass6half_tE19Flash_kernel_traitsILi128ELi64ELi128ELi8ES3_EELb0ELb0ELb1ELb0ELb0ELb0ELb1EEEvNS_16Flash_bwd_paramsE,"",@"SHT_CUDA_INFO"
	.sectionflags	@""
	.align	4


	//----- nvinfo : EIATTR_CUDA_API_VERSION
	.align		4
        /*0000*/ 	.byte	0x04, 0x37
        /*0002*/ 	.short	(.L_786 - .L_785)
.L_785:
        /*0004*/ 	.word	0x00000082


	//----- nvinfo : EIATTR_KPARAM_INFO
	.align		4
.L_786:
        /*0008*/ 	.byte	0x04, 0x17
        /*000a*/ 	.short	(.L_788 - .L_787)
.L_787:
        /*000c*/ 	.word	0x00000000
        /*0010*/ 	.short	0x0000
        /*0012*/ 	.short	0x0000
        /*0014*/ 	.byte	0x00, 0xf0, 0x01, 0x0a


	//----- nvinfo : EIATTR_SPARSE_MMA_MASK
	.align		4
.L_788:
        /*0018*/ 	.byte	0x03, 0x50
        /*001a*/ 	.short	0x0000


	//----- nvinfo : EIATTR_MAXREG_COUNT
	.align		4
        /*001c*/ 	.byte	0x03, 0x1b
        /*001e*/ 	.short	0x00ff


	//----- nvinfo : EIATTR_NUM_BARRIERS
	.align		4
        /*0020*/ 	.byte	0x02, 0x4c
        /*0022*/ 	.byte	0x01
	.zero		1


	//----- nvinfo : EIATTR_ANNOTATIONS
	.align		4
        /*0024*/ 	.byte	0x04, 0x55
        /*0026*/ 	.short	(.L_790 - .L_789)


	//   ....[0]....
.L_789:
        /* <DEDUP_REMOVED lines=42> */


	//----- nvinfo : EIATTR_MERCURY_ISA_VERSION
	.align		4
.L_790:
        /*02b8*/ 	.byte	0x03, 0x5f
        /*02ba*/ 	.short	0x0101


	//----- nvinfo : EIATTR_EXIT_INSTR_OFFSETS
	.align		4
        /*02bc*/ 	.byte	0x04, 0x1c
        /*02be*/ 	.short	(.L_792 - .L_791)


	//   ....[0]....
.L_791:
        /*02c0*/ 	.word	0x000000a0


	//   ....[1]....
        /*02c4*/ 	.word	0x0000bfa0


	//----- nvinfo : EIATTR_CRS_STACK_SIZE
	.align		4
.L_792:
        /*02c8*/ 	.byte	0x04, 0x1e
        /*02ca*/ 	.short	(.L_794 - .L_793)
.L_793:
        /*02cc*/ 	.word	0x00000000


	//----- nvinfo : EIATTR_CBANK_PARAM_SIZE
	.align		4
.L_794:
        /*02d0*/ 	.byte	0x03, 0x19
        /*02d2*/ 	.short	0x0280


	//----- nvinfo : EIATTR_PARAM_CBANK
	.align		4
        /*02d4*/ 	.byte	0x04, 0x0a
        /*02d6*/ 	.short	(.L_796 - .L_795)
	.align		4
.L_795:
        /*02d8*/ 	.word	index@(.nv.constant0._ZN5flash44flash_bwd_dq_dk_dv_loop_seqk_parallel_kernelI23Flash_bwd_kernel_traitsILi128ELi64ELi128ELi8ELi2ELi4ELi2ELb0ELb0EN7cutlass6half_tE19Flash_kernel_traitsILi128ELi64ELi128ELi8ES3_EELb0ELb0ELb1ELb0ELb0ELb0ELb1EEEvNS_16Flash_bwd_paramsE)
        /*02dc*/ 	.short	0x0210
        /*02de*/ 	.short	0x0280


	//----- nvinfo : EIATTR_SW_WAR
	.align		4
.L_796:
        /*02e0*/ 	.byte	0x04, 0x36
        /*02e2*/ 	.short	(.L_798 - .L_797)
.L_797:
        /*02e4*/ 	.word	0x00000008
.L_798:


//--------------------- .nv.info._ZN5flash44flash_bwd_dq_dk_dv_loop_seqk_parallel_kernelI23Flash_bwd_kernel_traitsILi128ELi64ELi128ELi8ELi2ELi4ELi2ELb0ELb0EN7cutlass6half_tE19Flash_kernel_traitsILi128ELi64ELi128ELi8ES3_EELb1ELb0ELb0ELb0ELb1ELb1ELb0EEEvNS_16Flash_bwd_paramsE --------------------------
	.section	.nv.info._ZN5flash44flash_bwd_dq_dk_dv_loop_seqk_parallel_kernelI23Flash_bwd_kernel_traitsILi128ELi64ELi128ELi8ELi2ELi4ELi2ELb0ELb0EN7cutlass6half_tE19Flash_kernel_traitsILi128ELi64ELi128ELi8ES3_EELb1ELb0ELb0ELb0ELb1ELb1ELb0EEEvNS_16Flash_bwd_paramsE,"",@"SHT_CUDA_INFO"
	.sectionflags	@""
	.align	4


	//----- nvinfo : EIATTR_CUDA_API_VERSION
	.align		4
        /*0000*/ 	.byte	0x04, 0x37
        /*0002*/ 	.short	(.L_800 - .L_799)
.L_799:
        /*0004*/ 	.word	0x00000082


	//----- nvinfo : EIATTR_KPARAM_INFO
	.align		4
.L_800:
        /*0008*/ 	.byte	0x04, 0x17
        /*000a*/ 	.short	(.L_802 - .L_801)
.L_801:
        /*000c*/ 	.word	0x00000000
        /*0010*/ 	.short	0x0000
        /*0012*/ 	.short	0x0000
        /*0014*/ 	.byte	0x00, 0xf0, 0x01, 0x0a


	//----- nvinfo : EIATTR_SPARSE_MMA_MASK
	.align		4
.L_802:
        /*0018*/ 	.byte	0x03, 0x50
        /*001a*/ 	.short	0x0000


	//----- nvinfo : EIATTR_MAXREG_COUNT
	.align		4
        /*001c*/ 	.byte	0x03, 0x1b
        /*001e*/ 	.short	0x00ff


	//----- nvinfo : EIATTR_NUM_BARRIERS
	.align		4
        /*0020*/ 	.byte	0x02, 0x4c
        /*0022*/ 	.byte	0x01
	.zero		1


	//----- nvinfo : EIATTR_ANNOTATIONS
	.align		4
        /*0024*/ 	.byte	0x04, 0x55
        /*0026*/ 	.short	(.L_804 - .L_803)


	//   ....[0]....
.L_803:
        /*0028*/ 	.word	0x00000001
        /*002c*/ 	.byte	0x40, 0x06, 0x00, 0x00, 0x01, 0x00, 0x00, 0x00, 0x80, 0x08, 0x00, 0x00, 0x01, 0x00, 0x00, 0x00
        /*003c*/ 	.byte	0xc0, 0x08, 0x00, 0x00, 0x01, 0x00, 0x00, 0x00, 0x00, 0x09, 0x00, 0x00, 0x01, 0x00, 0x00, 0x00
        /*004c*/ 	.byte	0x40, 0x09, 0x00, 0x00, 0x01, 0x00, 0x00, 0x00, 0xa0, 0x23, 0x00, 0x00, 0x01, 0x00, 0x00, 0x00
        /*005c*/ 	.byte	0x10, 0x6a, 0x00, 0x00, 0x01, 0x00, 0x00, 0x00, 0x40, 0x6a, 0x00, 0x00, 0x01, 0x00, 0x00, 0x00
        /*006c*/ 	.byte	0x50, 0x6a, 0x00, 0x00, 0x01, 0x00, 0x00, 0x00, 0x60, 0x6a, 0x00, 0x00


	//----- nvinfo : EIATTR_MERCURY_ISA_VERSION
	.align		4
.L_804:
        /*0078*/ 	.byte	0x03, 0x5f
        /*007a*/ 	.short	0x0101


	//----- nvinfo : EIATTR_EXIT_INSTR_OFFSETS
	.align		4
        /*007c*/ 	.byte	0x04, 0x1c
        /*007e*/ 	.short	(.L_806 - .L_805)


	//   ....[0]....
.L_805:
        /*0080*/ 	.word	0x000000a0


	//   ....[1]....
        /*0084*/ 	.word	0x000081d0


	//----- nvinfo : EIATTR_CBANK_PARAM_SIZE
	.align		4
.L_806:
        /*0088*/ 	.byte	0x03, 0x19
        /*008a*/ 	.short	0x0280


	//----- nvinfo : EIATTR_PARAM_CBANK
	.align		4
        /*008c*/ 	.byte	0x04, 0x0a
        /*008e*/ 	.short	(.L_808 - .L_807)
	.align		4
.L_807:
        /*0090*/ 	.word	index@(.nv.constant0._ZN5flash44flash_bwd_dq_dk_dv_loop_seqk_parallel_kernelI23Flash_bwd_kernel_traitsILi128ELi64ELi128ELi8ELi2ELi4ELi2ELb0ELb0EN7cutlass6half_tE19Flash_kernel_traitsILi128ELi64ELi128ELi8ES3_EELb1ELb0ELb0ELb0ELb1ELb1ELb0EEEvNS_16Flash_bwd_paramsE)
        /*0094*/ 	.short	0x0210
        /*0096*/ 	.short	0x0280


	//----- nvinfo : EIATTR_SW_WAR
	.align		4
.L_808:
        /*0098*/ 	.byte	0x04, 0x36
        /*009a*/ 	.short	(.L_810 - .L_809)
.L_809:
        /*009c*/ 	.word	0x00000008
.L_810:


//--------------------- .nv.info._ZN5flash44flash_bwd_dq_dk_dv_loop_seqk_parallel_kernelI23Flash_bwd_kernel_traitsILi128ELi64ELi128ELi8ELi2ELi4ELi2ELb0ELb0EN7cutlass6half_tE19Flash_kernel_traitsILi128ELi64ELi128ELi8ES3_EELb0ELb0ELb0ELb0ELb1ELb1ELb1EEEvNS_16Flash_bwd_paramsE --------------------------
	.section	.nv.info._ZN5flash44flash_bwd_dq_dk_dv_loop_seqk_parallel_kernelI23Flash_bwd_kernel_traitsILi128ELi64ELi128ELi8ELi2ELi4ELi2ELb0ELb0EN7cutlass6half_tE19Flash_kernel_traitsILi128ELi64ELi128ELi8ES3_EELb0ELb0ELb0ELb0ELb1ELb1ELb1EEEvNS_16Flash_bwd_paramsE,"",@"SHT_CUDA_INFO"
	.sectionflags	@""
	.align	4


	//----- nvinfo : EIATTR_CUDA_API_VERSION
	.align		4
        /*0000*/ 	.byte	0x04, 0x37
        /*0002*/ 	.short	(.L_812 - .L_811)
.L_811:
        /*0004*/ 	.word	0x00000082


	//----- nvinfo : EIATTR_KPARAM_INFO
	.align		4
.L_812:
        /*0008*/ 	.byte	0x04, 0x17
        /*000a*/ 	.short	(.L_814 - .L_813)
.L_813:
        /*000c*/ 	.word	0x00000000
        /*0010*/ 	.short	0x0000
        /*0012*/ 	.short	0x0000
        /*0014*/ 	.byte	0x00, 0xf0, 0x01, 0x0a


	//----- nvinfo : EIATTR_SPARSE_MMA_MASK
	.align		4
.L_814:
        /*0018*/ 	.byte	0x03, 0x50
        /*001a*/ 	.short	0x0000


	//----- nvinfo : EIATTR_MAXREG_COUNT
	.align		4
        /*001c*/ 	.byte	0x03, 0x1b
        /*001e*/ 	.short	0x00ff


	//----- nvinfo : EIATTR_NUM_BARRIERS
	.align		4
        /*0020*/ 	.byte	0x02, 0x4c
        /*0022*/ 	.byte	0x01
	.zero		1


	//----- nvinfo : EIATTR_ANNOTATIONS
	.align		4
        /*0024*/ 	.byte	0x04, 0x55
        /*0026*/ 	.short	(.L_816 - .L_815)


	//   ....[0]....
.L_815:
        /* <DEDUP_REMOVED lines=39> */


	//----- nvinfo : EIATTR_MERCURY_ISA_VERSION
	.align		4
.L_816:
        /*0280*/ 	.byte	0x03, 0x5f
        /*0282*/ 	.short	0x0101


	//----- nvinfo : EIATTR_EXIT_INSTR_OFFSETS
	.align		4
        /*0284*/ 	.byte	0x04, 0x1c
        /*0286*/ 	.short	(.L_818 - .L_817)


	//   ....[0]....
.L_817:
        /*0288*/ 	.word	0x000000a0


	//   ....[1]....
        /*028c*/ 	.word	0x00007bc0


	//----- nvinfo : EIATTR_CBANK_PARAM_SIZE
	.align		4
.L_818:
        /*0290*/ 	.byte	0x03, 0x19
        /*0292*/ 	.short	0x0280


	//----- nvinfo : EIATTR_PARAM_CBANK
	.align		4
        /*0294*/ 	.byte	0x04, 0x0a
        /*0296*/ 	.short	(.L_820 - .L_819)
	.align		4
.L_819:
        /*0298*/ 	.word	index@(.nv.constant0._ZN5flash44flash_bwd_dq_dk_dv_loop_seqk_parallel_kernelI23Flash_bwd_kernel_traitsILi128ELi64ELi128ELi8ELi2ELi4ELi2ELb0ELb0EN7cutlass6half_tE19Flash_kernel_traitsILi128ELi64ELi128ELi8ES3_EELb0ELb0ELb0ELb0ELb1ELb1ELb1EEEvNS_16Flash_bwd_paramsE)
        /*029c*/ 	.short	0x0210
        /*029e*/ 	.short	0x0280


	//----- nvinfo : EIATTR_SW_WAR
	.align		4
.L_820:
        /*02a0*/ 	.byte	0x04, 0x36
        /*02a2*/ 	.short	(.L_822 - .L_821)
.L_821:
        /*02a4*/ 	.word	0x00000008
.L_822:


//--------------------- .nv.info._ZN5flash44flash_bwd_dq_dk_dv_loop_seqk_parallel_kernelI23Flash_bwd_kernel_traitsILi128ELi64ELi128ELi8ELi2ELi4ELi2ELb0ELb0EN7cutlass6half_tE19Flash_kernel_traitsILi128ELi64ELi128ELi8ES3_EELb1ELb0ELb0ELb1ELb0ELb0ELb0EEEvNS_16Flash_bwd_paramsE --------------------------
	.section	.nv.info._ZN5flash44flash_bwd_dq_dk_dv_loop_seqk_parallel_kernelI23Flash_bwd_kernel_traitsILi128ELi64ELi128ELi8ELi2ELi4ELi2ELb0ELb0EN7cutlass6half_tE19Flash_kernel_traitsILi128ELi64ELi128ELi8ES3_EELb1ELb0ELb0ELb1ELb0ELb0ELb0EEEvNS_16Flash_bwd_paramsE,"",@"SHT_CUDA_INFO"
	.sectionflags	@""
	.align	4


	//----- nvinfo : EIATTR_CUDA_API_VERSION
	.align		4
        /*0000*/ 	.byte	0x04, 0x37
        /*0002*/ 	.short	(.L_824 - .L_823)
.L_823:
        /*0004*/ 	.word	0x00000082


	//----- nvinfo : EIATTR_KPARAM_INFO
	.align		4
.L_824:
        /*0008*/ 	.byte	0x04, 0x17
        /*000a*/ 	.short	(.L_826 - .L_825)
.L_825:
        /*000c*/ 	.word	0x00000000
        /*0010*/ 	.short	0x0000
        /*0012*/ 	.short	0x0000
        /*0014*/ 	.byte	0x00, 0xf0, 0x01, 0x0a


	//----- nvinfo : EIATTR_SPARSE_MMA_MASK
	.align		4
.L_826:
        /*0018*/ 	.byte	0x03, 0x50
        /*001a*/ 	.short	0x0000


	//----- nvinfo : EIATTR_MAXREG_COUNT
	.align		4
        /*001c*/ 	.byte	0x03, 0x1b
        /*001e*/ 	.short	0x00ff


	//----- nvinfo : EIATTR_NUM_BARRIERS
	.align		4
        /*0020*/ 	.byte	0x02, 0x4c
        /*0022*/ 	.byte	0x01
	.zero		1


	//----- nvinfo : EIATTR_ANNOTATIONS
	.align		4
        /*0024*/ 	.byte	0x04, 0x55
        /*0026*/ 	.short	(.L_828 - .L_827)


	//   ....[0]....
.L_827:
        /* <DEDUP_REMOVED lines=8> */


	//----- nvinfo : EIATTR_MERCURY_ISA_VERSION
	.align		4
.L_828:
        /*0098*/ 	.byte	0x03, 0x5f
        /*009a*/ 	.short	0x0101


	//----- nvinfo : EIATTR_EXIT_INSTR_OFFSETS
	.align		4
        /*009c*/ 	.byte	0x04, 0x1c
        /*009e*/ 	.short	(.L_830 - .L_829)


	//   ....[0]....
.L_829:
        /*00a0*/ 	.word	0x000000a0


	//   ....[1]....
        /*00a4*/ 	.word	0x0000c990


	//----- nvinfo : EIATTR_CRS_STACK_SIZE
	.align		4
.L_830:
        /*00a8*/ 	.byte	0x04, 0x1e
        /*00aa*/ 	.short	(.L_832 - .L_831)
.L_831:
        /*00ac*/ 	.word	0x00000000


	//----- nvinfo : EIATTR_CBANK_PARAM_SIZE
	.align		4
.L_832:
        /*00b0*/ 	.byte	0x03, 0x19
        /*00b2*/ 	.short	0x0280


	//----- nvinfo : EIATTR_PARAM_CBANK
	.align		4
        /*00b4*/ 	.byte	0x04, 0x0a
        /*00b6*/ 	.short	(.L_834 - .L_833)
	.align		4
.L_833:
        /*00b8*/ 	.word	index@(.nv.constant0._ZN5flash44flash_bwd_dq_dk_dv_loop_seqk_parallel_kernelI23Flash_bwd_kernel_traitsILi128ELi64ELi128ELi8ELi2ELi4ELi2ELb0ELb0EN7cutlass6half_tE19Flash_kernel_traitsILi128ELi64ELi128ELi8ES3_EELb1ELb0ELb0ELb1ELb0ELb0ELb0EEEvNS_16Flash_bwd_paramsE)
        /*00bc*/ 	.short	0x0210
        /*00be*/ 	.short	0x0280


	//----- nvinfo : EIATTR_SW_WAR
	.align		4
.L_834:
        /*00c0*/ 	.byte	0x04, 0x36
        /*00c2*/ 	.short	(.L_836 - .L_835)
.L_835:
        /*00c4*/ 	.word	0x00000008
.L_836:


//--------------------- .nv.info._ZN5flash44flash_bwd_dq_dk_dv_loop_seqk_parallel_kernelI23Flash_bwd_kernel_traitsILi128ELi64ELi128ELi8ELi2ELi4ELi2ELb0ELb0EN7cutlass6half_tE19Flash_kernel_traitsILi128ELi64ELi128ELi8ES3_EELb0ELb0ELb0ELb1ELb0ELb0ELb1EEEvNS_16Flash_bwd_paramsE --------------------------
	.section	.nv.info._ZN5flash44flash_bwd_dq_dk_dv_loop_seqk_parallel_kernelI23Flash_bwd_kernel_traitsILi128ELi64ELi128ELi8ELi2ELi4ELi2ELb0ELb0EN7cutlass6half_tE19Flash_kernel_traitsILi128ELi64ELi128ELi8ES3_EELb0ELb0ELb0ELb1ELb0ELb0ELb1EEEvNS_16Flash_bwd_paramsE,"",@"SHT_CUDA_INFO"
	.sectionflags	@""
	.align	4


	//----- nvinfo : EIATTR_CUDA_API_VERSION
	.align		4
        /*0000*/ 	.byte	0x04, 0x37
        /*0002*/ 	.short	(.L_838 - .L_837)
.L_837:
        /*0004*/ 	.word	0x00000082


	//----- nvinfo : EIATTR_KPARAM_INFO
	.align		4
.L_838:
        /*0008*/ 	.byte	0x04, 0x17
        /*000a*/ 	.short	(.L_840 - .L_839)
.L_839:
        /*000c*/ 	.word	0x00000000
        /*0010*/ 	.short	0x0000
        /*0012*/ 	.short	0x0000
        /*0014*/ 	.byte	0x00, 0xf0, 0x01, 0x0a


	//----- nvinfo : EIATTR_SPARSE_MMA_MASK
	.align		4
.L_840:
        /*0018*/ 	.byte	0x03, 0x50
        /*001a*/ 	.short	0x0000


	//----- nvinfo : EIATTR_MAXREG_COUNT
	.align		4
        /*001c*/ 	.byte	0x03, 0x1b
        /*001e*/ 	.short	0x00ff


	//----- nvinfo : EIATTR_NUM_BARRIERS
	.align		4
        /*0020*/ 	.byte	0x02, 0x4c
        /*0022*/ 	.byte	0x01
	.zero		1


	//----- nvinfo : EIATTR_ANNOTATIONS
	.align		4
        /*0024*/ 	.byte	0x04, 0x55
        /*0026*/ 	.short	(.L_842 - .L_841)


	//   ....[0]....
.L_841:
        /* <DEDUP_REMOVED lines=46> */


	//----- nvinfo : EIATTR_MERCURY_ISA_VERSION
	.align		4
.L_842:
        /*02f8*/ 	.byte	0x03, 0x5f
        /*02fa*/ 	.short	0x0101


	//----- nvinfo : EIATTR_EXIT_INSTR_OFFSETS
	.align		4
        /*02fc*/ 	.byte	0x04, 0x1c
        /*02fe*/ 	.short	(.L_844 - .L_843)


	//   ....[0]....
.L_843:
        /*0300*/ 	.word	0x000000a0


	//   ....[1]....
        /*0304*/ 	.word	0x0000c2c0


	//----- nvinfo : EIATTR_CRS_STACK_SIZE
	.align		4
.L_844:
        /*0308*/ 	.byte	0x04, 0x1e
        /*030a*/ 	.short	(.L_846 - .L_845)
.L_845:
        /*030c*/ 	.word	0x00000000


	//----- nvinfo : EIATTR_CBANK_PARAM_SIZE
	.align		4
.L_846:
        /*0310*/ 	.byte	0x03, 0x19
        /*0312*/ 	.short	0x0280


	//----- nvinfo : EIATTR_PARAM_CBANK
	.align		4
        /*0314*/ 	.byte	0x04, 0x0a
        /*0316*/ 	.short	(.L_848 - .L_847)
	.align		4
.L_847:
        /*0318*/ 	.word	index@(.nv.constant0._ZN5flash44flash_bwd_dq_dk_dv_loop_seqk_parallel_kernelI23Flash_bwd_kernel_traitsILi128ELi64ELi128ELi8ELi2ELi4ELi2ELb0ELb0EN7cutlass6half_tE19Flash_kernel_traitsILi128ELi64ELi128ELi8ES3_EELb0ELb0ELb0ELb1ELb0ELb0ELb1EEEvNS_16Flash_bwd_paramsE)
        /*031c*/ 	.short	0x0210
        /*031e*/ 	.short	0x0280


	//----- nvinfo : EIATTR_SW_WAR
	.align		4
.L_848:
        /*0320*/ 	.byte	0x04, 0x36
        /*0322*/ 	.short	(.L_850 - .L_849)
.L_849:
        /*0324*/ 	.word	0x00000008
.L_850:


//--------------------- .nv.info._ZN5flash44flash_bwd_dq_dk_dv_loop_seqk_parallel_kernelI23Flash_bwd_kernel_traitsILi128ELi64ELi128ELi8ELi2ELi4ELi2ELb0ELb0EN7cutlass6half_tE19Flash_kernel_traitsILi128ELi64ELi128ELi8ES3_EELb1ELb0ELb1ELb0ELb0ELb1ELb0EEEvNS_16Flash_bwd_paramsE --------------------------
	.section	.nv.info._ZN5flash44flash_bwd_dq_dk_dv_loop_seqk_parallel_kernelI23Flash_bwd_kernel_traitsILi128ELi64ELi128ELi8ELi2ELi4ELi2ELb0ELb0EN7cutlass6half_tE19Flash_kernel_traitsILi128ELi64ELi128ELi8ES3_EELb1ELb0ELb1ELb0ELb0ELb1ELb0EEEvNS_16Flash_bwd_paramsE,"",@"SHT_CUDA_INFO"
	.sectionflags	@""
	.align	4


	//----- nvinfo : EIATTR_CUDA_API_VERSION
	.align		4
        /*0000*/ 	.byte	0x04, 0x37
        /*0002*/ 	.short	(.L_852 - .L_851)
.L_851:
        /*0004*/ 	.word	0x00000082


	//----- nvinfo : EIATTR_KPARAM_INFO
	.align		4
.L_852:
        /*0008*/ 	.byte	0x04, 0x17
        /*000a*/ 	.short	(.L_854 - .L_853)
.L_853:
        /*000c*/ 	.word	0x00000000
        /*0010*/ 	.short	0x0000
        /*0012*/ 	.short	0x0000
        /*0014*/ 	.byte	0x00, 0xf0, 0x01, 0x0a


	//----- nvinfo : EIATTR_SPARSE_MMA_MASK
	.align		4
.L_854:
        /*0018*/ 	.byte	0x03, 0x50
        /*001a*/ 	.short	0x0000


	//----- nvinfo : EIATTR_MAXREG_COUNT
	.align		4
        /*001c*/ 	.byte	0x03, 0x1b
        /*001e*/ 	.short	0x00ff


	//----- nvinfo : EIATTR_NUM_BARRIERS
	.align		4
        /*0020*/ 	.byte	0x02, 0x4c
        /*0022*/ 	.byte	0x01
	.zero		1


	//----- nvinfo : EIATTR_ANNOTATIONS
	.align		4
        /*0024*/ 	.byte	0x04, 0x55
        /*0026*/ 	.short	(.L_856 - .L_855)


	//   ....[0]....
.L_855:
        /*0028*/ 	.word	0x00000001
        /*002c*/ 	.byte	0xa0, 0x00, 0x00, 0x00, 0x01, 0x00, 0x00, 0x00, 0x30, 0x09, 0x00, 0x00, 0x01, 0x00, 0x00, 0x00
        /*003c*/ 	.byte	0x70, 0x09, 0x00, 0x00, 0x01, 0x00, 0x00, 0x00, 0xa0, 0x09, 0x00, 0x00, 0x01, 0x00, 0x00, 0x00
        /*004c*/ 	.byte	0xe0, 0x90, 0x00, 0x00, 0x01, 0x00, 0x00, 0x00, 0x10, 0x91, 0x00, 0x00, 0x01, 0x00, 0x00, 0x00
        /*005c*/ 	.byte	0x20, 0x91, 0x00, 0x00, 0x01, 0x00, 0x00, 0x00, 0x80, 0xaf, 0x00, 0x00


	//----- nvinfo : EIATTR_MERCURY_ISA_VERSION
	.align		4
.L_856:
        /*0068*/ 	.byte	0x03, 0x5f
        /*006a*/ 	.short	0x0101


	//----- nvinfo : EIATTR_EXIT_INSTR_OFFSETS
	.align		4
        /*006c*/ 	.byte	0x04, 0x1c
        /*006e*/ 	.short	(.L_858 - .L_857)


	//   ....[0]....
.L_857:
        /*0070*/ 	.word	0x000000c0


	//   ....[1]....
        /*0074*/ 	.word	0x0000b000


	//----- nvinfo : EIATTR_CRS_STACK_SIZE
	.align		4
.L_858:
        /*0078*/ 	.byte	0x04, 0x1e
        /*007a*/ 	.short	(.L_860 - .L_859)
.L_859:
        /*007c*/ 	.word	0x00000000


	//----- nvinfo : EIATTR_CBANK_PARAM_SIZE
	.align		4
.L_860:
        /*0080*/ 	.byte	0x03, 0x19
        /*0082*/ 	.short	0x0280


	//----- nvinfo : EIATTR_PARAM_CBANK
	.align		4
        /*0084*/ 	.byte	0x04, 0x0a
        /*0086*/ 	.short	(.L_862 - .L_861)
	.align		4
.L_861:
        /*0088*/ 	.word	index@(.nv.constant0._ZN5flash44flash_bwd_dq_dk_dv_loop_seqk_parallel_kernelI23Flash_bwd_kernel_traitsILi128ELi64ELi128ELi8ELi2ELi4ELi2ELb0ELb0EN7cutlass6half_tE19Flash_kernel_traitsILi128ELi64ELi128ELi8ES3_EELb1ELb0ELb1ELb0ELb0ELb1ELb0EEEvNS_16Flash_bwd_paramsE)
        /*008c*/ 	.short	0x0210
        /*008e*/ 	.short	0x0280


	//----- nvinfo : EIATTR_SW_WAR
	.align		4
.L_862:
        /*0090*/ 	.byte	0x04, 0x36
        /*0092*/ 	.short	(.L_864 - .L_863)
.L_863:
        /*0094*/ 	.word	0x00000008
.L_864:


//--------------------- .nv.info._ZN5flash44flash_bwd_dq_dk_dv_loop_seqk_parallel_kernelI23Flash_bwd_kernel_traitsILi128ELi64ELi128ELi8ELi2ELi4ELi2ELb0ELb0EN7cutlass6half_tE19Flash_kernel_traitsILi128ELi64ELi128ELi8ES3_EELb0ELb0ELb1ELb0ELb0ELb1ELb1EEEvNS_16Flash_bwd_paramsE --------------------------
	.section	.nv.info._ZN5flash44flash_bwd_dq_dk_dv_loop_seqk_parallel_kernelI23Flash_bwd_kernel_traitsILi128ELi64ELi128ELi8ELi2ELi4ELi2ELb0ELb0EN7cutlass6half_tE19Flash_kernel_traitsILi128ELi64ELi128ELi8ES3_EELb0ELb0ELb1ELb0ELb0ELb1ELb1EEEvNS_16Flash_bwd_paramsE,"",@"SHT_CUDA_INFO"
	.sectionflags	@""
	.align	4


	//----- nvinfo : EIATTR_CUDA_API_VERSION
	.align		4
        /*0000*/ 	.byte	0x04, 0x37
        /*0002*/ 	.short	(.L_866 - .L_865)
.L_865:
        /*0004*/ 	.word	0x00000082


	//----- nvinfo : EIATTR_KPARAM_INFO
	.align		4
.L_866:
        /*0008*/ 	.byte	0x04, 0x17
        /*000a*/ 	.short	(.L_868 - .L_867)
.L_867:
        /*000c*/ 	.word	0x00000000
        /*0010*/ 	.short	0x0000
        /*0012*/ 	.short	0x0000
        /*0014*/ 	.byte	0x00, 0xf0, 0x01, 0x0a


	//----- nvinfo : EIATTR_SPARSE_MMA_MASK
	.align		4
.L_868:
        /*0018*/ 	.byte	0x03, 0x50
        /*001a*/ 	.short	0x0000


	//----- nvinfo : EIATTR_MAXREG_COUNT
	.align		4
        /*001c*/ 	.byte	0x03, 0x1b
        /*001e*/ 	.short	0x00ff


	//----- nvinfo : EIATTR_NUM_BARRIERS
	.align		4
        /*0020*/ 	.byte	0x02, 0x4c
        /*0022*/ 	.byte	0x01
	.zero		1


	//----- nvinfo : EIATTR_ANNOTATIONS
	.align		4
        /*0024*/ 	.byte	0x04, 0x55
        /*0026*/ 	.short	(.L_870 - .L_869)


	//   ....[0]....
.L_869:
        /* <DEDUP_REMOVED lines=40> */


	//----- nvinfo : EIATTR_MERCURY_ISA_VERSION
	.align		4
.L_870:
        /*0298*/ 	.byte	0x03, 0x5f
        /*029a*/ 	.short	0x0101


	//----- nvinfo : EIATTR_EXIT_INSTR_OFFSETS
	.align		4
        /*029c*/ 	.byte	0x04, 0x1c
        /*029e*/ 	.short	(.L_872 - .L_871)


	//   ....[0]....
.L_871:
        /*02a0*/ 	.word	0x000000c0


	//   ....[1]....
        /*02a4*/ 	.word	0x0000ac00


	//----- nvinfo : EIATTR_CRS_STACK_SIZE
	.align		4
.L_872:
        /*02a8*/ 	.byte	0x04, 0x1e
        /*02aa*/ 	.short	(.L_874 - .L_873)
.L_873:
        /*02ac*/ 	.word	0x00000000


	//----- nvinfo : EIATTR_CBANK_PARAM_SIZE
	.align		4
.L_874:
        /*02b0*/ 	.byte	0x03, 0x19
        /*02b2*/ 	.short	0x0280


	//----- nvinfo : EIATTR_PARAM_CBANK
	.align		4
        /*02b4*/ 	.byte	0x04, 0x0a
        /*02b6*/ 	.short	(.L_876 - .L_875)
	.align		4
.L_875:
        /*02b8*/ 	.word	index@(.nv.constant0._ZN5flash44flash_bwd_dq_dk_dv_loop_seqk_parallel_kernelI23Flash_bwd_kernel_traitsILi128ELi64ELi128ELi8ELi2ELi4ELi2ELb0ELb0EN7cutlass6half_tE19Flash_kernel_traitsILi128ELi64ELi128ELi8ES3_EELb0ELb0ELb1ELb0ELb0ELb1ELb1EEEvNS_16Flash_bwd_paramsE)
        /*02bc*/ 	.short	0x0210
        /*02be*/ 	.short	0x0280


	//----- nvinfo : EIATTR_SW_WAR
	.align		4
.L_876:
        /*02c0*/ 	.byte	0x04, 0x36
        /*02c2*/ 	.short	(.L_878 - .L_877)
.L_877:
        /*02c4*/ 	.word	0x00000008
.L_878:


//--------------------- .nv.info._ZN5flash44flash_bwd_dq_dk_dv_loop_seqk_parallel_kernelI23Flash_bwd_kernel_traitsILi128ELi64ELi128ELi8ELi2ELi4ELi2ELb0ELb0EN7cutlass6half_tE19Flash_kernel_traitsILi128ELi64ELi128ELi8ES3_EELb1ELb0ELb1ELb1ELb0ELb0ELb0EEEvNS_16Flash_bwd_paramsE --------------------------
	.section	.nv.info._ZN5flash44flash_bwd_dq_dk_dv_loop_seqk_parallel_kernelI23Flash_bwd_kernel_traitsILi128ELi64ELi128ELi8ELi2ELi4ELi2ELb0ELb0EN7cutlass6half_tE19Flash_kernel_traitsILi128ELi64ELi128ELi8ES3_EELb1ELb0ELb1ELb1ELb0ELb0ELb0EEEvNS_16Flash_bwd_paramsE,"",@"SHT_CUDA_INFO"
	.sectionflags	@""
	.align	4


	//----- nvinfo : EIATTR_CUDA_API_VERSION
	.align		4
        /*0000*/ 	.byte	0x04, 0x37
        /*0002*/ 	.short	(.L_880 - .L_879)
.L_879:
        /*0004*/ 	.word	0x00000082


	//----- nvinfo : EIATTR_KPARAM_INFO
	.align		4
.L_880:
        /*0008*/ 	.byte	0x04, 0x17
        /*000a*/ 	.short	(.L_882 - .L_881)
.L_881:
        /*000c*/ 	.word	0x00000000
        /*0010*/ 	.short	0x0000
        /*0012*/ 	.short	0x0000
        /*0014*/ 	.byte	0x00, 0xf0, 0x01, 0x0a


	//----- nvinfo : EIATTR_SPARSE_MMA_MASK
	.align		4
.L_882:
        /*0018*/ 	.byte	0x03, 0x50
        /*001a*/ 	.short	0x0000


	//----- nvinfo : EIATTR_MAXREG_COUNT
	.align		4
        /*001c*/ 	.byte	0x03, 0x1b
        /*001e*/ 	.short	0x00ff


	//----- nvinfo : EIATTR_NUM_BARRIERS
	.align		4
        /*0020*/ 	.byte	0x02, 0x4c
        /*0022*/ 	.byte	0x01
	.zero		1


	//----- nvinfo : EIATTR_ANNOTATIONS
	.align		4
        /*0024*/ 	.byte	0x04, 0x55
        /*0026*/ 	.short	(.L_884 - .L_883)


	//   ....[0]....
.L_883:
        /* <DEDUP_REMOVED lines=10> */


	//----- nvinfo : EIATTR_MERCURY_ISA_VERSION
	.align		4
.L_884:
        /*00b8*/ 	.byte	0x03, 0x5f
        /*00ba*/ 	.short	0x0101


	//----- nvinfo : EIATTR_EXIT_INSTR_OFFSETS
	.align		4
        /*00bc*/ 	.byte	0x04, 0x1c
        /*00be*/ 	.short	(.L_886 - .L_885)


	//   ....[0]....
.L_885:
        /*00c0*/ 	.word	0x000000a0


	//   ....[1]....
        /*00c4*/ 	.word	0x0000d210


	//----- nvinfo : EIATTR_CRS_STACK_SIZE
	.align		4
.L_886:
        /*00c8*/ 	.byte	0x04, 0x1e
        /*00ca*/ 	.short	(.L_888 - .L_887)
.L_887:
        /*00cc*/ 	.word	0x00000000


	//----- nvinfo : EIATTR_CBANK_PARAM_SIZE
	.align		4
.L_888:
        /*00d0*/ 	.byte	0x03, 0x19
        /*00d2*/ 	.short	0x0280


	//----- nvinfo : EIATTR_PARAM_CBANK
	.align		4
        /*00d4*/ 	.byte	0x04, 0x0a
        /*00d6*/ 	.short	(.L_890 - .L_889)
	.align		4
.L_889:
        /*00d8*/ 	.word	index@(.nv.constant0._ZN5flash44flash_bwd_dq_dk_dv_loop_seqk_parallel_kernelI23Flash_bwd_kernel_traitsILi128ELi64ELi128ELi8ELi2ELi4ELi2ELb0ELb0EN7cutlass6half_tE19Flash_kernel_traitsILi128ELi64ELi128ELi8ES3_EELb1ELb0ELb1ELb1ELb0ELb0ELb0EEEvNS_16Flash_bwd_paramsE)
        /*00dc*/ 	.short	0x0210
        /*00de*/ 	.short	0x0280


	//----- nvinfo : EIATTR_SW_WAR
	.align		4
.L_890:
        /*00e0*/ 	.byte	0x04, 0x36
        /*00e2*/ 	.short	(.L_892 - .L_891)
.L_891:
        /*00e4*/ 	.word	0x00000008
.L_892:


//--------------------- .nv.info._ZN5flash44flash_bwd_dq_dk_dv_loop_seqk_parallel_kernelI23Flash_bwd_kernel_traitsILi128ELi64ELi128ELi8ELi2ELi4ELi2ELb0ELb0EN7cutlass6half_tE19Flash_kernel_traitsILi128ELi64ELi128ELi8ES3_EELb0ELb0ELb1ELb1ELb0ELb0ELb1EEEvNS_16Flash_bwd_paramsE --------------------------
	.section	.nv.info._ZN5flash44flash_bwd_dq_dk_dv_loop_seqk_parallel_kernelI23Flash_bwd_kernel_traitsILi128ELi64ELi128ELi8ELi2ELi4ELi2ELb0ELb0EN7cutlass6half_tE19Flash_kernel_traitsILi128ELi64ELi128ELi8ES3_EELb0ELb0ELb1ELb1ELb0ELb0ELb1EEEvNS_16Flash_bwd_paramsE,"",@"SHT_CUDA_INFO"
	.sectionflags	@""
	.align	4


	//----- nvinfo : EIATTR_CUDA_API_VERSION
	.align		4
        /*0000*/ 	.byte	0x04, 0x37
        /*0002*/ 	.short	(.L_894 - .L_893)
.L_893:
        /*0004*/ 	.word	0x00000082


	//----- nvinfo : EIATTR_KPARAM_INFO
	.align		4
.L_894:
        /*0008*/ 	.byte	0x04, 0x17
        /*000a*/ 	.short	(.L_896 - .L_895)
.L_895:
        /*000c*/ 	.word	0x00000000
        /*0010*/ 	.short	0x0000
        /*0012*/ 	.short	0x0000
        /*0014*/ 	.byte	0x00, 0xf0, 0x01, 0x0a


	//----- nvinfo : EIATTR_SPARSE_MMA_MASK
	.align		4
.L_896:
        /*0018*/ 	.byte	0x03, 0x50
        /*001a*/ 	.short	0x0000


	//----- nvinfo : EIATTR_MAXREG_COUNT
	.align		4
        /*001c*/ 	.byte	0x03, 0x1b
        /*001e*/ 	.short	0x00ff


	//----- nvinfo : EIATTR_NUM_BARRIERS
	.align		4
        /*0020*/ 	.byte	0x02, 0x4c
        /*0022*/ 	.byte	0x01
	.zero		1


	//----- nvinfo : EIATTR_ANNOTATIONS
	.align		4
        /*0024*/ 	.byte	0x04, 0x55
        /*0026*/ 	.short	(.L_898 - .L_897)


	//   ....[0]....
.L_897:
        /* <DEDUP_REMOVED lines=43> */


	//----- nvinfo : EIATTR_MERCURY_ISA_VERSION
	.align		4
.L_898:
        /*02c8*/ 	.byte	0x03, 0x5f
        /*02ca*/ 	.short	0x0101


	//----- nvinfo : EIATTR_EXIT_INSTR_OFFSETS
	.align		4
        /*02cc*/ 	.byte	0x04, 0x1c
        /*02ce*/ 	.short	(.L_900 - .L_899)


	//   ....[0]....
.L_899:
        /*02d0*/ 	.word	0x000000a0


	//   ....[1]....
        /*02d4*/ 	.word	0x0000c540


	//----- nvinfo : EIATTR_CRS_STACK_SIZE
	.align		4
.L_900:
        /*02d8*/ 	.byte	0x04, 0x1e
        /*02da*/ 	.short	(.L_902 - .L_901)
.L_901:
        /*02dc*/ 	.word	0x00000000


	//----- nvinfo : EIATTR_CBANK_PARAM_SIZE
	.align		4
.L_902:
        /*02e0*/ 	.byte	0x03, 0x19
        /*02e2*/ 	.short	0x0280


	//----- nvinfo : EIATTR_PARAM_CBANK
	.align		4
        /*02e4*/ 	.byte	0x04, 0x0a
        /*02e6*/ 	.short	(.L_904 - .L_903)
	.align		4
.L_903:
        /*02e8*/ 	.word	index@(.nv.constant0._ZN5flash44flash_bwd_dq_dk_dv_loop_seqk_parallel_kernelI23Flash_bwd_kernel_traitsILi128ELi64ELi128ELi8ELi2ELi4ELi2ELb0ELb0EN7cutlass6half_tE19Flash_kernel_traitsILi128ELi64ELi128ELi8ES3_EELb0ELb0ELb1ELb1ELb0ELb0ELb1EEEvNS_16Flash_bwd_paramsE)
        /*02ec*/ 	.short	0x0210
        /*02ee*/ 	.short	0x0280


	//----- nvinfo : EIATTR_SW_WAR
	.align		4
.L_904:
        /*02f0*/ 	.byte	0x04, 0x36
        /*02f2*/ 	.short	(.L_906 - .L_905)
.L_905:
        /*02f4*/ 	.word	0x00000008
.L_906:


//--------------------- .nv.info._ZN5flash25flash_bwd_dot_do_o_kernelILb0E23Flash_bwd_kernel_traitsILi128ELi64ELi128ELi8ELi2ELi4ELi2ELb0ELb0EN7cutlass6half_tE19Flash_kernel_traitsILi128ELi64ELi128ELi8ES3_EEEEvNS_16Flash_bwd_paramsE --------------------------
	.section	.nv.info._ZN5flash25flash_bwd_dot_do_o_kernelILb0E23Flash_bwd_kernel_traitsILi128ELi64ELi128ELi8ELi2ELi4ELi2ELb0ELb0EN7cutlass6half_tE19Flash_kernel_traitsILi128ELi64ELi128ELi8ES3_EEEEvNS_16Flash_bwd_paramsE,"",@"SHT_CUDA_INFO"
	.sectionflags	@""
	.align	4


	//----- nvinfo : EIATTR_CUDA_API_VERSION
	.align		4
        /*0000*/ 	.byte	0x04, 0x37
        /*0002*/ 	.short	(.L_908 - .L_907)
.L_907:
        /*0004*/ 	.word	0x00000082


	//----- nvinfo : EIATTR_KPARAM_INFO
	.align		4
.L_908:
        /*0008*/ 	.byte	0x04, 0x17
        /*000a*/ 	.short	(.L_910 - .L_909)
.L_909:
        /*000c*/ 	.word	0x00000000
        /*0010*/ 	.short	0x0000
        /*0012*/ 	.short	0x0000
        /*0014*/ 	.byte	0x00, 0xf0, 0x01, 0x0a


	//----- nvinfo : EIATTR_SPARSE_MMA_MASK
	.align		4
.L_910:
        /*0018*/ 	.byte	0x03, 0x50
        /*001a*/ 	.short	0x0000


	//----- nvinfo : EIATTR_MAXREG_COUNT
	.align		4
        /*001c*/ 	.byte	0x03, 0x1b
        /*001e*/ 	.short	0x00ff


	//----- nvinfo : EIATTR_MERCURY_ISA_VERSION
	.align		4
        /*0020*/ 	.byte	0x03, 0x5f
        /*0022*/ 	.short	0x0101


	//----- nvinfo : EIATTR_COOP_GROUP_MASK_REGIDS
	.align		4
        /*0024*/ 	.byte	0x04, 0x29
        /*0026*/ 	.short	(.L_912 - .L_911)


	//   ....[0]....
.L_911:
        /*0028*/ 	.word	0xffffffff


	//   ....[1]....
        /*002c*/ 	.word	0xffffffff


	//   ....[2]....
        /*0030*/ 	.word	0xffffffff


	//   ....[3]....
        /*0034*/ 	.word	0xffffffff


	//   ....[4]....
        /*0038*/ 	.word	0xffffffff


	//   ....[5]....
        /*003c*/ 	.word	0xffffffff


	//----- nvinfo : EIATTR_COOP_GROUP_INSTR_OFFSETS
	.align		4
.L_912:
        /*0040*/ 	.byte	0x04, 0x28
        /*0042*/ 	.short	(.L_914 - .L_913)


	//   ....[0]....
.L_913:
        /*0044*/ 	.word	0x000011d0


	//   ....[1]....
        /*0048*/ 	.word	0x000011f0


	//   ....[2]....
        /*004c*/ 	.word	0x00001210


	//   ....[3]....
        /*0050*/ 	.word	0x00001230


	//   ....[4]....
        /*0054*/ 	.word	0x00001250


	//   ....[5]....
        /*0058*/ 	.word	0x00001290


	//----- nvinfo : EIATTR_EXIT_INSTR_OFFSETS
	.align		4
.L_914:
        /*005c*/ 	.byte	0x04, 0x1c
        /*005e*/ 	.short	(.L_916 - .L_915)


	//   ....[0]....
.L_915:
        /*0060*/ 	.word	0x00000100


	//   ....[1]....
        /*0064*/ 	.word	0x00001330


	//   ....[2]....
        /*0068*/ 	.word	0x00001350


	//----- nvinfo : EIATTR_CRS_STACK_SIZE
	.align		4
.L_916:
        /*006c*/ 	.byte	0x04, 0x1e
        /*006e*/ 	.short	(.L_918 - .L_917)
.L_917:
        /*0070*/ 	.word	0x00000000


	//----- nvinfo : EIATTR_CBANK_PARAM_SIZE
	.align		4
.L_918:
        /*0074*/ 	.byte	0x03, 0x19
        /*0076*/ 	.short	0x0280


	//----- nvinfo : EIATTR_PARAM_CBANK
	.align		4
        /*0078*/ 	.byte	0x04, 0x0a
        /*007a*/ 	.short	(.L_920 - .L_919)
	.align		4
.L_919:
        /*007c*/ 	.word	index@(.nv.constant0._ZN5flash25flash_bwd_dot_do_o_kernelILb0E23Flash_bwd_kernel_traitsILi128ELi64ELi128ELi8ELi2ELi4ELi2ELb0ELb0EN7cutlass6half_tE19Flash_kernel_traitsILi128ELi64ELi128ELi8ES3_EEEEvNS_16Flash_bwd_paramsE)
        /*0080*/ 	.short	0x0210
        /*0082*/ 	.short	0x0280


	//----- nvinfo : EIATTR_SW_WAR
	.align		4
.L_920:
        /*0084*/ 	.byte	0x04, 0x36
        /*0086*/ 	.short	(.L_922 - .L_921)
.L_921:
        /*0088*/ 	.word	0x00000008
.L_922:


//--------------------- .nv.info._ZN5flash25flash_bwd_dot_do_o_kernelILb1E23Flash_bwd_kernel_traitsILi128ELi64ELi128ELi8ELi2ELi4ELi2ELb0ELb0EN7cutlass6half_tE19Flash_kernel_traitsILi128ELi64ELi128ELi8ES3_EEEEvNS_16Flash_bwd_paramsE --------------------------
	.section	.nv.info._ZN5flash25flash_bwd_dot_do_o_kernelILb1E23Flash_bwd_kernel_traitsILi128ELi64ELi128ELi8ELi2ELi4ELi2ELb0ELb0EN7cutlass6half_tE19Flash_kernel_traitsILi128ELi64ELi128ELi8ES3_EEEEvNS_16Flash_bwd_paramsE,"",@"SHT_CUDA_INFO"
	.sectionflags	@""
	.align	4


	//----- nvinfo : EIATTR_CUDA_API_VERSION
	.align		4
        /*0000*/ 	.byte	0x04, 0x37
        /*0002*/ 	.short	(.L_924 - .L_923)
.L_923:
        /*0004*/ 	.word	0x00000082


	//----- nvinfo : EIATTR_KPARAM_INFO
	.align		4
.L_924:
        /*0008*/ 	.byte	0x04, 0x17
        /*000a*/ 	.short	(.L_926 - .L_925)
.L_925:
        /*000c*/ 	.word	0x00000000
        /*0010*/ 	.short	0x0000
        /*0012*/ 	.short	0x0000
        /*0014*/ 	.byte	0x00, 0xf0, 0x01, 0x0a


	//----- nvinfo : EIATTR_SPARSE_MMA_MASK
	.align		4
.L_926:
        /*0018*/ 	.byte	0x03, 0x50
        /*001a*/ 	.short	0x0000


	//----- nvinfo : EIATTR_MAXREG_COUNT
	.align		4
        /*001c*/ 	.byte	0x03, 0x1b
        /*001e*/ 	.short	0x00ff


	//----- nvinfo : EIATTR_MERCURY_ISA_VERSION
	.align		4
        /*0020*/ 	.byte	0x03, 0x5f
        /*0022*/ 	.short	0x0101


	//----- nvinfo : EIATTR_COOP_GROUP_MASK_REGIDS
	.align		4
        /*0024*/ 	.byte	0x04, 0x29
        /*0026*/ 	.short	(.L_928 - .L_927)


	//   ....[0]....
.L_927:
        /*0028*/ 	.word	0xffffffff


	//   ....[1]....
        /*002c*/ 	.word	0xffffffff


	//   ....[2]....
        /*0030*/ 	.word	0xffffffff


	//   ....[3]....
        /*0034*/ 	.word	0xffffffff


	//   ....[4]....
        /*0038*/ 	.word	0xffffffff


	//   ....[5]....
        /*003c*/ 	.word	0xffffffff


	//----- nvinfo : EIATTR_COOP_GROUP_INSTR_OFFSETS
	.align		4
.L_928:
        /*0040*/ 	.byte	0x04, 0x28
        /*0042*/ 	.short	(.L_930 - .L_929)


	//   ....[0]....
.L_929:
        /*0044*/ 	.word	0x00001500


	//   ....[1]....
        /*0048*/ 	.word	0x00001550


	//   ....[2]....
        /*004c*/ 	.word	0x000015d0


	//   ....[3]....
        /*0050*/ 	.word	0x000015f0


	//   ....[4]....
        /*0054*/ 	.word	0x00001610


	//   ....[5]....
        /*0058*/ 	.word	0x00001630


	//----- nvinfo : EIATTR_EXIT_INSTR_OFFSETS
	.align		4
.L_930:
        /*005c*/ 	.byte	0x04, 0x1c
        /*005e*/ 	.short	(.L_932 - .L_931)


	//   ....[0]....
.L_931:
        /*0060*/ 	.word	0x00000100


	//   ....[1]....
        /*0064*/ 	.word	0x00001760


	//----- nvinfo : EIATTR_CRS_STACK_SIZE
	.align		4
.L_932:
        /*0068*/ 	.byte	0x04, 0x1e
        /*006a*/ 	.short	(.L_934 - .L_933)
.L_933:
        /*006c*/ 	.word	0x00000000


	//----- nvinfo : EIATTR_CBANK_PARAM_SIZE
	.align		4
.L_934:
        /*0070*/ 	.byte	0x03, 0x19
        /*0072*/ 	.short	0x0280


	//----- nvinfo : EIATTR_PARAM_CBANK
	.align		4
        /*0074*/ 	.byte	0x04, 0x0a
        /*0076*/ 	.short	(.L_936 - .L_935)
	.align		4
.L_935:
        /*0078*/ 	.word	index@(.nv.constant0._ZN5flash25flash_bwd_dot_do_o_kernelILb1E23Flash_bwd_kernel_traitsILi128ELi64ELi128ELi8ELi2ELi4ELi2ELb0ELb0EN7cutlass6half_tE19Flash_kernel_traitsILi128ELi64ELi128ELi8ES3_EEEEvNS_16Flash_bwd_paramsE)
        /*007c*/ 	.short	0x0210
        /*007e*/ 	.short	0x0280


	//----- nvinfo : EIATTR_SW_WAR
	.align		4
.L_936:
        /*0080*/ 	.byte	0x04, 0x36
        /*0082*/ 	.short	(.L_938 - .L_937)
.L_937:
        /*0084*/ 	.word	0x00000008
.L_938:


//--------------------- .nv.callgraph             --------------------------
	.section	.nv.callgraph,"",@"SHT_CUDA_CALLGRAPH"
	.align	4
	.sectionentsize	8
	.align		4
        /*0000*/ 	.word	0x00000000
	.align		4
        /*0004*/ 	.word	0xffffffff
	.align		4
        /*0008*/ 	.word	0x00000000
	.align		4
        /*000c*/ 	.word	0xfffffffe
	.align		4
        /*0010*/ 	.word	0x00000000
	.align		4
        /*0014*/ 	.word	0xfffffffd
	.align		4
        /*0018*/ 	.word	0x00000000
	.align		4
        /*001c*/ 	.word	0xfffffffc


//--------------------- .nv.constant4             --------------------------
	.section	.nv.constant4,"a",@progbits
	.align	8
	.align		8
.nv.constant4:
        /*0000*/ 	.dword	_ZN66_INTERNAL_b1c42276_30_flash_bwd_hdim128_fp16_sm80_cu_0106449f_29884cuda3std3__45__cpo5beginE
	.align		8
        /*0008*/ 	.dword	_ZN66_INTERNAL_b1c42276_30_flash_bwd_hdim128_fp16_sm80_cu_0106449f_29884cuda3std3__45__cpo3endE
	.align		8
        /*0010*/ 	.dword	_ZN66_INTERNAL_b1c42276_30_flash_bwd_hdim128_fp16_sm80_cu_0106449f_29884cuda3std3__45__cpo6cbeginE
	.align		8
        /*0018*/ 	.dword	_ZN66_INTERNAL_b1c42276_30_flash_bwd_hdim128_fp16_sm80_cu_0106449f_29884cuda3std3__45__cpo4cendE
	.align		8
        /*0020*/ 	.dword	_ZN66_INTERNAL_b1c42276_30_flash_bwd_hdim128_fp16_sm80_cu_0106449f_29884cuda3std3__468_GLOBAL__N__b1c42276_30_flash_bwd_hdim128_fp16_sm80_cu_0106449f_29886ignoreE
	.align		8
        /*0028*/ 	.dword	_ZN66_INTERNAL_b1c42276_30_flash_bwd_hdim128_fp16_sm80_cu_0106449f_29884cuda3std3__419piecewise_constructE
	.align		8
        /*0030*/ 	.dword	_ZN66_INTERNAL_b1c42276_30_flash_bwd_hdim128_fp16_sm80_cu_0106449f_29884cuda3std3__48in_placeE
	.align		8
        /*0038*/ 	.dword	_ZN66_INTERNAL_b1c42276_30_flash_bwd_hdim128_fp16_sm80_cu_0106449f_29884cuda3std6ranges3__45__cpo4swapE
	.align		8
        /*0040*/ 	.dword	_ZN66_INTERNAL_b1c42276_30_flash_bwd_hdim128_fp16_sm80_cu_0106449f_29884cuda3std6ranges3__45__cpo9iter_moveE
	.align		8
        /*0048*/ 	.dword	_ZN66_INTERNAL_b1c42276_30_flash_bwd_hdim128_fp16_sm80_cu_0106449f_29884cute7productE
	.align		8
        /*0050*/ 	.dword	_ZN66_INTERNAL_b1c42276_30_flash_bwd_hdim128_fp16_sm80_cu_0106449f_29884cute1_E


//--------------------- .text._ZN5flash44flash_bwd_dq_dk_dv_loop_seqk_parallel_kernelI23Flash_bwd_kernel_traitsILi128ELi64ELi64ELi8ELi4ELi2ELi2ELb1ELb0EN7cutlass6half_tE19Flash_kernel_traitsILi128ELi64ELi64ELi8ES3_EELb0ELb0ELb0ELb0ELb0ELb1ELb0EEEvNS_16Flash_bwd_paramsE --------------------------
	.section	.text._ZN5flash44flash_bwd_dq_dk_dv_loop_seqk_parallel_kernelI23Flash_bwd_kernel_traitsILi128ELi64ELi64ELi8ELi4ELi2ELi2ELb1ELb0EN7cutlass6half_tE19Flash_kernel_traitsILi128ELi64ELi64ELi8ES3_EELb0ELb0ELb0ELb0ELb0ELb1ELb0EEEvNS_16Flash_bwd_paramsE,"ax",@progbits
	.align	128
        .global         _ZN5flash44flash_bwd_dq_dk_dv_loop_seqk_parallel_kernelI23Flash_bwd_kernel_traitsILi128ELi64ELi64ELi8ELi4ELi2ELi2ELb1ELb0EN7cutlass6half_tE19Flash_kernel_traitsILi128ELi64ELi64ELi8ES3_EELb0ELb0ELb0ELb0ELb0ELb1ELb0EEEvNS_16Flash_bwd_paramsE
        .type           _ZN5flash44flash_bwd_dq_dk_dv_loop_seqk_parallel_kernelI23Flash_bwd_kernel_traitsILi128ELi64ELi64ELi8ELi4ELi2ELi2ELb1ELb0EN7cutlass6half_tE19Flash_kernel_traitsILi128ELi64ELi64ELi8ES3_EELb0ELb0ELb0ELb0ELb0ELb1ELb0EEEvNS_16Flash_bwd_paramsE,@function
        .size           _ZN5flash44flash_bwd_dq_dk_dv_loop_seqk_parallel_kernelI23Flash_bwd_kernel_traitsILi128ELi64ELi64ELi8ELi4ELi2ELi2ELb1ELb0EN7cutlass6half_tE19Flash_kernel_traitsILi128ELi64ELi64ELi8ES3_EELb0ELb0ELb0ELb0ELb0ELb1ELb0EEEvNS_16Flash_bwd_paramsE,(.L_x_2050 - _ZN5flash44flash_bwd_dq_dk_dv_loop_seqk_parallel_kernelI23Flash_bwd_kernel_traitsILi128ELi64ELi64ELi8ELi4ELi2ELi2ELb1ELb0EN7cutlass6half_tE19Flash_kernel_traitsILi128ELi64ELi64ELi8ES3_EELb0ELb0ELb0ELb0ELb0ELb1ELb0EEEvNS_16Flash_bwd_paramsE)
        .other          _ZN5flash44flash_bwd_dq_dk_dv_loop_seqk_parallel_kernelI23Flash_bwd_kernel_traitsILi128ELi64ELi64ELi8ELi4ELi2ELi2ELb1ELb0EN7cutlass6half_tE19Flash_kernel_traitsILi128ELi64ELi64ELi8ES3_EELb0ELb0ELb0ELb0ELb0ELb1ELb0EEEvNS_16Flash_bwd_paramsE,@"STO_CUDA_ENTRY STV_DEFAULT"
_ZN5flash44flash_bwd_dq_dk_dv_loop_seqk_parallel_kernelI23Flash_bwd_kernel_traitsILi128ELi64ELi64ELi8ELi4ELi2ELi2ELb1ELb0EN7cutlass6half_tE19Flash_kernel_traitsILi128ELi64ELi64ELi8ES3_EELb0ELb0ELb0ELb0ELb0ELb1ELb0EEEvNS_16Flash_bwd_paramsE:
.text._ZN5flash44flash_bwd_dq_dk_dv_loop_seqk_parallel_kernelI23Flash_bwd_kernel_traitsILi128ELi64ELi64ELi8ELi4ELi2ELi2ELb1ELb0EN7cutlass6half_tE19Flash_kernel_traitsILi128ELi64ELi64ELi8ES3_EELb0ELb0ELb0ELb0ELb0ELb1ELb0EEEvNS_16Flash_bwd_paramsE:
[----:B------:R-:W1:Y:S01]  /*0000*/  LDC R1, c[0x0][0x28] ;  /* 0x00000a00ff017b82 */ /* 0x000e620000000800 */
[----:B------:R-:W2:Y:S01]  /*0010*/  S2R R238, SR_CTAID.X ;  /* 0x0000000000ee7919 */ /* 0x000ea20000002500 */
[----:B------:R-:W-:Y:S01]  /*0020*/  ULDC UR5, c[0x0][0x2c8] ;  /* 0x0000b20000057ab9 */ /* 0x000fe20000000800 */
[----:B-1----:R-:W-:Y:S01]  /*0030*/  IADD3 R1, R1, -0x8, RZ ;  /* 0xfffffff801017810 */ /* 0x002fe20007ffe0ff */
[----:B------:R-:W-:-:S04]  /*0040*/  UIADD3 UR5, UR5, 0x3f, URZ ;  /* 0x0000003f05057890 */ /* 0x000fc8000fffe03f */
[----:B------:R-:W-:-:S04]  /*0050*/  USHF.R.S32.HI UR4, URZ, 0x1f, UR5 ;  /* 0x0000001f3f047899 */ /* 0x000fc80008011405 */
[----:B------:R-:W-:-:S04]  /*0060*/  ULEA.HI UR4, UR4, UR5, URZ, 0x6 ;  /* 0x0000000504047291 */ /* 0x000fc8000f8f303f */
[----:B------:R-:W-:-:S06]  /*0070*/  USHF.R.S32.HI UR14, URZ, 0x6, UR4 ;  /* 0x000000063f0e7899 */ /* 0x000fcc0008011404 */
[----:B--2---:R-:W-:-:S13]  /*0080*/  ISETP.GE.AND P0, PT, R238, UR14, PT ;  /* 0x0000000eee007c0c */ /* 0x004fda000bf06270 */
[----:B------:R-:W-:Y:S05]  /*0090*/  @P0 EXIT ;  /* 0x000000000000094d */ /* 0x000fea0003800000 */
[----:B------:R-:W1:Y:S01]  /*00a0*/  S2R R14, SR_TID.X ;  /* 0x00000000000e7919 */ /* 0x000e620000002100 */
[----:B------:R-:W2:Y:S01]  /*00b0*/  S2UR UR5, SR_CgaCtaId ;  /* 0x00000000000579c3 */ /* 0x000ea20000008800 */
[----:B------:R-:W-:Y:S01]  /*00c0*/  UMOV UR4, 0x400 ;  /* 0x0000040000047882 */ /* 0x000fe20000000000 */
[----:B------:R-:W-:Y:S01]  /*00d0*/  IMAD.MOV.U32 R177, RZ, RZ, 0x40 ;  /* 0x00000040ffb17424 */ /* 0x000fe200078e00ff */
[----:B------:R-:W3:Y:S01]  /*00e0*/  S2R R252, SR_CTAID.Y ;  /* 0x0000000000fc7919 */ /* 0x000ee20000002600 */
[----:B------:R-:W-:Y:S01]  /*00f0*/  IMAD.MOV.U32 R215, RZ, RZ, -0x10 ;  /* 0xfffffff0ffd77424 */ /* 0x000fe200078e00ff */
[----:B------:R-:W-:Y:S01]  /*0100*/  ULDC.64 UR16, c[0x0][0x208] ;  /* 0x0000820000107ab9 */ /* 0x000fe20000000a00 */
[----:B------:R-:W-:Y:S01]  /*0110*/  ULDC.64 UR12, c[0x0][0x300] ;  /* 0x0000c000000c7ab9 */ /* 0x000fe20000000a00 */
[----:B--2---:R-:W-:-:S04]  /*0120*/  ULEA UR5, UR5, UR4, 0x18 ;  /* 0x0000000405057291 */ /* 0x004fc8000f8ec03f */
[----:B------:R-:W-:Y:S02]  /*0130*/  UIADD3 UR4, UR5, 0x10000, URZ ;  /* 0x0001000005047890 */ /* 0x000fe4000fffe03f */
[----:B------:R-:W-:Y:S01]  /*0140*/  UIADD3 UR6, UR5, 0xc000, URZ ;  /* 0x0000c00005067890 */ /* 0x000fe2000fffe03f */
[----:B-1----:R-:W-:Y:S01]  /*0150*/  SHF.R.S32.HI R13, RZ, 0x1f, R14 ;  /* 0x0000001fff0d7819 */ /* 0x002fe2000001140e */
[----:B------:R-:W-:-:S03]  /*0160*/  IMAD.SHL.U32 R244, R14, 0x2, RZ ;  /* 0x000000020ef47824 */ /* 0x000fc600078e00ff */
[CC--:B------:R-:W-:Y:S02]  /*0170*/  LEA.HI R2, R13.reuse, R14.reuse, RZ, 0x5 ;  /* 0x0000000e0d027211 */ /* 0x0c0fe400078f28ff */
[----:B------:R-:W-:Y:S02]  /*0180*/  LEA.HI R7, R13, R14, RZ, 0x4 ;  /* 0x0000000e0d077211 */ /* 0x000fe400078f20ff */
[--C-:B------:R-:W-:Y:S02]  /*0190*/  SHF.R.S32.HI R0, RZ, 0x5, R2.reuse ;  /* 0x00000005ff007819 */ /* 0x100fe40000011402 */
[----:B------:R-:W-:Y:S02]  /*01a0*/  SHF.R.S32.HI R3, RZ, 0x1f, R2 ;  /* 0x0000001fff037819 */ /* 0x000fe40000011402 */
[-C--:B------:R-:W-:Y:S02]  /*01b0*/  LEA.HI R2, R2, R0.reuse, RZ, 0x1 ;  /* 0x0000000002027211 */ /* 0x080fe400078f08ff */
[----:B------:R-:W-:-:S02]  /*01c0*/  LEA.HI R3, R3, R0, RZ, 0x2 ;  /* 0x0000000003037211 */ /* 0x000fc400078f10ff */
[----:B------:R-:W-:Y:S02]  /*01d0*/  SHF.R.S32.HI R6, RZ, 0x4, R7 ;  /* 0x00000004ff067819 */ /* 0x000fe40000011407 */
[----:B------:R-:W-:Y:S02]  /*01e0*/  LEA.HI R16, R13, R14, RZ, 0x2 ;  /* 0x0000000e0d107211 */ /* 0x000fe400078f10ff */
[----:B------:R-:W-:Y:S02]  /*01f0*/  LOP3.LUT R2, R2, 0xfffffffe, RZ, 0xc0, !PT ;  /* 0xfffffffe02027812 */ /* 0x000fe400078ec0ff */
[----:B------:R-:W-:Y:S02]  /*0200*/  LOP3.LUT R3, R3, 0xfffffffc, RZ, 0xc0, !PT ;  /* 0xfffffffc03037812 */ /* 0x000fe400078ec0ff */
[----:B------:R-:W-:Y:S01]  /*0210*/  LEA.HI R4, R7, R6, RZ, 0x1 ;  /* 0x0000000607047211 */ /* 0x000fe200078f08ff */
[C---:B------:R-:W-:Y:S01]  /*0220*/  IMAD.IADD R186, R0.reuse, 0x1, -R2 ;  /* 0x0000000100ba7824 */ /* 0x040fe200078e0a02 */
[----:B------:R-:W-:Y:S01]  /*0230*/  LEA.HI R17, R13, R14, RZ, 0x3 ;  /* 0x0000000e0d117211 */ /* 0x000fe200078f18ff */
[----:B------:R-:W-:Y:S01]  /*0240*/  IMAD.IADD R15, R0, 0x1, -R3 ;  /* 0x00000001000f7824 */ /* 0x000fe200078e0a03 */
[----:B------:R-:W-:-:S02]  /*0250*/  SHF.R.S32.HI R8, RZ, 0x2, R16 ;  /* 0x00000002ff087819 */ /* 0x000fc40000011410 */
[----:B------:R-:W-:Y:S02]  /*0260*/  SHF.R.S32.HI R5, RZ, 0x1f, R16 ;  /* 0x0000001fff057819 */ /* 0x000fe40000011410 */
[----:B------:R-:W-:Y:S02]  /*0270*/  LOP3.LUT R2, R4, 0xfffffffe, RZ, 0xc0, !PT ;  /* 0xfffffffe04027812 */ /* 0x000fe400078ec0ff */
[----:B------:R-:W-:Y:S02]  /*0280*/  LEA.HI R0, R5, R8, RZ, 0x3 ;  /* 0x0000000805007211 */ /* 0x000fe400078f18ff */
[----:B------:R-:W-:Y:S01]  /*0290*/  SHF.R.S32.HI R236, RZ, 0x3, R17 ;  /* 0x00000003ffec7819 */ /* 0x000fe20000011411 */
[----:B------:R-:W-:Y:S01]  /*02a0*/  IMAD.IADD R10, R6, 0x1, -R2 ;  /* 0x00000001060a7824 */ /* 0x000fe200078e0a02 */
[----:B------:R-:W-:Y:S02]  /*02b0*/  LOP3.LUT R4, R17, 0xfffffff8, RZ, 0xc0, !PT ;  /* 0xfffffff811047812 */ /* 0x000fe400078ec0ff */
[----:B------:R-:W-:Y:S01]  /*02c0*/  LOP3.LUT R2, R0, 0xfffffff8, RZ, 0xc0, !PT ;  /* 0xfffffff800027812 */ /* 0x000fe200078ec0ff */
[----:B------:R-:W-:-:S02]  /*02d0*/  IMAD.SHL.U32 R3, R236, 0x40, RZ ;  /* 0x00000040ec037824 */ /* 0x000fc400078e00ff */
[----:B------:R-:W-:Y:S01]  /*02e0*/  IMAD.IADD R0, R14, 0x1, -R4 ;  /* 0x000000010e007824 */ /* 0x000fe200078e0a04 */
[----:B------:R-:W-:Y:S01]  /*02f0*/  LOP3.LUT R4, R7, 0xfffffff0, RZ, 0xc0, !PT ;  /* 0xfffffff007047812 */ /* 0x000fe200078ec0ff */
[----:B------:R-:W-:Y:S01]  /*0300*/  IMAD.IADD R7, R8, 0x1, -R2 ;  /* 0x0000000108077824 */ /* 0x000fe200078e0a02 */
[----:B------:R-:W-:Y:S01]  /*0310*/  LOP3.LUT R2, R3, 0x1c0, RZ, 0xc0, !PT ;  /* 0x000001c003027812 */ /* 0x000fe200078ec0ff */
[C---:B------:R-:W-:Y:S01]  /*0320*/  IMAD.SHL.U32 R246, R0.reuse, 0x8, RZ ;  /* 0x0000000800f67824 */ /* 0x040fe200078e00ff */
[----:B------:R-:W-:Y:S01]  /*0330*/  LOP3.LUT P4, RZ, R0, 0x2, RZ, 0xc0, !PT ;  /* 0x0000000200ff7812 */ /* 0x000fe2000788c0ff */
[----:B------:R-:W-:Y:S01]  /*0340*/  IMAD.IADD R3, R14, 0x1, -R4 ;  /* 0x000000010e037824 */ /* 0x000fe200078e0a04 */
[----:B------:R-:W-:Y:S02]  /*0350*/  SHF.R.U32.HI R4, RZ, 0x3, R2 ;  /* 0x00000003ff047819 */ /* 0x000fe40000011602 */
[----:B------:R-:W-:Y:S02]  /*0360*/  LOP3.LUT R2, R2, 0x38, R246, 0xf8, !PT ;  /* 0x0000003802027812 */ /* 0x000fe400078ef8f6 */
[----:B------:R-:W-:-:S02]  /*0370*/  SHF.R.S32.HI R5, RZ, 0x1f, R3 ;  /* 0x0000001fff057819 */ /* 0x000fc40000011403 */
[C---:B------:R-:W-:Y:S01]  /*0380*/  LOP3.LUT P3, RZ, R0.reuse, 0x4, RZ, 0xc0, !PT ;  /* 0x0000000400ff7812 */ /* 0x040fe2000786c0ff */
[----:B------:R-:W-:Y:S01]  /*0390*/  IMAD.SHL.U32 R0, R0, 0x40, RZ ;  /* 0x0000004000007824 */ /* 0x000fe200078e00ff */
[----:B------:R-:W-:Y:S02]  /*03a0*/  LEA.HI R11, R5, R3, RZ, 0x3 ;  /* 0x00000003050b7211 */ /* 0x000fe400078f18ff */
[----:B------:R-:W-:Y:S01]  /*03b0*/  LOP3.LUT R9, R2, R4, RZ, 0x3c, !PT ;  /* 0x0000000402097212 */ /* 0x000fe200078e3cff */
[----:B------:R-:W-:Y:S01]  /*03c0*/  IMAD.SHL.U32 R2, R186, 0x10, RZ ;  /* 0x00000010ba027824 */ /* 0x000fe200078e00ff */
[----:B------:R-:W-:Y:S02]  /*03d0*/  LOP3.LUT R0, R0, 0x1c0, RZ, 0xc0, !PT ;  /* 0x000001c000007812 */ /* 0x000fe400078ec0ff */
[----:B------:R-:W-:Y:S02]  /*03e0*/  LOP3.LUT R5, R11, 0xfffffff8, RZ, 0xc0, !PT ;  /* 0xfffffff80b057812 */ /* 0x000fe400078ec0ff */
[----:B------:R-:W-:-:S02]  /*03f0*/  LEA.HI R4, R13, R14, RZ, 0x7 ;  /* 0x0000000e0d047211 */ /* 0x000fc400078f38ff */
[C---:B------:R-:W-:Y:S01]  /*0400*/  LOP3.LUT R192, R0.reuse, 0x8, R17, 0xf8, !PT ;  /* 0x0000000800c07812 */ /* 0x040fe200078ef811 */
[----:B------:R-:W-:Y:S01]  /*0410*/  IMAD.IADD R12, R3, 0x1, -R5 ;  /* 0x00000001030c7824 */ /* 0x000fe200078e0a05 */
[----:B------:R-:W-:Y:S02]  /*0420*/  LOP3.LUT R6, R0, 0x10, R2, 0xf8, !PT ;  /* 0x0000001000067812 */ /* 0x000fe400078ef802 */
[----:B------:R-:W-:Y:S02]  /*0430*/  SHF.R.U32.HI R178, RZ, 0x3, R0 ;  /* 0x00000003ffb27819 */ /* 0x000fe40000011600 */
[----:B------:R-:W-:Y:S01]  /*0440*/  SHF.R.S32.HI R8, RZ, 0x7, R4 ;  /* 0x00000007ff087819 */ /* 0x000fe20000011404 */
[----:B------:R-:W-:Y:S01]  /*0450*/  IMAD.SHL.U32 R4, R10, 0x200, RZ ;  /* 0x000002000a047824 */ /* 0x000fe200078e00ff */
[----:B------:R-:W-:Y:S02]  /*0460*/  LOP3.LUT R0, R7, 0x1, RZ, 0xc0, !PT ;  /* 0x0000000107007812 */ /* 0x000fe400078ec0ff */
[----:B------:R-:W-:Y:S01]  /*0470*/  LEA.HI R5, R13, R14, RZ, 0x6 ;  /* 0x0000000e0d057211 */ /* 0x000fe200078f30ff */
[----:B------:R-:W-:Y:S01]  /*0480*/  IMAD R2, R8, 0x800, R4 ;  /* 0x0000080008027824 */ /* 0x000fe200078e0204 */
[----:B------:R-:W-:-:S02]  /*0490*/  LOP3.LUT R192, R192, R178, RZ, 0x3c, !PT ;  /* 0x000000b2c0c07212 */ /* 0x000fc400078e3cff */
[----:B------:R-:W-:Y:S02]  /*04a0*/  ISETP.NE.U32.AND P0, PT, R0, 0x1, PT ;  /* 0x000000010000780c */ /* 0x000fe40003f05070 */
[----:B------:R-:W-:Y:S01]  /*04b0*/  LOP3.LUT R3, R6, 0x8, R17, 0xf8, !PT ;  /* 0x0000000806037812 */ /* 0x000fe200078ef811 */
[----:B------:R-:W-:Y:S01]  /*04c0*/  IMAD.IADD R192, R2, 0x1, R192 ;  /* 0x0000000102c07824 */ /* 0x000fe200078e02c0 */
[----:B------:R-:W-:Y:S01]  /*04d0*/  SHF.R.S32.HI R0, RZ, 0x6, R5 ;  /* 0x00000006ff007819 */ /* 0x000fe20000011405 */
[----:B------:R-:W-:Y:S01]  /*04e0*/  IMAD.SHL.U32 R5, R10, 0x20, RZ ;  /* 0x000000200a057824 */ /* 0x000fe200078e00ff */
[----:B------:R-:W-:Y:S01]  /*04f0*/  LOP3.LUT R178, R4, R3, R178, 0xf6, !PT ;  /* 0x0000000304b27212 */ /* 0x000fe200078ef6b2 */
[----:B------:R-:W-:Y:S01]  /*0500*/  IMAD.SHL.U32 R4, R8, 0x20, RZ ;  /* 0x0000002008047824 */ /* 0x000fe200078e00ff */
[----:B------:R-:W-:Y:S01]  /*0510*/  LOP3.LUT R3, R16, 0x7ffffffc, RZ, 0xc0, !PT ;  /* 0x7ffffffc10037812 */ /* 0x000fe200078ec0ff */
[C---:B------:R-:W-:Y:S01]  /*0520*/  IMAD R18, R0.reuse, 0x200, R9 ;  /* 0x0000020000127824 */ /* 0x040fe200078e0209 */
[C---:B------:R-:W-:Y:S01]  /*0530*/  R2P PR, R7.reuse, 0x6 ;  /* 0x0000000607007804 */ /* 0x040fe20000000000 */
[----:B------:R-:W-:Y:S01]  /*0540*/  IMAD.SHL.U32 R2, R0, 0x8, RZ ;  /* 0x0000000800027824 */ /* 0x000fe200078e00ff */
[----:B------:R-:W-:Y:S01]  /*0550*/  LOP3.LUT R244, R4, 0x6, R244, 0xf8, !PT ;  /* 0x0000000604f47812 */ /* 0x000fe200078ef8f4 */
[----:B------:R-:W-:Y:S01]  /*0560*/  IMAD.SHL.U32 R0, R7, 0x40, RZ ;  /* 0x0000004007007824 */ /* 0x000fe200078e00ff */
[----:B------:R1:W-:Y:S01]  /*0570*/  STL [R1], R18 ;  /* 0x0000001201007387 */ /* 0x0003e20000100800 */
[----:B------:R-:W-:Y:S01]  /*0580*/  IMAD.IADD R3, R14, 0x1, -R3 ;  /* 0x000000010e037824 */ /* 0x000fe200078e0a03 */
[----:B------:R-:W-:Y:S01]  /*0590*/  LOP3.LUT R2, R2, 0x18, RZ, 0xc0, !PT ;  /* 0x0000001802027812 */ /* 0x000fe200078ec0ff */
[----:B------:R-:W-:Y:S01]  /*05a0*/  IMAD.SHL.U32 R6, R12, 0x40, RZ ;  /* 0x000000400c067824 */ /* 0x000fe200078e00ff */
[----:B------:R-:W-:Y:S01]  /*05b0*/  LOP3.LUT R0, R0, 0x1c0, RZ, 0xc0, !PT ;  /* 0x000001c000007812 */ /* 0x000fe200078ec0ff */
[----:B------:R-:W-:Y:S01]  /*05c0*/  IMAD.SHL.U32 R7, R3, 0x2, RZ ;  /* 0x0000000203077824 */ /* 0x000fe200078e00ff */
[----:B------:R-:W-:Y:S01]  /*05d0*/  LOP3.LUT R8, R2, 0x20, R5, 0xf8, !PT ;  /* 0x0000002002087812 */ /* 0x000fe200078ef805 */
[----:B------:R-:W-:Y:S01]  /*05e0*/  IMAD.SHL.U32 R5, R11, 0x40, RZ ;  /* 0x000000400b057824 */ /* 0x000fe200078e00ff */
[----:B------:R-:W-:-:S02]  /*05f0*/  SHF.R.U32.HI R3, RZ, 0x3, R0 ;  /* 0x00000003ff037819 */ /* 0x000fc40000011600 */
[----:B------:R-:W-:Y:S02]  /*0600*/  LOP3.LUT R4, R0, 0x20, R4, 0xf8, !PT ;  /* 0x0000002000047812 */ /* 0x000fe400078ef804 */
[----:B------:R-:W-:Y:S02]  /*0610*/  LOP3.LUT R9, R3, R0, R2, 0x1e, !PT ;  /* 0x0000000003097212 */ /* 0x000fe400078e1e02 */
[----:B------:R-:W-:Y:S01]  /*0620*/  LOP3.LUT R0, R4, R3, RZ, 0x3c, !PT ;  /* 0x0000000304007212 */ /* 0x000fe200078e3cff */
[----:B------:R-:W-:Y:S01]  /*0630*/  IMAD R4, R15, 0x400, R7 ;  /* 0x000004000f047824 */ /* 0x000fe200078e0207 */
[----:B------:R-:W-:Y:S01]  /*0640*/  LOP3.LUT R3, R6, 0x1c0, RZ, 0xc0, !PT ;  /* 0x000001c006037812 */ /* 0x000fe200078ec0ff */
[----:B------:R-:W-:Y:S01]  /*0650*/  IMAD.SHL.U32 R6, R10, 0x8, RZ ;  /* 0x000000080a067824 */ /* 0x000fe200078e00ff */
[----:B------:R-:W-:Y:S01]  /*0660*/  SEL R177, R177, 0xffffffc0, !P3 ;  /* 0xffffffc0b1b17807 */ /* 0x000fe20005800000 */
[----:B------:R-:W-:Y:S01]  /*0670*/  IMAD.IADD R214, R4, 0x1, R0 ;  /* 0x0000000104d67824 */ /* 0x000fe200078e0200 */
[----:B------:R-:W-:-:S02]  /*0680*/  SHF.R.U32.HI R2, RZ, 0x3, R3 ;  /* 0x00000003ff027819 */ /* 0x000fc40000011603 */
[----:B------:R-:W-:Y:S02]  /*0690*/  LOP3.LUT R6, R3, 0x8, R6, 0xf8, !PT ;  /* 0x0000000803067812 */ /* 0x000fe400078ef806 */
[----:B------:R-:W-:Y:S01]  /*06a0*/  LOP3.LUT R0, R5, 0xfffffe00, RZ, 0xc0, !PT ;  /* 0xfffffe0005007812 */ /* 0x000fe200078ec0ff */
[----:B------:R-:W-:Y:S01]  /*06b0*/  IMAD R5, R186, 0x400, R7 ;  /* 0x00000400ba057824 */ /* 0x000fe200078e0207 */
[----:B------:R-:W-:Y:S02]  /*06c0*/  LOP3.LUT R3, R2, R8, R3, 0x1e, !PT ;  /* 0x0000000802037212 */ /* 0x000fe400078e1e03 */
[----:B------:R-:W-:Y:S01]  /*06d0*/  LOP3.LUT R2, R6, R2, RZ, 0x3c, !PT ;  /* 0x0000000206027212 */ /* 0x000fe200078e3cff */
[--C-:B------:R-:W-:Y:S01]  /*06e0*/  IMAD R4, R15, 0x400, R0.reuse ;  /* 0x000004000f047824 */ /* 0x100fe200078e0200 */
[----:B------:R-:W-:Y:S01]  /*06f0*/  LOP3.LUT R191, R3, R0, RZ, 0xfc, !PT ;  /* 0x0000000003bf7212 */ /* 0x000fe200078efcff */
[----:B------:R-:W-:Y:S01]  /*0700*/  IMAD R186, R186, 0x400, R0 ;  /* 0x00000400baba7824 */ /* 0x000fe200078e0200 */
[----:B------:R-:W-:Y:S01]  /*0710*/  LEA R0, R192, UR4, 0x1 ;  /* 0x00000004c0007c11 */ /* 0x000fe2000f8e08ff */
[----:B------:R-:W-:Y:S01]  /*0720*/  IMAD.IADD R190, R4, 0x1, R2 ;  /* 0x0000000104be7824 */ /* 0x000fe200078e0202 */
[----:B------:R-:W-:Y:S01]  /*0730*/  LEA R214, R214, UR5, 0x1 ;  /* 0x00000005d6d67c11 */ /* 0x000fe2000f8e08ff */
[----:B------:R-:W-:Y:S01]  /*0740*/  IMAD.IADD R186, R2, 0x1, R186 ;  /* 0x0000000102ba7824 */ /* 0x000fe200078e02ba */
[----:B------:R-:W-:Y:S01]  /*0750*/  SEL R215, R215, 0x10, !P0 ;  /* 0x00000010d7d77807 */ /* 0x000fe20004000000 */
[----:B------:R-:W-:Y:S01]  /*0760*/  IMAD.MOV.U32 R2, RZ, RZ, 0x20 ;  /* 0x00000020ff027424 */ /* 0x000fe200078e00ff */
[----:B------:R-:W-:Y:S01]  /*0770*/  LEA R178, R178, UR5, 0x1 ;  /* 0x00000005b2b27c11 */ /* 0x000fe2000f8e08ff */
[----:B------:R-:W-:Y:S01]  /*0780*/  IMAD.IADD R5, R5, 0x1, R9 ;  /* 0x0000000105057824 */ /* 0x000fe200078e0209 */
[----:B------:R-:W-:Y:S01]  /*0790*/  LEA R204, R18, UR5, 0x1 ;  /* 0x0000000512cc7c11 */ /* 0x000fe2000f8e08ff */
[----:B------:R-:W-:Y:S01]  /*07a0*/  VIADD R213, R214, 0x20 ;  /* 0x00000020d6d57836 */ /* 0x000fe20000000000 */
[----:B------:R-:W-:Y:S01]  /*07b0*/  SEL R2, R2, 0xffffffe0, !P4 ;  /* 0xffffffe002027807 */ /* 0x000fe20006000000 */
[----:B------:R-:W-:Y:S01]  /*07c0*/  @P1 VIADD R213, R214, 0xffffffe0 ;  /* 0xffffffe0d6d51836 */ /* 0x000fe20000000000 */
[----:B------:R-:W-:Y:S01]  /*07d0*/  LEA R242, R5, UR6, 0x1 ;  /* 0x0000000605f27c11 */ /* 0x000fe2000f8e08ff */
[----:B------:R-:W-:Y:S01]  /*07e0*/  IMAD.IADD R180, R0, 0x1, R177 ;  /* 0x0000000100b47824 */ /* 0x000fe200078e02b1 */
[----:B------:R-:W-:Y:S01]  /*07f0*/  IADD3 R184, R2, -0x4000, R0 ;  /* 0xffffc00002b87810 */ /* 0x000fe20007ffe000 */
[----:B------:R-:W-:Y:S01]  /*0800*/  IMAD.IADD R216, R214, 0x1, R215 ;  /* 0x00000001d6d87824 */ /* 0x000fe200078e02d7 */
[----:B------:R-:W-:Y:S01]  /*0810*/  LEA R186, R186, UR4, 0x1 ;  /* 0x00000004baba7c11 */ /* 0x000fe2000f8e08ff */
[----:B------:R-:W-:-:S02]  /*0820*/  VIADD R243, R242, 0x40 ;  /* 0x00000040f2f37836 */ /* 0x000fc40000000000 */
[C---:B------:R-:W-:Y:S02]  /*0830*/  IMAD.IADD R184, R177.reuse, 0x1, R184 ;  /* 0x00000001b1b87824 */ /* 0x040fe400078e02b8 */
[----:B------:R-:W-:Y:S02]  /*0840*/  IMAD.IADD R183, R0, 0x1, R2 ;  /* 0x0000000100b77824 */ /* 0x000fe400078e0202 */
[----:B------:R-:W-:Y:S02]  /*0850*/  IMAD.IADD R177, R177, 0x1, R178 ;  /* 0x00000001b1b17824 */ /* 0x000fe400078e02b2 */
[----:B------:R-:W-:Y:S02]  /*0860*/  @P2 VIADD R243, R242, 0xffffffc0 ;  /* 0xffffffc0f2f32836 */ /* 0x000fe40000000000 */
[----:B-1-3--:R-:W-:-:S07]  /*0870*/  IMAD.IADD R215, R215, 0x1, R213 ;  /* 0x00000001d7d77824 */ /* 0x00afce00078e02d5 */
.L_x_28:
[----:B-123--:R-:W1:Y:S01]  /*0880*/  LDC.64 R2, c[0x0][0x2f0] ;  /* 0x0000bc00ff027b82 */ /* 0x00ee620000000a00 */
[C---:B------:R-:W-:Y:S01]  /*0890*/  IMAD.SHL.U32 R12, R252.reuse, 0x4, RZ ;  /* 0x00000004fc0c7824 */ /* 0x040fe200078e00ff */
[----:B------:R-:W-:Y:S01]  /*08a0*/  SHF.R.S32.HI R18, RZ, 0x1f, R252 ;  /* 0x0000001fff127819 */ /* 0x000fe200000114fc */
[----:B------:R-:W-:Y:S01]  /*08b0*/  IMAD.MOV.U32 R0, RZ, RZ, -0x1 ;  /* 0xffffffffff007424 */ /* 0x000fe200078e00ff */
[----:B------:R-:W-:Y:S02]  /*08c0*/  ISETP.NE.U32.AND P3, PT, RZ, UR12, PT ;  /* 0x0000000cff007c0c */ /* 0x000fe4000bf65070 */
[----:B------:R-:W-:Y:S02]  /*08d0*/  SHF.L.U64.HI R11, R252, 0x2, R18 ;  /* 0x00000002fc0b7819 */ /* 0x000fe40000010212 */
[----:B------:R-:W2:Y:S01]  /*08e0*/  LDC.64 R8, c[0x0][0x308] ;  /* 0x0000c200ff087b82 */ /* 0x000ea20000000a00 */
[----:B------:R-:W-:-:S07]  /*08f0*/  ISETP.NE.AND.EX P3, PT, RZ, UR13, PT, P3 ;  /* 0x0000000dff007c0c */ /* 0x000fce000bf65330 */
[----:B------:R-:W3:Y:S01]  /*0900*/  LDC.U8 R13, c[0x0][0x3c2] ;  /* 0x0000f080ff0d7b82 */ /* 0x000ee20000000000 */
[----:B-1----:R-:W-:-:S07]  /*0910*/  ISETP.NE.U32.AND P5, PT, R2, RZ, PT ;  /* 0x000000ff0200720c */ /* 0x002fce0003fa5070 */
[----:B------:R-:W1:Y:S01]  /*0920*/  LDC.64 R4, c[0x0][0x2f8] ;  /* 0x0000be00ff047b82 */ /* 0x000e620000000a00 */
[----:B------:R-:W-:Y:S02]  /*0930*/  IADD3 R2, P0, R12, R2, RZ ;  /* 0x000000020c027210 */ /* 0x000fe40007f1e0ff */
[----:B------:R-:W-:-:S03]  /*0940*/  ISETP.NE.AND.EX P5, PT, R3, RZ, PT, P5 ;  /* 0x000000ff0300720c */ /* 0x000fc60003fa5350 */
[----:B------:R-:W-:Y:S01]  /*0950*/  IMAD.X R3, R11, 0x1, R3, P0 ;  /* 0x000000010b037824 */ /* 0x000fe200000e0603 */
[----:B--2---:R-:W-:-:S04]  /*0960*/  ISETP.NE.U32.AND P2, PT, R8, RZ, PT ;  /* 0x000000ff0800720c */ /* 0x004fc80003f45070 */
[----:B------:R-:W-:-:S05]  /*0970*/  ISETP.NE.AND.EX P2, PT, R9, RZ, PT, P2 ;  /* 0x000000ff0900720c */ /* 0x000fca0003f45320 */
[----:B------:R-:W2:Y:S04]  /*0980*/  @P5 LDG.E R0, desc[UR16][R2.64] ;  /* 0x0000001002005981 */ /* 0x000ea8000c1e1900 */
[----:B------:R4:W2:Y:S01]  /*0990*/  @P5 LDG.E R10, desc[UR16][R2.64+0x4] ;  /* 0x00000410020a5981 */ /* 0x0008a2000c1e1900 */
[----:B------:R-:W-:Y:S01]  /*09a0*/  @P3 IADD3 R6, P1, R12, UR12, RZ ;  /* 0x0000000c0c063c10 */ /* 0x000fe2000ff3e0ff */
[----:B------:R-:W-:-:S03]  /*09b0*/  IMAD.MOV.U32 R237, RZ, RZ, RZ ;  /* 0x000000ffffed7224 */ /* 0x000fc600078e00ff */
[----:B------:R-:W-:-:S05]  /*09c0*/  @P3 IADD3.X R7, R11, UR13, RZ, P1, !PT ;  /* 0x0000000d0b073c10 */ /* 0x000fca0008ffe4ff */
[----:B------:R1:W2:Y:S01]  /*09d0*/  @P3 LDG.E R237, desc[UR16][R6.64] ;  /* 0x0000001006ed3981 */ /* 0x0002a2000c1e1900 */
[----:B----4-:R-:W-:-:S05]  /*09e0*/  @P2 IADD3 R2, P0, R12, R8, RZ ;  /* 0x000000080c022210 */ /* 0x010fca0007f1e0ff */
[----:B------:R-:W-:Y:S01]  /*09f0*/  @P2 IMAD.X R3, R11, 0x1, R9, P0 ;  /* 0x000000010b032824 */ /* 0x000fe200000e0609 */
[----:B---3--:R-:W-:Y:S01]  /*0a00*/  ISETP.NE.AND P3, PT, R13, RZ, PT ;  /* 0x000000ff0d00720c */ /* 0x008fe20003f65270 */
[----:B------:R-:W-:Y:S01]  /*0a10*/  IMAD.MOV.U32 R245, RZ, RZ, -0x1 ;  /* 0xfffffffffff57424 */ /* 0x000fe200078e00ff */
[----:B-1----:R-:W-:Y:S01]  /*0a20*/  ISETP.EQ.U32.AND P1, PT, R4, RZ, PT ;  /* 0x000000ff0400720c */ /* 0x002fe20003f22070 */
[----:B------:R-:W1:Y:S01]  /*0a30*/  @!P2 LDC R9, c[0x0][0x2cc] ;  /* 0x0000b300ff09ab82 */ /* 0x000e620000000800 */
[----:B------:R3:W4:Y:S02]  /*0a40*/  @P2 LDG.E R8, desc[UR16][R2.64] ;  /* 0x0000001002082981 */ /* 0x000724000c1e1900 */
[----:B------:R-:W-:-:S05]  /*0a50*/  ISETP.EQ.OR.EX P1, PT, R5, RZ, !P3, P1 ;  /* 0x000000ff0500720c */ /* 0x000fca0005f22710 */
[----:B------:R-:W1:Y:S01]  /*0a60*/  @!P2 LDC.64 R6, c[0x0][0x318] ;  /* 0x0000c600ff06ab82 */ /* 0x000e620000000a00 */
[----:B---3--:R-:W-:-:S05]  /*0a70*/  IADD3 R2, P0, R12, R4, RZ ;  /* 0x000000040c027210 */ /* 0x008fca0007f1e0ff */
[----:B------:R-:W-:-:S05]  /*0a80*/  IMAD.X R3, R11, 0x1, R5, P0 ;  /* 0x000000010b037824 */ /* 0x000fca00000e0605 */
[----:B-----5:R3:W5:Y:S01]  /*0a90*/  @!P1 LDG.E R245, desc[UR16][R2.64] ;  /* 0x0000001002f59981 */ /* 0x020762000c1e1900 */
[----:B------:R-:W-:Y:S02]  /*0aa0*/  ISETP.NE.U32.AND P1, PT, R4, RZ, PT ;  /* 0x000000ff0400720c */ /* 0x000fe40003f25070 */
[----:B------:R-:W2:Y:S02]  /*0ab0*/  LDC R4, c[0x0][0x2c8] ;  /* 0x0000b200ff047b82 */ /* 0x000ea40000000800 */
[----:B------:R-:W-:Y:S02]  /*0ac0*/  ISETP.NE.AND.EX P1, PT, R5, RZ, PT, P1 ;  /* 0x000000ff0500720c */ /* 0x000fe40003f25310 */
[----:B-1----:R-:W-:-:S04]  /*0ad0*/  @!P2 ISETP.NE.U32.AND P0, PT, R6, RZ, PT ;  /* 0x000000ff0600a20c */ /* 0x002fc80003f05070 */
[----:B------:R-:W-:-:S04]  /*0ae0*/  @!P2 ISETP.NE.AND.EX P0, PT, R7, RZ, PT, P0 ;  /* 0x000000ff0700a20c */ /* 0x000fc80003f05300 */
[----:B------:R-:W-:Y:S01]  /*0af0*/  @!P2 SEL R5, R9, RZ, P0 ;  /* 0x000000ff0905a207 */ /* 0x000fe20000000000 */
[----:B--2---:R-:W-:-:S06]  /*0b00*/  @P5 IMAD.IADD R25, R10, 0x1, -R0 ;  /* 0x000000010a195824 */ /* 0x004fcc00078e0a00 */
[----:B------:R-:W1:Y:S01]  /*0b10*/  @!P5 LDC R25, c[0x0][0x2c4] ;  /* 0x0000b100ff19db82 */ /* 0x000e620000000800 */
[----:B----4-:R-:W-:Y:S01]  /*0b20*/  @P2 IMAD.IADD R202, R8, 0x1, -R237 ;  /* 0x0000000108ca2824 */ /* 0x010fe200078e0aed */
[----:B---3--:R-:W-:Y:S06]  /*0b30*/  @!P1 BRA `(.L_x_0) ;  /* 0x00000000000c9947 */ /* 0x008fec0003800000 */
[----:B------:R-:W2:Y:S02]  /*0b40*/  @P3 LDG.E R4, desc[UR16][R2.64+0x4] ;  /* 0x0000041002043981 */ /* 0x000ea4000c1e1900 */
[----:B--2--5:R-:W-:-:S06]  /*0b50*/  @P3 IADD3 R4, R4, -R245, RZ ;  /* 0x800000f504043210 */ /* 0x024fcc0007ffe0ff */
[----:B------:R2:W5:Y:S02]  /*0b60*/  @!P3 LDG.E R4, desc[UR16][R2.64] ;  /* 0x000000100204b981 */ /* 0x000564000c1e1900 */
.L_x_0:
[----:B------:R-:W-:Y:S01]  /*0b70*/  IMAD.SHL.U32 R28, R238, 0x40, RZ ;  /* 0x00000040ee1c7824 */ /* 0x000fe200078e00ff */
[----:B-----5:R-:W-:-:S04]  /*0b80*/  @!P2 IADD3 R202, R5, R4, -R237 ;  /* 0x0000000405caa210 */ /* 0x020fc80007ffe8ed */
[----:B------:R-:W-:-:S13]  /*0b90*/  ISETP.GT.AND P0, PT, R202, R28, PT ;  /* 0x0000001cca00720c */ /* 0x000fda0003f04270 */
[----:B------:R-:W-:Y:S05]  /*0ba0*/  @!P0 BRA `(.L_x_1) ;  /* 0x0000005800148947 */ /* 0x000fea0003800000 */
[----:B------:R-:W3:Y:S01]  /*0bb0*/  LDC R14, c[0x0][0x278] ;  /* 0x00009e00ff0e7b82 */ /* 0x000ee20000000800 */
[----:B------:R-:W4:Y:S01]  /*0bc0*/  S2R R46, SR_CTAID.Z ;  /* 0x00000000002e7919 */ /* 0x000f220000002700 */
[----:B------:R-:W-:Y:S01]  /*0bd0*/  ISETP.NE.AND P0, PT, R245, -0x1, PT ;  /* 0xfffffffff500780c */ /* 0x000fe20003f05270 */
[----:B-1----:R-:W-:Y:S01]  /*0be0*/  VIADD R8, R25, 0x3f ;  /* 0x0000003f19087836 */ /* 0x002fe20000000000 */
[----:B------:R-:W-:Y:S01]  /*0bf0*/  ISETP.NE.AND P1, PT, R0, -0x1, PT ;  /* 0xffffffff0000780c */ /* 0x000fe20003f25270 */
[----:B------:R-:W1:Y:S03]  /*0c00*/  S2R R29, SR_CTAID.X ;  /* 0x00000000001d7919 */ /* 0x000e660000002500 */
[----:B------:R-:W5:Y:S01]  /*0c10*/  LDC.64 R6, c[0x0][0x228] ;  /* 0x00008a00ff067b82 */ /* 0x000f620000000a00 */
[----:B------:R-:W-:-:S04]  /*0c20*/  SHF.R.S32.HI R9, RZ, 0x1f, R8 ;  /* 0x0000001fff097819 */ /* 0x000fc80000011408 */
[----:B------:R-:W-:-:S03]  /*0c30*/  LEA.HI R38, R9, R8, RZ, 0x6 ;  /* 0x0000000809267211 */ /* 0x000fc600078f30ff */
[----:B------:R-:W1:Y:S01]  /*0c40*/  LDC R44, c[0x0][0x2d4] ;  /* 0x0000b500ff2c7b82 */ /* 0x000e620000000800 */
[----:B---3--:R-:W-:-:S07]  /*0c50*/  IABS R12, R14 ;  /* 0x0000000e000c7213 */ /* 0x008fce0000000000 */
[----:B------:R-:W3:Y:S01]  /*0c60*/  LDC.U8 R13, c[0x0][0x3d8] ;  /* 0x0000f600ff0d7b82 */ /* 0x000ee20000000000 */
[----:B--2---:R-:W2:Y:S01]  /*0c70*/  I2F.RP R2, R12 ;  /* 0x0000000c00027306 */ /* 0x004ea20000209400 */
[----:B-----5:R-:W-:Y:S01]  /*0c80*/  IMAD R10, R18, R6, RZ ;  /* 0x00000006120a7224 */ /* 0x020fe200078e02ff */
[----:B----4-:R-:W-:-:S05]  /*0c90*/  IABS R5, R46 ;  /* 0x0000002e00057213 */ /* 0x010fca0000000000 */
[----:B------:R-:W4:Y:S01]  /*0ca0*/  LDC.64 R26, c[0x0][0x240] ;  /* 0x00009000ff1a7b82 */ /* 0x000f220000000a00 */
[C---:B------:R-:W-:Y:S02]  /*0cb0*/  IMAD R10, R252.reuse, R7, R10 ;  /* 0x00000007fc0a7224 */ /* 0x040fe400078e020a */
[----:B------:R-:W-:Y:S01]  /*0cc0*/  IMAD.WIDE.U32 R6, R252, R6, RZ ;  /* 0x00000006fc067225 */ /* 0x000fe200078e00ff */
[----:B-1----:R-:W-:-:S04]  /*0cd0*/  SHF.R.S32.HI R11, RZ, 0x1f, R44 ;  /* 0x0000001fff0b7819 */ /* 0x002fc8000001142c */
[----:B------:R-:W1:Y:S01]  /*0ce0*/  LDC R42, c[0x0][0x2dc] ;  /* 0x0000b700ff2a7b82 */ /* 0x000e620000000800 */
[----:B--2---:R-:W2:Y:S01]  /*0cf0*/  MUFU.RCP R2, R2 ;  /* 0x0000000200027308 */ /* 0x004ea20000001000 */
[----:B------:R-:W-:Y:S01]  /*0d00*/  IADD3 R35, R7, R10, RZ ;  /* 0x0000000a07237210 */ /* 0x000fe20007ffe0ff */
[----:B------:R-:W-:Y:S01]  /*0d10*/  IMAD R8, R11, R252, RZ ;  /* 0x000000fc0b087224 */ /* 0x000fe200078e02ff */
[----:B------:R-:W-:Y:S01]  /*0d20*/  LOP3.LUT R7, R46, R14, RZ, 0x3c, !PT ;  /* 0x0000000e2e077212 */ /* 0x000fe200078e3cff */
[----:B------:R-:W-:Y:S01]  /*0d30*/  IMAD.WIDE.U32 R10, R252, R44, RZ ;  /* 0x0000002cfc0a7225 */ /* 0x000fe200078e00ff */
[----:B---3--:R-:W-:Y:S02]  /*0d40*/  ISETP.NE.AND P2, PT, R13, RZ, PT ;  /* 0x000000ff0d00720c */ /* 0x008fe40003f45270 */
[----:B------:R-:W1:Y:S01]  /*0d50*/  LDC R231, c[0x0][0x270] ;  /* 0x00009c00ffe77b82 */ /* 0x000e620000000800 */
[----:B------:R-:W-:-:S07]  /*0d60*/  ISETP.GE.AND P3, PT, R7, RZ, PT ;  /* 0x000000ff0700720c */ /* 0x000fce0003f66270 */
[----:B------:R-:W3:Y:S01]  /*0d70*/  @P0 LDC.64 R20, c[0x0][0x250] ;  /* 0x00009400ff140b82 */ /* 0x000ee20000000a00 */
[----:B--2---:R-:W-:-:S04]  /*0d80*/  IADD3 R2, R2, 0xffffffe, RZ ;  /* 0x0ffffffe02027810 */ /* 0x004fc80007ffe0ff */
[----:B------:R-:W2:Y:S03]  /*0d90*/  F2I.FTZ.U32.TRUNC.NTZ R3, R2 ;  /* 0x0000000200037305 */ /* 0x000ea6000021f000 */
[----:B------:R-:W5:Y:S01]  /*0da0*/  @P0 LDC.64 R22, c[0x0][0x248] ;  /* 0x00009200ff160b82 */ /* 0x000f620000000a00 */
[----:B-1----:R-:W-:-:S07]  /*0db0*/  IMAD.WIDE R30, R42, R231, RZ ;  /* 0x000000e72a1e7225 */ /* 0x002fce00078e02ff */
[----:B------:R-:W1:Y:S01]  /*0dc0*/  LDC R43, c[0x0][0x2c4] ;  /* 0x0000b100ff2b7b82 */ /* 0x000e620000000800 */
[----:B------:R-:W-:Y:S02]  /*0dd0*/  IMAD R9, R31, R10, RZ ;  /* 0x0000000a1f097224 */ /* 0x000fe400078e02ff */
[----:B--2---:R-:W-:-:S05]  /*0de0*/  IMAD.MOV R2, RZ, RZ, -R3 ;  /* 0x000000ffff027224 */ /* 0x004fca00078e0a03 */
[----:B------:R-:W2:Y:S01]  /*0df0*/  LDC.U8 R45, c[0x0][0x480] ;  /* 0x00012000ff2d7b82 */ /* 0x000ea20000000000 */
[----:B------:R-:W-:Y:S01]  /*0e00*/  IMAD R4, R2, R12, RZ ;  /* 0x0000000c02047224 */ /* 0x000fe200078e02ff */
[----:B------:R-:W-:-:S05]  /*0e10*/  MOV R2, RZ ;  /* 0x000000ff00027202 */ /* 0x000fca0000000f00 */
[----:B------:R-:W-:Y:S01]  /*0e20*/  IMAD.HI.U32 R2, R3, R4, R2 ;  /* 0x0000000403027227 */ /* 0x000fe200078e0002 */
[----:B------:R-:W1:Y:S03]  /*0e30*/  LDC.64 R32, c[0x0][0x488] ;  /* 0x00012200ff207b82 */ /* 0x000e660000000a00 */
[----:B------:R-:W-:-:S04]  /*0e40*/  IMAD.MOV.U32 R4, RZ, RZ, R5 ;  /* 0x000000ffff047224 */ /* 0x000fc800078e0005 */
[----:B------:R-:W-:Y:S01]  /*0e50*/  IMAD.HI.U32 R2, R2, R4, RZ ;  /* 0x0000000402027227 */ /* 0x000fe200078e00ff */
[----:B------:R-:W1:Y:S04]  /*0e60*/  @P1 LDC.64 R16, c[0x0][0x420] ;  /* 0x00010800ff101b82 */ /* 0x000e680000000a00 */
[----:B------:R-:W-:-:S04]  /*0e70*/  IADD3 R3, -R2, RZ, RZ ;  /* 0x000000ff02037210 */ /* 0x000fc80007ffe1ff */
[----:B------:R-:W1:Y:S01]  /*0e80*/  @P2 LDC R15, c[0x0][0x2e4] ;  /* 0x0000b900ff0f2b82 */ /* 0x000e620000000800 */
[----:B------:R-:W-:Y:S02]  /*0e90*/  IMAD R3, R12, R3, R4 ;  /* 0x000000030c037224 */ /* 0x000fe400078e0204 */
[----:B----4-:R-:W-:-:S03]  /*0ea0*/  IMAD.WIDE.U32 R4, R0, R26, RZ ;  /* 0x0000001a00047225 */ /* 0x010fc600078e00ff */
[----:B------:R-:W-:Y:S02]  /*0eb0*/  ISETP.GT.U32.AND P4, PT, R12, R3, PT ;  /* 0x000000030c00720c */ /* 0x000fe40003f84070 */
[----:B------:R-:W-:Y:S01]  /*0ec0*/  SEL R41, R6, R4, !P1 ;  /* 0x0000000406297207 */ /* 0x000fe20004800000 */
[----:B------:R-:W-:Y:S02]  /*0ed0*/  IMAD R4, R18, R44, R8 ;  /* 0x0000002c12047224 */ /* 0x000fe400078e0208 */
[----:B------:R-:W-:-:S03]  /*0ee0*/  IMAD R6, R0, R27, RZ ;  /* 0x0000001b00067224 */ /* 0x000fc600078e02ff */
[----:B------:R-:W-:Y:S01]  /*0ef0*/  IADD3 R4, R11, R4, RZ ;  /* 0x000000040b047210 */ /* 0x000fe20007ffe0ff */
[----:B------:R-:W-:Y:S02]  /*0f00*/  @P1 IMAD.IADD R35, R5, 0x1, R6 ;  /* 0x0000000105231824 */ /* 0x000fe400078e0206 */
[----:B------:R-:W-:Y:S02]  /*0f10*/  IMAD.WIDE.U32 R6, R30, R0, RZ ;  /* 0x000000001e067225 */ /* 0x000fe400078e00ff */
[----:B------:R-:W-:Y:S02]  /*0f20*/  @!P4 IADD3 R2, R2, 0x1, RZ ;  /* 0x000000010202c810 */ /* 0x000fe40007ffe0ff */
[----:B------:R-:W-:Y:S01]  /*0f30*/  @!P4 IMAD.IADD R3, R3, 0x1, -R12 ;  /* 0x000000010303c824 */ /* 0x000fe200078e0a0c */
[----:B------:R-:W-:Y:S01]  /*0f40*/  ISETP.NE.AND P4, PT, R14, RZ, PT ;  /* 0x000000ff0e00720c */ /* 0x000fe20003f85270 */
[----:B------:R-:W-:-:S03]  /*0f50*/  IMAD R9, R30, R4, R9 ;  /* 0x000000041e097224 */ /* 0x000fc600078e0209 */
[----:B------:R-:W-:Y:S01]  /*0f60*/  ISETP.GE.U32.AND P6, PT, R3, R12, PT ;  /* 0x0000000c0300720c */ /* 0x000fe20003fc6070 */
[----:B------:R-:W-:Y:S01]  /*0f70*/  @P0 IMAD.IADD R3, R237, 0x1, R245 ;  /* 0x00000001ed030824 */ /* 0x000fe200078e02f5 */
[----:B------:R-:W4:Y:S03]  /*0f80*/  @!P1 LDC.64 R12, c[0x0][0x418] ;  /* 0x00010600ff0c9b82 */ /* 0x000f260000000a00 */
[----:B---3--:R-:W-:-:S04]  /*0f90*/  @P0 IMAD.WIDE.U32 R4, R3, R20, RZ ;  /* 0x0000001403040225 */ /* 0x008fc800078e00ff */
[----:B------:R-:W-:Y:S01]  /*0fa0*/  @P0 IMAD R8, R3, R21, RZ ;  /* 0x0000001503080224 */ /* 0x000fe200078e02ff */
[----:B------:R-:W-:Y:S01]  /*0fb0*/  @P0 MOV R37, R4 ;  /* 0x0000000400250202 */ /* 0x000fe20000000f00 */
[----:B------:R-:W-:Y:S02]  /*0fc0*/  @P0 IMAD.IADD R4, R237, 0x1, R245 ;  /* 0x00000001ed040824 */ /* 0x000fe400078e02f5 */
[----:B------:R-:W-:Y:S01]  /*0fd0*/  @P6 IADD3 R2, R2, 0x1, RZ ;  /* 0x0000000102026810 */ /* 0x000fe20007ffe0ff */
[----:B------:R-:W-:Y:S02]  /*0fe0*/  @P0 IMAD.IADD R39, R5, 0x1, R8 ;  /* 0x0000000105270824 */ /* 0x000fe400078e0208 */
[----:B------:R-:W-:Y:S02]  /*0ff0*/  IMAD R5, R31, R0, RZ ;  /* 0x000000001f057224 */ /* 0x000fe400078e02ff */
[----:B------:R-:W-:Y:S02]  /*1000*/  IMAD.MOV.U32 R19, RZ, RZ, R2 ;  /* 0x000000ffff137224 */ /* 0x000fe400078e0002 */
[----:B------:R-:W-:-:S03]  /*1010*/  IMAD.WIDE.U32 R2, R30, R10, RZ ;  /* 0x0000000a1e027225 */ /* 0x000fc600078e00ff */
[----:B------:R-:W-:Y:S01]  /*1020*/  @!P3 IADD3 R19, -R19, RZ, RZ ;  /* 0x000000ff1313b210 */ /* 0x000fe20007ffe1ff */
[----:B-----5:R-:W-:Y:S01]  /*1030*/  @P0 IMAD R8, R4, R23, RZ ;  /* 0x0000001704080224 */ /* 0x020fe200078e02ff */
[----:B------:R-:W-:Y:S02]  /*1040*/  SEL R40, R2, R6, !P1 ;  /* 0x0000000602287207 */ /* 0x000fe40004800000 */
[----:B------:R-:W-:Y:S01]  /*1050*/  IADD3 R24, R3, R9, RZ ;  /* 0x0000000903187210 */ /* 0x000fe20007ffe0ff */
[----:B------:R-:W-:Y:S01]  /*1060*/  IMAD.SHL.U32 R9, R252, 0x80, RZ ;  /* 0x00000080fc097824 */ /* 0x000fe200078e00ff */
[----:B------:R-:W-:Y:S01]  /*1070*/  @!P4 LOP3.LUT R19, RZ, R14, RZ, 0x33, !PT ;  /* 0x0000000eff13c212 */ /* 0x000fe200078e33ff */
[----:B------:R-:W-:Y:S01]  /*1080*/  @P0 IMAD.WIDE.U32 R2, R4, R22, RZ ;  /* 0x0000001604020225 */ /* 0x000fe200078e00ff */
[----:B------:R-:W-:Y:S02]  /*1090*/  SHF.L.U64.HI R14, R252, 0x7, R18 ;  /* 0x00000007fc0e7819 */ /* 0x000fe40000010212 */
[----:B------:R-:W-:Y:S01]  /*10a0*/  LOP3.LUT R6, R38, 0xffffffc0, RZ, 0xc0, !PT ;  /* 0xffffffc026067812 */ /* 0x000fe200078ec0ff */
[----:B------:R-:W-:Y:S01]  /*10b0*/  @P0 IMAD.IADD R36, R3, 0x1, R8 ;  /* 0x0000000103240824 */ /* 0x000fe200078e0208 */
[----:B------:R-:W-:-:S02]  /*10c0*/  @P1 IADD3 R24, R7, R5, RZ ;  /* 0x0000000507181210 */ /* 0x000fc40007ffe0ff */
[----:B------:R-:W-:Y:S02]  /*10d0*/  SEL R14, R14, RZ, P5 ;  /* 0x000000ff0e0e7207 */ /* 0x000fe40002800000 */
[----:B------:R-:W-:Y:S02]  /*10e0*/  SEL R9, R9, RZ, P5 ;  /* 0x000000ff09097207 */ /* 0x000fe40002800000 */
[----:B------:R-:W-:Y:S02]  /*10f0*/  IADD3 R6, R6, -0x40, RZ ;  /* 0xffffffc006067810 */ /* 0x000fe40007ffe0ff */
[----:B------:R-:W-:Y:S01]  /*1100*/  @P0 MOV R34, R2 ;  /* 0x0000000200220202 */ /* 0x000fe20000000f00 */
[----:B-12---:R-:W-:Y:S06]  /*1110*/  @P0 BRA `(.L_x_2) ;  /* 0x0000000000300947 */ /* 0x006fec0003800000 */
[----:B------:R-:W1:Y:S01]  /*1120*/  LDC.64 R22, c[0x0][0x248] ;  /* 0x00009200ff167b82 */ /* 0x000e620000000a00 */
[----:B------:R-:W-:-:S07]  /*1130*/  SHF.R.S32.HI R2, RZ, 0x1f, R237 ;  /* 0x0000001fff027819 */ /* 0x000fce00000114ed */
[----:B------:R-:W2:Y:S01]  /*1140*/  LDC.64 R4, c[0x0][0x230] ;  /* 0x00008c00ff047b82 */ /* 0x000ea20000000a00 */
[-C--:B-1----:R-:W-:Y:S02]  /*1150*/  IMAD R7, R2, R22.reuse, RZ ;  /* 0x0000001602077224 */ /* 0x082fe400078e02ff */
[----:B------:R-:W-:-:S04]  /*1160*/  IMAD.WIDE.U32 R2, R237, R22, RZ ;  /* 0x00000016ed027225 */ /* 0x000fc800078e00ff */
[----:B------:R-:W-:Y:S02]  /*1170*/  IMAD R7, R237, R23, R7 ;  /* 0x00000017ed077224 */ /* 0x000fe400078e0207 */
[----:B--2---:R-:W-:-:S03]  /*1180*/  IMAD R8, R18, R4, RZ ;  /* 0x0000000412087224 */ /* 0x004fc600078e02ff */
[----:B------:R-:W-:Y:S01]  /*1190*/  IADD3 R3, R3, R7, RZ ;  /* 0x0000000703037210 */ /* 0x000fe20007ffe0ff */
[C---:B------:R-:W-:Y:S02]  /*11a0*/  IMAD R5, R252.reuse, R5, R8 ;  /* 0x00000005fc057224 */ /* 0x040fe400078e0208 */
[----:B------:R-:W-:-:S05]  /*11b0*/  IMAD.WIDE.U32 R2, R252, R4, R2 ;  /* 0x00000004fc027225 */ /* 0x000fca00078e0002 */
[----:B------:R-:W-:Y:S02]  /*11c0*/  IADD3 R36, R3, R5, RZ ;  /* 0x0000000503247210 */ /* 0x000fe40007ffe0ff */
[----:B------:R-:W-:Y:S02]  /*11d0*/  MOV R34, R2 ;  /* 0x0000000200227202 */ /* 0x000fe40000000f00 */
.L_x_2:
[----:B------:R-:W-:Y:S05]  /*11e0*/  @P0 BRA `(.L_x_3) ;  /* 0x0000000000300947 */ /* 0x000fea0003800000 */
        /* <DEDUP_REMOVED lines=11> */
[----:B------:R-:W-:-:S07]  /*12a0*/  MOV R37, R2 ;  /* 0x0000000200257202 */ /* 0x000fce0000000f00 */
.L_x_3:
[----:B----4-:R-:W-:Y:S01]  /*12b0*/  @!P1 IMAD R2, R18, R12, RZ ;  /* 0x0000000c12029224 */ /* 0x010fe200078e02ff */
[----:B------:R-:W-:Y:S01]  /*12c0*/  IADD3 R8, P0, R6, R9, RZ ;  /* 0x0000000906087210 */ /* 0x000fe20007f1e0ff */
[----:B------:R-:W-:Y:S01]  /*12d0*/  @P1 IMAD.WIDE.U32 R4, R0, R16, RZ ;  /* 0x0000001000041225 */ /* 0x000fe200078e00ff */
[----:B------:R-:W-:Y:S02]  /*12e0*/  SHF.R.S32.HI R7, RZ, 0x1f, R6 ;  /* 0x0000001fff077819 */ /* 0x000fe40000011406 */
[----:B------:R-:W-:Y:S01]  /*12f0*/  ISETP.NE.AND P3, PT, R45, RZ, PT ;  /* 0x000000ff2d00720c */ /* 0x000fe20003f65270 */
[C---:B------:R-:W-:Y:S01]  /*1300*/  @P2 IMAD R9, R252.reuse, R43, RZ ;  /* 0x0000002bfc092224 */ /* 0x040fe200078e02ff */
[----:B------:R-:W-:Y:S01]  /*1310*/  SHF.R.S32.HI R18, RZ, 0x1f, R28 ;  /* 0x0000001fff127819 */ /* 0x000fe2000001141c */
[----:B------:R-:W-:Y:S02]  /*1320*/  @!P1 IMAD R11, R252, R13, R2 ;  /* 0x0000000dfc0b9224 */ /* 0x000fe400078e0202 */
[----:B------:R-:W-:Y:S01]  /*1330*/  @P1 IMAD R10, R0, R17, R5 ;  /* 0x00000011000a1224 */ /* 0x000fe200078e0205 */
[----:B------:R-:W-:Y:S01]  /*1340*/  IADD3.X R5, R7, R14, RZ, P0, !PT ;  /* 0x0000000e07057210 */ /* 0x000fe200007fe4ff */
[----:B------:R-:W-:Y:S01]  /*1350*/  @!P1 IMAD.WIDE.U32 R2, R252, R12, RZ ;  /* 0x0000000cfc029225 */ /* 0x000fe200078e00ff */
[----:B------:R-:W-:-:S03]  /*1360*/  @P2 SEL R12, R9, R0, !P1 ;  /* 0x00000000090c2207 */ /* 0x000fc60004800000 */
[----:B------:R-:W-:Y:S01]  /*1370*/  IMAD R13, R31, R8, RZ ;  /* 0x000000081f0d7224 */ /* 0x000fe200078e02ff */
[----:B------:R-:W-:Y:S01]  /*1380*/  @!P1 IADD3 R10, R3, R11, RZ ;  /* 0x0000000b030a9210 */ /* 0x000fe20007ffe0ff */
[----:B------:R-:W-:Y:S01]  /*1390*/  @P2 IMAD R11, R46, R15, R12 ;  /* 0x0000000f2e0b2224 */ /* 0x000fe200078e020c */
[----:B------:R-:W-:Y:S01]  /*13a0*/  @!P1 MOV R4, R2 ;  /* 0x0000000200049202 */ /* 0x000fe20000000f00 */
[----:B------:R-:W-:Y:S02]  /*13b0*/  IMAD R5, R30, R5, R13 ;  /* 0x000000051e057224 */ /* 0x000fe400078e020d */
[----:B------:R-:W-:Y:S02]  /*13c0*/  @!P2 IMAD R3, R252, R231, R46 ;  /* 0x000000e7fc03a224 */ /* 0x000fe400078e022e */
[----:B------:R-:W-:-:S04]  /*13d0*/  IMAD.WIDE.U32 R12, R29, R32, RZ ;  /* 0x000000201d0c7225 */ /* 0x000fc800078e00ff */
[----:B------:R-:W-:Y:S02]  /*13e0*/  @!P2 IMAD R11, R3, R43, RZ ;  /* 0x0000002b030ba224 */ /* 0x000fe400078e02ff */
[----:B------:R-:W-:Y:S01]  /*13f0*/  IMAD.WIDE.U32 R8, R30, R8, RZ ;  /* 0x000000081e087225 */ /* 0x000fe200078e00ff */
[----:B------:R-:W-:-:S03]  /*1400*/  SHF.R.S32.HI R30, RZ, 0x1f, R46 ;  /* 0x0000001fff1e7819 */ /* 0x000fc6000001142e */
[----:B------:R-:W-:Y:S02]  /*1410*/  IMAD R3, R46, R42, RZ ;  /* 0x0000002a2e037224 */ /* 0x000fe400078e02ff */
[----:B------:R-:W-:Y:S01]  /*1420*/  IMAD R2, R29, R33, R13 ;  /* 0x000000211d027224 */ /* 0x000fe200078e020d */
[----:B------:R-:W-:Y:S02]  /*1430*/  SEL R13, R12, RZ, P3 ;  /* 0x000000ff0c0d7207 */ /* 0x000fe40001800000 */
[----:B------:R-:W-:Y:S02]  /*1440*/  SHF.R.S32.HI R17, RZ, 0x1f, R3 ;  /* 0x0000001fff117819 */ /* 0x000fe40000011403 */
[----:B------:R-:W-:Y:S02]  /*1450*/  SEL R16, R2, RZ, P3 ;  /* 0x000000ff02107207 */ /* 0x000fe40001800000 */
[----:B------:R-:W-:Y:S02]  /*1460*/  IADD3 R12, R9, R5, RZ ;  /* 0x00000005090c7210 */ /* 0x000fe40007ffe0ff */
[----:B------:R-:W-:Y:S01]  /*1470*/  SHF.R.S32.HI R29, RZ, 0x1f, R19 ;  /* 0x0000001fff1d7819 */ /* 0x000fe20000011413 */
[----:B------:R-:W-:Y:S06]  /*1480*/  @!P2 BRA `(.L_x_4) ;  /* 0x00000000001ca947 */ /* 0x000fec0003800000 */
[----:B------:R-:W1:Y:S01]  /*1490*/  LDC R5, c[0x0][0x2c0] ;  /* 0x0000b000ff057b82 */ /* 0x000e620000000800 */
[----:B------:R-:W-:-:S05]  /*14a0*/  @!P1 IMAD R0, R252, R44, RZ ;  /* 0x0000002cfc009224 */ /* 0x000fca00078e02ff */
[----:B------:R-:W-:Y:S02]  /*14b0*/  LEA R0, R252, R0, 0x7 ;  /* 0x00000000fc007211 */ /* 0x000fe400078e38ff */
[----:B------:R-:W1:Y:S02]  /*14c0*/  LDC R2, c[0x0][0x2e4] ;  /* 0x0000b900ff027b82 */ /* 0x000e640000000800 */
[----:B-1----:R-:W-:-:S05]  /*14d0*/  LEA R2, R5, R2, 0x7 ;  /* 0x0000000205027211 */ /* 0x002fca00078e38ff */
[----:B------:R-:W-:Y:S01]  /*14e0*/  IMAD R0, R2, R46, R0 ;  /* 0x0000002e02007224 */ /* 0x000fe200078e0200 */
[----:B------:R-:W-:Y:S06]  /*14f0*/  BRA `(.L_x_5) ;  /* 0x0000000000087947 */ /* 0x000fec0003800000 */
.L_x_4:
[----:B------:R-:W-:-:S04]  /*1500*/  IMAD R0, R252, R231, R46 ;  /* 0x000000e7fc007224 */ /* 0x000fc800078e022e */
[----:B------:R-:W-:-:S07]  /*1510*/  IMAD R0, R0, R44, RZ ;  /* 0x0000002c00007224 */ /* 0x000fce00078e02ff */
.L_x_5:
[----:B------:R-:W1:Y:S01]  /*1520*/  LDC.64 R14, c[0x0][0x420] ;  /* 0x00010800ff0e7b82 */ /* 0x000e620000000a00 */
[----:B------:R-:W2:Y:S01]  /*1530*/  S2R R43, SR_TID.X ;  /* 0x00000000002b7919 */ /* 0x000ea20000002100 */
[----:B------:R-:W-:Y:S01]  /*1540*/  IMAD R231, R42, R231, RZ ;  /* 0x000000e72ae77224 */ /* 0x000fe200078e02ff */
[----:B------:R-:W-:Y:S01]  /*1550*/  IADD3 R2, P2, R246, R4, RZ ;  /* 0x00000004f6027210 */ /* 0x000fe20007f5e0ff */
[----:B------:R-:W-:Y:S01]  /*1560*/  ULDC.64 UR6, c[0x0][0x428] ;  /* 0x00010a0000067ab9 */ /* 0x000fe20000000a00 */
[----:B------:R-:W-:Y:S01]  /*1570*/  SHF.R.S32.HI R247, RZ, 0x1f, R246 ;  /* 0x0000001ffff77819 */ /* 0x000fe200000114f6 */
[----:B------:R-:W-:Y:S01]  /*1580*/  IMAD.SHL.U32 R5, R231, 0x40, RZ ;  /* 0x00000040e7057824 */ /* 0x000fe200078e00ff */
[----:B------:R-:W-:Y:S01]  /*1590*/  ULDC.64 UR10, c[0x0][0x210] ;  /* 0x00008400000a7ab9 */ /* 0x000fe20000000a00 */
[----:B------:R-:W3:Y:S01]  /*15a0*/  LDC.64 R32, c[0x0][0x2b0] ;  /* 0x0000ac00ff207b82 */ /* 0x000ee20000000a00 */
[----:B------:R-:W-:Y:S01]  /*15b0*/  ULDC.64 UR8, c[0x0][0x3e0] ;  /* 0x0000f80000087ab9 */ /* 0x000fe20000000a00 */
[----:B------:R-:W-:Y:S01]  /*15c0*/  BSSY B1, `(.L_x_1) ;  /* 0x00004e3000017945 */ /* 0x000fe20003800000 */
[----:B------:R-:W-:Y:S01]  /*15d0*/  IADD3 R8, P1, P0, R8, R5, R3 ;  /* 0x0000000508087210 */ /* 0x000fe2000783e003 */
[----:B------:R-:W-:Y:S01]  /*15e0*/  IMAD.X R3, R247, 0x1, R10, P2 ;  /* 0x00000001f7037824 */ /* 0x000fe200010e060a */
[----:B------:R-:W-:-:S03]  /*15f0*/  SHF.R.S32.HI R5, RZ, 0x1f, R5 ;  /* 0x0000001fff057819 */ /* 0x000fc60000011405 */
[----:B------:R-:W4:Y:S01]  /*1600*/  LDC.64 R44, c[0x0][0x478] ;  /* 0x00011e00ff2c7b82 */ /* 0x000f220000000a00 */
[----:B------:R-:W-:Y:S01]  /*1610*/  IADD3.X R9, R12, R5, R17, P1, P0 ;  /* 0x000000050c097210 */ /* 0x000fe20000fe0411 */
[C---:B------:R-:W-:Y:S01]  /*1620*/  IMAD.IADD R17, R6.reuse, 0x1, R0 ;  /* 0x0000000106117824 */ /* 0x040fe200078e0200 */
[----:B------:R-:W-:Y:S01]  /*1630*/  IADD3 R13, P1, P0, R13, R8, R40 ;  /* 0x000000080d0d7210 */ /* 0x000fe2000783e028 */
[----:B------:R-:W-:Y:S01]  /*1640*/  IMAD.IADD R12, R6, 0x1, R11 ;  /* 0x00000001060c7824 */ /* 0x000fe200078e020b */
[----:B------:R-:W-:Y:S02]  /*1650*/  SHF.R.S32.HI R40, RZ, 0x1f, R236 ;  /* 0x0000001fff287819 */ /* 0x000fe400000114ec */
[----:B------:R-:W-:Y:S01]  /*1660*/  IADD3.X R9, R16, R9, R24, P1, P0 ;  /* 0x0000000910097210 */ /* 0x000fe20000fe0418 */
[-C--:B-1----:R-:W-:Y:S02]  /*1670*/  IMAD R4, R7, R14.reuse, RZ ;  /* 0x0000000e07047224 */ /* 0x082fe400078e02ff */
[----:B------:R-:W-:-:S04]  /*1680*/  IMAD.WIDE.U32 R2, R6, R14, R2 ;  /* 0x0000000e06027225 */ /* 0x000fc800078e0002 */
[----:B------:R-:W-:Y:S01]  /*1690*/  IMAD R5, R6, R15, R4 ;  /* 0x0000000f06057224 */ /* 0x000fe200078e0204 */
[----:B------:R-:W-:Y:S01]  /*16a0*/  IADD3 R4, P2, R236, R6, RZ ;  /* 0x00000006ec047210 */ /* 0x000fe20007f5e0ff */
[----:B------:R-:W-:Y:S01]  /*16b0*/  IMAD R6, R30, UR6, RZ ;  /* 0x000000061e067c24 */ /* 0x000fe2000f8e02ff */
[----:B--2---:R-:W-:Y:S02]  /*16c0*/  SHF.R.S32.HI R42, RZ, 0x1f, R43 ;  /* 0x0000001fff2a7819 */ /* 0x004fe4000001142b */
[----:B------:R-:W-:Y:S01]  /*16d0*/  IADD3 R3, R3, R5, RZ ;  /* 0x0000000503037210 */ /* 0x000fe20007ffe0ff */
[----:B------:R-:W-:Y:S01]  /*16e0*/  IMAD.X R5, R40, 0x1, R7, P2 ;  /* 0x0000000128057824 */ /* 0x000fe200010e0607 */
[-C--:B------:R-:W-:Y:S01]  /*16f0*/  LEA.HI R24, R42, R43.reuse, RZ, 0x5 ;  /* 0x0000002b2a187211 */ /* 0x080fe200078f28ff */
[----:B------:R-:W-:Y:S02]  /*1700*/  IMAD R6, R46, UR7, R6 ;  /* 0x000000072e067c24 */ /* 0x000fe4000f8e0206 */
[----:B------:R-:W-:Y:S01]  /*1710*/  IMAD R5, R5, R26, RZ ;  /* 0x0000001a05057224 */ /* 0x000fe200078e02ff */
[----:B------:R-:W-:Y:S01]  /*1720*/  LOP3.LUT R0, R24, 0xffffffe0, RZ, 0xc0, !PT ;  /* 0xffffffe018007812 */ /* 0x000fe200078ec0ff */
[----:B------:R-:W-:Y:S01]  /*1730*/  IMAD.WIDE.U32 R2, R46, UR6, R2 ;  /* 0x000000062e027c25 */ /* 0x000fe2000f8e0002 */
[----:B------:R-:W-:Y:S01]  /*1740*/  SHF.R.S32.HI R16, RZ, 0x5, R24 ;  /* 0x00000005ff107819 */ /* 0x000fe20000011418 */
[----:B------:R-:W-:Y:S01]  /*1750*/  ULDC.64 UR6, c[0x0][0x258] ;  /* 0x0000960000067ab9 */ /* 0x000fe20000000a00 */
[----:B------:R-:W-:Y:S01]  /*1760*/  IADD3 R10, -R0, R43, RZ ;  /* 0x0000002b000a7210 */ /* 0x000fe20007ffe1ff */
[----:B------:R-:W-:-:S02]  /*1770*/  IMAD R8, R4, R27, R5 ;  /* 0x0000001b04087224 */ /* 0x000fc400078e0205 */
[----:B------:R-:W-:-:S04]  /*1780*/  IMAD.WIDE.U32 R4, R4, R26, R246 ;  /* 0x0000001a04047225 */ /* 0x000fc800078e00f6 */
[----:B------:R-:W-:Y:S01]  /*1790*/  IMAD.IADD R3, R3, 0x1, R6 ;  /* 0x0000000103037824 */ /* 0x000fe200078e0206 */
[----:B------:R-:W-:Y:S01]  /*17a0*/  IADD3 R4, P1, R41, R4, RZ ;  /* 0x0000000429047210 */ /* 0x000fe20007f3e0ff */
[----:B------:R-:W-:Y:S02]  /*17b0*/  IMAD R6, R30, UR6, RZ ;  /* 0x000000061e067c24 */ /* 0x000fe4000f8e02ff */
[----:B------:R-:W-:Y:S01]  /*17c0*/  IMAD R0, R16, R231, R10 ;  /* 0x000000e710007224 */ /* 0x000fe200078e020a */
[----:B------:R-:W-:Y:S01]  /*17d0*/  IADD3.X R5, R35, R5, R8, P1, !PT ;  /* 0x0000000523057210 */ /* 0x000fe20000ffe408 */
[----:B------:R-:W-:Y:S02]  /*17e0*/  IMAD R6, R46, UR7, R6 ;  /* 0x000000072e067c24 */ /* 0x000fe4000f8e0206 */
[----:B------:R-:W-:Y:S01]  /*17f0*/  IMAD.WIDE.U32 R2, R236, R14, R2 ;  /* 0x0000000eec027225 */ /* 0x000fe200078e0002 */
[----:B------:R-:W-:-:S03]  /*1800*/  IADD3 R7, P0, R0, R13, RZ ;  /* 0x0000000d00077210 */ /* 0x000fc60007f1e0ff */
[----:B------:R-:W-:Y:S01]  /*1810*/  IMAD.WIDE.U32 R4, R46, UR6, R4 ;  /* 0x000000062e047c25 */ /* 0x000fe2000f8e0004 */
[----:B------:R-:W-:Y:S01]  /*1820*/  LEA.HI.X.SX32 R11, R0, R9, 0x1, P0 ;  /* 0x00000009000b7211 */ /* 0x000fe200000f0eff */
[----:B------:R-:W-:Y:S02]  /*1830*/  ULDC.64 UR6, c[0x0][0x400] ;  /* 0x0001000000067ab9 */ /* 0x000fe40000000a00 */
[----:B------:R-:W-:Y:S01]  /*1840*/  IMAD.IADD R5, R5, 0x1, R6 ;  /* 0x0000000105057824 */ /* 0x000fe200078e0206 */
[----:B------:R-:W-:Y:S01]  /*1850*/  LEA R8, P2, R4, UR10, 0x1 ;  /* 0x0000000a04087c11 */ /* 0x000fe2000f8408ff */
[----:B------:R-:W-:Y:S01]  /*1860*/  IMAD R0, R40, R14, RZ ;  /* 0x0000000e28007224 */ /* 0x000fe200078e02ff */
[----:B------:R-:W-:Y:S02]  /*1870*/  LEA R194, P0, R7, UR6, 0x2 ;  /* 0x0000000607c27c11 */ /* 0x000fe4000f8010ff */
[----:B------:R-:W-:Y:S01]  /*1880*/  LEA.HI.X R9, R4, UR11, R5, 0x1, P2 ;  /* 0x0000000b04097c11 */ /* 0x000fe200090f0c05 */
[----:B------:R-:W-:Y:S01]  /*1890*/  IMAD R0, R236, R15, R0 ;  /* 0x0000000fec007224 */ /* 0x000fe200078e0200 */
[----:B------:R-:W-:-:S02]  /*18a0*/  ISETP.GE.AND P2, PT, R25, 0x1, PT ;  /* 0x000000011900780c */ /* 0x000fc40003f46270 */
[C---:B------:R-:W-:Y:S02]  /*18b0*/  LEA R6, P1, R2.reuse, UR8, 0x1 ;  /* 0x0000000802067c11 */ /* 0x040fe4000f8208ff */
[----:B------:R-:W-:Y:S02]  /*18c0*/  IADD3 R0, R3, R0, RZ ;  /* 0x0000000003007210 */ /* 0x000fe40007ffe0ff */
[----:B------:R-:W-:Y:S02]  /*18d0*/  LEA.HI.X R195, R7, UR7, R11, 0x2, P0 ;  /* 0x0000000707c37c11 */ /* 0x000fe400080f140b */
[----:B------:R-:W-:Y:S01]  /*18e0*/  LEA.HI.X R7, R2, UR9, R0, 0x1, P1 ;  /* 0x0000000902077c11 */ /* 0x000fe200088f0c00 */
[----:B---3--:R-:W-:Y:S01]  /*18f0*/  IMAD.WIDE R2, R12, 0x4, R32 ;  /* 0x000000040c027825 */ /* 0x008fe200078e0220 */
[----:B------:R-:W-:-:S03]  /*1900*/  LEA.HI.SX32 R0, R38, 0xffffffff, 0x1a ;  /* 0xffffffff26007811 */ /* 0x000fc600078fd2ff */
[----:B----4-:R-:W-:Y:S01]  /*1910*/  IMAD.WIDE R32, R17, 0x4, R44 ;  /* 0x0000000411207825 */ /* 0x010fe200078e022c */
[----:B------:R-:W-:Y:S06]  /*1920*/  @!P2 BRA `(.L_x_6) ;  /* 0x0000004000b4a947 */ /* 0x000fec0003800000 */
[----:B------:R-:W2:Y:S01]  /*1930*/  LDL R35, [R1] ;  /* 0x0000000001237983 */ /* 0x000ea20000100800 */
[----:B------:R-:W-:Y:S01]  /*1940*/  IMAD.MOV.U32 R203, RZ, RZ, R0 ;  /* 0x000000ffffcb7224 */ /* 0x000fe200078e0000 */
[----:B------:R-:W-:Y:S01]  /*1950*/  SHF.R.S32.HI R17, RZ, 0x1f, R10 ;  /* 0x0000001fff117819 */ /* 0x000fe2000001140a */
[----:B------:R-:W-:Y:S01]  /*1960*/  VIADD R4, R236, 0x20 ;  /* 0x00000020ec047836 */ /* 0x000fe20000000000 */
[----:B------:R-:W-:Y:S01]  /*1970*/  SHF.R.S32.HI R12, RZ, 0x1f, R24 ;  /* 0x0000001fff0c7819 */ /* 0x000fe20000011418 */
[----:B------:R-:W-:Y:S01]  /*1980*/  IMAD R25, R203, -0x40, R25 ;  /* 0xffffffc0cb197824 */ /* 0x000fe200078e0219 */
[----:B------:R-:W-:Y:S01]  /*1990*/  LEA.HI R17, R17, R10, RZ, 0x2 ;  /* 0x0000000a11117211 */ /* 0x000fe200078f10ff */
[----:B------:R-:W-:Y:S01]  /*19a0*/  IMAD R0, R238, -0x40, R202 ;  /* 0xffffffc0ee007824 */ /* 0x000fe200078e02ca */
[----:B------:R-:W-:Y:S01]  /*19b0*/  LEA.HI R12, R12, R16, RZ, 0x2 ;  /* 0x000000100c0c7211 */ /* 0x000fe200078f10ff */
[----:B------:R-:W-:Y:S01]  /*19c0*/  IMAD.MOV.U32 R212, RZ, RZ, R2 ;  /* 0x000000ffffd47224 */ /* 0x000fe200078e0002 */
[C---:B------:R-:W-:Y:S01]  /*19d0*/  ISETP.GE.AND P2, PT, R4.reuse, R25, PT ;  /* 0x000000190400720c */ /* 0x040fe20003f46270 */
[----:B------:R-:W-:Y:S01]  /*19e0*/  IMAD.MOV.U32 R211, RZ, RZ, R3 ;  /* 0x000000ffffd37224 */ /* 0x000fe200078e0003 */
[----:B------:R-:W-:Y:S01]  /*19f0*/  ISETP.GE.AND P4, PT, R4, R0, PT ;  /* 0x000000000400720c */ /* 0x000fe20003f86270 */
[----:B------:R-:W-:Y:S01]  /*1a00*/  IMAD R10, R18, R20, RZ ;  /* 0x00000014120a7224 */ /* 0x000fe200078e02ff */
[----:B------:R-:W-:Y:S01]  /*1a10*/  ISETP.GE.AND P5, PT, R236, R0, PT ;  /* 0x00000000ec00720c */ /* 0x000fe20003fa6270 */
[C---:B------:R-:W-:Y:S01]  /*1a20*/  IMAD.WIDE.U32 R2, R28.reuse, R20, R246 ;  /* 0x000000141c027225 */ /* 0x040fe200078e00f6 */
[----:B------:R-:W-:Y:S01]  /*1a30*/  MOV R199, R9 ;  /* 0x0000000900c77202 */ /* 0x000fe20000000f00 */
[----:B------:R-:W-:Y:S01]  /*1a40*/  ULDC.64 UR8, c[0x0][0x268] ;  /* 0x00009a0000087ab9 */ /* 0x000fe20000000a00 */
[----:B------:R-:W-:Y:S01]  /*1a50*/  SHF.R.S32.HI R0, RZ, 0x2, R17 ;  /* 0x00000002ff007819 */ /* 0x000fe20000011411 */
[----:B------:R-:W-:Y:S01]  /*1a60*/  IMAD.WIDE.U32 R4, R28, R22, R246 ;  /* 0x000000161c047225 */ /* 0x000fe200078e00f6 */
[----:B------:R-:W-:Y:S01]  /*1a70*/  IADD3 R2, P1, R37, R2, RZ ;  /* 0x0000000225027210 */ /* 0x000fe20007f3e0ff */
[----:B------:R-:W-:Y:S01]  /*1a80*/  ULDC.64 UR6, c[0x0][0x260] ;  /* 0x0000980000067ab9 */ /* 0x000fe20000000a00 */
[----:B------:R-:W-:Y:S01]  /*1a90*/  @P3 BAR.SYNC.DEFER_BLOCKING 0x0 ;  /* 0x0000000000003b1d */ /* 0x000fe20000010000 */
[----:B------:R-:W-:Y:S01]  /*1aa0*/  IMAD R11, R18, R22, RZ ;  /* 0x00000016120b7224 */ /* 0x000fe200078e02ff */
[----:B------:R-:W-:Y:S01]  /*1ab0*/  IADD3 R4, P0, R34, R4, RZ ;  /* 0x0000000422047210 */ /* 0x000fe20007f1e0ff */
[----:B------:R-:W-:Y:S01]  /*1ac0*/  IMAD R13, R28, R21, R10 ;  /* 0x000000151c0d7224 */ /* 0x000fe200078e020a */
[----:B------:R-:W-:Y:S01]  /*1ad0*/  LOP3.LUT R10, R12, 0xfffffffc, RZ, 0xc0, !PT ;  /* 0xfffffffc0c0a7812 */ /* 0x000fe200078ec0ff */
[----:B------:R-:W-:-:S03]  /*1ae0*/  IMAD R11, R28, R23, R11 ;  /* 0x000000171c0b7224 */ /* 0x000fc600078e020b */
[----:B------:R-:W1:Y:S01]  /*1af0*/  @!P4 LDC.64 R30, c[0x0][0x220] ;  /* 0x00008800ff1ecb82 */ /* 0x000e620000000a00 */
[----:B------:R-:W-:Y:S01]  /*1b00*/  IMAD.MOV.U32 R198, RZ, RZ, R8 ;  /* 0x000000ffffc67224 */ /* 0x000fe200078e0008 */
[----:B------:R-:W-:Y:S01]  /*1b10*/  IADD3.X R3, R39, R3, R13, P1, !PT ;  /* 0x0000000327037210 */ /* 0x000fe20000ffe40d */
[----:B------:R-:W-:Y:S01]  /*1b20*/  IMAD.WIDE.U32 R12, R26, 0x40, RZ ;  /* 0x000000401a0c7825 */ /* 0x000fe200078e00ff */
[----:B------:R-:W-:-:S03]  /*1b30*/  IADD3.X R5, R36, R5, R11, P0, !PT ;  /* 0x0000000524057210 */ /* 0x000fc600007fe40b */
[----:B------:R-:W-:Y:S01]  /*1b40*/  IMAD.MOV.U32 R200, RZ, RZ, R6 ;  /* 0x000000ffffc87224 */ /* 0x000fe200078e0006 */
[----:B------:R-:W-:Y:S01]  /*1b50*/  LEA.HI R6, R203, R203, RZ, 0x1 ;  /* 0x000000cbcb067211 */ /* 0x000fe200078f08ff */
[----:B------:R-:W-:Y:S01]  /*1b60*/  IMAD.IADD R10, R16, 0x1, -R10 ;  /* 0x00000001100a7824 */ /* 0x000fe200078e0a0a */
[----:B------:R-:W-:Y:S01]  /*1b70*/  @!P2 IADD3 R16, P0, R198, R12, RZ ;  /* 0x0000000cc610a210 */ /* 0x000fe20007f1e0ff */
[----:B------:R-:W-:Y:S01]  /*1b80*/  IMAD.SHL.U32 R11, R15, 0x40, RZ ;  /* 0x000000400f0b7824 */ /* 0x000fe200078e00ff */
[----:B------:R-:W-:Y:S01]  /*1b90*/  LOP3.LUT R6, R6, 0xfffffffe, RZ, 0xc0, !PT ;  /* 0xfffffffe06067812 */ /* 0x000fe200078ec0ff */
[----:B------:R-:W-:Y:S02]  /*1ba0*/  IMAD.SHL.U32 R27, R27, 0x40, RZ ;  /* 0x000000401b1b7824 */ /* 0x000fe400078e00ff */
[----:B------:R-:W-:Y:S02]  /*1bb0*/  IMAD.MOV.U32 R201, RZ, RZ, R7 ;  /* 0x000000ffffc97224 */ /* 0x000fe400078e0007 */
[----:B------:R-:W-:Y:S01]  /*1bc0*/  IMAD.MOV.U32 R206, RZ, RZ, 0x7f800000 ;  /* 0x7f800000ffce7424 */ /* 0x000fe200078e00ff */
[----:B------:R-:W-:Y:S01]  /*1bd0*/  @!P2 IADD3.X R17, R199, R13, R27, P0, !PT ;  /* 0x0000000dc711a210 */ /* 0x000fe200007fe41b */
[----:B------:R-:W-:Y:S01]  /*1be0*/  IMAD.WIDE.U32 R14, R14, 0x40, RZ ;  /* 0x000000400e0e7825 */ /* 0x000fe200078e00ff */
[----:B------:R-:W3:Y:S01]  /*1bf0*/  @!P5 LDC.64 R26, c[0x0][0x220] ;  /* 0x00008800ff1adb82 */ /* 0x000ee20000000a00 */
[----:B------:R4:W-:Y:S02]  /*1c00*/  @P5 STS.128 [R204+0x10000], RZ ;  /* 0x010000ffcc005388 */ /* 0x0009e40000000c00 */
[----:B------:R-:W-:Y:S01]  /*1c10*/  IMAD.MOV.U32 R207, RZ, RZ, 0x7f800000 ;  /* 0x7f800000ffcf7424 */ /* 0x000fe200078e00ff */
[----:B------:R-:W-:Y:S01]  /*1c20*/  @!P2 IADD3 R14, P1, R200, R14, RZ ;  /* 0x0000000ec80ea210 */ /* 0x000fe20007f3e0ff */
[----:B------:R-:W-:Y:S01]  /*1c30*/  IMAD.IADD R7, R203, 0x1, -R6 ;  /* 0x00000001cb077824 */ /* 0x000fe200078e0a06 */
[----:B------:R4:W-:Y:S01]  /*1c40*/  @P5 STS.128 [R204+0x12000], RZ ;  /* 0x012000ffcc005388 */ /* 0x0009e20000000c00 */
[----:B------:R-:W-:Y:S01]  /*1c50*/  IMAD R6, R29, UR8, RZ ;  /* 0x000000081d067c24 */ /* 0x000fe2000f8e02ff */
[----:B------:R-:W-:Y:S01]  /*1c60*/  @!P2 IADD3.X R15, R201, R15, R11, P1, !PT ;  /* 0x0000000fc90fa210 */ /* 0x000fe20000ffe40b */
[----:B------:R-:W-:Y:S01]  /*1c70*/  IMAD.WIDE.U32 R2, R19, UR8, R2 ;  /* 0x0000000813027c25 */ /* 0x000fe2000f8e0002 */
[----:B------:R-:W-:Y:S01]  /*1c80*/  @!P4 IADD3 R8, P1, R236, 0x20, RZ ;  /* 0x00000020ec08c810 */ /* 0x000fe20007f3e0ff */
[----:B------:R-:W1:Y:S01]  /*1c90*/  LDC R251, c[0x0][0x270] ;  /* 0x00009c00fffb7b82 */ /* 0x000e620000000800 */
[----:B------:R-:W-:Y:S01]  /*1ca0*/  ISETP.NE.AND P0, PT, R7, 0x1, PT ;  /* 0x000000010700780c */ /* 0x000fe20003f05270 */
[----:B------:R-:W-:-:S02]  /*1cb0*/  IMAD R7, R29, UR6, RZ ;  /* 0x000000061d077c24 */ /* 0x000fc4000f8e02ff */
[----:B------:R-:W-:Y:S01]  /*1cc0*/  IMAD.MOV.U32 R172, RZ, RZ, 0x20 ;  /* 0x00000020ffac7424 */ /* 0x000fe200078e00ff */
[----:B------:R-:W-:Y:S01]  /*1cd0*/  LEA R181, R192, UR5, 0x1 ;  /* 0x00000005c0b57c11 */ /* 0x000fe2000f8e08ff */
[----:B------:R-:W-:Y:S02]  /*1ce0*/  IMAD R9, R19, UR9, R6 ;  /* 0x0000000913097c24 */ /* 0x000fe4000f8e0206 */
[C---:B------:R-:W-:Y:S02]  /*1cf0*/  IMAD.SHL.U32 R208, R231.reuse, 0x10, RZ ;  /* 0x00000010e7d07824 */ /* 0x040fe400078e00ff */
[----:B------:R-:W-:Y:S02]  /*1d00*/  IMAD.SHL.U32 R205, R231, 0x8, RZ ;  /* 0x00000008e7cd7824 */ /* 0x000fe400078e00ff */
[----:B------:R-:W-:Y:S01]  /*1d10*/  IMAD.MOV.U32 R185, RZ, RZ, 0x20 ;  /* 0x00000020ffb97424 */ /* 0x000fe200078e00ff */
[----:B------:R-:W-:Y:S01]  /*1d20*/  MOV R182, 0x40 ;  /* 0x0000004000b67802 */ /* 0x000fe20000000f00 */
[----:B------:R-:W-:Y:S01]  /*1d30*/  @!P4 IMAD.X R6, RZ, RZ, R40, P1 ;  /* 0x000000ffff06c224 */ /* 0x000fe200008e0628 */
[----:B------:R-:W-:Y:S01]  /*1d40*/  @!P4 IADD3 R18, P1, R236, 0x20, RZ ;  /* 0x00000020ec12c810 */ /* 0x000fe20007f3e0ff */
[----:B------:R-:W-:Y:S01]  /*1d50*/  IMAD R24, R19, UR7, R7 ;  /* 0x0000000713187c24 */ /* 0x000fe2000f8e0207 */
[----:B------:R-:W-:Y:S01]  /*1d60*/  MOV R210, R32 ;  /* 0x0000002000d27202 */ /* 0x000fe20000000f00 */
[-C--:B------:R-:W-:Y:S01]  /*1d70*/  @!P5 IMAD R7, R40, R20.reuse, RZ ;  /* 0x000000142807d224 */ /* 0x080fe200078e02ff */
[----:B------:R-:W-:Y:S01]  /*1d80*/  CS2R R94, SRZ ;  /* 0x00000000005e7805 */ /* 0x000fe2000001ff00 */
[-C--:B------:R-:W-:Y:S01]  /*1d90*/  @!P4 IMAD R6, R6, R20.reuse, RZ ;  /* 0x000000140606c224 */ /* 0x080fe200078e02ff */
[----:B------:R-:W-:Y:S01]  /*1da0*/  CS2R R92, SRZ ;  /* 0x00000000005c7805 */ /* 0x000fe2000001ff00 */
[----:B------:R-:W-:Y:S01]  /*1db0*/  IMAD.IADD R3, R3, 0x1, R9 ;  /* 0x0000000103037824 */ /* 0x000fe200078e0209 */
[----:B------:R-:W-:Y:S01]  /*1dc0*/  CS2R R98, SRZ ;  /* 0x0000000000627805 */ /* 0x000fe2000001ff00 */
[-C--:B------:R-:W-:Y:S01]  /*1dd0*/  @!P5 IMAD R12, R236, R21.reuse, R7 ;  /* 0x00000015ec0cd224 */ /* 0x080fe200078e0207 */
[----:B------:R-:W-:Y:S01]  /*1de0*/  CS2R R96, SRZ ;  /* 0x0000000000607805 */ /* 0x000fe2000001ff00 */
[----:B------:R-:W-:Y:S01]  /*1df0*/  @!P4 IMAD R21, R8, R21, R6 ;  /* 0x000000150815c224 */ /* 0x000fe200078e0206 */
[----:B------:R-:W-:Y:S01]  /*1e00*/  CS2R R90, SRZ ;  /* 0x00000000005a7805 */ /* 0x000fe2000001ff00 */
[----:B------:R-:W-:Y:S01]  /*1e10*/  IMAD R0, R10, 0x10, R0 ;  /* 0x000000100a007824 */ /* 0x000fe200078e0200 */
[----:B------:R-:W-:Y:S01]  /*1e20*/  CS2R R88, SRZ ;  /* 0x0000000000587805 */ /* 0x000fe2000001ff00 */
[----:B------:R-:W-:Y:S01]  /*1e30*/  @!P5 IMAD.WIDE.U32 R6, R236, R20, R2 ;  /* 0x00000014ec06d225 */ /* 0x000fe200078e0002 */
[----:B------:R-:W-:-:S02]  /*1e40*/  CS2R R86, SRZ ;  /* 0x0000000000567805 */ /* 0x000fc4000001ff00 */
[----:B------:R-:W-:Y:S02]  /*1e50*/  CS2R R84, SRZ ;  /* 0x0000000000547805 */ /* 0x000fe4000001ff00 */
[----:B------:R-:W-:Y:S01]  /*1e60*/  CS2R R78, SRZ ;  /* 0x00000000004e7805 */ /* 0x000fe2000001ff00 */
[----:B------:R-:W-:Y:S01]  /*1e70*/  @!P4 IMAD.MOV.U32 R10, RZ, RZ, R2 ;  /* 0x000000ffff0ac224 */ /* 0x000fe200078e0002 */
[----:B------:R-:W-:Y:S01]  /*1e80*/  CS2R R76, SRZ ;  /* 0x00000000004c7805 */ /* 0x000fe2000001ff00 */
[----:B------:R-:W-:Y:S01]  /*1e90*/  @!P4 IMAD.MOV.U32 R11, RZ, RZ, R3 ;  /* 0x000000ffff0bc224 */ /* 0x000fe200078e0003 */
[----:B------:R-:W-:Y:S01]  /*1ea0*/  CS2R R82, SRZ ;  /* 0x0000000000527805 */ /* 0x000fe2000001ff00 */
[----:B------:R-:W-:Y:S01]  /*1eb0*/  IMAD.WIDE.U32 R4, R19, UR6, R4 ;  /* 0x0000000613047c25 */ /* 0x000fe2000f8e0004 */
[----:B------:R-:W-:Y:S02]  /*1ec0*/  CS2R R80, SRZ ;  /* 0x0000000000507805 */ /* 0x000fe4000001ff00 */
[----:B------:R-:W-:-:S02]  /*1ed0*/  CS2R R74, SRZ ;  /* 0x00000000004a7805 */ /* 0x000fc4000001ff00 */
[----:B------:R-:W-:Y:S01]  /*1ee0*/  CS2R R72, SRZ ;  /* 0x0000000000487805 */ /* 0x000fe2000001ff00 */
[----:B------:R-:W-:Y:S01]  /*1ef0*/  @!P4 IMAD.X R9, RZ, RZ, R40, P1 ;  /* 0x000000ffff09c224 */ /* 0x000fe200008e0628 */
[----:B------:R-:W-:Y:S01]  /*1f00*/  IADD3 R3, R5, R24, RZ ;  /* 0x0000001805037210 */ /* 0x000fe20007ffe0ff */
[----:B------:R-:W-:Y:S01]  /*1f10*/  @!P5 IMAD R13, R40, R22, RZ ;  /* 0x00000016280dd224 */ /* 0x000fe200078e02ff */
[----:B------:R-:W-:Y:S01]  /*1f20*/  CS2R R70, SRZ ;  /* 0x0000000000467805 */ /* 0x000fe2000001ff00 */
[----:B------:R-:W-:Y:S01]  /*1f30*/  @!P5 IMAD.IADD R2, R7, 0x1, R12 ;  /* 0x000000010702d824 */ /* 0x000fe200078e020c */
[----:B---3--:R-:W-:Y:S01]  /*1f40*/  @!P5 LEA R12, P1, R6, R26, 0x1 ;  /* 0x0000001a060cd211 */ /* 0x008fe200078208ff */
[----:B------:R-:W-:Y:S01]  /*1f50*/  @!P4 IMAD.WIDE.U32 R10, R8, R20, R10 ;  /* 0x00000014080ac225 */ /* 0x000fe200078e000a */
[----:B------:R-:W-:Y:S02]  /*1f60*/  CS2R R68, SRZ ;  /* 0x0000000000447805 */ /* 0x000fe4000001ff00 */
[----:B------:R-:W-:-:S02]  /*1f70*/  CS2R R46, SRZ ;  /* 0x00000000002e7805 */ /* 0x000fc4000001ff00 */
[----:B------:R-:W-:Y:S01]  /*1f80*/  CS2R R44, SRZ ;  /* 0x00000000002c7805 */ /* 0x000fe2000001ff00 */
[----:B------:R-:W-:Y:S01]  /*1f90*/  @!P5 IMAD R19, R236, R23, R13 ;  /* 0x00000017ec13d224 */ /* 0x000fe200078e020d */
[----:B------:R-:W-:Y:S01]  /*1fa0*/  @!P5 LEA.HI.X R13, R6, R27, R2, 0x1, P1 ;  /* 0x0000001b060dd211 */ /* 0x000fe200008f0c02 */
[----:B------:R-:W-:Y:S01]  /*1fb0*/  @!P4 IMAD.IADD R5, R11, 0x1, R21 ;  /* 0x000000010b05c824 */ /* 0x000fe200078e0215 */
[C---:B-1----:R-:W-:Y:S01]  /*1fc0*/  @!P4 LEA R6, P1, R10.reuse, R30, 0x1 ;  /* 0x0000001e0a06c211 */ /* 0x042fe200078208ff */
[--C-:B------:R-:W-:Y:S01]  /*1fd0*/  @!P5 IMAD.MOV.U32 R2, RZ, RZ, R4.reuse ;  /* 0x000000ffff02d224 */ /* 0x100fe200078e0004 */
[----:B------:R-:W-:Y:S01]  /*1fe0*/  CS2R R50, SRZ ;  /* 0x0000000000327805 */ /* 0x000fe2000001ff00 */
[----:B------:R-:W-:Y:S01]  /*1ff0*/  @!P4 IMAD.MOV.U32 R8, RZ, RZ, R4 ;  /* 0x000000ffff08c224 */ /* 0x000fe200078e0004 */
[----:B------:R-:W-:Y:S01]  /*2000*/  @!P4 LEA.HI.X R7, R10, R31, R5, 0x1, P1 ;  /* 0x0000001f0a07c211 */ /* 0x000fe200008f0c05 */
[-C--:B------:R-:W-:Y:S01]  /*2010*/  @!P4 IMAD R9, R9, R22.reuse, RZ ;  /* 0x000000160909c224 */ /* 0x080fe200078e02ff */
[----:B------:R-:W1:Y:S01]  /*2020*/  @!P5 LDC.64 R4, c[0x0][0x218] ;  /* 0x00008600ff04db82 */ /* 0x000e620000000a00 */
[----:B------:R-:W-:Y:S01]  /*2030*/  ISETP.GE.AND P1, PT, R236, R25, PT ;  /* 0x00000019ec00720c */ /* 0x000fe20003f26270 */
[----:B------:R-:W-:Y:S01]  /*2040*/  @!PT LDS RZ, [RZ] ;  /* 0x00000000fffff984 */ /* 0x000fe20000000800 */
[----:B------:R-:W-:Y:S01]  /*2050*/  @!PT LDS RZ, [RZ] ;  /* 0x00000000fffff984 */ /* 0x000fe20000000800 */
[----:B------:R-:W-:Y:S01]  /*2060*/  @!PT LDS RZ, [RZ] ;  /* 0x00000000fffff984 */ /* 0x000fe20000000800 */
[----:B------:R-:W-:Y:S01]  /*2070*/  @!P5 LDGSTS.E.BYPASS.LTC128B.128 [R204+0x10000], desc[UR16][R12.64] ;  /* 0x100000000cccdfae */ /* 0x000fe2000b901d50 */
[----:B------:R-:W-:Y:S01]  /*2080*/  @!P4 IMAD R23, R18, R23, R9 ;  /* 0x000000171217c224 */ /* 0x000fe200078e0209 */
[----:B------:R-:W-:Y:S01]  /*2090*/  CS2R R48, SRZ ;  /* 0x0000000000307805 */ /* 0x000fe2000001ff00 */
[--C-:B------:R-:W-:Y:S01]  /*20a0*/  @!P4 IMAD.MOV.U32 R9, RZ, RZ, R3.reuse ;  /* 0x000000ffff09c224 */ /* 0x100fe200078e0003 */
[----:B------:R-:W-:Y:S01]  /*20b0*/  @!P5 LDGSTS.E.BYPASS.LTC128B.128 [R204+0x12000], desc[UR16][R12.64+0x80] ;  /* 0x120000800cccdfae */ /* 0x000fe2000b901d50 */
[-C--:B------:R-:W-:Y:S01]  /*20c0*/  @!P5 IMAD.WIDE.U32 R2, R236, R22.reuse, R2 ;  /* 0x00000016ec02d225 */ /* 0x080fe200078e0002 */
[----:B------:R-:W3:Y:S01]  /*20d0*/  @!P4 LDC.64 R10, c[0x0][0x218] ;  /* 0x00008600ff0acb82 */ /* 0x000ee20000000a00 */
[----:B------:R-:W-:Y:S01]  /*20e0*/  CS2R R38, SRZ ;  /* 0x0000000000267805 */ /* 0x000fe2000001ff00 */
[----:B------:R4:W-:Y:S01]  /*20f0*/  @P4 STS.128 [R204+0x11000], RZ ;  /* 0x011000ffcc004388 */ /* 0x0009e20000000c00 */
[----:B------:R-:W-:Y:S01]  /*2100*/  @!P5 IMAD.IADD R3, R3, 0x1, R19 ;  /* 0x000000010303d824 */ /* 0x000fe200078e0213 */
[----:B------:R-:W-:Y:S01]  /*2110*/  CS2R R36, SRZ ;  /* 0x0000000000247805 */ /* 0x000fe2000001ff00 */
[----:B------:R-:W-:Y:S01]  /*2120*/  @!P4 IMAD.WIDE.U32 R8, R18, R22, R8 ;  /* 0x000000161208c225 */ /* 0x000fe200078e0008 */
[----:B------:R4:W-:Y:S01]  /*2130*/  @P4 STS.128 [R204+0x13000], RZ ;  /* 0x013000ffcc004388 */ /* 0x0009e20000000c00 */
[----:B------:R-:W-:Y:S01]  /*2140*/  ULDC UR4, c[0x0][0x2dc] ;  /* 0x0000b70000047ab9 */ /* 0x000fe20000000800 */
[----:B------:R-:W-:Y:S01]  /*2150*/  ULDC UR6, c[0x0][0x2ec] ;  /* 0x0000bb0000067ab9 */ /* 0x000fe20000000800 */
[----:B------:R-:W-:Y:S01]  /*2160*/  IMAD.SHL.U32 R227, R0, 0x4, RZ ;  /* 0x0000000400e37824 */ /* 0x000fe200078e00ff */
[----:B------:R-:W-:Y:S01]  /*2170*/  @!PT LDS RZ, [RZ] ;  /* 0x00000000fffff984 */ /* 0x000fe20000000800 */
[----:B------:R-:W-:Y:S01]  /*2180*/  @!PT LDS RZ, [RZ] ;  /* 0x00000000fffff984 */ /* 0x000fe20000000800 */
[----:B------:R-:W-:Y:S01]  /*2190*/  @!PT LDS RZ, [RZ] ;  /* 0x00000000fffff984 */ /* 0x000fe20000000800 */
[----:B------:R-:W-:Y:S04]  /*21a0*/  @!P4 LDGSTS.E.BYPASS.LTC128B.128 [R204+0x11000], desc[UR16][R6.64] ;  /* 0x1100000006cccfae */ /* 0x000fe8000b901d50 */
[----:B------:R1:W-:Y:S04]  /*21b0*/  @!P4 LDGSTS.E.BYPASS.LTC128B.128 [R204+0x13000], desc[UR16][R6.64+0x80] ;  /* 0x1300008006cccfae */ /* 0x0003e8000b901d50 */
[----:B------:R-:W0:Y:S04]  /*21c0*/  LDGDEPBAR ;  /* 0x00000000000079af */ /* 0x000e280000000000 */
[----:B------:R4:W-:Y:S04]  /*21d0*/  @P1 STS.128 [R204+0x8000], RZ ;  /* 0x008000ffcc001388 */ /* 0x0009e80000000c00 */
[----:B------:R4:W-:Y:S04]  /*21e0*/  @P1 STS.128 [R204+0xa000], RZ ;  /* 0x00a000ffcc001388 */ /* 0x0009e80000000c00 */
[----:B------:R-:W-:Y:S01]  /*21f0*/  @!PT LDS RZ, [RZ] ;  /* 0x00000000fffff984 */ /* 0x000fe20000000800 */
[----:B------:R-:W-:Y:S01]  /*2200*/  @!PT LDS RZ, [RZ] ;  /* 0x00000000fffff984 */ /* 0x000fe20000000800 */
[----:B------:R-:W-:Y:S01]  /*2210*/  @!PT LDS RZ, [RZ] ;  /* 0x00000000fffff984 */ /* 0x000fe20000000800 */
[----:B------:R-:W-:Y:S04]  /*2220*/  @!P1 LDGSTS.E.BYPASS.LTC128B.128 [R204+0x8000], desc[UR16][R200.64] ;  /* 0x08000000c8cc9fae */ /* 0x000fe8000b901d50 */
[----:B------:R-:W-:Y:S04]  /*2230*/  @!P1 LDGSTS.E.BYPASS.LTC128B.128 [R204+0xa000], desc[UR16][R200.64+0x80] ;  /* 0x0a000080c8cc9fae */ /* 0x000fe8000b901d50 */
[----:B------:R4:W-:Y:S01]  /*2240*/  @P2 STS.128 [R204+0x9000], RZ ;  /* 0x009000ffcc002388 */ /* 0x0009e20000000c00 */
[----:B-1----:R-:W-:-:S03]  /*2250*/  @!P5 LEA R6, P3, R2, R4, 0x1 ;  /* 0x000000040206d211 */ /* 0x002fc600078608ff */
[----:B------:R4:W-:Y:S01]  /*2260*/  @P2 STS.128 [R204+0xb000], RZ ;  /* 0x00b000ffcc002388 */ /* 0x0009e20000000c00 */
[----:B------:R-:W-:-:S03]  /*2270*/  @!P5 LEA.HI.X R7, R2, R5, R3, 0x1, P3 ;  /* 0x000000050207d211 */ /* 0x000fc600018f0c03 */
[----:B------:R-:W-:Y:S01]  /*2280*/  @!PT LDS RZ, [RZ] ;  /* 0x00000000fffff984 */ /* 0x000fe20000000800 */
[----:B------:R-:W-:Y:S01]  /*2290*/  @!PT LDS RZ, [RZ] ;  /* 0x00000000fffff984 */ /* 0x000fe20000000800 */
[----:B------:R-:W-:Y:S01]  /*22a0*/  @!PT LDS RZ, [RZ] ;  /* 0x00000000fffff984 */ /* 0x000fe20000000800 */
[----:B------:R-:W-:Y:S01]  /*22b0*/  @!P2 LDGSTS.E.BYPASS.LTC128B.128 [R204+0x9000], desc[UR16][R14.64] ;  /* 0x090000000eccafae */ /* 0x000fe2000b901d50 */
[----:B------:R-:W-:Y:S01]  /*22c0*/  @!P4 IADD3 R5, R9, R23, RZ ;  /* 0x000000170905c210 */ /* 0x000fe20007ffe0ff */
[C---:B------:R-:W-:Y:S01]  /*22d0*/  VIADD R2, R0.reuse, 0x8 ;  /* 0x0000000800027836 */ /* 0x040fe20000000000 */
[----:B------:R-:W-:Y:S01]  /*22e0*/  SHF.R.S32.HI R3, RZ, 0x1f, R0 ;  /* 0x0000001fff037819 */ /* 0x000fe20000011400 */
[----:B------:R-:W-:Y:S01]  /*22f0*/  @!P2 LDGSTS.E.BYPASS.LTC128B.128 [R204+0xb000], desc[UR16][R14.64+0x80] ;  /* 0x0b0000800eccafae */ /* 0x000fe2000b901d50 */
[C---:B------:R-:W-:Y:S02]  /*2300*/  ISETP.GE.AND P3, PT, R0.reuse, R25, PT ;  /* 0x000000190000720c */ /* 0x040fe40003f66270 */
[----:B------:R-:W-:Y:S02]  /*2310*/  SHF.L.U64.HI R226, R0, 0x2, R3 ;  /* 0x0000000200e27819 */ /* 0x000fe40000010203 */
[----:B------:R-:W-:-:S04]  /*2320*/  LEA.HI R0, R42, R43, RZ, 0x4 ;  /* 0x0000002b2a007211 */ /* 0x000fc800078f20ff */
[----:B------:R-:W-:-:S05]  /*2330*/  LOP3.LUT R0, R0, 0xfffffff0, RZ, 0xc0, !PT ;  /* 0xfffffff000007812 */ /* 0x000fca00078ec0ff */
[----:B------:R-:W-:Y:S02]  /*2340*/  IMAD.IADD R0, R43, 0x1, -R0 ;  /* 0x000000012b007824 */ /* 0x000fe400078e0a00 */
[C---:B------:R-:W-:Y:S02]  /*2350*/  VIADD R240, R208.reuse, 0x60 ;  /* 0x00000060d0f07836 */ /* 0x040fe40000000000 */
[C---:B------:R-:W-:Y:S02]  /*2360*/  VIADD R241, R208.reuse, 0x40 ;  /* 0x00000040d0f17836 */ /* 0x040fe40000000000 */
[----:B------:R-:W-:Y:S02]  /*2370*/  VIADD R239, R208, 0x20 ;  /* 0x00000020d0ef7836 */ /* 0x000fe40000000000 */
[C---:B------:R-:W-:Y:S02]  /*2380*/  IMAD.IADD R249, R205.reuse, 0x1, R240 ;  /* 0x00000001cdf97824 */ /* 0x040fe400078e02f0 */
[----:B------:R-:W-:-:S02]  /*2390*/  IMAD.IADD R250, R205, 0x1, R241 ;  /* 0x00000001cdfa7824 */ /* 0x000fc400078e02f1 */
[----:B--2---:R-:W-:-:S05]  /*23a0*/  VIADD R193, R35, 0x2000 ;  /* 0x0000200023c17836 */ /* 0x004fca0000000000 */
[----:B------:R-:W-:-:S04]  /*23b0*/  SEL R193, R193, R35, !P0 ;  /* 0x00000023c1c17207 */ /* 0x000fc80004000000 */
[----:B------:R-:W-:-:S05]  /*23c0*/  LEA R193, R193, UR5, 0x1 ;  /* 0x00000005c1c17c11 */ /* 0x000fca000f8e08ff */
[----:B------:R4:W-:Y:S04]  /*23d0*/  @P1 STS [R193], RZ ;  /* 0x000000ffc1001388 */ /* 0x0009e80000000800 */
[----:B------:R4:W-:Y:S04]  /*23e0*/  @P1 STS [R193+0x4], RZ ;  /* 0x000004ffc1001388 */ /* 0x0009e80000000800 */
[----:B------:R4:W-:Y:S04]  /*23f0*/  @P1 STS [R193+0x8], RZ ;  /* 0x000008ffc1001388 */ /* 0x0009e80000000800 */
[----:B------:R4:W-:Y:S04]  /*2400*/  @P1 STS [R193+0xc], RZ ;  /* 0x00000cffc1001388 */ /* 0x0009e80000000800 */
[----:B------:R4:W-:Y:S04]  /*2410*/  @P1 STS [R193+0x2000], RZ ;  /* 0x002000ffc1001388 */ /* 0x0009e80000000800 */
[----:B------:R4:W-:Y:S04]  /*2420*/  @P1 STS [R193+0x2004], RZ ;  /* 0x002004ffc1001388 */ /* 0x0009e80000000800 */
[----:B------:R4:W-:Y:S04]  /*2430*/  @P1 STS [R193+0x2008], RZ ;  /* 0x002008ffc1001388 */ /* 0x0009e80000000800 */
[----:B------:R4:W-:Y:S04]  /*2440*/  @P1 STS [R193+0x200c], RZ ;  /* 0x00200cffc1001388 */ /* 0x0009e80000000800 */
[----:B------:R-:W-:Y:S01]  /*2450*/  @!PT LDS RZ, [RZ] ;  /* 0x00000000fffff984 */ /* 0x000fe20000000800 */
[----:B------:R-:W-:Y:S01]  /*2460*/  @!PT LDS RZ, [RZ] ;  /* 0x00000000fffff984 */ /* 0x000fe20000000800 */
[----:B------:R-:W-:Y:S01]  /*2470*/  @!PT LDS RZ, [RZ] ;  /* 0x00000000fffff984 */ /* 0x000fe20000000800 */
[----:B------:R-:W-:Y:S04]  /*2480*/  @!P1 LDGSTS.E.BYPASS.LTC128B.128 [R193], desc[UR16][R198.64] ;  /* 0x00000000c6c19fae */ /* 0x000fe8000b901d50 */
[----:B------:R-:W-:Y:S01]  /*2490*/  @!P1 LDGSTS.E.BYPASS.LTC128B.128 [R193+0x2000], desc[UR16][R198.64+0x80] ;  /* 0x02000080c6c19fae */ /* 0x000fe2000b901d50 */
[----:B---3--:R-:W-:-:S03]  /*24a0*/  @!P4 LEA R4, P1, R8, R10, 0x1 ;  /* 0x0000000a0804c211 */ /* 0x008fc600078208ff */
[----:B------:R4:W-:Y:S01]  /*24b0*/  @P2 STS [R193+0x1000], RZ ;  /* 0x001000ffc1002388 */ /* 0x0009e20000000800 */
[----:B------:R-:W-:-:S03]  /*24c0*/  @!P4 LEA.HI.X R5, R8, R11, R5, 0x1, P1 ;  /* 0x0000000b0805c211 */ /* 0x000fc600008f0c05 */
        /* <DEDUP_REMOVED lines=10> */
[----:B------:R-:W-:Y:S04]  /*2570*/  @!P2 LDGSTS.E.BYPASS.LTC128B.128 [R193+0x1000], desc[UR16][R16.64] ;  /* 0x0100000010c1afae */ /* 0x000fe8000b901d50 */
[----:B------:R-:W-:Y:S01]  /*2580*/  @!P2 LDGSTS.E.BYPASS.LTC128B.128 [R193+0x3000], desc[UR16][R16.64+0x80] ;  /* 0x0300008010c1afae */ /* 0x000fe2000b901d50 */
[----:B------:R-:W-:-:S02]  /*2590*/  ISETP.GE.AND P2, PT, R2, R25, PT ;  /* 0x000000190200720c */ /* 0x000fc40003f46270 */
[----:B------:R-:W-:Y:S01]  /*25a0*/  IADD3 R2, P1, R227, R212, RZ ;  /* 0x000000d4e3027210 */ /* 0x000fe20007f3e0ff */
[----:B------:R4:W-:Y:S04]  /*25b0*/  @P5 STS.128 [R204+0xc000], RZ ;  /* 0x00c000ffcc005388 */ /* 0x0009e80000000c00 */
[----:B------:R4:W-:Y:S01]  /*25c0*/  @P5 STS.128 [R204+0xe000], RZ ;  /* 0x00e000ffcc005388 */ /* 0x0009e20000000c00 */
[----:B------:R-:W-:-:S03]  /*25d0*/  IMAD.X R3, R226, 0x1, R211, P1 ;  /* 0x00000001e2037824 */ /* 0x000fc600008e06d3 */
[----:B------:R-:W-:Y:S01]  /*25e0*/  @!PT LDS RZ, [RZ] ;  /* 0x00000000fffff984 */ /* 0x000fe20000000800 */
[----:B------:R-:W-:Y:S01]  /*25f0*/  @!PT LDS RZ, [RZ] ;  /* 0x00000000fffff984 */ /* 0x000fe20000000800 */
[----:B------:R-:W-:Y:S01]  /*2600*/  @!PT LDS RZ, [RZ] ;  /* 0x00000000fffff984 */ /* 0x000fe20000000800 */
[----:B------:R-:W-:Y:S04]  /*2610*/  @!P5 LDGSTS.E.BYPASS.LTC128B.128 [R204+0xc000], desc[UR16][R6.64] ;  /* 0x0c00000006ccdfae */ /* 0x000fe8000b901d50 */
[----:B------:R-:W-:Y:S04]  /*2620*/  @!P5 LDGSTS.E.BYPASS.LTC128B.128 [R204+0xe000], desc[UR16][R6.64+0x80] ;  /* 0x0e00008006ccdfae */ /* 0x000fe8000b901d50 */
[----:B------:R4:W-:Y:S04]  /*2630*/  @P4 STS.128 [R204+0xd000], RZ ;  /* 0x00d000ffcc004388 */ /* 0x0009e80000000c00 */
[----:B------:R4:W-:Y:S04]  /*2640*/  @P4 STS.128 [R204+0xf000], RZ ;  /* 0x00f000ffcc004388 */ /* 0x0009e80000000c00 */
[----:B------:R-:W-:Y:S01]  /*2650*/  @!PT LDS RZ, [RZ] ;  /* 0x00000000fffff984 */ /* 0x000fe20000000800 */
[----:B------:R-:W-:Y:S01]  /*2660*/  @!PT LDS RZ, [RZ] ;  /* 0x00000000fffff984 */ /* 0x000fe20000000800 */
[----:B------:R-:W-:Y:S01]  /*2670*/  @!PT LDS RZ, [RZ] ;  /* 0x00000000fffff984 */ /* 0x000fe20000000800 */
[----:B------:R-:W-:Y:S04]  /*2680*/  @!P4 LDGSTS.E.BYPASS.LTC128B.128 [R204+0xd000], desc[UR16][R4.64] ;  /* 0x0d00000004cccfae */ /* 0x000fe8000b901d50 */
[----:B------:R1:W-:Y:S04]  /*2690*/  @!P4 LDGSTS.E.BYPASS.LTC128B.128 [R204+0xf000], desc[UR16][R4.64+0x80] ;  /* 0x0f00008004cccfae */ /* 0x0003e8000b901d50 */
[----:B------:R-:W0:Y:S04]  /*26a0*/  LDGDEPBAR ;  /* 0x00000000000079af */ /* 0x000e280000000000 */
[----:B------:R-:W5:Y:S04]  /*26b0*/  @!P3 LDG.E R206, desc[UR16][R2.64] ;  /* 0x0000001002ceb981 */ /* 0x000f68000c1e1900 */
[----:B------:R2:W5:Y:S01]  /*26c0*/  @!P2 LDG.E R207, desc[UR16][R2.64+0x20] ;  /* 0x0000201002cfa981 */ /* 0x000562000c1e1900 */
[C---:B------:R-:W-:Y:S01]  /*26d0*/  IMAD.IADD R248, R205.reuse, 0x1, R239 ;  /* 0x00000001cdf87824 */ /* 0x040fe200078e02ef */
[C---:B------:R-:W-:Y:S01]  /*26e0*/  IADD3 R225, R205.reuse, R249, RZ ;  /* 0x000000f9cde17210 */ /* 0x040fe20007ffe0ff */
[C---:B------:R-:W-:Y:S01]  /*26f0*/  IMAD.IADD R219, R205.reuse, 0x1, R250 ;  /* 0x00000001cddb7824 */ /* 0x040fe200078e02fa */
[----:B------:R-:W-:Y:S01]  /*2700*/  CS2R R40, SRZ ;  /* 0x0000000000287805 */ /* 0x000fe2000001ff00 */
[C---:B------:R-:W-:Y:S01]  /*2710*/  IMAD.IADD R222, R205.reuse, 0x1, R248 ;  /* 0x00000001cdde7824 */ /* 0x040fe200078e02f8 */
[----:B------:R-:W-:Y:S01]  /*2720*/  CS2R R30, SRZ ;  /* 0x00000000001e7805 */ /* 0x000fe2000001ff00 */
[C---:B------:R-:W-:Y:S01]  /*2730*/  IMAD.IADD R218, R205.reuse, 0x1, R219 ;  /* 0x00000001cdda7824 */ /* 0x040fe200078e02db */
[----:B------:R-:W-:Y:S01]  /*2740*/  CS2R R34, SRZ ;  /* 0x0000000000227805 */ /* 0x000fe2000001ff00 */
[C---:B------:R-:W-:Y:S01]  /*2750*/  IMAD.IADD R224, R205.reuse, 0x1, R225 ;  /* 0x00000001cde07824 */ /* 0x040fe200078e02e1 */
[----:B------:R-:W-:Y:S01]  /*2760*/  CS2R R26, SRZ ;  /* 0x00000000001a7805 */ /* 0x000fe2000001ff00 */
[C---:B------:R-:W-:Y:S01]  /*2770*/  IMAD.IADD R221, R205.reuse, 0x1, R222 ;  /* 0x00000001cddd7824 */ /* 0x040fe200078e02de */
[C---:B------:R-:W-:Y:S01]  /*2780*/  IADD3 R217, R205.reuse, R218, RZ ;  /* 0x000000dacdd97210 */ /* 0x040fe20007ffe0ff */
[----:B------:R-:W-:Y:S01]  /*2790*/  IMAD.IADD R223, R205, 0x1, R224 ;  /* 0x00000001cddf7824 */ /* 0x000fe200078e02e0 */
[----:B------:R-:W-:Y:S01]  /*27a0*/  CS2R R24, SRZ ;  /* 0x0000000000187805 */ /* 0x000fe2000001ff00 */
[----:B-1----:R-:W-:Y:S01]  /*27b0*/  VIADD R4, R28, 0x40 ;  /* 0x000000401c047836 */ /* 0x002fe20000000000 */
[----:B------:R-:W-:-:S04]  /*27c0*/  DEPBAR.LE SB0, 0x1 ;  /* 0x000080400000791a */ /* 0x000fc80000000000 */
[----:B------:R-:W-:Y:S01]  /*27d0*/  BAR.SYNC.DEFER_BLOCKING 0x0 ;  /* 0x0000000000007b1d */ /* 0x000fe20000010000 */
[----:B------:R-:W-:Y:S01]  /*27e0*/  ISETP.GE.AND P3, PT, R4, R202, PT ;  /* 0x000000ca0400720c */ /* 0x000fe20003f66270 */
[----:B------:R-:W-:Y:S01]  /*27f0*/  IMAD.IADD R220, R205, 0x1, R221 ;  /* 0x00000001cddc7824 */ /* 0x000fe200078e02dd */
[----:B------:R-:W-:Y:S01]  /*2800*/  CS2R R28, SRZ ;  /* 0x00000000001c7805 */ /* 0x000fe2000001ff00 */
[----:B------:R-:W-:Y:S01]  /*2810*/  IMAD.MOV.U32 R209, RZ, RZ, R33 ;  /* 0x000000ffffd17224 */ /* 0x000fe200078e0021 */
[----:B--2---:R-:W-:Y:S01]  /*2820*/  LEA.HI R2, R42, R43, RZ, 0x3 ;  /* 0x0000002b2a027211 */ /* 0x004fe200078f18ff */
[C---:B------:R-:W-:Y:S01]  /*2830*/  IMAD R235, R231.reuse, 0x18, RZ ;  /* 0x00000018e7eb7824 */ /* 0x040fe200078e02ff */
[----:B------:R-:W-:Y:S01]  /*2840*/  SHF.R.S32.HI R3, RZ, 0x1f, R0 ;  /* 0x0000001fff037819 */ /* 0x000fe20000011400 */
[C---:B------:R-:W-:Y:S01]  /*2850*/  IMAD.SHL.U32 R234, R231.reuse, 0x20, RZ ;  /* 0x00000020e7ea7824 */ /* 0x040fe200078e00ff */
[----:B------:R-:W-:Y:S01]  /*2860*/  LOP3.LUT R2, R2, 0xfffffff8, RZ, 0xc0, !PT ;  /* 0xfffffff802027812 */ /* 0x000fe200078ec0ff */
[----:B------:R-:W-:Y:S01]  /*2870*/  IMAD R233, R231, 0x28, RZ ;  /* 0x00000028e7e97824 */ /* 0x000fe200078e02ff */
[----:B------:R-:W-:Y:S01]  /*2880*/  LEA.HI R3, R3, R0, RZ, 0x3 ;  /* 0x0000000003037211 */ /* 0x000fe200078f18ff */
[----:B------:R-:W-:Y:S01]  /*2890*/  IMAD R232, R231, 0x30, RZ ;  /* 0x00000030e7e87824 */ /* 0x000fe200078e02ff */
[----:B------:R-:W-:Y:S01]  /*28a0*/  CS2R R32, SRZ ;  /* 0x0000000000207805 */ /* 0x000fe2000001ff00 */
[----:B------:R-:W-:Y:S01]  /*28b0*/  IMAD.IADD R2, R43, 0x1, -R2 ;  /* 0x000000012b027824 */ /* 0x000fe200078e0a02 */
[----:B------:R-:W-:Y:S01]  /*28c0*/  LOP3.LUT R3, R3, 0xfffffff8, RZ, 0xc0, !PT ;  /* 0xfffffff803037812 */ /* 0x000fe200078ec0ff */
[----:B------:R-:W-:Y:S01]  /*28d0*/  IMAD R231, R231, 0x38, RZ ;  /* 0x00000038e7e77824 */ /* 0x000fe200078e02ff */
[----:B------:R-:W-:-:S02]  /*28e0*/  CS2R R42, SRZ ;  /* 0x00000000002a7805 */ /* 0x000fc4000001ff00 */
[----:B------:R-:W-:Y:S02]  /*28f0*/  CS2R R22, SRZ ;  /* 0x0000000000167805 */ /* 0x000fe4000001ff00 */
[----:B------:R-:W-:Y:S01]  /*2900*/  LOP3.LUT P4, RZ, R2, 0x2, RZ, 0xc0, !PT ;  /* 0x0000000202ff7812 */ /* 0x000fe2000788c0ff */
[----:B------:R-:W-:Y:S01]  /*2910*/  IMAD.IADD R0, R0, 0x1, -R3 ;  /* 0x0000000100007824 */ /* 0x000fe200078e0a03 */
[----:B------:R-:W-:Y:S01]  /*2920*/  CS2R R20, SRZ ;  /* 0x0000000000147805 */ /* 0x000fe2000001ff00 */
[----:B------:R-:W-:Y:S01]  /*2930*/  VIADD R2, R190, 0x2000 ;  /* 0x00002000be027836 */ /* 0x000fe20000000000 */
[----:B------:R-:W-:Y:S01]  /*2940*/  SEL R172, R172, 0xffffffe0, !P4 ;  /* 0xffffffe0acac7807 */ /* 0x000fe20006000000 */
[----:B------:R4:W1:Y:S01]  /*2950*/  LDSM.16.M88.4 R112, [R181+0x10000] ;  /* 0x01000000b570783b */ /* 0x0008620000000200 */
[----:B------:R-:W-:Y:S01]  /*2960*/  R2P PR, R0, 0x6 ;  /* 0x0000000600007804 */ /* 0x000fe20000000000 */
[----:B------:R-:W-:Y:S01]  /*2970*/  VIADD R0, R191, 0x2000 ;  /* 0x00002000bf007836 */ /* 0x000fe20000000000 */
[----:B------:R-:W-:Y:S01]  /*2980*/  SEL R2, R2, R190, !P0 ;  /* 0x000000be02027207 */ /* 0x000fe20004000000 */
[----:B------:R-:W-:Y:S01]  /*2990*/  IMAD.IADD R172, R172, 0x1, R180 ;  /* 0x00000001acac7824 */ /* 0x000fe200078e02b4 */
[----:B------:R4:W2:Y:S01]  /*29a0*/  LDSM.16.M88.4 R116, [R181+0x10800] ;  /* 0x01080000b574783b */ /* 0x0008a20000000200 */
[----:B------:R-:W-:Y:S01]  /*29b0*/  SEL R185, R185, 0xffffffe0, !P1 ;  /* 0xffffffe0b9b97807 */ /* 0x000fe20004800000 */
[C---:B------:R-:W-:Y:S01]  /*29c0*/  IMAD.IADD R230, R205.reuse, 0x1, R223 ;  /* 0x00000001cde67824 */ /* 0x040fe200078e02df */
[----:B------:R-:W-:Y:S01]  /*29d0*/  SEL R182, R182, 0xffffffc0, !P2 ;  /* 0xffffffc0b6b67807 */ /* 0x000fe20005000000 */
[----:B------:R4:W3:Y:S01]  /*29e0*/  LDSM.16.M88.4 R136, [R172] ;  /* 0x00000000ac88783b */ /* 0x0008e20000000200 */
[----:B------:R-:W-:Y:S01]  /*29f0*/  SEL R0, R0, R191, !P0 ;  /* 0x000000bf00007207 */ /* 0x000fe20004000000 */
[----:B------:R-:W-:Y:S01]  /*2a00*/  IMAD.IADD R187, R186, 0x1, R185 ;  /* 0x00000001babb7824 */ /* 0x000fe200078e02b9 */
[----:B------:R-:W-:Y:S01]  /*2a10*/  LEA R179, R2, UR5, 0x1 ;  /* 0x0000000502b37c11 */ /* 0x000fe2000f8e08ff */
[----:B------:R4:W1:Y:S01]  /*2a20*/  LDSM.16.M88.4 R140, [R172+0x800] ;  /* 0x00080000ac8c783b */ /* 0x0008620000000200 */
[----:B------:R-:W-:Y:S01]  /*2a30*/  LEA R176, R0, UR5, 0x1 ;  /* 0x0000000500b07c11 */ /* 0x000fe2000f8e08ff */
[----:B------:R-:W-:-:S02]  /*2a40*/  IMAD.IADD R229, R205, 0x1, R220 ;  /* 0x00000001cde57824 */ /* 0x000fc400078e02dc */
[----:B------:R4:W1:Y:S01]  /*2a50*/  LDSM.16.M88.4 R168, [R172+0x2000] ;  /* 0x00200000aca8783b */ /* 0x0008620000000200 */
[----:B------:R-:W-:Y:S02]  /*2a60*/  IMAD.IADD R228, R205, 0x1, R217 ;  /* 0x00000001cde47824 */ /* 0x000fe400078e02d9 */
[----:B------:R-:W-:Y:S01]  /*2a70*/  IMAD.IADD R188, R186, 0x1, R182 ;  /* 0x00000001babc7824 */ /* 0x000fe200078e02b6 */
[----:B------:R-:W1:Y:S01]  /*2a80*/  LDSM.16.M88.4 R172, [R172+0x2800] ;  /* 0x00280000acac783b */ /* 0x000e620000000200 */
[----:B------:R-:W-:-:S03]  /*2a90*/  IMAD.IADD R189, R182, 0x1, R187 ;  /* 0x00000001b6bd7824 */ /* 0x000fc600078e02bb */
[----:B------:R4:W1:Y:S04]  /*2aa0*/  LDSM.16.M88.4 R120, [R183] ;  /* 0x00000000b778783b */ /* 0x0008680000000200 */
[----:B------:R4:W1:Y:S04]  /*2ab0*/  LDSM.16.M88.4 R124, [R183+0x800] ;  /* 0x00080000b77c783b */ /* 0x0008680000000200 */
[----:B------:R4:W1:Y:S04]  /*2ac0*/  LDSM.16.M88.4 R128, [R180] ;  /* 0x00000000b480783b */ /* 0x0008680000000200 */
[----:B------:R4:W1:Y:S04]  /*2ad0*/  LDSM.16.M88.4 R132, [R180+0x800] ;  /* 0x00080000b484783b */ /* 0x0008680000000200 */
[----:B------:R4:W1:Y:S04]  /*2ae0*/  LDSM.16.M88.4 R144, [R181+0x12000] ;  /* 0x01200000b590783b */ /* 0x0008680000000200 */
[----:B------:R4:W1:Y:S04]  /*2af0*/  LDSM.16.M88.4 R148, [R181+0x12800] ;  /* 0x01280000b594783b */ /* 0x0008680000000200 */
[----:B------:R4:W1:Y:S04]  /*2b00*/  LDSM.16.M88.4 R152, [R183+0x2000] ;  /* 0x00200000b798783b */ /* 0x0008680000000200 */
[----:B------:R4:W1:Y:S04]  /*2b10*/  LDSM.16.M88.4 R156, [R183+0x2800] ;  /* 0x00280000b79c783b */ /* 0x0008680000000200 */
[----:B------:R4:W1:Y:S04]  /*2b20*/  LDSM.16.M88.4 R160, [R180+0x2000] ;  /* 0x00200000b4a0783b */ /* 0x0008680000000200 */
[----:B--23--:R4:W1:Y:S02]  /*2b30*/  LDSM.16.M88.4 R164, [R180+0x2800] ;  /* 0x00280000b4a4783b */ /* 0x00c8640000000200 */
.L_x_9:
[----:B------:R-:W0:Y:S01]  /*2b40*/  LDGDEPBAR ;  /* 0x00000000000079af */ /* 0x000e220000000000 */
[C---:B------:R-:W-:Y:S02]  /*2b50*/  IADD3 R0, R179.reuse, R185, RZ ;  /* 0x000000b9b3007210 */ /* 0x040fe40007ffe0ff */
[----:B------:R-:W-:Y:S02]  /*2b60*/  IADD3 R2, R179, R182, RZ ;  /* 0x000000b6b3027210 */ /* 0x000fe40007ffe0ff */
[----:B-----5:R-:W-:Y:S01]  /*2b70*/  FSETP.NEU.FTZ.AND P0, PT, R206, -INF , PT ;  /* 0xff800000ce00780b */ /* 0x020fe20003f1d000 */
[----:B------:R-:W-:Y:S01]  /*2b80*/  IMAD.IADD R3, R0, 0x1, R182 ;  /* 0x0000000100037824 */ /* 0x000fe200078e02b6 */
[----:B------:R-:W-:Y:S01]  /*2b90*/  ISETP.GE.AND P5, PT, R203, 0x1, PT ;  /* 0x00000001cb00780c */ /* 0x000fe20003fa6270 */
[----:B------:R-:W-:Y:S04]  /*2ba0*/  DEPBAR.LE SB0, 0x0 ;  /* 0x000080000000791a */ /* 0x000fe80000000000 */
[----:B------:R-:W-:Y:S06]  /*2bb0*/  BAR.SYNC.DEFER_BLOCKING 0x0 ;  /* 0x0000000000007b1d */ /* 0x000fec0000010000 */
[----:B------:R-:W-:Y:S06]  /*2bc0*/  LDSM.16.M88.4 R16, [R179] ;  /* 0x00000000b310783b */ /* 0x000fec0000000200 */
[----:B------:R-:W2:Y:S06]  /*2bd0*/  LDSM.16.M88.4 R8, [R181+0xc000] ;  /* 0x00c00000b508783b */ /* 0x000eac0000000200 */
[----:B------:R-:W3:Y:S06]  /*2be0*/  LDSM.16.M88.4 R52, [R181+0xc800] ;  /* 0x00c80000b534783b */ /* 0x000eec0000000200 */
[----:B------:R-:W-:Y:S06]  /*2bf0*/  LDSM.16.M88.4 R56, [R0] ;  /* 0x000000000038783b */ /* 0x000fec0000000200 */
[----:B------:R-:W4:Y:S06]  /*2c00*/  LDSM.16.M88.4 R60, [R183+-0x4000] ;  /* 0xffc00000b73c783b */ /* 0x000f2c0000000200 */
[----:B------:R-:W1:Y:S06]  /*2c10*/  LDSM.16.M88.4 R64, [R183+-0x3800] ;  /* 0xffc80000b740783b */ /* 0x000e6c0000000200 */
[----:B------:R-:W-:Y:S06]  /*2c20*/  LDSM.16.M88.4 R100, [R2] ;  /* 0x000000000264783b */ /* 0x000fec0000000200 */
[----:B------:R-:W1:Y:S01]  /*2c30*/  LDSM.16.M88.4 R104, [R180+-0x4000] ;  /* 0xffc00000b468783b */ /* 0x000e620000000200 */
[C---:B--2---:R-:W-:Y:S05]  /*2c40*/  HMMA.16816.F32 R4, R16.reuse, R8, RZ ;  /* 0x000000081004723c */ /* 0x044fea00000018ff */
[----:B------:R-:W-:Y:S01]  /*2c50*/  LDSM.16.M88.4 R108, [R184] ;  /* 0x00000000b86c783b */ /* 0x000fe20000000200 */
[C---:B------:R-:W-:Y:S06]  /*2c60*/  HMMA.16816.F32 R8, R16.reuse, R10, RZ ;  /* 0x0000000a1008723c */ /* 0x040fec00000018ff */
[C---:B---3--:R-:W-:Y:S06]  /*2c70*/  HMMA.16816.F32 R12, R16.reuse, R52, RZ ;  /* 0x00000034100c723c */ /* 0x048fec00000018ff */
[----:B------:R-:W-:Y:S01]  /*2c80*/  HMMA.16816.F32 R16, R16, R54, RZ ;  /* 0x000000361010723c */ /* 0x000fe200000018ff */
[----:B------:R-:W2:Y:S05]  /*2c90*/  LDSM.16.M88.4 R52, [R180+-0x3800] ;  /* 0xffc80000b434783b */ /* 0x000eaa0000000200 */
[C---:B----4-:R-:W-:Y:S06]  /*2ca0*/  HMMA.16816.F32 R4, R56.reuse, R60, R4 ;  /* 0x0000003c3804723c */ /* 0x050fec0000001804 */
[C---:B------:R-:W-:Y:S01]  /*2cb0*/  HMMA.16816.F32 R8, R56.reuse, R62, R8 ;  /* 0x0000003e3808723c */ /* 0x040fe20000001808 */
[----:B------:R-:W3:Y:S05]  /*2cc0*/  LDSM.16.M88.4 R60, [R3] ;  /* 0x00000000033c783b */ /* 0x000eea0000000200 */
[C---:B-1----:R-:W-:Y:S06]  /*2cd0*/  HMMA.16816.F32 R12, R56.reuse, R64, R12 ;  /* 0x00000040380c723c */ /* 0x042fec000000180c */
[----:B------:R-:W-:Y:S01]  /*2ce0*/  HMMA.16816.F32 R16, R56, R66, R16 ;  /* 0x000000423810723c */ /* 0x000fe20000001810 */
[----:B------:R-:W1:Y:S05]  /*2cf0*/  LDSM.16.M88.4 R56, [R184+0x800] ;  /* 0x00080000b838783b */ /* 0x000e6a0000000200 */
[C---:B------:R-:W-:Y:S01]  /*2d00*/  HMMA.16816.F32 R4, R100.reuse, R104, R4 ;  /* 0x000000686404723c */ /* 0x040fe20000001804 */
[----:B------:R-:W-:Y:S05]  /*2d10*/  LDSM.16.M88.4 R64, [R179+0x2000] ;  /* 0x00200000b340783b */ /* 0x000fea0000000200 */
[C---:B------:R-:W-:Y:S01]  /*2d20*/  HMMA.16816.F32 R8, R100.reuse, R106, R8 ;  /* 0x0000006a6408723c */ /* 0x040fe20000001808 */
[----:B------:R-:W4:Y:S05]  /*2d30*/  LDSM.16.M88.4 R104, [R181+0xe000] ;  /* 0x00e00000b568783b */ /* 0x000f2a0000000200 */
[C---:B--2---:R-:W-:Y:S06]  /*2d40*/  HMMA.16816.F32 R12, R100.reuse, R52, R12 ;  /* 0x00000034640c723c */ /* 0x044fec000000180c */
[----:B------:R-:W-:Y:S01]  /*2d50*/  HMMA.16816.F32 R16, R100, R54, R16 ;  /* 0x000000366410723c */ /* 0x000fe20000001810 */
[----:B------:R-:W2:Y:S05]  /*2d60*/  LDSM.16.M88.4 R52, [R181+0xe800] ;  /* 0x00e80000b534783b */ /* 0x000eaa0000000200 */
[C---:B---3--:R-:W-:Y:S01]  /*2d70*/  HMMA.16816.F32 R4, R60.reuse, R108, R4 ;  /* 0x0000006c3c04723c */ /* 0x048fe20000001804 */
[----:B------:R-:W-:Y:S05]  /*2d80*/  LDSM.16.M88.4 R100, [R0+0x2000] ;  /* 0x002000000064783b */ /* 0x000fea0000000200 */
[C---:B------:R-:W-:Y:S01]  /*2d90*/  HMMA.16816.F32 R8, R60.reuse, R110, R8 ;  /* 0x0000006e3c08723c */ /* 0x040fe20000001808 */
[----:B------:R-:W3:Y:S05]  /*2da0*/  LDSM.16.M88.4 R108, [R183+-0x2000] ;  /* 0xffe00000b76c783b */ /* 0x000eea0000000200 */
[C---:B-1----:R-:W-:Y:S06]  /*2db0*/  HMMA.16816.F32 R12, R60.reuse, R56, R12 ;  /* 0x000000383c0c723c */ /* 0x042fec000000180c */
[----:B------:R-:W-:Y:S01]  /*2dc0*/  HMMA.16816.F32 R16, R60, R58, R16 ;  /* 0x0000003a3c10723c */ /* 0x000fe20000001810 */
[----:B------:R-:W1:Y:S05]  /*2dd0*/  LDSM.16.M88.4 R56, [R183+-0x1800] ;  /* 0xffe80000b738783b */ /* 0x000e6a0000000200 */
[C---:B----4-:R-:W-:Y:S01]  /*2de0*/  HMMA.16816.F32 R4, R64.reuse, R104, R4 ;  /* 0x000000684004723c */ /* 0x050fe20000001804 */
[----:B------:R4:W-:Y:S05]  /*2df0*/  LDSM.16.M88.4 R60, [R2+0x2000] ;  /* 0x00200000023c783b */ /* 0x0009ea0000000200 */
[C---:B------:R-:W-:Y:S01]  /*2e00*/  HMMA.16816.F32 R8, R64.reuse, R106, R8 ;  /* 0x0000006a4008723c */ /* 0x040fe20000001808 */
[----:B------:R-:W1:Y:S05]  /*2e10*/  LDSM.16.M88.4 R104, [R180+-0x2000] ;  /* 0xffe00000b468783b */ /* 0x000e6a0000000200 */
[C---:B--2---:R-:W-:Y:S06]  /*2e20*/  HMMA.16816.F32 R12, R64.reuse, R52, R12 ;  /* 0x00000034400c723c */ /* 0x044fec000000180c */
[----:B------:R-:W-:Y:S01]  /*2e30*/  HMMA.16816.F32 R16, R64, R54, R16 ;  /* 0x000000364010723c */ /* 0x000fe20000001810 */
[----:B------:R-:W2:Y:S05]  /*2e40*/  LDSM.16.M88.4 R52, [R180+-0x1800] ;  /* 0xffe80000b434783b */ /* 0x000eaa0000000200 */
[C---:B---3--:R-:W-:Y:S01]  /*2e50*/  HMMA.16816.F32 R4, R100.reuse, R108, R4 ;  /* 0x0000006c6404723c */ /* 0x048fe20000001804 */
[----:B------:R3:W-:Y:S04]  /*2e60*/  LDSM.16.M88.4 R64, [R3+0x2000] ;  /* 0x002000000340783b */ /* 0x0007e80000000200 */
[----:B----4-:R-:W-:Y:S01]  /*2e70*/  FMUL.FTZ R2, R206, 1.4426950216293334961 ;  /* 0x3fb8aa3bce027820 */ /* 0x010fe20000410000 */
[C---:B------:R-:W-:Y:S01]  /*2e80*/  HMMA.16816.F32 R8, R100.reuse, R110, R8 ;  /* 0x0000006e6408723c */ /* 0x040fe20000001808 */
[----:B------:R-:W4:Y:S04]  /*2e90*/  LDSM.16.M88.4 R108, [R184+0x2000] ;  /* 0x00200000b86c783b */ /* 0x000f280000000200 */
[----:B------:R-:W-:Y:S01]  /*2ea0*/  FSEL R2, R2, RZ, P0 ;  /* 0x000000ff02027208 */ /* 0x000fe20000000000 */
[C---:B-1----:R-:W-:Y:S03]  /*2eb0*/  HMMA.16816.F32 R12, R100.reuse, R56, R12 ;  /* 0x00000038640c723c */ /* 0x042fe6000000180c */
[----:B------:R-:W-:Y:S03]  /*2ec0*/  FSETP.NEU.FTZ.AND P0, PT, R207, -INF , PT ;  /* 0xff800000cf00780b */ /* 0x000fe60003f1d000 */
[----:B------:R-:W-:Y:S06]  /*2ed0*/  HMMA.16816.F32 R16, R100, R58, R16 ;  /* 0x0000003a6410723c */ /* 0x000fec0000001810 */
[C---:B------:R-:W-:Y:S05]  /*2ee0*/  HMMA.16816.F32 R4, R60.reuse, R104, R4 ;  /* 0x000000683c04723c */ /* 0x040fea0000001804 */
[----:B---3--:R-:W-:Y:S01]  /*2ef0*/  @P3 LEA R3, R238, R244, 0x6 ;  /* 0x000000f4ee033211 */ /* 0x008fe200078e30ff */
[C---:B------:R-:W-:Y:S03]  /*2f00*/  HMMA.16816.F32 R8, R60.reuse, R106, R8 ;  /* 0x0000006a3c08723c */ /* 0x040fe60000001808 */
[CC--:B------:R-:W-:Y:S02]  /*2f10*/  @P3 ISETP.GE.AND P1, PT, R3.reuse, R202.reuse, PT ;  /* 0x000000ca0300320c */ /* 0x0c0fe40003f26270 */
[----:B------:R-:W-:Y:S01]  /*2f20*/  @P3 IADD3 R0, R3, 0x1, RZ ;  /* 0x0000000103003810 */ /* 0x000fe20007ffe0ff */
[C---:B--2---:R-:W-:Y:S03]  /*2f30*/  HMMA.16816.F32 R12, R60.reuse, R52, R12 ;  /* 0x000000343c0c723c */ /* 0x044fe6000000180c */
[-C--:B------:R-:W-:Y:S02]  /*2f40*/  @P3 ISETP.GE.AND P2, PT, R0, R202.reuse, PT ;  /* 0x000000ca0000320c */ /* 0x080fe40003f46270 */
[----:B------:R-:W-:Y:S01]  /*2f50*/  FMUL.FTZ R0, R207, 1.4426950216293334961 ;  /* 0x3fb8aa3bcf007820 */ /* 0x000fe20000410000 */
[----:B------:R-:W-:Y:S01]  /*2f60*/  HMMA.16816.F32 R16, R60, R54, R16 ;  /* 0x000000363c10723c */ /* 0x000fe20000001810 */
[----:B------:R-:W1:Y:S04]  /*2f70*/  LDSM.16.M88.4 R52, [R184+0x2800] ;  /* 0x00280000b834783b */ /* 0x000e680000000200 */
[----:B------:R-:W-:Y:S01]  /*2f80*/  FSEL R0, R0, RZ, P0 ;  /* 0x000000ff00007208 */ /* 0x000fe20000000000 */
[C---:B----4-:R-:W-:Y:S06]  /*2f90*/  HMMA.16816.F32 R4, R64.reuse, R108, R4 ;  /* 0x0000006c4004723c */ /* 0x050fec0000001804 */
[C---:B------:R-:W-:Y:S11]  /*2fa0*/  HMMA.16816.F32 R8, R64.reuse, R110, R8 ;  /* 0x0000006e4008723c */ /* 0x040ff60000001808 */
[----:B------:R-:W-:Y:S07]  /*2fb0*/  @!UPT UIADD3 URZ, URZ, URZ, URZ ;  /* 0x0000003f3f3ff290 */ /* 0x000fee000fffe03f */
[----:B------:R-:W-:Y:S02]  /*2fc0*/  @P3 FSEL R4, R4, -INF , !P1 ;  /* 0xff80000004043808 */ /* 0x000fe40004800000 */
[----:B------:R-:W-:Y:S02]  /*2fd0*/  @P3 FSEL R5, R5, -INF , !P2 ;  /* 0xff80000005053808 */ /* 0x000fe40005000000 */
[----:B------:R-:W-:Y:S01]  /*2fe0*/  @P3 FSEL R6, R6, -INF , !P1 ;  /* 0xff80000006063808 */ /* 0x000fe20004800000 */
[--C-:B------:R-:W-:Y:S01]  /*2ff0*/  FFMA.FTZ R4, R4, UR6, -R2.reuse ;  /* 0x0000000604047c23 */ /* 0x100fe20008010802 */
[----:B------:R-:W-:Y:S01]  /*3000*/  @P3 FSEL R7, R7, -INF , !P2 ;  /* 0xff80000007073808 */ /* 0x000fe20005000000 */
[----:B------:R-:W-:Y:S02]  /*3010*/  FFMA.FTZ R5, R5, UR6, -R2 ;  /* 0x0000000605057c23 */ /* 0x000fe40008010802 */
[----:B------:R2:W-:Y:S01]  /*3020*/  MUFU.EX2 R106, R4 ;  /* 0x00000004006a7308 */ /* 0x0005e20000000800 */
[--C-:B------:R-:W-:Y:S01]  /*3030*/  FFMA.FTZ R6, R6, UR6, -R0.reuse ;  /* 0x0000000606067c23 */ /* 0x100fe20008010800 */
[C---:B-1----:R-:W-:Y:S03]  /*3040*/  HMMA.16816.F32 R12, R64.reuse, R52, R12 ;  /* 0x00000034400c723c */ /* 0x042fe6000000180c */
[--C-:B------:R-:W-:Y:S03]  /*3050*/  FFMA.FTZ R7, R7, UR6, -R0.reuse ;  /* 0x0000000607077c23 */ /* 0x100fe60008010800 */
[----:B------:R-:W-:Y:S02]  /*3060*/  HMMA.16816.F32 R16, R64, R54, R16 ;  /* 0x000000364010723c */ /* 0x000fe40000001810 */
[----:B------:R1:W3:Y:S10]  /*3070*/  MUFU.EX2 R105, R5 ;  /* 0x0000000500697308 */ /* 0x0002f40000000800 */
[----:B------:R-:W-:Y:S01]  /*3080*/  MUFU.EX2 R109, R6 ;  /* 0x00000006006d7308 */ /* 0x000fe20000000800 */
[C---:B--2---:R-:W-:Y:S05]  /*3090*/  @P3 VIADD R4, R3.reuse, 0x8 ;  /* 0x0000000803043836 */ /* 0x044fea0000000000 */
[-C--:B------:R-:W-:Y:S04]  /*30a0*/  @P3 ISETP.GE.AND P0, PT, R4, R202.reuse, PT ;  /* 0x000000ca0400320c */ /* 0x080fe80003f06270 */
[----:B------:R-:W2:Y:S01]  /*30b0*/  MUFU.EX2 R108, R7 ;  /* 0x00000007006c7308 */ /* 0x000ea20000000800 */
[C---:B------:R-:W-:Y:S02]  /*30c0*/  @P3 IADD3 R4, R3.reuse, 0x10, RZ ;  /* 0x0000001003043810 */ /* 0x040fe40007ffe0ff */
[C---:B-1----:R-:W-:Y:S02]  /*30d0*/  @P3 IADD3 R5, R3.reuse, 0x9, RZ ;  /* 0x0000000903053810 */ /* 0x042fe40007ffe0ff */
[----:B------:R-:W-:Y:S02]  /*30e0*/  @P3 FSEL R8, R8, -INF , !P0 ;  /* 0xff80000008083808 */ /* 0x000fe40004000000 */
[----:B------:R-:W-:Y:S02]  /*30f0*/  @P3 FSEL R10, R10, -INF , !P0 ;  /* 0xff8000000a0a3808 */ /* 0x000fe40004000000 */
[-C--:B------:R-:W-:Y:S01]  /*3100*/  @P3 ISETP.GE.AND P0, PT, R4, R202.reuse, PT ;  /* 0x000000ca0400320c */ /* 0x080fe20003f06270 */
[----:B------:R-:W-:Y:S01]  /*3110*/  @P3 VIADD R4, R3, 0x11 ;  /* 0x0000001103043836 */ /* 0x000fe20000000000 */
[-C--:B------:R-:W-:Y:S01]  /*3120*/  @P3 ISETP.GE.AND P1, PT, R5, R202.reuse, PT ;  /* 0x000000ca0500320c */ /* 0x080fe20003f26270 */
[----:B------:R-:W-:Y:S01]  /*3130*/  FFMA.FTZ R10, R10, UR6, -R0 ;  /* 0x000000060a0a7c23 */ /* 0x000fe20008010800 */
[----:B------:R-:W-:Y:S01]  /*3140*/  @P3 FSEL R12, R12, -INF , !P0 ;  /* 0xff8000000c0c3808 */ /* 0x000fe20004000000 */
[--C-:B------:R-:W-:Y:S01]  /*3150*/  FFMA.FTZ R8, R8, UR6, -R2.reuse ;  /* 0x0000000608087c23 */ /* 0x100fe20008010802 */
[----:B------:R-:W-:Y:S01]  /*3160*/  @P3 FSEL R9, R9, -INF , !P1 ;  /* 0xff80000009093808 */ /* 0x000fe20004800000 */
[----:B------:R-:W-:Y:S01]  /*3170*/  MUFU.EX2 R107, R10 ;  /* 0x0000000a006b7308 */ /* 0x000fe20000000800 */
[----:B------:R-:W-:Y:S01]  /*3180*/  @P3 FSEL R11, R11, -INF , !P1 ;  /* 0xff8000000b0b3808 */ /* 0x000fe20004800000 */
[--C-:B------:R-:W-:Y:S01]  /*3190*/  FFMA.FTZ R12, R12, UR6, -R2.reuse ;  /* 0x000000060c0c7c23 */ /* 0x100fe20008010802 */
[-C--:B------:R-:W-:Y:S01]  /*31a0*/  @P3 ISETP.GE.AND P1, PT, R4, R202.reuse, PT ;  /* 0x000000ca0400320c */ /* 0x080fe20003f26270 */
[----:B------:R-:W-:Y:S01]  /*31b0*/  FFMA.FTZ R9, R9, UR6, -R2 ;  /* 0x0000000609097c23 */ /* 0x000fe20008010802 */
[----:B------:R-:W-:Y:S01]  /*31c0*/  @P3 IADD3 R4, R3, 0x18, RZ ;  /* 0x0000001803043810 */ /* 0x000fe20007ffe0ff */
[--C-:B------:R-:W-:Y:S01]  /*31d0*/  FFMA.FTZ R11, R11, UR6, -R0.reuse ;  /* 0x000000060b0b7c23 */ /* 0x100fe20008010800 */
[----:B------:R-:W-:Y:S03]  /*31e0*/  @P3 IADD3 R3, R3, 0x19, RZ ;  /* 0x0000001903033810 */ /* 0x000fe60007ffe0ff */
[----:B------:R-:W-:Y:S01]  /*31f0*/  MUFU.EX2 R102, R8 ;  /* 0x0000000800667308 */ /* 0x000fe20000000800 */
[----:B------:R-:W-:Y:S02]  /*3200*/  @P3 FSEL R14, R14, -INF , !P0 ;  /* 0xff8000000e0e3808 */ /* 0x000fe40004000000 */
[-C--:B------:R-:W-:Y:S02]  /*3210*/  @P3 ISETP.GE.AND P0, PT, R4, R202.reuse, PT ;  /* 0x000000ca0400320c */ /* 0x080fe40003f06270 */
[----:B------:R-:W-:Y:S01]  /*3220*/  @P3 FSEL R13, R13, -INF , !P1 ;  /* 0xff8000000d0d3808 */ /* 0x000fe20004800000 */
[----:B------:R-:W-:Y:S01]  /*3230*/  FFMA.FTZ R14, R14, UR6, -R0 ;  /* 0x000000060e0e7c23 */ /* 0x000fe20008010800 */
[----:B------:R-:W-:Y:S03]  /*3240*/  @P3 FSEL R15, R15, -INF , !P1 ;  /* 0xff8000000f0f3808 */ /* 0x000fe60004800000 */
[----:B------:R-:W1:Y:S01]  /*3250*/  MUFU.EX2 R104, R11 ;  /* 0x0000000b00687308 */ /* 0x000e620000000800 */
[----:B------:R-:W-:Y:S01]  /*3260*/  @P3 ISETP.GE.AND P1, PT, R3, R202, PT ;  /* 0x000000ca0300320c */ /* 0x000fe20003f26270 */
[----:B------:R-:W-:Y:S01]  /*3270*/  FFMA.FTZ R13, R13, UR6, -R2 ;  /* 0x000000060d0d7c23 */ /* 0x000fe20008010802 */
[----:B------:R-:W-:Y:S01]  /*3280*/  @P3 FSEL R18, R18, -INF , !P0 ;  /* 0xff80000012123808 */ /* 0x000fe20004000000 */
[--C-:B------:R-:W-:Y:S01]  /*3290*/  FFMA.FTZ R15, R15, UR6, -R0.reuse ;  /* 0x000000060f0f7c23 */ /* 0x100fe20008010800 */
[----:B------:R-:W-:Y:S02]  /*32a0*/  @P3 FSEL R19, R19, -INF , !P1 ;  /* 0xff80000013133808 */ /* 0x000fe40004800000 */
[----:B---3--:R-:W-:Y:S01]  /*32b0*/  F2FP.F16.F32.PACK_AB R4, R105, R106 ;  /* 0x0000006a6904723e */ /* 0x008fe200000000ff */
[--C-:B------:R-:W-:Y:S01]  /*32c0*/  FFMA.FTZ R18, R18, UR6, -R0.reuse ;  /* 0x0000000612127c23 */ /* 0x100fe20008010800 */
[----:B--2---:R-:W-:Y:S01]  /*32d0*/  F2FP.F16.F32.PACK_AB R3, R108, R109 ;  /* 0x0000006d6c03723e */ /* 0x004fe200000000ff */
[----:B------:R-:W-:Y:S01]  /*32e0*/  FFMA.FTZ R0, R19, UR6, -R0 ;  /* 0x0000000613007c23 */ /* 0x000fe20008010800 */
[----:B------:R-:W-:Y:S01]  /*32f0*/  @P3 FSEL R16, R16, -INF , !P0 ;  /* 0xff80000010103808 */ /* 0x000fe20004000000 */
[----:B------:R-:W-:Y:S01]  /*3300*/  STS [R214+0x12000], R4 ;  /* 0x01200004d6007388 */ /* 0x000fe20000000800 */
[----:B------:R-:W-:Y:S01]  /*3310*/  @P3 FSEL R17, R17, -INF , !P1 ;  /* 0xff80000011113808 */ /* 0x000fe20004800000 */
[----:B------:R1:W-:Y:S04]  /*3320*/  MUFU.EX2 R66, R0 ;  /* 0x0000000000427308 */ /* 0x0003e80000000800 */
[----:B------:R-:W-:Y:S01]  /*3330*/  STS [R214+0x12400], R3 ;  /* 0x01240003d6007388 */ /* 0x000fe20000000800 */
[--C-:B------:R-:W-:Y:S01]  /*3340*/  FFMA.FTZ R16, R16, UR6, -R2.reuse ;  /* 0x0000000610107c23 */ /* 0x100fe20008010802 */
[----:B------:R-:W-:Y:S04]  /*3350*/  FFMA.FTZ R2, R17, UR6, -R2 ;  /* 0x0000000611027c23 */ /* 0x000fe80008010802 */
[----:B------:R-:W2:Y:S10]  /*3360*/  MUFU.EX2 R101, R9 ;  /* 0x0000000900657308 */ /* 0x000eb40000000800 */
[----:B------:R2:W-:Y:S01]  /*3370*/  MUFU.EX2 R62, R2 ;  /* 0x00000002003e7308 */ /* 0x0005e20000000800 */
[----:B-1----:R-:W-:Y:S05]  /*3380*/  F2FP.F16.F32.PACK_AB R0, R104, R107 ;  /* 0x0000006b6800723e */ /* 0x002fea00000000ff */
[----:B------:R1:W-:Y:S04]  /*3390*/  STS [R216+0x12400], R0 ;  /* 0x01240000d8007388 */ /* 0x0003e80000000800 */
[----:B------:R-:W-:Y:S10]  /*33a0*/  MUFU.EX2 R103, R14 ;  /* 0x0000000e00677308 */ /* 0x000ff40000000800 */
[----:B------:R-:W1:Y:S01]  /*33b0*/  MUFU.EX2 R100, R15 ;  /* 0x0000000f00647308 */ /* 0x000e620000000800 */
[----:B--2---:R-:W-:Y:S05]  /*33c0*/  F2FP.F16.F32.PACK_AB R2, R101, R102 ;  /* 0x000000666502723e */ /* 0x004fea00000000ff */
[----:B------:R2:W-:Y:S04]  /*33d0*/  STS [R216+0x12000], R2 ;  /* 0x01200002d8007388 */ /* 0x0005e80000000800 */
[----:B------:R-:W-:Y:S10]  /*33e0*/  MUFU.EX2 R65, R12 ;  /* 0x0000000c00417308 */ /* 0x000ff40000000800 */
[----:B------:R-:W3:Y:S01]  /*33f0*/  MUFU.EX2 R64, R13 ;  /* 0x0000000d00407308 */ /* 0x000ee20000000800 */
[----:B-1----:R-:W-:Y:S05]  /*3400*/  F2FP.F16.F32.PACK_AB R0, R100, R103 ;  /* 0x000000676400723e */ /* 0x002fea00000000ff */
[----:B------:R1:W-:Y:S04]  /*3410*/  STS [R213+0x12400], R0 ;  /* 0x01240000d5007388 */ /* 0x0003e80000000800 */
[----:B------:R-:W4:Y:S01]  /*3420*/  MUFU.EX2 R63, R16 ;  /* 0x00000010003f7308 */ /* 0x000f220000000800 */
[----:B--2---:R-:W-:Y:S09]  /*3430*/  IADD3 R2, P0, R227, R210, RZ ;  /* 0x000000d2e3027210 */ /* 0x004ff20007f1e0ff */
[----:B------:R-:W2:Y:S01]  /*3440*/  MUFU.EX2 R67, R18 ;  /* 0x0000001200437308 */ /* 0x000ea20000000800 */
[----:B---3--:R-:W-:Y:S05]  /*3450*/  F2FP.F16.F32.PACK_AB R3, R64, R65 ;  /* 0x000000414003723e */ /* 0x008fea00000000ff */
[----:B------:R3:W-:Y:S01]  /*3460*/  STS [R213+0x12000], R3 ;  /* 0x01200003d5007388 */ /* 0x0007e20000000800 */
[----:B----4-:R-:W-:Y:S05]  /*3470*/  F2FP.F16.F32.PACK_AB R5, R62, R63 ;  /* 0x0000003f3e05723e */ /* 0x010fea00000000ff */
[----:B------:R-:W-:Y:S01]  /*3480*/  STS [R215+0x12000], R5 ;  /* 0x01200005d7007388 */ /* 0x000fe20000000800 */
[----:B-1----:R-:W-:Y:S02]  /*3490*/  LEA R0, R190, UR5, 0x1 ;  /* 0x00000005be007c11 */ /* 0x002fe4000f8e08ff */
[----:B--2---:R-:W-:Y:S02]  /*34a0*/  F2FP.F16.F32.PACK_AB R4, R66, R67 ;  /* 0x000000434204723e */ /* 0x004fe400000000ff */
[-C--:B------:R-:W-:Y:S03]  /*34b0*/  IADD3 R56, R185, R0.reuse, RZ ;  /* 0x00000000b9387210 */ /* 0x080fe60007ffe0ff */
[----:B------:R-:W-:Y:S06]  /*34c0*/  STS [R215+0x12400], R4 ;  /* 0x01240004d7007388 */ /* 0x000fec0000000800 */
[----:B------:R-:W1:Y:S01]  /*34d0*/  LDSM.16.M88.4 R16, [R0+0x8000] ;  /* 0x008000000010783b */ /* 0x000e620000000200 */
[----:B---3--:R-:W-:Y:S05]  /*34e0*/  IMAD.X R3, R226, 0x1, R209, P0 ;  /* 0x00000001e2037824 */ /* 0x008fea00000e06d1 */
[----:B------:R-:W2:Y:S06]  /*34f0*/  LDSM.16.M88.4 R52, [R56+0x8000] ;  /* 0x008000003834783b */ /* 0x000eac0000000200 */
[----:B------:R-:W3:Y:S06]  /*3500*/  LDG.E R61, desc[UR16][R2.64] ;  /* 0x00000010023d7981 */ /* 0x000eec000c1e1900 */
[----:B------:R4:W3:Y:S01]  /*3510*/  LDG.E R60, desc[UR16][R2.64+0x20] ;  /* 0x00002010023c7981 */ /* 0x0008e2000c1e1900 */
[C---:B-1----:R-:W-:Y:S03]  /*3520*/  HMMA.16816.F32 R4, R16.reuse, R112, RZ ;  /* 0x000000701004723c */ /* 0x042fe600000018ff */
[C---:B----4-:R-:W-:Y:S02]  /*3530*/  IADD3 R3, R182.reuse, R0, RZ ;  /* 0x00000000b6037210 */ /* 0x050fe40007ffe0ff */
[----:B------:R-:W-:Y:S01]  /*3540*/  IADD3 R2, R182, R56, RZ ;  /* 0x00000038b6027210 */ /* 0x000fe20007ffe0ff */
[C---:B------:R-:W-:Y:S01]  /*3550*/  HMMA.16816.F32 R8, R16.reuse, R114, RZ ;  /* 0x000000721008723c */ /* 0x040fe200000018ff */
[----:B------:R-:W-:Y:S05]  /*3560*/  LDSM.16.M88.4 R56, [R56+0xa000] ;  /* 0x00a000003838783b */ /* 0x000fea0000000200 */
[C---:B------:R-:W-:Y:S06]  /*3570*/  HMMA.16816.F32 R12, R16.reuse, R116, RZ ;  /* 0x00000074100c723c */ /* 0x040fec00000018ff */
[----:B------:R-:W-:Y:S06]  /*3580*/  HMMA.16816.F32 R16, R16, R118, RZ ;  /* 0x000000761010723c */ /* 0x000fec00000018ff */
[C---:B--2---:R-:W-:Y:S06]  /*3590*/  HMMA.16816.F32 R4, R52.reuse, R120, R4 ;  /* 0x000000783404723c */ /* 0x044fec0000001804 */
[C---:B------:R-:W-:Y:S06]  /*35a0*/  HMMA.16816.F32 R8, R52.reuse, R122, R8 ;  /* 0x0000007a3408723c */ /* 0x040fec0000001808 */
[C---:B------:R-:W-:Y:S06]  /*35b0*/  HMMA.16816.F32 R12, R52.reuse, R124, R12 ;  /* 0x0000007c340c723c */ /* 0x040fec000000180c */
[----:B------:R-:W-:Y:S01]  /*35c0*/  HMMA.16816.F32 R16, R52, R126, R16 ;  /* 0x0000007e3410723c */ /* 0x000fe20000001810 */
[----:B------:R-:W1:Y:S05]  /*35d0*/  LDSM.16.M88.4 R52, [R3+0x8000] ;  /* 0x008000000334783b */ /* 0x000e6a0000000200 */
[C---:B-1----:R-:W-:Y:S06]  /*35e0*/  HMMA.16816.F32 R4, R52.reuse, R128, R4 ;  /* 0x000000803404723c */ /* 0x042fec0000001804 */
        /* <DEDUP_REMOVED lines=14> */
[C---:B------:R-:W-:Y:S06]  /*36d0*/  HMMA.16816.F32 R4, R56.reuse, R152, R4 ;  /* 0x000000983804723c */ /* 0x040fec0000001804 */
[C---:B------:R-:W-:Y:S06]  /*36e0*/  HMMA.16816.F32 R8, R56.reuse, R154, R8 ;  /* 0x0000009a3808723c */ /* 0x040fec0000001808 */
[C---:B------:R-:W-:Y:S06]  /*36f0*/  HMMA.16816.F32 R12, R56.reuse, R156, R12 ;  /* 0x0000009c380c723c */ /* 0x040fec000000180c */
[----:B------:R-:W-:Y:S01]  /*3700*/  HMMA.16816.F32 R16, R56, R158, R16 ;  /* 0x0000009e3810723c */ /* 0x000fe20000001810 */
[----:B------:R-:W2:Y:S05]  /*3710*/  LDSM.16.M88.4 R56, [R2+0xa000] ;  /* 0x00a000000238783b */ /* 0x000eaa0000000200 */
[C---:B-1----:R-:W-:Y:S06]  /*3720*/  HMMA.16816.F32 R4, R52.reuse, R160, R4 ;  /* 0x000000a03404723c */ /* 0x042fec0000001804 */
[C---:B------:R-:W-:Y:S06]  /*3730*/  HMMA.16816.F32 R8, R52.reuse, R162, R8 ;  /* 0x000000a23408723c */ /* 0x040fec0000001808 */
[C---:B------:R-:W-:Y:S06]  /*3740*/  HMMA.16816.F32 R12, R52.reuse, R164, R12 ;  /* 0x000000a4340c723c */ /* 0x040fec000000180c */
[----:B------:R-:W-:Y:S06]  /*3750*/  HMMA.16816.F32 R16, R52, R166, R16 ;  /* 0x000000a63410723c */ /* 0x000fec0000001810 */
[C---:B--2---:R-:W-:Y:S06]  /*3760*/  HMMA.16816.F32 R4, R56.reuse, R168, R4 ;  /* 0x000000a83804723c */ /* 0x044fec0000001804 */
[C---:B------:R-:W-:Y:S06]  /*3770*/  HMMA.16816.F32 R8, R56.reuse, R170, R8 ;  /* 0x000000aa3808723c */ /* 0x040fec0000001808 */
[C---:B------:R-:W-:Y:S06]  /*3780*/  HMMA.16816.F32 R12, R56.reuse, R172, R12 ;  /* 0x000000ac380c723c */ /* 0x040fec000000180c */
[----:B------:R-:W-:Y:S06]  /*3790*/  HMMA.16816.F32 R16, R56, R174, R16 ;  /* 0x000000ae3810723c */ /* 0x000fec0000001810 */
[C---:B---3--:R-:W-:Y:S01]  /*37a0*/  FADD.FTZ R2, -R61.reuse, R4 ;  /* 0x000000043d027221 */ /* 0x048fe20000010100 */
[C---:B------:R-:W-:Y:S01]  /*37b0*/  FADD.FTZ R0, -R61.reuse, R5 ;  /* 0x000000053d007221 */ /* 0x040fe20000010100 */
[----:B------:R-:W-:Y:S03]  /*37c0*/  FADD.FTZ R5, -R60, R7 ;  /* 0x000000073c057221 */ /* 0x000fe60000010100 */
[----:B------:R-:W-:Y:S01]  /*37d0*/  FMUL.FTZ R2, R106, R2 ;  /* 0x000000026a027220 */ /* 0x000fe20000410000 */
[C---:B------:R-:W-:Y:S01]  /*37e0*/  FADD.FTZ R3, -R61.reuse, R8 ;  /* 0x000000083d037221 */ /* 0x040fe20000010100 */
[----:B------:R-:W-:Y:S01]  /*37f0*/  FADD.FTZ R8, -R61, R9 ;  /* 0x000000093d087221 */ /* 0x000fe20000010100 */
[----:B------:R-:W-:Y:S01]  /*3800*/  FMUL.FTZ R0, R105, R0 ;  /* 0x0000000069007220 */ /* 0x000fe20000410000 */
[----:B------:R-:W-:Y:S01]  /*3810*/  FADD.FTZ R10, -R60, R10 ;  /* 0x0000000a3c0a7221 */ /* 0x000fe20000010100 */
[----:B------:R-:W-:Y:S01]  /*3820*/  FMUL.FTZ R3, R102, R3 ;  /* 0x0000000366037220 */ /* 0x000fe20000410000 */
[----:B------:R-:W-:Y:S01]  /*3830*/  FMUL.FTZ R8, R101, R8 ;  /* 0x0000000865087220 */ /* 0x000fe20000410000 */
[C---:B------:R-:W-:Y:S01]  /*3840*/  FADD.FTZ R4, -R61.reuse, R13 ;  /* 0x0000000d3d047221 */ /* 0x040fe20000010100 */
[----:B------:R-:W-:Y:S01]  /*3850*/  F2FP.F16.F32.PACK_AB R9, R0, R2 ;  /* 0x000000020009723e */ /* 0x000fe200000000ff */
[C---:B------:R-:W-:Y:S01]  /*3860*/  FADD.FTZ R2, -R61.reuse, R12 ;  /* 0x0000000c3d027221 */ /* 0x040fe20000010100 */
[----:B------:R-:W-:Y:S01]  /*3870*/  FADD.FTZ R11, -R60, R11 ;  /* 0x0000000b3c0b7221 */ /* 0x000fe20000010100 */
[----:B------:R-:W-:Y:S01]  /*3880*/  F2FP.F16.F32.PACK_AB R8, R8, R3 ;  /* 0x000000030808723e */ /* 0x000fe200000000ff */
[----:B------:R-:W-:Y:S01]  /*3890*/  FADD.FTZ R3, -R60, R6 ;  /* 0x000000063c037221 */ /* 0x000fe20000010100 */
[C---:B------:R-:W-:Y:S01]  /*38a0*/  FADD.FTZ R0, -R61.reuse, R16 ;  /* 0x000000103d007221 */ /* 0x040fe20000010100 */
[----:B------:R-:W-:Y:S01]  /*38b0*/  FADD.FTZ R17, -R61, R17 ;  /* 0x000000113d117221 */ /* 0x000fe20000010100 */
[----:B------:R-:W-:Y:S01]  /*38c0*/  FMUL.FTZ R2, R65, R2 ;  /* 0x0000000241027220 */ /* 0x000fe20000410000 */
[----:B------:R-:W-:Y:S01]  /*38d0*/  FMUL.FTZ R4, R64, R4 ;  /* 0x0000000440047220 */ /* 0x000fe20000410000 */
[----:B------:R-:W-:Y:S01]  /*38e0*/  FMUL.FTZ R0, R63, R0 ;  /* 0x000000003f007220 */ /* 0x000fe20000410000 */
[----:B------:R-:W-:Y:S01]  /*38f0*/  FMUL.FTZ R6, R62, R17 ;  /* 0x000000113e067220 */ /* 0x000fe20000410000 */
[----:B------:R-:W-:Y:S01]  /*3900*/  FMUL.FTZ R3, R109, R3 ;  /* 0x000000036d037220 */ /* 0x000fe20000410000 */
[----:B------:R-:W-:Y:S01]  /*3910*/  FMUL.FTZ R5, R108, R5 ;  /* 0x000000056c057220 */ /* 0x000fe20000410000 */
[----:B------:R-:W-:Y:S01]  /*3920*/  FMUL.FTZ R16, R107, R10 ;  /* 0x0000000a6b107220 */ /* 0x000fe20000410000 */
[----:B------:R-:W-:Y:S01]  /*3930*/  FMUL.FTZ R13, R104, R11 ;  /* 0x0000000b680d7220 */ /* 0x000fe20000410000 */
[C---:B------:R-:W-:Y:S01]  /*3940*/  FADD.FTZ R10, -R60.reuse, R14 ;  /* 0x0000000e3c0a7221 */ /* 0x040fe20000010100 */
[C---:B------:R-:W-:Y:S01]  /*3950*/  FADD.FTZ R7, -R60.reuse, R15 ;  /* 0x0000000f3c077221 */ /* 0x040fe20000010100 */
[----:B------:R-:W-:Y:S01]  /*3960*/  FADD.FTZ R12, -R60, R18 ;  /* 0x000000123c0c7221 */ /* 0x000fe20000010100 */
[----:B------:R-:W-:Y:S01]  /*3970*/  F2FP.F16.F32.PACK_AB R4, R4, R2 ;  /* 0x000000020404723e */ /* 0x000fe200000000ff */
[----:B------:R-:W-:Y:S01]  /*3980*/  FADD.FTZ R11, -R60, R19 ;  /* 0x000000133c0b7221 */ /* 0x000fe20000010100 */
[----:B------:R-:W-:Y:S01]  /*3990*/  F2FP.F16.F32.PACK_AB R6, R6, R0 ;  /* 0x000000000606723e */ /* 0x000fe200000000ff */
[----:B------:R-:W-:Y:S01]  /*39a0*/  FMUL.FTZ R10, R103, R10 ;  /* 0x0000000a670a7220 */ /* 0x000fe20000410000 */
[----:B------:R-:W-:Y:S01]  /*39b0*/  F2FP.F16.F32.PACK_AB R5, R5, R3 ;  /* 0x000000030505723e */ /* 0x000fe200000000ff */
[----:B------:R-:W-:Y:S01]  /*39c0*/  FMUL.FTZ R7, R100, R7 ;  /* 0x0000000764077220 */ /* 0x000fe20000410000 */
[----:B------:R-:W-:Y:S01]  /*39d0*/  FMUL.FTZ R12, R67, R12 ;  /* 0x0000000c430c7220 */ /* 0x000fe20000410000 */
[----:B------:R-:W-:Y:S01]  /*39e0*/  FMUL.FTZ R11, R66, R11 ;  /* 0x0000000b420b7220 */ /* 0x000fe20000410000 */
[----:B------:R-:W-:Y:S06]  /*39f0*/  @!P5 BRA `(.L_x_7) ;  /* 0x00000000005cd947 */ /* 0x000fec0003800000 */
[----:B------:R-:W1:Y:S01]  /*3a00*/  LDC R14, c[0x0][0x240] ;  /* 0x00009000ff0e7b82 */ /* 0x000e620000000800 */
[----:B------:R-:W-:Y:S04]  /*3a10*/  LOP3.LUT R0, R203, 0x1, RZ, 0xc0, !PT ;  /* 0x00000001cb007812 */ /* 0x000fe800078ec0ff */
[----:B------:R-:W-:Y:S01]  /*3a20*/  ISETP.NE.U32.AND P1, PT, R0, 0x1, PT ;  /* 0x000000010000780c */ /* 0x000fe20003f25070 */
[----:B------:R-:W-:Y:S02]  /*3a30*/  IMAD.MOV.U32 R0, RZ, RZ, -0x4000 ;  /* 0xffffc000ff007424 */ /* 0x000fe400078e00ff */
[----:B------:R-:W2:Y:S03]  /*3a40*/  LDC R15, c[0x0][0x244] ;  /* 0x00009100ff0f7b82 */ /* 0x000ea60000000800 */
[----:B------:R-:W-:Y:S05]  /*3a50*/  SEL R0, R0, 0x4000, !P1 ;  /* 0x0000400000007807 */ /* 0x000fea0004800000 */
[--C-:B------:R-:W-:Y:S02]  /*3a60*/  IMAD.IADD R193, R193, 0x1, R0.reuse ;  /* 0x00000001c1c17824 */ /* 0x100fe400078e0200 */
[----:B------:R-:W-:Y:S02]  /*3a70*/  IMAD.IADD R179, R179, 0x1, R0 ;  /* 0x00000001b3b37824 */ /* 0x000fe400078e0200 */
[----:B-1----:R-:W-:Y:S05]  /*3a80*/  IMAD.U32 R2, R14, -0x40, RZ ;  /* 0xffffffc00e027824 */ /* 0x002fea00078e00ff */
[C---:B------:R-:W-:Y:S04]  /*3a90*/  LEA R3, P0, R2.reuse, R198, 0x1 ;  /* 0x000000c602037211 */ /* 0x040fe800078008ff */
[----:B------:R-:W-:Y:S01]  /*3aa0*/  LEA.HI.X.SX32 R2, R2, R199, 0x1, P0 ;  /* 0x000000c702027211 */ /* 0x000fe200000f0eff */
[----:B------:R-:W-:Y:S04]  /*3ab0*/  IMAD.MOV.U32 R198, RZ, RZ, R3 ;  /* 0x000000ffffc67224 */ /* 0x000fe800078e0003 */
[----:B------:R-:W-:Y:S01]  /*3ac0*/  IMAD.MOV.U32 R199, RZ, RZ, R2 ;  /* 0x000000ffffc77224 */ /* 0x000fe200078e0002 */
[C---:B------:R-:W-:Y:S04]  /*3ad0*/  LEA R2, P0, R14.reuse, R198, 0x6 ;  /* 0x000000c60e027211 */ /* 0x040fe800078030ff */
[----:B------:R-:W-:Y:S01]  /*3ae0*/  @!PT LDS RZ, [RZ] ;  /* 0x00000000fffff984 */ /* 0x000fe20000000800 */
[----:B------:R-:W-:Y:S01]  /*3af0*/  @!PT LDS RZ, [RZ] ;  /* 0x00000000fffff984 */ /* 0x000fe20000000800 */
[----:B------:R-:W-:Y:S01]  /*3b00*/  @!PT LDS RZ, [RZ] ;  /* 0x00000000fffff984 */ /* 0x000fe20000000800 */
[----:B------:R1:W-:Y:S01]  /*3b10*/  LDGSTS.E.BYPASS.LTC128B.128 [R193], desc[UR16][R198.64] ;  /* 0x00000000c6c17fae */ /* 0x0003e2000b901d50 */
[----:B--2---:R-:W-:Y:S03]  /*3b20*/  LEA.HI.X R3, R14, R199, R15, 0x6, P0 ;  /* 0x000000c70e037211 */ /* 0x004fe600000f340f */
[----:B------:R1:W-:Y:S04]  /*3b30*/  LDGSTS.E.BYPASS.LTC128B.128 [R193+0x2000], desc[UR16][R198.64+0x80] ;  /* 0x02000080c6c17fae */ /* 0x0003e8000b901d50 */
[----:B------:R1:W-:Y:S04]  /*3b40*/  LDGSTS.E.BYPASS.LTC128B.128 [R193+0x1000], desc[UR16][R2.64] ;  /* 0x0100000002c17fae */ /* 0x0003e8000b901d50 */
[----:B------:R1:W-:Y:S04]  /*3b50*/  LDGSTS.E.BYPASS.LTC128B.128 [R193+0x3000], desc[UR16][R2.64+0x80] ;  /* 0x0300008002c17fae */ /* 0x0003e8000b901d50 */
[----:B------:R-:W0:Y:S02]  /*3b60*/  LDGDEPBAR ;  /* 0x00000000000079af */ /* 0x000e240000000000 */
.L_x_7:
[----:B-1----:R-:W-:Y:S01]  /*3b70*/  F2FP.F16.F32.PACK_AB R2, R13, R16 ;  /* 0x000000100d02723e */ /* 0x002fe200000000ff */
[----:B------:R-:W-:Y:S01]  /*3b80*/  STS [R214+0x10000], R9 ;  /* 0x01000009d6007388 */ /* 0x000fe20000000800 */
[----:B------:R-:W-:Y:S02]  /*3b90*/  F2FP.F16.F32.PACK_AB R0, R7, R10 ;  /* 0x0000000a0700723e */ /* 0x000fe400000000ff */
[----:B------:R-:W-:Y:S01]  /*3ba0*/  F2FP.F16.F32.PACK_AB R3, R11, R12 ;  /* 0x0000000c0b03723e */ /* 0x000fe200000000ff */
[----:B------:R-:W-:Y:S04]  /*3bb0*/  STS [R214+0x10400], R5 ;  /* 0x01040005d6007388 */ /* 0x000fe80000000800 */
[----:B------:R-:W-:Y:S04]  /*3bc0*/  STS [R216+0x10000], R8 ;  /* 0x01000008d8007388 */ /* 0x000fe80000000800 */
[----:B------:R1:W-:Y:S04]  /*3bd0*/  STS [R216+0x10400], R2 ;  /* 0x01040002d8007388 */ /* 0x0003e80000000800 */
[----:B------:R-:W-:Y:S04]  /*3be0*/  STS [R213+0x10000], R4 ;  /* 0x01000004d5007388 */ /* 0x000fe80000000800 */
[----:B------:R2:W-:Y:S04]  /*3bf0*/  STS [R213+0x10400], R0 ;  /* 0x01040000d5007388 */ /* 0x0005e80000000800 */
[----:B------:R-:W-:Y:S04]  /*3c00*/  STS [R215+0x10000], R6 ;  /* 0x01000006d7007388 */ /* 0x000fe80000000800 */
[----:B------:R-:W-:Y:S01]  /*3c10*/  STS [R215+0x10400], R3 ;  /* 0x01040003d7007388 */ /* 0x000fe20000000800 */
[----:B------:R-:W-:Y:S01]  /*3c20*/  BAR.SYNC.DEFER_BLOCKING 0x0 ;  /* 0x0000000000007b1d */ /* 0x000fe20000010000 */
[----:B-1----:R-:W-:Y:S04]  /*3c30*/  IMAD R2, R251, UR4, RZ ;  /* 0x00000004fb027c24 */ /* 0x002fe8000f8e02ff */
[----:B------:R-:W-:Y:S01]  /*3c40*/  IMAD.U32 R2, R2, -0x40, RZ ;  /* 0xffffffc002027824 */ /* 0x000fe200078e00ff */
[----:B--2---:R-:W-:Y:S04]  /*3c50*/  LEA R0, R191, UR5, 0x1 ;  /* 0x00000005bf007c11 */ /* 0x004fe8000f8e08ff */
[C---:B------:R-:W-:Y:S04]  /*3c60*/  LEA R194, P0, R2.reuse, R194, 0x2 ;  /* 0x000000c202c27211 */ /* 0x040fe800078010ff */
[----:B------:R-:W-:Y:S01]  /*3c70*/  LEA.HI.X.SX32 R195, R2, R195, 0x2, P0 ;  /* 0x000000c302c37211 */ /* 0x000fe200000f16ff */
[----:B------:R-:W-:Y:S04]  /*3c80*/  LDSM.16.MT88.4 R4, [R178+0x12000] ;  /* 0x01200000b204783b */ /* 0x000fe80000004200 */
[----:B------:R-:W1:Y:S04]  /*3c90*/  LDSM.16.MT88.4 R8, [R0+0x8000] ;  /* 0x008000000008783b */ /* 0x000e680000004200 */
[----:B------:R-:W2:Y:S04]  /*3ca0*/  LDSM.16.MT88.4 R12, [R177+0x12000] ;  /* 0x01200000b10c783b */ /* 0x000ea80000004200 */
[----:B------:R-:W3:Y:S04]  /*3cb0*/  LDSM.16.MT88.4 R16, [R0+0xa000] ;  /* 0x00a000000010783b */ /* 0x000ee80000004200 */
[----:B------:R-:W-:Y:S04]  /*3cc0*/  LDSM.16.MT88.4 R52, [R178+0x12800] ;  /* 0x01280000b234783b */ /* 0x000fe80000004200 */
[----:B------:R-:W4:Y:S04]  /*3cd0*/  LDSM.16.MT88.4 R56, [R0+0x8800] ;  /* 0x008800000038783b */ /* 0x000f280000004200 */
[----:B------:R-:W5:Y:S04]  /*3ce0*/  LDSM.16.MT88.4 R60, [R177+0x12800] ;  /* 0x01280000b13c783b */ /* 0x000f680000004200 */
[----:B------:R-:W5:Y:S01]  /*3cf0*/  LDSM.16.MT88.4 R64, [R0+0xa800] ;  /* 0x00a800000040783b */ /* 0x000f620000004200 */
[-C--:B-1----:R-:W-:Y:S06]  /*3d00*/  HMMA.16816.F32 R20, R4, R8.reuse, R20 ;  /* 0x000000080414723c */ /* 0x082fec0000001814 */
[C---:B--2---:R-:W-:Y:S06]  /*3d10*/  HMMA.16816.F32 R24, R12.reuse, R8, R24 ;  /* 0x000000080c18723c */ /* 0x044fec0000001818 */
[-C--:B------:R-:W-:Y:S06]  /*3d20*/  HMMA.16816.F32 R28, R12, R10.reuse, R28 ;  /* 0x0000000a0c1c723c */ /* 0x080fec000000181c */
[C---:B------:R-:W-:Y:S01]  /*3d30*/  HMMA.16816.F32 R32, R4.reuse, R10, R32 ;  /* 0x0000000a0420723c */ /* 0x040fe20000001820 */
[----:B------:R-:W-:Y:S05]  /*3d40*/  LDSM.16.MT88.4 R8, [R0+0x9000] ;  /* 0x009000000008783b */ /* 0x000fea0000004200 */
[-C--:B---3--:R-:W-:Y:S06]  /*3d50*/  HMMA.16816.F32 R36, R4, R16.reuse, R36 ;  /* 0x000000100424723c */ /* 0x088fec0000001824 */
[C---:B------:R-:W-:Y:S06]  /*3d60*/  HMMA.16816.F32 R40, R12.reuse, R16, R40 ;  /* 0x000000100c28723c */ /* 0x040fec0000001828 */
[-C--:B------:R-:W-:Y:S01]  /*3d70*/  HMMA.16816.F32 R44, R12, R18.reuse, R44 ;  /* 0x000000120c2c723c */ /* 0x080fe2000000182c */
[----:B------:R-:W-:Y:S05]  /*3d80*/  LDSM.16.MT88.4 R12, [R177+0x13000] ;  /* 0x01300000b10c783b */ /* 0x000fea0000004200 */
[----:B------:R-:W-:Y:S01]  /*3d90*/  HMMA.16816.F32 R48, R4, R18, R48 ;  /* 0x000000120430723c */ /* 0x000fe20000001830 */
[----:B------:R-:W1:Y:S04]  /*3da0*/  LDSM.16.MT88.4 R4, [R178+0x13000] ;  /* 0x01300000b204783b */ /* 0x000e680000004200 */
[----:B------:R-:W2:Y:S01]  /*3db0*/  LDSM.16.MT88.4 R16, [R0+0xb000] ;  /* 0x00b000000010783b */ /* 0x000ea20000004200 */
[-C--:B----4-:R-:W-:Y:S06]  /*3dc0*/  HMMA.16816.F32 R20, R52, R56.reuse, R20 ;  /* 0x000000383414723c */ /* 0x090fec0000001814 */
[C---:B-----5:R-:W-:Y:S06]  /*3dd0*/  HMMA.16816.F32 R24, R60.reuse, R56, R24 ;  /* 0x000000383c18723c */ /* 0x060fec0000001818 */
[-C--:B------:R-:W-:Y:S06]  /*3de0*/  HMMA.16816.F32 R28, R60, R58.reuse, R28 ;  /* 0x0000003a3c1c723c */ /* 0x080fec000000181c */
[C---:B------:R-:W-:Y:S01]  /*3df0*/  HMMA.16816.F32 R32, R52.reuse, R58, R32 ;  /* 0x0000003a3420723c */ /* 0x040fe20000001820 */
[----:B------:R-:W-:Y:S05]  /*3e00*/  LDSM.16.MT88.4 R56, [R0+0x9800] ;  /* 0x009800000038783b */ /* 0x000fea0000004200 */
[-C--:B------:R-:W-:Y:S06]  /*3e10*/  HMMA.16816.F32 R36, R52, R64.reuse, R36 ;  /* 0x000000403424723c */ /* 0x080fec0000001824 */
[C---:B------:R-:W-:Y:S06]  /*3e20*/  HMMA.16816.F32 R40, R60.reuse, R64, R40 ;  /* 0x000000403c28723c */ /* 0x040fec0000001828 */
[-C--:B------:R-:W-:Y:S01]  /*3e30*/  HMMA.16816.F32 R44, R60, R66.reuse, R44 ;  /* 0x000000423c2c723c */ /* 0x080fe2000000182c */
[----:B------:R-:W-:Y:S05]  /*3e40*/  LDSM.16.MT88.4 R60, [R177+0x13800] ;  /* 0x01380000b13c783b */ /* 0x000fea0000004200 */
[----:B------:R-:W-:Y:S01]  /*3e50*/  HMMA.16816.F32 R48, R52, R66, R48 ;  /* 0x000000423430723c */ /* 0x000fe20000001830 */
[----:B------:R-:W3:Y:S04]  /*3e60*/  LDSM.16.MT88.4 R52, [R178+0x13800] ;  /* 0x01380000b234783b */ /* 0x000ee80000004200 */
[----:B------:R-:W4:Y:S01]  /*3e70*/  LDSM.16.MT88.4 R64, [R0+0xb800] ;  /* 0x00b800000040783b */ /* 0x000f220000004200 */
[-C--:B-1----:R-:W-:Y:S01]  /*3e80*/  HMMA.16816.F32 R20, R4, R8.reuse, R20 ;  /* 0x000000080414723c */ /* 0x082fe20000001814 */
[----:B------:R-:W-:Y:S05]  /*3e90*/  BAR.SYNC.DEFER_BLOCKING 0x0 ;  /* 0x0000000000007b1d */ /* 0x000fea0000010000 */
[C---:B------:R-:W-:Y:S06]  /*3ea0*/  HMMA.16816.F32 R24, R12.reuse, R8, R24 ;  /* 0x000000080c18723c */ /* 0x040fec0000001818 */
[-C--:B------:R-:W-:Y:S06]  /*3eb0*/  HMMA.16816.F32 R28, R12, R10.reuse, R28 ;  /* 0x0000000a0c1c723c */ /* 0x080fec000000181c */
[C---:B------:R-:W-:Y:S06]  /*3ec0*/  HMMA.16816.F32 R32, R4.reuse, R10, R32 ;  /* 0x0000000a0420723c */ /* 0x040fec0000001820 */
[-C--:B--2---:R-:W-:Y:S06]  /*3ed0*/  HMMA.16816.F32 R36, R4, R16.reuse, R36 ;  /* 0x000000100424723c */ /* 0x084fec0000001824 */
[C---:B------:R-:W-:Y:S06]  /*3ee0*/  HMMA.16816.F32 R40, R12.reuse, R16, R40 ;  /* 0x000000100c28723c */ /* 0x040fec0000001828 */
[-C--:B------:R-:W-:Y:S06]  /*3ef0*/  HMMA.16816.F32 R44, R12, R18.reuse, R44 ;  /* 0x000000120c2c723c */ /* 0x080fec000000182c */
[----:B------:R-:W-:Y:S06]  /*3f00*/  HMMA.16816.F32 R48, R4, R18, R48 ;  /* 0x000000120430723c */ /* 0x000fec0000001830 */
[-C--:B---3--:R-:W-:Y:S06]  /*3f10*/  HMMA.16816.F32 R20, R52, R56.reuse, R20 ;  /* 0x000000383414723c */ /* 0x088fec0000001814 */
[C---:B------:R-:W-:Y:S06]  /*3f20*/  HMMA.16816.F32 R24, R60.reuse, R56, R24 ;  /* 0x000000383c18723c */ /* 0x040fec0000001818 */
[-C--:B------:R-:W-:Y:S06]  /*3f30*/  HMMA.16816.F32 R28, R60, R58.reuse, R28 ;  /* 0x0000003a3c1c723c */ /* 0x080fec000000181c */
[C---:B------:R-:W-:Y:S06]  /*3f40*/  HMMA.16816.F32 R32, R52.reuse, R58, R32 ;  /* 0x0000003a3420723c */ /* 0x040fec0000001820 */
[-C--:B----4-:R-:W-:Y:S06]  /*3f50*/  HMMA.16816.F32 R36, R52, R64.reuse, R36 ;  /* 0x000000403424723c */ /* 0x090fec0000001824 */
[C---:B------:R-:W-:Y:S06]  /*3f60*/  HMMA.16816.F32 R40, R60.reuse, R64, R40 ;  /* 0x000000403c28723c */ /* 0x040fec0000001828 */
[-C--:B------:R-:W-:Y:S06]  /*3f70*/  HMMA.16816.F32 R44, R60, R66.reuse, R44 ;  /* 0x000000423c2c723c */ /* 0x080fec000000182c */
[----:B------:R-:W-:Y:S01]  /*3f80*/  HMMA.16816.F32 R48, R52, R66, R48 ;  /* 0x000000423430723c */ /* 0x000fe20000001830 */
[----:B------:R-:W-:Y:S11]  /*3f90*/  @!UPT UIADD3 URZ, URZ, URZ, URZ ;  /* 0x0000003f3f3ff290 */ /* 0x000ff6000fffe03f */
[----:B------:R-:W-:Y:S01]  /*3fa0*/  @!UPT UIADD3 URZ, URZ, URZ, URZ ;  /* 0x0000003f3f3ff290 */ /* 0x000fe2000fffe03f */
[----:B------:R-:W-:Y:S11]  /*3fb0*/  @!P5 BRA `(.L_x_8) ;  /* 0x000000000044d947 */ /* 0x000ff60003800000 */
[----:B------:R-:W1:Y:S08]  /*3fc0*/  LDC R4, c[0x0][0x420] ;  /* 0x00010800ff047b82 */ /* 0x000e700000000800 */
[----:B------:R-:W2:Y:S01]  /*3fd0*/  LDC R5, c[0x0][0x424] ;  /* 0x00010900ff057b82 */ /* 0x000ea20000000800 */
        /* <DEDUP_REMOVED lines=9> */
[----:B------:R1:W-:Y:S01]  /*4070*/  LDGSTS.E.BYPASS.LTC128B.128 [R204+0x8000], desc[UR16][R200.64] ;  /* 0x08000000c8cc7fae */ /* 0x0003e2000b901d50 */
[----:B--2---:R-:W-:Y:S03]  /*4080*/  LEA.HI.X R3, R4, R201, R5, 0x6, P0 ;  /* 0x000000c904037211 */ /* 0x004fe600000f3405 */
[----:B------:R1:W-:Y:S04]  /*4090*/  LDGSTS.E.BYPASS.LTC128B.128 [R204+0xa000], desc[UR16][R200.64+0x80] ;  /* 0x0a000080c8cc7fae */ /* 0x0003e8000b901d50 */
[----:B------:R1:W-:Y:S04]  /*40a0*/  LDGSTS.E.BYPASS.LTC128B.128 [R204+0x9000], desc[UR16][R2.64] ;  /* 0x0900000002cc7fae */ /* 0x0003e8000b901d50 */
[----:B------:R1:W-:Y:S04]  /*40b0*/  LDGSTS.E.BYPASS.LTC128B.128 [R204+0xb000], desc[UR16][R2.64+0x80] ;  /* 0x0b00008002cc7fae */ /* 0x0003e8000b901d50 */
[----:B------:R-:W0:Y:S02]  /*40c0*/  LDGDEPBAR ;  /* 0x00000000000079af */ /* 0x000e240000000000 */
.L_x_8:
[----:B------:R-:W-:Y:S01]  /*40d0*/  LDSM.16.M88.4 R64, [R186] ;  /* 0x00000000ba40783b */ /* 0x000fe20000000200 */
[----:B------:R-:W-:Y:S02]  /*40e0*/  @P5 IADD3 R196, P0, R227, R212, RZ ;  /* 0x000000d4e3c45210 */ /* 0x000fe40007f1e0ff */
[CC--:B-1----:R-:W-:Y:S01]  /*40f0*/  LEA R2, P1, R205.reuse, R194.reuse, 0x2 ;  /* 0x000000c2cd027211 */ /* 0x0c2fe200078210ff */
[----:B------:R-:W1:Y:S02]  /*4100*/  LDSM.16.MT88.4 R16, [R0+0xc000] ;  /* 0x00c000000010783b */ /* 0x000e640000004200 */
[----:B------:R-:W-:Y:S01]  /*4110*/  @P5 IMAD.X R197, R226, 0x1, R211, P0 ;  /* 0x00000001e2c55824 */ /* 0x000fe200000e06d3 */
[-C--:B------:R-:W-:Y:S01]  /*4120*/  LEA.HI.X.SX32 R3, R205, R195.reuse, 0x2, P1 ;  /* 0x000000c3cd037211 */ /* 0x080fe200008f16ff */
[----:B------:R-:W2:Y:S04]  /*4130*/  LDSM.16.M88.4 R60, [R186+0x1000] ;  /* 0x00100000ba3c783b */ /* 0x000ea80000000200 */
[----:B------:R-:W3:Y:S04]  /*4140*/  LDSM.16.MT88.4 R100, [R0+0xe000] ;  /* 0x00e000000064783b */ /* 0x000ee80000004200 */
[----:B------:R-:W-:Y:S04]  /*4150*/  LDSM.16.M88.4 R104, [R187] ;  /* 0x00000000bb68783b */ /* 0x000fe80000000200 */
[----:B------:R-:W4:Y:S04]  /*4160*/  LDSM.16.MT88.4 R108, [R0+0xc800] ;  /* 0x00c80000006c783b */ /* 0x000f280000004200 */
[----:B------:R2:W5:Y:S04]  /*4170*/  @P5 LDG.E R206, desc[UR16][R196.64+-0x100] ;  /* 0xffff0010c4ce5981 */ /* 0x000568000c1e1900 */
[----:B------:R3:W5:Y:S01]  /*4180*/  @P5 LDG.E R207, desc[UR16][R196.64+-0xe0] ;  /* 0xffff2010c4cf5981 */ /* 0x000762000c1e1900 */
[-C--:B-1----:R-:W-:Y:S06]  /*4190*/  HMMA.16816.F32 R4, R64, R16.reuse, RZ ;  /* 0x000000104004723c */ /* 0x082fec00000018ff */
[C---:B--2---:R-:W-:Y:S06]  /*41a0*/  HMMA.16816.F32 R8, R60.reuse, R16, RZ ;  /* 0x000000103c08723c */ /* 0x044fec00000018ff */
[-C--:B------:R-:W-:Y:S06]  /*41b0*/  HMMA.16816.F32 R12, R60, R18.reuse, RZ ;  /* 0x000000123c0c723c */ /* 0x080fec00000018ff */
[C---:B------:R-:W-:Y:S06]  /*41c0*/  HMMA.16816.F32 R16, R64.reuse, R18, RZ ;  /* 0x000000124010723c */ /* 0x040fec00000018ff */
[-C--:B---3--:R-:W-:Y:S06]  /*41d0*/  HMMA.16816.F32 R52, R64, R100.reuse, RZ ;  /* 0x000000644034723c */ /* 0x088fec00000018ff */
[C---:B------:R-:W-:Y:S06]  /*41e0*/  HMMA.16816.F32 R56, R60.reuse, R100, RZ ;  /* 0x000000643c38723c */ /* 0x040fec00000018ff */
[-C--:B------:R-:W-:Y:S06]  /*41f0*/  HMMA.16816.F32 R60, R60, R102.reuse, RZ ;  /* 0x000000663c3c723c */ /* 0x080fec00000018ff */
[----:B------:R-:W-:Y:S01]  /*4200*/  HMMA.16816.F32 R64, R64, R102, RZ ;  /* 0x000000664040723c */ /* 0x000fe200000018ff */
[----:B------:R-:W1:Y:S05]  /*4210*/  LDSM.16.M88.4 R100, [R187+0x1000] ;  /* 0x00100000bb64783b */ /* 0x000e6a0000000200 */
[-C--:B----4-:R-:W-:Y:S06]  /*4220*/  HMMA.16816.F32 R4, R104, R108.reuse, R4 ;  /* 0x0000006c6804723c */ /* 0x090fec0000001804 */
[C---:B-1----:R-:W-:Y:S06]  /*4230*/  HMMA.16816.F32 R8, R100.reuse, R108, R8 ;  /* 0x0000006c6408723c */ /* 0x042fec0000001808 */
[-C--:B------:R-:W-:Y:S06]  /*4240*/  HMMA.16816.F32 R12, R100, R110.reuse, R12 ;  /* 0x0000006e640c723c */ /* 0x080fec000000180c */
[C---:B------:R-:W-:Y:S01]  /*4250*/  HMMA.16816.F32 R16, R104.reuse, R110, R16 ;  /* 0x0000006e6810723c */ /* 0x040fe20000001810 */
[----:B------:R-:W1:Y:S05]  /*4260*/  LDSM.16.MT88.4 R108, [R0+0xe800] ;  /* 0x00e80000006c783b */ /* 0x000e6a0000004200 */
[-C--:B-1----:R-:W-:Y:S06]  /*4270*/  HMMA.16816.F32 R52, R104, R108.reuse, R52 ;  /* 0x0000006c6834723c */ /* 0x082fec0000001834 */
[C---:B------:R-:W-:Y:S06]  /*4280*/  HMMA.16816.F32 R56, R100.reuse, R108, R56 ;  /* 0x0000006c6438723c */ /* 0x040fec0000001838 */
[-C--:B------:R-:W-:Y:S01]  /*4290*/  HMMA.16816.F32 R60, R100, R110.reuse, R60 ;  /* 0x0000006e643c723c */ /* 0x080fe2000000183c */
[----:B------:R-:W-:Y:S05]  /*42a0*/  LDSM.16.M88.4 R100, [R188] ;  /* 0x00000000bc64783b */ /* 0x000fea0000000200 */
[----:B------:R-:W-:Y:S01]  /*42b0*/  HMMA.16816.F32 R64, R104, R110, R64 ;  /* 0x0000006e6840723c */ /* 0x000fe20000001840 */
[----:B------:R-:W1:Y:S04]  /*42c0*/  LDSM.16.MT88.4 R104, [R0+0xd000] ;  /* 0x00d000000068783b */ /* 0x000e680000004200 */
[----:B------:R-:W2:Y:S01]  /*42d0*/  LDSM.16.M88.4 R108, [R188+0x1000] ;  /* 0x00100000bc6c783b */ /* 0x000ea20000000200 */
[-C--:B-1----:R-:W-:Y:S06]  /*42e0*/  HMMA.16816.F32 R4, R100, R104.reuse, R4 ;  /* 0x000000686404723c */ /* 0x082fec0000001804 */
[C---:B--2---:R-:W-:Y:S06]  /*42f0*/  HMMA.16816.F32 R8, R108.reuse, R104, R8 ;  /* 0x000000686c08723c */ /* 0x044fec0000001808 */
        /* <DEDUP_REMOVED lines=14> */
[----:B------:R1:W2:Y:S04]  /*43e0*/  LDSM.16.MT88.4 R100, [R0+0xf800] ;  /* 0x00f800000064783b */ /* 0x0002a80000004200 */
[----:B------:R3:W-:Y:S04]  /*43f0*/  REDG.E.ADD.F32.FTZ.RN.STRONG.GPU desc[UR16][R194.64], R4 ;  /* 0x00000004c20079a6 */ /* 0x0007e8000c10f390 */
[----:B------:R4:W-:Y:S02]  /*4400*/  REDG.E.ADD.F32.FTZ.RN.STRONG.GPU desc[UR16][R2.64], R5 ;  /* 0x00000005020079a6 */ /* 0x0009e4000c10f390 */
[----:B-1----:R-:W-:Y:S01]  /*4410*/  LOP3.LUT R0, R203, 0x1, RZ, 0xc0, !PT ;  /* 0x00000001cb007812 */ /* 0x002fe200078ec0ff */
[-C--:B--2---:R-:W-:Y:S06]  /*4420*/  HMMA.16816.F32 R52, R108, R100.reuse, R52 ;  /* 0x000000646c34723c */ /* 0x084fec0000001834 */
[C---:B------:R-:W-:Y:S06]  /*4430*/  HMMA.16816.F32 R56, R104.reuse, R100, R56 ;  /* 0x000000646838723c */ /* 0x040fec0000001838 */
[-C--:B------:R-:W-:Y:S05]  /*4440*/  HMMA.16816.F32 R60, R104, R102.reuse, R60 ;  /* 0x00000066683c723c */ /* 0x080fea000000183c */
[CC--:B------:R-:W-:Y:S01]  /*4450*/  LEA R100, P0, R208.reuse, R194.reuse, 0x2 ;  /* 0x000000c2d0647211 */ /* 0x0c0fe200078010ff */
[----:B------:R-:W-:Y:S05]  /*4460*/  HMMA.16816.F32 R64, R108, R102, R64 ;  /* 0x000000666c40723c */ /* 0x000fea0000001840 */
[-C--:B------:R-:W-:Y:S02]  /*4470*/  LEA.HI.X.SX32 R101, R208, R195.reuse, 0x2, P0 ;  /* 0x000000c3d0657211 */ /* 0x080fe400000f16ff */
[CC--:B------:R-:W-:Y:S03]  /*4480*/  LEA R104, P1, R235.reuse, R194.reuse, 0x2 ;  /* 0x000000c2eb687211 */ /* 0x0c0fe600078210ff */
[----:B------:R1:W-:Y:S01]  /*4490*/  REDG.E.ADD.F32.FTZ.RN.STRONG.GPU desc[UR16][R100.64], R6 ;  /* 0x00000006640079a6 */ /* 0x0003e2000c10f390 */
[CC--:B------:R-:W-:Y:S02]  /*44a0*/  LEA R102, P0, R234.reuse, R194.reuse, 0x2 ;  /* 0x000000c2ea667211 */ /* 0x0c0fe400078010ff */
[-C--:B------:R-:W-:Y:S02]  /*44b0*/  LEA.HI.X.SX32 R105, R235, R195.reuse, 0x2, P1 ;  /* 0x000000c3eb697211 */ /* 0x080fe400008f16ff */
[-C--:B------:R-:W-:Y:S02]  /*44c0*/  LEA.HI.X.SX32 R103, R234, R195.reuse, 0x2, P0 ;  /* 0x000000c3ea677211 */ /* 0x080fe400000f16ff */
[CC--:B---3--:R-:W-:Y:S01]  /*44d0*/  LEA R4, P1, R232.reuse, R194.reuse, 0x2 ;  /* 0x000000c2e8047211 */ /* 0x0c8fe200078210ff */
[----:B------:R2:W-:Y:S03]  /*44e0*/  REDG.E.ADD.F32.FTZ.RN.STRONG.GPU desc[UR16][R104.64], R7 ;  /* 0x00000007680079a6 */ /* 0x0005e6000c10f390 */
[-C--:B----4-:R-:W-:Y:S01]  /*44f0*/  LEA.HI.X.SX32 R5, R232, R195.reuse, 0x2, P1 ;  /* 0x000000c3e8057211 */ /* 0x090fe200008f16ff */
[----:B------:R3:W-:Y:S01]  /*4500*/  REDG.E.ADD.F32.FTZ.RN.STRONG.GPU desc[UR16][R102.64], R8 ;  /* 0x00000008660079a6 */ /* 0x0007e2000c10f390 */
[-C--:B-1----:R-:W-:Y:S02]  /*4510*/  LEA R100, P2, R233, R194.reuse, 0x2 ;  /* 0x000000c2e9647211 */ /* 0x082fe400078410ff */
[-C--:B------:R-:W-:Y:S02]  /*4520*/  LEA R6, P0, R231, R194.reuse, 0x2 ;  /* 0x000000c2e7067211 */ /* 0x080fe400078010ff */
[-C--:B------:R-:W-:Y:S02]  /*4530*/  LEA.HI.X.SX32 R101, R233, R195.reuse, 0x2, P2 ;  /* 0x000000c3e9657211 */ /* 0x080fe400010f16ff */
[-C--:B--2---:R-:W-:Y:S03]  /*4540*/  LEA.HI.X.SX32 R7, R231, R195.reuse, 0x2, P0 ;  /* 0x000000c3e7077211 */ /* 0x084fe600000f16ff */
[----:B------:R1:W-:Y:S01]  /*4550*/  REDG.E.ADD.F32.FTZ.RN.STRONG.GPU desc[UR16][R100.64], R9 ;  /* 0x00000009640079a6 */ /* 0x0003e2000c10f390 */
[CC--:B---3--:R-:W-:Y:S03]  /*4560*/  LEA R8, P2, R221.reuse, R194.reuse, 0x2 ;  /* 0x000000c2dd087211 */ /* 0x0c8fe600078410ff */
[----:B------:R2:W-:Y:S04]  /*4570*/  REDG.E.ADD.F32.FTZ.RN.STRONG.GPU desc[UR16][R4.64], R10 ;  /* 0x0000000a040079a6 */ /* 0x0005e8000c10f390 */
[----:B------:R3:W-:Y:S04]  /*4580*/  REDG.E.ADD.F32.FTZ.RN.STRONG.GPU desc[UR16][R6.64], R11 ;  /* 0x0000000b060079a6 */ /* 0x0007e8000c10f390 */
[----:B------:R-:W-:Y:S04]  /*4590*/  REDG.E.ADD.F32.FTZ.RN.STRONG.GPU desc[UR16][R194.64+0x80], R16 ;  /* 0x00008010c20079a6 */ /* 0x000fe8000c10f390 */
[----:B------:R-:W-:Y:S04]  /*45a0*/  REDG.E.ADD.F32.FTZ.RN.STRONG.GPU desc[UR16][R2.64+0x80], R17 ;  /* 0x00008011020079a6 */ /* 0x000fe8000c10f390 */
[----:B------:R-:W-:Y:S01]  /*45b0*/  LDSM.16.MT88.4 R100, [R176+0x2800] ;  /* 0x00280000b064783b */ /* 0x000fe20000004200 */
[-C--:B-1----:R-:W-:Y:S02]  /*45c0*/  LEA.HI.X.SX32 R9, R221, R195.reuse, 0x2, P2 ;  /* 0x000000c3dd097211 */ /* 0x082fe400010f16ff */
[CC--:B--2---:R-:W-:Y:S04]  /*45d0*/  LEA R4, P0, R239.reuse, R194.reuse, 0x2 ;  /* 0x000000c2ef047211 */ /* 0x0c4fe800078010ff */
[-C--:B------:R-:W-:Y:S02]  /*45e0*/  LEA.HI.X.SX32 R5, R239, R195.reuse, 0x2, P0 ;  /* 0x000000c3ef057211 */ /* 0x080fe400000f16ff */
[-C--:B---3--:R-:W-:Y:S02]  /*45f0*/  LEA R6, P1, R248, R194.reuse, 0x2 ;  /* 0x000000c2f8067211 */ /* 0x088fe400078210ff */
[-C--:B------:R-:W-:Y:S01]  /*4600*/  LEA R10, P0, R222, R194.reuse, 0x2 ;  /* 0x000000c2de0a7211 */ /* 0x080fe200078010ff */
[----:B------:R1:W-:Y:S01]  /*4610*/  REDG.E.ADD.F32.FTZ.RN.STRONG.GPU desc[UR16][R4.64], R18 ;  /* 0x00000012040079a6 */ /* 0x0003e2000c10f390 */
[-C--:B------:R-:W-:Y:S02]  /*4620*/  LEA.HI.X.SX32 R7, R248, R195.reuse, 0x2, P1 ;  /* 0x000000c3f8077211 */ /* 0x080fe400008f16ff */
[-C--:B------:R-:W-:Y:S03]  /*4630*/  LEA.HI.X.SX32 R11, R222, R195.reuse, 0x2, P0 ;  /* 0x000000c3de0b7211 */ /* 0x080fe600000f16ff */
[----:B------:R2:W-:Y:S04]  /*4640*/  REDG.E.ADD.F32.FTZ.RN.STRONG.GPU desc[UR16][R6.64], R19 ;  /* 0x00000013060079a6 */ /* 0x0005e8000c10f390 */
[----:B------:R-:W-:Y:S04]  /*4650*/  REDG.E.ADD.F32.FTZ.RN.STRONG.GPU desc[UR16][R10.64], R12 ;  /* 0x0000000c0a0079a6 */ /* 0x000fe8000c10f390 */
[----:B------:R3:W-:Y:S04]  /*4660*/  REDG.E.ADD.F32.FTZ.RN.STRONG.GPU desc[UR16][R8.64], R13 ;  /* 0x0000000d080079a6 */ /* 0x0007e8000c10f390 */
[----:B------:R-:W-:Y:S01]  /*4670*/  LDSM.16.MT88.4 R16, [R176+0x2000] ;  /* 0x00200000b010783b */ /* 0x000fe20000004200 */
[CC--:B-1----:R-:W-:Y:S04]  /*4680*/  LEA R4, P1, R220.reuse, R194.reuse, 0x2 ;  /* 0x000000c2dc047211 */ /* 0x0c2fe800078210ff */
[-C--:B------:R-:W-:Y:S02]  /*4690*/  LEA.HI.X.SX32 R5, R220, R195.reuse, 0x2, P1 ;  /* 0x000000c3dc057211 */ /* 0x080fe400008f16ff */
[CC--:B--2---:R-:W-:Y:S03]  /*46a0*/  LEA R6, P0, R229.reuse, R194.reuse, 0x2 ;  /* 0x000000c2e5067211 */ /* 0x0c4fe600078010ff */
[----:B------:R1:W-:Y:S01]  /*46b0*/  REDG.E.ADD.F32.FTZ.RN.STRONG.GPU desc[UR16][R4.64], R14 ;  /* 0x0000000e040079a6 */ /* 0x0003e2000c10f390 */
[-C--:B------:R-:W-:Y:S02]  /*46c0*/  LEA.HI.X.SX32 R7, R229, R195.reuse, 0x2, P0 ;  /* 0x000000c3e5077211 */ /* 0x080fe400000f16ff */
[CC--:B---3--:R-:W-:Y:S03]  /*46d0*/  LEA R8, P2, R218.reuse, R194.reuse, 0x2 ;  /* 0x000000c2da087211 */ /* 0x0c8fe600078410ff */
[----:B------:R2:W-:Y:S01]  /*46e0*/  REDG.E.ADD.F32.FTZ.RN.STRONG.GPU desc[UR16][R6.64], R15 ;  /* 0x0000000f060079a6 */ /* 0x0005e2000c10f390 */
[-C--:B------:R-:W-:Y:S03]  /*46f0*/  LEA.HI.X.SX32 R9, R218, R195.reuse, 0x2, P2 ;  /* 0x000000c3da097211 */ /* 0x080fe600010f16ff */
[----:B------:R-:W-:Y:S04]  /*4700*/  REDG.E.ADD.F32.FTZ.RN.STRONG.GPU desc[UR16][R194.64+0x100], R52 ;  /* 0x00010034c20079a6 */ /* 0x000fe8000c10f390 */
[----:B------:R-:W-:Y:S04]  /*4710*/  REDG.E.ADD.F32.FTZ.RN.STRONG.GPU desc[UR16][R2.64+0x100], R53 ;  /* 0x00010035020079a6 */ /* 0x000fe8000c10f390 */
[----:B------:R-:W-:Y:S01]  /*4720*/  LDSM.16.MT88.4 R12, [R177+0x10000] ;  /* 0x01000000b10c783b */ /* 0x000fe20000004200 */
[CC--:B-1----:R-:W-:Y:S04]  /*4730*/  LEA R4, P0, R241.reuse, R194.reuse, 0x2 ;  /* 0x000000c2f1047211 */ /* 0x0c2fe800078010ff */
[-C--:B------:R-:W-:Y:S02]  /*4740*/  LEA.HI.X.SX32 R5, R241, R195.reuse, 0x2, P0 ;  /* 0x000000c3f1057211 */ /* 0x080fe400000f16ff */
[CC--:B--2---:R-:W-:Y:S02]  /*4750*/  LEA R6, P1, R250.reuse, R194.reuse, 0x2 ;  /* 0x000000c2fa067211 */ /* 0x0c4fe400078210ff */
[CC--:B------:R-:W-:Y:S01]  /*4760*/  LEA R10, P0, R219.reuse, R194.reuse, 0x2 ;  /* 0x000000c2db0a7211 */ /* 0x0c0fe200078010ff */
[----:B------:R1:W-:Y:S01]  /*4770*/  REDG.E.ADD.F32.FTZ.RN.STRONG.GPU desc[UR16][R4.64], R54 ;  /* 0x00000036040079a6 */ /* 0x0003e2000c10f390 */
[-C--:B------:R-:W-:Y:S02]  /*4780*/  LEA.HI.X.SX32 R7, R250, R195.reuse, 0x2, P1 ;  /* 0x000000c3fa077211 */ /* 0x080fe400008f16ff */
[-C--:B------:R-:W-:Y:S03]  /*4790*/  LEA.HI.X.SX32 R11, R219, R195.reuse, 0x2, P0 ;  /* 0x000000c3db0b7211 */ /* 0x080fe600000f16ff */
[----:B------:R2:W-:Y:S04]  /*47a0*/  REDG.E.ADD.F32.FTZ.RN.STRONG.GPU desc[UR16][R6.64], R55 ;  /* 0x00000037060079a6 */ /* 0x0005e8000c10f390 */
[----:B------:R3:W-:Y:S04]  /*47b0*/  REDG.E.ADD.F32.FTZ.RN.STRONG.GPU desc[UR16][R10.64], R56 ;  /* 0x000000380a0079a6 */ /* 0x0007e8000c10f390 */
[----:B------:R4:W-:Y:S04]  /*47c0*/  REDG.E.ADD.F32.FTZ.RN.STRONG.GPU desc[UR16][R8.64], R57 ;  /* 0x00000039080079a6 */ /* 0x0009e8000c10f390 */
[----:B------:R-:W-:Y:S01]  /*47d0*/  LDSM.16.MT88.4 R52, [R178+0x10800] ;  /* 0x01080000b234783b */ /* 0x000fe20000004200 */
[CC--:B-1----:R-:W-:Y:S04]  /*47e0*/  LEA R4, P1, R217.reuse, R194.reuse, 0x2 ;  /* 0x000000c2d9047211 */ /* 0x0c2fe800078210ff */
[-C--:B------:R-:W-:Y:S02]  /*47f0*/  LEA.HI.X.SX32 R5, R217, R195.reuse, 0x2, P1 ;  /* 0x000000c3d9057211 */ /* 0x080fe400008f16ff */
[CC--:B--2---:R-:W-:Y:S03]  /*4800*/  LEA R6, P0, R228.reuse, R194.reuse, 0x2 ;  /* 0x000000c2e4067211 */ /* 0x0c4fe600078010ff */
[----:B------:R1:W-:Y:S01]  /*4810*/  REDG.E.ADD.F32.FTZ.RN.STRONG.GPU desc[UR16][R4.64], R58 ;  /* 0x0000003a040079a6 */ /* 0x0003e2000c10f390 */
[-C--:B------:R-:W-:Y:S02]  /*4820*/  LEA.HI.X.SX32 R7, R228, R195.reuse, 0x2, P0 ;  /* 0x000000c3e4077211 */ /* 0x080fe400000f16ff */
[-C--:B---3--:R-:W-:Y:S02]  /*4830*/  LEA R10, P0, R249, R194.reuse, 0x2 ;  /* 0x000000c2f90a7211 */ /* 0x088fe400078010ff */
[-C--:B----4-:R-:W-:Y:S01]  /*4840*/  LEA R8, P4, R225, R194.reuse, 0x2 ;  /* 0x000000c2e1087211 */ /* 0x090fe200078810ff */
[----:B------:R2:W-:Y:S01]  /*4850*/  REDG.E.ADD.F32.FTZ.RN.STRONG.GPU desc[UR16][R6.64], R59 ;  /* 0x0000003b060079a6 */ /* 0x0005e2000c10f390 */
[-C--:B------:R-:W-:Y:S02]  /*4860*/  LEA.HI.X.SX32 R11, R249, R195.reuse, 0x2, P0 ;  /* 0x000000c3f90b7211 */ /* 0x080fe400000f16ff */
[-C--:B------:R-:W-:Y:S01]  /*4870*/  LEA.HI.X.SX32 R9, R225, R195.reuse, 0x2, P4 ;  /* 0x000000c3e1097211 */ /* 0x080fe200020f16ff */
[----:B------:R-:W-:Y:S04]  /*4880*/  REDG.E.ADD.F32.FTZ.RN.STRONG.GPU desc[UR16][R194.64+0x180], R64 ;  /* 0x00018040c20079a6 */ /* 0x000fe8000c10f390 */
[----:B------:R3:W-:Y:S04]  /*4890*/  REDG.E.ADD.F32.FTZ.RN.STRONG.GPU desc[UR16][R2.64+0x180], R65 ;  /* 0x00018041020079a6 */ /* 0x0007e8000c10f390 */
[----:B------:R-:W-:Y:S01]  /*48a0*/  LDSM.16.MT88.4 R56, [R176+0x800] ;  /* 0x00080000b038783b */ /* 0x000fe20000004200 */
[CC--:B-1----:R-:W-:Y:S04]  /*48b0*/  LEA R4, P1, R240.reuse, R194.reuse, 0x2 ;  /* 0x000000c2f0047211 */ /* 0x0c2fe800078210ff */
[-C--:B------:R-:W-:Y:S02]  /*48c0*/  LEA.HI.X.SX32 R5, R240, R195.reuse, 0x2, P1 ;  /* 0x000000c3f0057211 */ /* 0x080fe400008f16ff */
[CC--:B--2---:R-:W-:Y:S03]  /*48d0*/  LEA R6, P2, R224.reuse, R194.reuse, 0x2 ;  /* 0x000000c2e0067211 */ /* 0x0c4fe600078410ff */
[----:B------:R1:W-:Y:S01]  /*48e0*/  REDG.E.ADD.F32.FTZ.RN.STRONG.GPU desc[UR16][R4.64], R66 ;  /* 0x00000042040079a6 */ /* 0x0003e2000c10f390 */
[-C--:B------:R-:W-:Y:S03]  /*48f0*/  LEA.HI.X.SX32 R7, R224, R195.reuse, 0x2, P2 ;  /* 0x000000c3e0077211 */ /* 0x080fe600010f16ff */
[----:B------:R-:W-:Y:S01]  /*4900*/  REDG.E.ADD.F32.FTZ.RN.STRONG.GPU desc[UR16][R10.64], R67 ;  /* 0x000000430a0079a6 */ /* 0x000fe2000c10f390 */
[CC--:B---3--:R-:W-:Y:S03]  /*4910*/  LEA R2, P0, R230.reuse, R194.reuse, 0x2 ;  /* 0x000000c2e6027211 */ /* 0x0c8fe600078010ff */
[----:B------:R-:W-:Y:S01]  /*4920*/  REDG.E.ADD.F32.FTZ.RN.STRONG.GPU desc[UR16][R8.64], R60 ;  /* 0x0000003c080079a6 */ /* 0x000fe2000c10f390 */
[-C--:B------:R-:W-:Y:S02]  /*4930*/  LEA.HI.X.SX32 R3, R230, R195.reuse, 0x2, P0 ;  /* 0x000000c3e6037211 */ /* 0x080fe400000f16ff */
[----:B------:R-:W-:Y:S01]  /*4940*/  ISETP.NE.U32.AND P0, PT, R0, 0x1, PT ;  /* 0x000000010000780c */ /* 0x000fe20003f05070 */
[----:B------:R-:W-:Y:S01]  /*4950*/  REDG.E.ADD.F32.FTZ.RN.STRONG.GPU desc[UR16][R6.64], R61 ;  /* 0x0000003d060079a6 */ /* 0x000fe2000c10f390 */
[----:B------:R-:W-:Y:S03]  /*4960*/  @P5 IADD3 R0, P2, R212, -0x100, RZ ;  /* 0xffffff00d4005810 */ /* 0x000fe60007f5e0ff */
[----:B------:R-:W-:Y:S02]  /*4970*/  LDSM.16.MT88.4 R8, [R176] ;  /* 0x00000000b008783b */ /* 0x000fe40000004200 */
[----:B------:R-:W-:Y:S02]  /*4980*/  @P5 IMAD.MOV.U32 R212, RZ, RZ, R0 ;  /* 0x000000ffffd45224 */ /* 0x000fe400078e0000 */
[----:B------:R-:W-:Y:S01]  /*4990*/  LDSM.16.MT88.4 R64, [R177+0x10800] ;  /* 0x01080000b140783b */ /* 0x000fe20000004200 */
[C---:B------:R-:W-:Y:S03]  /*49a0*/  VIADD R0, R176.reuse, 0xffffc000 ;  /* 0xffffc000b0007836 */ /* 0x040fe60000000000 */
[----:B------:R-:W-:Y:S01]  /*49b0*/  @P0 VIADD R0, R176, 0x4000 ;  /* 0x00004000b0000836 */ /* 0x000fe20000000000 */
[C---:B-1----:R-:W-:Y:S04]  /*49c0*/  LEA R4, P1, R223.reuse, R194, 0x2 ;  /* 0x000000c2df047211 */ /* 0x042fe800078210ff */
[----:B------:R-:W-:Y:S02]  /*49d0*/  LEA.HI.X.SX32 R5, R223, R195, 0x2, P1 ;  /* 0x000000c3df057211 */ /* 0x000fe400008f16ff */
[----:B------:R-:W-:Y:S03]  /*49e0*/  @P5 IADD3 R210, P1, R210, -0x100, RZ ;  /* 0xffffff00d2d25810 */ /* 0x000fe60007f3e0ff */
[----:B------:R-:W-:Y:S01]  /*49f0*/  REDG.E.ADD.F32.FTZ.RN.STRONG.GPU desc[UR16][R4.64], R62 ;  /* 0x0000003e040079a6 */ /* 0x000fe2000c10f390 */
[----:B------:R-:W-:Y:S03]  /*4a00*/  @P5 IADD3.X R209, R209, -0x1, RZ, P1, !PT ;  /* 0xffffffffd1d15810 */ /* 0x000fe60000ffe4ff */
[----:B------:R1:W-:Y:S04]  /*4a10*/  REDG.E.ADD.F32.FTZ.RN.STRONG.GPU desc[UR16][R2.64], R63 ;  /* 0x0000003f020079a6 */ /* 0x0003e8000c10f390 */
[----:B------:R-:W2:Y:S04]  /*4a20*/  LDSM.16.MT88.4 R4, [R178+0x10000] ;  /* 0x01000000b204783b */ /* 0x000ea80000004200 */
[----:B------:R-:W-:Y:S01]  /*4a30*/  LDSM.16.MT88.4 R60, [R177+0x11000] ;  /* 0x01100000b13c783b */ /* 0x000fe20000004200 */
[----:B-1----:R-:W-:Y:S01]  /*4a40*/  @P5 IADD3.X R2, R211, -0x1, RZ, P2, !PT ;  /* 0xffffffffd3025810 */ /* 0x002fe200017fe4ff */
[C---:B------:R-:W-:Y:S01]  /*4a50*/  VIADD R3, R203.reuse, 0xffffffff ;  /* 0xffffffffcb037836 */ /* 0x040fe20000000000 */
[----:B------:R-:W-:Y:S03]  /*4a60*/  ISETP.GT.AND P2, PT, R203, RZ, PT ;  /* 0x000000ffcb00720c */ /* 0x000fe60003f44270 */
[----:B------:R-:W-:Y:S02]  /*4a70*/  @P5 IMAD.MOV.U32 R211, RZ, RZ, R2 ;  /* 0x000000ffffd35224 */ /* 0x000fe400078e0002 */
[----:B------:R-:W-:Y:S01]  /*4a80*/  IMAD.MOV.U32 R203, RZ, RZ, R3 ;  /* 0x000000ffffcb7224 */ /* 0x000fe200078e0003 */
[-C--:B--2---:R-:W-:Y:S06]  /*4a90*/  HMMA.16816.F32 R68, R4, R8.reuse, R68 ;  /* 0x000000080444723c */ /* 0x084fec0000001844 */
[C---:B------:R-:W-:Y:S06]  /*4aa0*/  HMMA.16816.F32 R72, R12.reuse, R8, R72 ;  /* 0x000000080c48723c */ /* 0x040fec0000001848 */
[-C--:B------:R-:W-:Y:S06]  /*4ab0*/  HMMA.16816.F32 R76, R12, R10.reuse, R76 ;  /* 0x0000000a0c4c723c */ /* 0x080fec000000184c */
[C---:B------:R-:W-:Y:S01]  /*4ac0*/  HMMA.16816.F32 R80, R4.reuse, R10, R80 ;  /* 0x0000000a0450723c */ /* 0x040fe20000001850 */
[----:B------:R-:W-:Y:S05]  /*4ad0*/  LDSM.16.MT88.4 R8, [R178+0x11000] ;  /* 0x01100000b208783b */ /* 0x000fea0000004200 */
[-C--:B------:R-:W-:Y:S06]  /*4ae0*/  HMMA.16816.F32 R84, R4, R16.reuse, R84 ;  /* 0x000000100454723c */ /* 0x080fec0000001854 */
[C---:B------:R-:W-:Y:S06]  /*4af0*/  HMMA.16816.F32 R88, R12.reuse, R16, R88 ;  /* 0x000000100c58723c */ /* 0x040fec0000001858 */
[-C--:B------:R-:W-:Y:S01]  /*4b00*/  HMMA.16816.F32 R92, R12, R18.reuse, R92 ;  /* 0x000000120c5c723c */ /* 0x080fe2000000185c */
[----:B------:R-:W1:Y:S05]  /*4b10*/  LDSM.16.MT88.4 R12, [R176+0x1000] ;  /* 0x00100000b00c783b */ /* 0x000e6a0000004200 */
[----:B------:R-:W-:Y:S01]  /*4b20*/  HMMA.16816.F32 R96, R4, R18, R96 ;  /* 0x000000120460723c */ /* 0x000fe20000001860 */
[----:B------:R-:W2:Y:S04]  /*4b30*/  LDSM.16.MT88.4 R4, [R176+0x3000] ;  /* 0x00300000b004783b */ /* 0x000ea80000004200 */
[----:B------:R-:W-:Y:S01]  /*4b40*/  LDSM.16.MT88.4 R16, [R178+0x11800] ;  /* 0x01180000b210783b */ /* 0x000fe20000004200 */
[-C--:B------:R-:W-:Y:S06]  /*4b50*/  HMMA.16816.F32 R68, R52, R56.reuse, R68 ;  /* 0x000000383444723c */ /* 0x080fec0000001844 */
[C---:B------:R-:W-:Y:S06]  /*4b60*/  HMMA.16816.F32 R72, R64.reuse, R56, R72 ;  /* 0x000000384048723c */ /* 0x040fec0000001848 */
[-C--:B------:R-:W-:Y:S06]  /*4b70*/  HMMA.16816.F32 R76, R64, R58.reuse, R76 ;  /* 0x0000003a404c723c */ /* 0x080fec000000184c */
[C---:B------:R-:W-:Y:S01]  /*4b80*/  HMMA.16816.F32 R80, R52.reuse, R58, R80 ;  /* 0x0000003a3450723c */ /* 0x040fe20000001850 */
[----:B------:R-:W3:Y:S05]  /*4b90*/  LDSM.16.MT88.4 R56, [R176+0x1800] ;  /* 0x00180000b038783b */ /* 0x000eea0000004200 */
[-C--:B------:R-:W-:Y:S06]  /*4ba0*/  HMMA.16816.F32 R84, R52, R100.reuse, R84 ;  /* 0x000000643454723c */ /* 0x080fec0000001854 */
[C---:B------:R-:W-:Y:S06]  /*4bb0*/  HMMA.16816.F32 R88, R64.reuse, R100, R88 ;  /* 0x000000644058723c */ /* 0x040fec0000001858 */
[-C--:B------:R-:W-:Y:S01]  /*4bc0*/  HMMA.16816.F32 R92, R64, R102.reuse, R92 ;  /* 0x00000066405c723c */ /* 0x080fe2000000185c */
[----:B------:R-:W4:Y:S05]  /*4bd0*/  LDSM.16.MT88.4 R64, [R177+0x11800] ;  /* 0x01180000b140783b */ /* 0x000f2a0000004200 */
[----:B------:R-:W-:Y:S01]  /*4be0*/  HMMA.16816.F32 R96, R52, R102, R96 ;  /* 0x000000663460723c */ /* 0x000fe20000001860 */
[----:B------:R2:W4:Y:S05]  /*4bf0*/  LDSM.16.MT88.4 R52, [R176+0x3800] ;  /* 0x00380000b034783b */ /* 0x00052a0000004200 */
[-C--:B-1----:R-:W-:Y:S06]  /*4c00*/  HMMA.16816.F32 R68, R8, R12.reuse, R68 ;  /* 0x0000000c0844723c */ /* 0x082fec0000001844 */
[C---:B------:R-:W-:Y:S06]  /*4c10*/  HMMA.16816.F32 R72, R60.reuse, R12, R72 ;  /* 0x0000000c3c48723c */ /* 0x040fec0000001848 */
[-C--:B------:R-:W-:Y:S06]  /*4c20*/  HMMA.16816.F32 R76, R60, R14.reuse, R76 ;  /* 0x0000000e3c4c723c */ /* 0x080fec000000184c */
[C---:B------:R-:W-:Y:S05]  /*4c30*/  HMMA.16816.F32 R80, R8.reuse, R14, R80 ;  /* 0x0000000e0850723c */ /* 0x040fea0000001850 */
[----:B--2---:R-:W-:Y:S01]  /*4c40*/  IMAD.MOV.U32 R176, RZ, RZ, R0 ;  /* 0x000000ffffb07224 */ /* 0x004fe200078e0000 */
[-C--:B------:R-:W-:Y:S06]  /*4c50*/  HMMA.16816.F32 R84, R8, R4.reuse, R84 ;  /* 0x000000040854723c */ /* 0x080fec0000001854 */
[C---:B------:R-:W-:Y:S06]  /*4c60*/  HMMA.16816.F32 R88, R60.reuse, R4, R88 ;  /* 0x000000043c58723c */ /* 0x040fec0000001858 */
[-C--:B------:R-:W-:Y:S06]  /*4c70*/  HMMA.16816.F32 R92, R60, R6.reuse, R92 ;  /* 0x000000063c5c723c */ /* 0x080fec000000185c */
[----:B------:R-:W-:Y:S06]  /*4c80*/  HMMA.16816.F32 R96, R8, R6, R96 ;  /* 0x000000060860723c */ /* 0x000fec0000001860 */
[-C--:B---3--:R-:W-:Y:S06]  /*4c90*/  HMMA.16816.F32 R68, R16, R56.reuse, R68 ;  /* 0x000000381044723c */ /* 0x088fec0000001844 */
[C---:B----4-:R-:W-:Y:S06]  /*4ca0*/  HMMA.16816.F32 R72, R64.reuse, R56, R72 ;  /* 0x000000384048723c */ /* 0x050fec0000001848 */
[-C--:B------:R-:W-:Y:S06]  /*4cb0*/  HMMA.16816.F32 R76, R64, R58.reuse, R76 ;  /* 0x0000003a404c723c */ /* 0x080fec000000184c */
[C---:B------:R-:W-:Y:S06]  /*4cc0*/  HMMA.16816.F32 R80, R16.reuse, R58, R80 ;  /* 0x0000003a1050723c */ /* 0x040fec0000001850 */
[-C--:B------:R-:W-:Y:S06]  /*4cd0*/  HMMA.16816.F32 R84, R16, R52.reuse, R84 ;  /* 0x000000341054723c */ /* 0x080fec0000001854 */
[C---:B------:R-:W-:Y:S06]  /*4ce0*/  HMMA.16816.F32 R88, R64.reuse, R52, R88 ;  /* 0x000000344058723c */ /* 0x040fec0000001858 */
[-C--:B------:R-:W-:Y:S06]  /*4cf0*/  HMMA.16816.F32 R92, R64, R54.reuse, R92 ;  /* 0x00000036405c723c */ /* 0x080fec000000185c */
[----:B------:R-:W-:Y:S01]  /*4d00*/  HMMA.16816.F32 R96, R16, R54, R96 ;  /* 0x000000361060723c */ /* 0x000fe20000001860 */
[----:B------:R-:W-:Y:S11]  /*4d10*/  @!UPT UIADD3 URZ, URZ, URZ, URZ ;  /* 0x0000003f3f3ff290 */ /* 0x000ff6000fffe03f */
[----:B------:R-:W-:Y:S01]  /*4d20*/  @!UPT UIADD3 URZ, URZ, URZ, URZ ;  /* 0x0000003f3f3ff290 */ /* 0x000fe2000fffe03f */
[----:B------:R-:W-:Y:S11]  /*4d30*/  @P2 BRA `(.L_x_9) ;  /* 0xffffffdc00802947 */ /* 0x000ff6000383ffff */
[----:B------:R-:W-:Y:S01]  /*4d40*/  BAR.SYNC.DEFER_BLOCKING 0x0 ;  /* 0x0000000000007b1d */ /* 0x000fe20000010000 */
[----:B------:R-:W-:Y:S02]  /*4d50*/  ISETP.NE.AND P0, PT, R245, -0x1, PT ;  /* 0xfffffffff500780c */ /* 0x000fe40003f05270 */
[----:B------:R-:W-:Y:S02]  /*4d60*/  F2FP.F16.F32.PACK_AB R20, R21, R20 ;  /* 0x000000141514723e */ /* 0x000fe400000000ff */
[----:B------:R-:W-:Y:S01]  /*4d70*/  F2FP.F16.F32.PACK_AB R22, R23, R22 ;  /* 0x000000161716723e */ /* 0x000fe200000000ff */
[----:B------:R-:W-:Y:S01]  /*4d80*/  ULDC UR4, c[0x0][0x390] ;  /* 0x0000e40000047ab9 */ /* 0x000fe20000000800 */
[----:B------:R-:W-:Y:S01]  /*4d90*/  F2FP.F16.F32.PACK_AB R32, R33, R32 ;  /* 0x000000202120723e */ /* 0x000fe200000000ff */
[----:B------:R-:W-:Y:S01]  /*4da0*/  FMUL.FTZ R68, R68, UR4 ;  /* 0x0000000444447c20 */ /* 0x000fe20008410000 */
        /* <DEDUP_REMOVED lines=23> */
[----:B------:R-:W-:Y:S01]  /*4f20*/  F2FP.F16.F32.PACK_AB R15, R15, R68 ;  /* 0x000000440f0f723e */ /* 0x000fe200000000ff */
[----:B------:R-:W-:Y:S01]  /*4f30*/  FMUL.FTZ R88, R88, UR4 ;  /* 0x0000000458587c20 */ /* 0x000fe20008410000 */
[----:B------:R-:W-:Y:S01]  /*4f40*/  F2FP.F16.F32.PACK_AB R14, R14, R70 ;  /* 0x000000460e0e723e */ /* 0x000fe200000000ff */
        /* <DEDUP_REMOVED lines=10> */
[----:B------:R-:W-:Y:S01]  /*4ff0*/  STS [R242], R15 ;  /* 0x0000000ff2007388 */ /* 0x000fe20000000800 */
[----:B------:R-:W-:-:S02]  /*5000*/  F2FP.F16.F32.PACK_AB R12, R12, R74 ;  /* 0x0000004a0c0c723e */ /* 0x000fc400000000ff */
[----:B------:R-:W-:Y:S01]  /*5010*/  F2FP.F16.F32.PACK_AB R9, R9, R76 ;  /* 0x0000004c0909723e */ /* 0x000fe200000000ff */
[----:B------:R1:W-:Y:S01]  /*5020*/  STS [R242+0x400], R14 ;  /* 0x0004000ef2007388 */ /* 0x0003e20000000800 */
[----:B------:R-:W-:Y:S02]  /*5030*/  F2FP.F16.F32.PACK_AB R8, R8, R78 ;  /* 0x0000004e0808723e */ /* 0x000fe400000000ff */
[----:B------:R-:W-:Y:S01]  /*5040*/  F2FP.F16.F32.PACK_AB R7, R7, R84 ;  /* 0x000000540707723e */ /* 0x000fe200000000ff */
[----:B------:R-:W-:Y:S01]  /*5050*/  STS [R243], R11 ;  /* 0x0000000bf3007388 */ /* 0x000fe20000000800 */
[----:B------:R-:W-:Y:S02]  /*5060*/  F2FP.F16.F32.PACK_AB R6, R6, R86 ;  /* 0x000000560606723e */ /* 0x000fe400000000ff */
[----:B------:R-:W-:Y:S01]  /*5070*/  F2FP.F16.F32.PACK_AB R3, R3, R96 ;  /* 0x000000600303723e */ /* 0x000fe200000000ff */
[----:B------:R2:W-:Y:S01]  /*5080*/  STS [R243+0x400], R10 ;  /* 0x0004000af3007388 */ /* 0x0005e20000000800 */
[----:B------:R-:W-:-:S02]  /*5090*/  F2FP.F16.F32.PACK_AB R2, R2, R98 ;  /* 0x000000620202723e */ /* 0x000fc400000000ff */
[----:B------:R-:W-:Y:S01]  /*50a0*/  F2FP.F16.F32.PACK_AB R5, R5, R88 ;  /* 0x000000580505723e */ /* 0x000fe200000000ff */
[----:B------:R-:W-:Y:S01]  /*50b0*/  STS [R242+0x1000], R13 ;  /* 0x0010000df2007388 */ /* 0x000fe20000000800 */
[----:B------:R-:W-:Y:S02]  /*50c0*/  F2FP.F16.F32.PACK_AB R4, R4, R90 ;  /* 0x0000005a0404723e */ /* 0x000fe400000000ff */
[----:B------:R-:W-:Y:S01]  /*50d0*/  F2FP.F16.F32.PACK_AB R0, R0, R92 ;  /* 0x0000005c0000723e */ /* 0x000fe200000000ff */
[----:B------:R-:W-:Y:S01]  /*50e0*/  STS [R242+0x1400], R12 ;  /* 0x0014000cf2007388 */ /* 0x000fe20000000800 */
[----:B------:R-:W-:Y:S02]  /*50f0*/  F2FP.F16.F32.PACK_AB R16, R16, R94 ;  /* 0x0000005e1010723e */ /* 0x000fe400000000ff */
[----:B------:R-:W-:Y:S01]  /*5100*/  F2FP.F16.F32.PACK_AB R34, R35, R34 ;  /* 0x000000222322723e */ /* 0x000fe200000000ff */
[----:B------:R-:W-:Y:S01]  /*5110*/  STS [R243+0x1000], R9 ;  /* 0x00100009f3007388 */ /* 0x000fe20000000800 */
[----:B------:R-:W-:-:S02]  /*5120*/  F2FP.F16.F32.PACK_AB R24, R25, R24 ;  /* 0x000000181918723e */ /* 0x000fc400000000ff */
[----:B------:R-:W-:Y:S01]  /*5130*/  F2FP.F16.F32.PACK_AB R26, R27, R26 ;  /* 0x0000001a1b1a723e */ /* 0x000fe200000000ff */
[----:B------:R-:W-:Y:S01]  /*5140*/  STS [R243+0x1400], R8 ;  /* 0x00140008f3007388 */ /* 0x000fe20000000800 */
[----:B-1----:R-:W1:Y:S01]  /*5150*/  @P0 LDC.64 R14, c[0x0][0x458] ;  /* 0x00011600ff0e0b82 */ /* 0x002e620000000a00 */
[----:B------:R-:W-:Y:S02]  /*5160*/  F2FP.F16.F32.PACK_AB R28, R29, R28 ;  /* 0x0000001c1d1c723e */ /* 0x000fe400000000ff */
[----:B------:R3:W-:Y:S01]  /*5170*/  STS [R242+0x2000], R7 ;  /* 0x00200007f2007388 */ /* 0x0007e20000000800 */
[----:B------:R-:W-:Y:S02]  /*5180*/  F2FP.F16.F32.PACK_AB R30, R31, R30 ;  /* 0x0000001e1f1e723e */ /* 0x000fe400000000ff */
[----:B------:R-:W-:Y:S01]  /*5190*/  F2FP.F16.F32.PACK_AB R36, R37, R36 ;  /* 0x000000242524723e */ /* 0x000fe200000000ff */
[----:B------:R-:W-:Y:S01]  /*51a0*/  STS [R242+0x2400], R6 ;  /* 0x00240006f2007388 */ /* 0x000fe20000000800 */
[----:B--2---:R-:W2:Y:S01]  /*51b0*/  @P0 LDC.64 R10, c[0x0][0x450] ;  /* 0x00011400ff0a0b82 */ /* 0x004ea20000000a00 */
[----:B------:R-:W-:-:S02]  /*51c0*/  F2FP.F16.F32.PACK_AB R38, R39, R38 ;  /* 0x000000262726723e */ /* 0x000fc400000000ff */
[----:B------:R-:W-:Y:S01]  /*51d0*/  STS [R243+0x2000], R3 ;  /* 0x00200003f3007388 */ /* 0x000fe20000000800 */
[----:B------:R-:W-:Y:S02]  /*51e0*/  F2FP.F16.F32.PACK_AB R48, R49, R48 ;  /* 0x000000303130723e */ /* 0x000fe400000000ff */
[----:B------:R-:W-:Y:S01]  /*51f0*/  F2FP.F16.F32.PACK_AB R50, R51, R50 ;  /* 0x000000323332723e */ /* 0x000fe200000000ff */
[----:B------:R4:W-:Y:S01]  /*5200*/  STS [R243+0x2400], R2 ;  /* 0x00240002f3007388 */ /* 0x0009e20000000800 */
[----:B------:R-:W-:Y:S02]  /*5210*/  F2FP.F16.F32.PACK_AB R40, R41, R40 ;  /* 0x000000282928723e */ /* 0x000fe400000000ff */
[----:B------:R-:W-:Y:S01]  /*5220*/  F2FP.F16.F32.PACK_AB R42, R43, R42 ;  /* 0x0000002a2b2a723e */ /* 0x000fe200000000ff */
[----:B------:R-:W-:Y:S01]  /*5230*/  STS [R242+0x3000], R5 ;  /* 0x00300005f2007388 */ /* 0x000fe20000000800 */
[----:B------:R-:W-:Y:S02]  /*5240*/  F2FP.F16.F32.PACK_AB R44, R45, R44 ;  /* 0x0000002c2d2c723e */ /* 0x000fe400000000ff */
[----:B------:R-:W-:Y:S01]  /*5250*/  F2FP.F16.F32.PACK_AB R46, R47, R46 ;  /* 0x0000002e2f2e723e */ /* 0x000fe200000000ff */
[----:B------:R-:W-:Y:S04]  /*5260*/  STS [R242+0x3400], R4 ;  /* 0x00340004f2007388 */ /* 0x000fe80000000800 */
[----:B------:R1:W-:Y:S01]  /*5270*/  STS [R243+0x3000], R0 ;  /* 0x00300000f3007388 */ /* 0x0003e20000000800 */
[----:B---3--:R-:W-:-:S03]  /*5280*/  SHF.R.S32.HI R7, RZ, 0x1f, R252 ;  /* 0x0000001fff077819 */ /* 0x008fc600000114fc */
[----:B------:R-:W-:Y:S04]  /*5290*/  STS [R243+0x3400], R16 ;  /* 0x00340010f3007388 */ /* 0x000fe80000000800 */
[----:B------:R-:W-:Y:S04]  /*52a0*/  STS [R242+0x4000], R20 ;  /* 0x00400014f2007388 */ /* 0x000fe80000000800 */
[----:B------:R-:W-:Y:S01]  /*52b0*/  STS [R242+0x4400], R22 ;  /* 0x00440016f2007388 */ /* 0x000fe20000000800 */
[----:B----4-:R-:W-:-:S03]  /*52c0*/  @P0 IADD3 R2, R237, R245, RZ ;  /* 0x000000f5ed020210 */ /* 0x010fc60007ffe0ff */
[----:B------:R3:W-:Y:S04]  /*52d0*/  STS [R243+0x4000], R32 ;  /* 0x00400020f3007388 */ /* 0x0007e80000000800 */
[----:B------:R4:W-:Y:S04]  /*52e0*/  STS [R243+0x4400], R34 ;  /* 0x00440022f3007388 */ /* 0x0009e80000000800 */
[----:B------:R4:W-:Y:S01]  /*52f0*/  STS [R242+0x5000], R24 ;  /* 0x00500018f2007388 */ /* 0x0009e20000000800 */
[----:B-1----:R-:W-:-:S03]  /*5300*/  @P0 IADD3 R0, R237, R245, RZ ;  /* 0x000000f5ed000210 */ /* 0x002fc60007ffe0ff */
[----:B------:R4:W-:Y:S02]  /*5310*/  STS [R242+0x5400], R26 ;  /* 0x0054001af2007388 */ /* 0x0009e40000000800 */
[C---:B--2---:R-:W-:Y:S02]  /*5320*/  @P0 IMAD R6, R0.reuse, R11, RZ ;  /* 0x0000000b00060224 */ /* 0x044fe400078e02ff */
[----:B------:R4:W-:Y:S01]  /*5330*/  STS [R243+0x5000], R28 ;  /* 0x0050001cf3007388 */ /* 0x0009e20000000800 */
[----:B------:R-:W-:-:S03]  /*5340*/  @P0 IMAD.WIDE.U32 R4, R0, R10, RZ ;  /* 0x0000000a00040225 */ /* 0x000fc600078e00ff */
[----:B------:R4:W-:Y:S01]  /*5350*/  STS [R243+0x5400], R30 ;  /* 0x0054001ef3007388 */ /* 0x0009e20000000800 */
[C---:B------:R-:W-:Y:S01]  /*5360*/  @P0 IMAD R0, R2.reuse, R15, RZ ;  /* 0x0000000f02000224 */ /* 0x040fe200078e02ff */
[----:B------:R-:W-:Y:S01]  /*5370*/  @P0 IADD3 R9, R5, R6, RZ ;  /* 0x0000000605090210 */ /* 0x000fe20007ffe0ff */
[----:B------:R-:W-:Y:S01]  /*5380*/  @P0 IMAD.WIDE.U32 R2, R2, R14, RZ ;  /* 0x0000000e02020225 */ /* 0x000fe200078e00ff */
[----:B------:R4:W-:Y:S03]  /*5390*/  STS [R242+0x6000], R36 ;  /* 0x00600024f2007388 */ /* 0x0009e60000000800 */
[----:B------:R-:W-:Y:S01]  /*53a0*/  @P0 IMAD.MOV.U32 R8, RZ, RZ, R4 ;  /* 0x000000ffff080224 */ /* 0x000fe200078e0004 */
[----:B------:R4:W-:Y:S01]  /*53b0*/  STS [R242+0x6400], R38 ;  /* 0x00640026f2007388 */ /* 0x0009e20000000800 */
[----:B------:R-:W-:Y:S01]  /*53c0*/  @P0 IADD3 R33, R3, R0, RZ ;  /* 0x0000000003210210 */ /* 0x000fe20007ffe0ff */
[----:B---3--:R-:W-:-:S02]  /*53d0*/  @P0 IMAD.MOV.U32 R32, RZ, RZ, R2 ;  /* 0x000000ffff200224 */ /* 0x008fc400078e0002 */
[----:B------:R4:W-:Y:S04]  /*53e0*/  STS [R243+0x6000], R48 ;  /* 0x00600030f3007388 */ /* 0x0009e80000000800 */
[----:B------:R4:W-:Y:S04]  /*53f0*/  STS [R243+0x6400], R50 ;  /* 0x00640032f3007388 */ /* 0x0009e80000000800 */
[----:B------:R4:W-:Y:S04]  /*5400*/  STS [R242+0x7000], R40 ;  /* 0x00700028f2007388 */ /* 0x0009e80000000800 */
[----:B------:R4:W-:Y:S01]  /*5410*/  STS [R242+0x7400], R42 ;  /* 0x0074002af2007388 */ /* 0x0009e20000000800 */
        /* <DEDUP_REMOVED lines=13> */
.L_x_10:
        /* <DEDUP_REMOVED lines=13> */
.L_x_11:
[----:B------:R1:W-:Y:S01]  /*55c0*/  STS [R243+0x7000], R44 ;  /* 0x0070002cf3007388 */ /* 0x0003e20000000800 */
[----:B------:R-:W-:Y:S01]  /*55d0*/  IMAD.SHL.U32 R0, R238, 0x40, RZ ;  /* 0x00000040ee007824 */ /* 0x000fe200078e00ff */
[--C-:B------:R-:W-:Y:S01]  /*55e0*/  SHF.R.S32.HI R3, RZ, 0x1f, R246.reuse ;  /* 0x0000001fff037819 */ /* 0x100fe200000114f6 */
[----:B------:R-:W-:Y:S01]  /*55f0*/  IMAD.MOV.U32 R2, RZ, RZ, R246 ;  /* 0x000000ffff027224 */ /* 0x000fe200078e00f6 */
[----:B------:R1:W-:Y:S01]  /*5600*/  STS [R243+0x7400], R46 ;  /* 0x0074002ef3007388 */ /* 0x0003e20000000800 */
[----:B------:R-:W-:Y:S01]  /*5610*/  ULDC.64 UR6, c[0x0][0x468] ;  /* 0x00011a0000067ab9 */ /* 0x000fe20000000a00 */
[----:B------:R-:W-:Y:S01]  /*5620*/  SHF.R.S32.HI R13, RZ, 0x1f, R0 ;  /* 0x0000001fff0d7819 */ /* 0x000fe20000011400 */
[-C--:B------:R-:W-:Y:S01]  /*5630*/  IMAD.WIDE.U32 R4, R0, R10.reuse, R2 ;  /* 0x0000000a00047225 */ /* 0x080fe200078e0002 */
[----:B------:R-:W-:Y:S01]  /*5640*/  BAR.SYNC.DEFER_BLOCKING 0x0 ;  /* 0x0000000000007b1d */ /* 0x000fe20000010000 */
[----:B----4-:R-:W-:Y:S02]  /*5650*/  SHF.R.S32.HI R34, RZ, 0x1f, R236 ;  /* 0x0000001fff227819 */ /* 0x010fe400000114ec */
[----:B------:R-:W-:Y:S01]  /*5660*/  IMAD R6, R13, R10, RZ ;  /* 0x0000000a0d067224 */ /* 0x000fe200078e02ff */
[----:B------:R-:W-:-:S02]  /*5670*/  IADD3 R4, P0, R8, R4, RZ ;  /* 0x0000000408047210 */ /* 0x000fc40007f1e0ff */
[----:B------:R-:W-:Y:S01]  /*5680*/  IADD3 R8, R236, 0x20, RZ ;  /* 0x00000020ec087810 */ /* 0x000fe20007ffe0ff */
[----:B------:R-:W-:Y:S01]  /*5690*/  IMAD R7, R0, R11, R6 ;  /* 0x0000000b00077224 */ /* 0x000fe200078e0206 */
[----:B------:R-:W2:Y:S01]  /*56a0*/  S2R R52, SR_CTAID.Z ;  /* 0x0000000000347919 */ /* 0x000ea20000002700 */
[----:B------:R-:W-:Y:S01]  /*56b0*/  IMAD R6, R238, -0x40, R202 ;  /* 0xffffffc0ee067824 */ /* 0x000fe200078e02ca */
[----:B------:R-:W-:Y:S02]  /*56c0*/  BSSY B0, `(.L_x_12) ;  /* 0x000001d000007945 */ /* 0x000fe40003800000 */
[----:B------:R-:W-:Y:S02]  /*56d0*/  IADD3.X R5, R9, R5, R7, P0, !PT ;  /* 0x0000000509057210 */ /* 0x000fe400007fe407 */
[-C--:B------:R-:W-:Y:S02]  /*56e0*/  ISETP.GE.AND P2, PT, R236, R6.reuse, PT ;  /* 0x00000006ec00720c */ /* 0x080fe40003f46270 */
[----:B------:R-:W-:Y:S01]  /*56f0*/  ISETP.GE.AND P1, PT, R8, R6, PT ;  /* 0x000000060800720c */ /* 0x000fe20003f26270 */
[----:B------:R1:W3:Y:S04]  /*5700*/  LDS.128 R28, [R204+0xd000] ;  /* 0x00d00000cc1c7984 */ /* 0x0002e80000000c00 */
[----:B------:R1:W4:Y:S04]  /*5710*/  LDS.128 R24, [R204+0xf000] ;  /* 0x00f00000cc187984 */ /* 0x0003280000000c00 */
[----:B------:R1:W1:Y:S04]  /*5720*/  LDS.128 R40, [R204+0x10000] ;  /* 0x01000000cc287984 */ /* 0x0002680000000c00 */
[----:B------:R1:W1:Y:S04]  /*5730*/  LDS.128 R48, [R204+0x11000] ;  /* 0x01100000cc307984 */ /* 0x0002680000000c00 */
[----:B------:R1:W1:Y:S01]  /*5740*/  LDS.128 R36, [R204+0x12000] ;  /* 0x01200000cc247984 */ /* 0x0002620000000c00 */
[----:B--2---:R-:W-:Y:S01]  /*5750*/  SHF.R.S32.HI R35, RZ, 0x1f, R52 ;  /* 0x0000001fff237819 */ /* 0x004fe20000011434 */
[----:B------:R-:W-:-:S02]  /*5760*/  IMAD.WIDE.U32 R4, R52, UR6, R4 ;  /* 0x0000000634047c25 */ /* 0x000fc4000f8e0004 */
[----:B------:R2:W1:Y:S02]  /*5770*/  LDS.128 R44, [R204+0x13000] ;  /* 0x01300000cc2c7984 */ /* 0x0004640000000c00 */
[----:B------:R-:W-:-:S04]  /*5780*/  IMAD R7, R35, UR6, RZ ;  /* 0x0000000623077c24 */ /* 0x000fc8000f8e02ff */
[----:B------:R-:W-:-:S05]  /*5790*/  IMAD R6, R52, UR7, R7 ;  /* 0x0000000734067c24 */ /* 0x000fca000f8e0207 */
[----:B------:R-:W-:Y:S01]  /*57a0*/  IADD3 R12, R5, R6, RZ ;  /* 0x00000006050c7210 */ /* 0x000fe20007ffe0ff */
[----:B------:R-:W-:Y:S06]  /*57b0*/  @P2 BRA `(.L_x_13) ;  /* 0x0000000000342947 */ /* 0x000fec0003800000 */
[----:B------:R-:W3:Y:S01]  /*57c0*/  LDS.128 R16, [R204+0xc000] ;  /* 0x00c00000cc107984 */ /* 0x000ee20000000c00 */
[----:B------:R-:W-:Y:S01]  /*57d0*/  MOV R6, R4 ;  /* 0x0000000400067202 */ /* 0x000fe20000000f00 */
[----:B------:R-:W-:Y:S01]  /*57e0*/  IMAD R8, R34, R10, RZ ;  /* 0x0000000a22087224 */ /* 0x000fe200078e02ff */
[----:B------:R-:W-:Y:S01]  /*57f0*/  MOV R7, R12 ;  /* 0x0000000c00077202 */ /* 0x000fe20000000f00 */
[----:B------:R-:W4:Y:S01]  /*5800*/  LDS.128 R20, [R204+0xe000] ;  /* 0x00e00000cc147984 */ /* 0x000f220000000c00 */
[----:B------:R-:W-:Y:S01]  /*5810*/  ULDC.64 UR6, c[0x0][0x3f0] ;  /* 0x0000fc0000067ab9 */ /* 0x000fe20000000a00 */
[C---:B------:R-:W-:Y:S02]  /*5820*/  IMAD R8, R236.reuse, R11, R8 ;  /* 0x0000000bec087224 */ /* 0x040fe400078e0208 */
[----:B------:R-:W-:-:S05]  /*5830*/  IMAD.WIDE.U32 R6, R236, R10, R6 ;  /* 0x0000000aec067225 */ /* 0x000fca00078e0006 */
[----:B------:R-:W-:Y:S02]  /*5840*/  IADD3 R7, R7, R8, RZ ;  /* 0x0000000807077210 */ /* 0x000fe40007ffe0ff */
[----:B------:R-:W-:-:S04]  /*5850*/  LEA R8, P0, R6, UR6, 0x1 ;  /* 0x0000000606087c11 */ /* 0x000fc8000f8008ff */
[----:B------:R-:W-:-:S05]  /*5860*/  LEA.HI.X R9, R6, UR7, R7, 0x1, P0 ;  /* 0x0000000706097c11 */ /* 0x000fca00080f0c07 */
[----:B---3--:R3:W-:Y:S04]  /*5870*/  STG.E.128 desc[UR16][R8.64], R16 ;  /* 0x0000001008007986 */ /* 0x0087e8000c101d10 */
[----:B----4-:R3:W-:Y:S02]  /*5880*/  STG.E.128 desc[UR16][R8.64+0x80], R20 ;  /* 0x0000801408007986 */ /* 0x0107e4000c101d10 */
.L_x_13:
[----:B------:R-:W-:Y:S05]  /*5890*/  BSYNC B0 ;  /* 0x0000000000007941 */ /* 0x000fea0003800000 */
.L_x_12:
[----:B------:R-:W-:Y:S04]  /*58a0*/  BSSY B0, `(.L_x_14) ;  /* 0x000000f000007945 */ /* 0x000fe80003800000 */
[----:B------:R-:W-:Y:S05]  /*58b0*/  @P1 BRA `(.L_x_15) ;  /* 0x0000000000341947 */ /* 0x000fea0003800000 */
[----:B------:R-:W-:Y:S01]  /*58c0*/  IADD3 R5, P0, R236, 0x20, RZ ;  /* 0x00000020ec057810 */ /* 0x000fe20007f1e0ff */
[----:B------:R-:W-:Y:S01]  /*58d0*/  ULDC.64 UR6, c[0x0][0x3f0] ;  /* 0x0000fc0000067ab9 */ /* 0x000fe20000000a00 */
[----:B------:R-:W-:-:S03]  /*58e0*/  MOV R7, R12 ;  /* 0x0000000c00077202 */ /* 0x000fc60000000f00 */
[----:B------:R-:W-:-:S04]  /*58f0*/  IMAD.X R6, RZ, RZ, R34, P0 ;  /* 0x000000ffff067224 */ /* 0x000fc800000e0622 */
[----:B---3--:R-:W-:Y:S02]  /*5900*/  IMAD R8, R6, R10, RZ ;  /* 0x0000000a06087224 */ /* 0x008fe400078e02ff */
[----:B------:R-:W-:-:S04]  /*5910*/  IMAD.MOV.U32 R6, RZ, RZ, R4 ;  /* 0x000000ffff067224 */ /* 0x000fc800078e0004 */
[----:B------:R-:W-:-:S04]  /*5920*/  IMAD.WIDE.U32 R6, R5, R10, R6 ;  /* 0x0000000a05067225 */ /* 0x000fc800078e0006 */
[----:B------:R-:W-:Y:S01]  /*5930*/  IMAD R5, R5, R11, R8 ;  /* 0x0000000b05057224 */ /* 0x000fe200078e0208 */
[----:B------:R-:W-:-:S04]  /*5940*/  LEA R4, P0, R6, UR6, 0x1 ;  /* 0x0000000606047c11 */ /* 0x000fc8000f8008ff */
[----:B------:R-:W-:-:S04]  /*5950*/  IADD3 R5, R7, R5, RZ ;  /* 0x0000000507057210 */ /* 0x000fc80007ffe0ff */
[----:B------:R-:W-:-:S05]  /*5960*/  LEA.HI.X R5, R6, UR7, R5, 0x1, P0 ;  /* 0x0000000706057c11 */ /* 0x000fca00080f0c05 */
[----:B------:R3:W-:Y:S04]  /*5970*/  STG.E.128 desc[UR16][R4.64], R28 ;  /* 0x0000001c04007986 */ /* 0x0007e8000c101d10 */
[----:B----4-:R3:W-:Y:S02]  /*5980*/  STG.E.128 desc[UR16][R4.64+0x80], R24 ;  /* 0x0000801804007986 */ /* 0x0107e4000c101d10 */
.L_x_15:
[----:B------:R-:W-:Y:S05]  /*5990*/  BSYNC B0 ;  /* 0x0000000000007941 */ /* 0x000fea0003800000 */
.L_x_14:
[-C--:B------:R-:W-:Y:S01]  /*59a0*/  IMAD.WIDE.U32 R2, R0, R14.reuse, R2 ;  /* 0x0000000e00027225 */ /* 0x080fe200078e0002 */
[----:B------:R-:W-:Y:S01]  /*59b0*/  ULDC.64 UR6, c[0x0][0x470] ;  /* 0x00011c0000067ab9 */ /* 0x000fe20000000a00 */
[----:B------:R-:W-:Y:S02]  /*59c0*/  BSSY B0, `(.L_x_16) ;  /* 0x0000015000007945 */ /* 0x000fe40003800000 */
[----:B---3--:R-:W-:Y:S01]  /*59d0*/  IMAD R4, R13, R14, RZ ;  /* 0x0000000e0d047224 */ /* 0x008fe200078e02ff */
[----:B------:R-:W-:-:S03]  /*59e0*/  IADD3 R2, P0, R32, R2, RZ ;  /* 0x0000000220027210 */ /* 0x000fc60007f1e0ff */
[----:B------:R-:W-:-:S05]  /*59f0*/  IMAD R0, R0, R15, R4 ;  /* 0x0000000f00007224 */ /* 0x000fca00078e0204 */
[----:B------:R-:W-:Y:S01]  /*5a00*/  IADD3.X R3, R33, R3, R0, P0, !PT ;  /* 0x0000000321037210 */ /* 0x000fe200007fe400 */
[----:B------:R-:W-:-:S04]  /*5a10*/  IMAD R0, R35, UR6, RZ ;  /* 0x0000000623007c24 */ /* 0x000fc8000f8e02ff */
[C---:B------:R-:W-:Y:S02]  /*5a20*/  IMAD R0, R52.reuse, UR7, R0 ;  /* 0x0000000734007c24 */ /* 0x040fe4000f8e0200 */
[----:B------:R-:W-:-:S05]  /*5a30*/  IMAD.WIDE.U32 R2, R52, UR6, R2 ;  /* 0x0000000634027c25 */ /* 0x000fca000f8e0002 */
[----:B------:R-:W-:Y:S01]  /*5a40*/  IADD3 R8, R3, R0, RZ ;  /* 0x0000000003087210 */ /* 0x000fe20007ffe0ff */
[----:B------:R-:W-:Y:S06]  /*5a50*/  @P2 BRA `(.L_x_17) ;  /* 0x00000000002c2947 */ /* 0x000fec0003800000 */
[----:B------:R-:W-:Y:S01]  /*5a60*/  MOV R4, R2 ;  /* 0x0000000200047202 */ /* 0x000fe20000000f00 */
[----:B------:R-:W-:Y:S01]  /*5a70*/  IMAD R0, R34, R14, RZ ;  /* 0x0000000e22007224 */ /* 0x000fe200078e02ff */
[----:B------:R-:W-:Y:S01]  /*5a80*/  MOV R5, R8 ;  /* 0x0000000800057202 */ /* 0x000fe20000000f00 */
[----:B------:R-:W-:Y:S02]  /*5a90*/  ULDC.64 UR6, c[0x0][0x3f8] ;  /* 0x0000fe0000067ab9 */ /* 0x000fe40000000a00 */
[C---:B------:R-:W-:Y:S02]  /*5aa0*/  IMAD R0, R236.reuse, R15, R0 ;  /* 0x0000000fec007224 */ /* 0x040fe400078e0200 */
[----:B------:R-:W-:-:S05]  /*5ab0*/  IMAD.WIDE.U32 R4, R236, R14, R4 ;  /* 0x0000000eec047225 */ /* 0x000fca00078e0004 */
[----:B------:R-:W-:Y:S02]  /*5ac0*/  IADD3 R0, R5, R0, RZ ;  /* 0x0000000005007210 */ /* 0x000fe40007ffe0ff */
[----:B------:R-:W-:-:S04]  /*5ad0*/  LEA R6, P0, R4, UR6, 0x1 ;  /* 0x0000000604067c11 */ /* 0x000fc8000f8008ff */
[----:B------:R-:W-:-:S05]  /*5ae0*/  LEA.HI.X R7, R4, UR7, R0, 0x1, P0 ;  /* 0x0000000704077c11 */ /* 0x000fca00080f0c00 */
[----:B-1----:R3:W-:Y:S04]  /*5af0*/  STG.E.128 desc[UR16][R6.64], R40 ;  /* 0x0000002806007986 */ /* 0x0027e8000c101d10 */
[----:B------:R3:W-:Y:S02]  /*5b00*/  STG.E.128 desc[UR16][R6.64+0x80], R36 ;  /* 0x0000802406007986 */ /* 0x0007e4000c101d10 */
.L_x_17:
[----:B------:R-:W-:Y:S05]  /*5b10*/  BSYNC B0 ;  /* 0x0000000000007941 */ /* 0x000fea0003800000 */
.L_x_16:
[----:B------:R-:W-:Y:S05]  /*5b20*/  @P1 BRA `(.L_x_18) ;  /* 0x0000000800301947 */ /* 0x000fea0003800000 */
[----:B------:R-:W-:Y:S01]  /*5b30*/  IADD3 R0, P0, R236, 0x20, RZ ;  /* 0x00000020ec007810 */ /* 0x000fe20007f1e0ff */
[----:B------:R-:W-:-:S03]  /*5b40*/  ULDC.64 UR6, c[0x0][0x3f8] ;  /* 0x0000fe0000067ab9 */ /* 0x000fc60000000a00 */
[----:B------:R-:W-:-:S05]  /*5b50*/  IADD3.X R3, RZ, R34, RZ, P0, !PT ;  /* 0x00000022ff037210 */ /* 0x000fca00007fe4ff */
[----:B---3--:R-:W-:Y:S01]  /*5b60*/  IMAD R6, R3, R14, RZ ;  /* 0x0000000e03067224 */ /* 0x008fe200078e02ff */
[----:B------:R-:W-:-:S03]  /*5b70*/  MOV R3, R8 ;  /* 0x0000000800037202 */ /* 0x000fc60000000f00 */
[----:B------:R-:W-:-:S04]  /*5b80*/  IMAD.WIDE.U32 R4, R0, R14, R2 ;  /* 0x0000000e00047225 */ /* 0x000fc800078e0002 */
[----:B------:R-:W-:Y:S01]  /*5b90*/  IMAD R0, R0, R15, R6 ;  /* 0x0000000f00007224 */ /* 0x000fe200078e0206 */
[----:B------:R-:W-:-:S04]  /*5ba0*/  LEA R2, P0, R4, UR6, 0x1 ;  /* 0x0000000604027c11 */ /* 0x000fc8000f8008ff */
[----:B------:R-:W-:-:S04]  /*5bb0*/  IADD3 R0, R5, R0, RZ ;  /* 0x0000000005007210 */ /* 0x000fc80007ffe0ff */
[----:B------:R-:W-:-:S05]  /*5bc0*/  LEA.HI.X R3, R4, UR7, R0, 0x1, P0 ;  /* 0x0000000704037c11 */ /* 0x000fca00080f0c00 */
[----:B-1----:R1:W-:Y:S04]  /*5bd0*/  STG.E.128 desc[UR16][R2.64], R48 ;  /* 0x0000003002007986 */ /* 0x0023e8000c101d10 */
[----:B------:R1:W-:Y:S01]  /*5be0*/  STG.E.128 desc[UR16][R2.64+0x80], R44 ;  /* 0x0000802c02007986 */ /* 0x0003e2000c101d10 */
[----:B------:R-:W-:Y:S05]  /*5bf0*/  BRA `(.L_x_18) ;  /* 0x0000000400fc7947 */ /* 0x000fea0003800000 */
.L_x_6:
[----:B------:R-:W-:Y:S01]  /*5c00*/  ISETP.NE.AND P0, PT, R245, -0x1, PT ;  /* 0xfffffffff500780c */ /* 0x000fe20003f05270 */
[----:B------:R-:W-:Y:S01]  /*5c10*/  IMAD.SHL.U32 R11, R238, 0x40, RZ ;  /* 0x00000040ee0b7824 */ /* 0x000fe200078e00ff */
[----:B------:R-:W-:-:S04]  /*5c20*/  SHF.R.S32.HI R10, RZ, 0x1f, R252 ;  /* 0x0000001fff0a7819 */ /* 0x000fc800000114fc */
[----:B------:R-:W-:-:S07]  /*5c30*/  SHF.R.S32.HI R16, RZ, 0x1f, R11 ;  /* 0x0000001fff107819 */ /* 0x000fce000001140b */
[----:B------:R-:W1:Y:S01]  /*5c40*/  @P0 LDC.64 R8, c[0x0][0x450] ;  /* 0x00011400ff080b82 */ /* 0x000e620000000a00 */
[CC--:B------:R-:W-:Y:S02]  /*5c50*/  @P0 IADD3 R0, R237.reuse, R245.reuse, RZ ;  /* 0x000000f5ed000210 */ /* 0x0c0fe40007ffe0ff */
[----:B------:R-:W-:-:S05]  /*5c60*/  @P0 IADD3 R2, R237, R245, RZ ;  /* 0x000000f5ed020210 */ /* 0x000fca0007ffe0ff */
[----:B------:R-:W2:Y:S01]  /*5c70*/  @P0 LDC.64 R12, c[0x0][0x458] ;  /* 0x00011600ff0c0b82 */ /* 0x000ea20000000a00 */
[C---:B-1----:R-:W-:Y:S02]  /*5c80*/  @P0 IMAD R6, R0.reuse, R9, RZ ;  /* 0x0000000900060224 */ /* 0x042fe400078e02ff */
[----:B------:R-:W-:-:S05]  /*5c90*/  @P0 IMAD.WIDE.U32 R4, R0, R8, RZ ;  /* 0x0000000800040225 */ /* 0x000fca00078e00ff */
[----:B------:R-:W-:Y:S01]  /*5ca0*/  @P0 IADD3 R7, R5, R6, RZ ;  /* 0x0000000605070210 */ /* 0x000fe20007ffe0ff */
[C---:B--2---:R-:W-:Y:S02]  /*5cb0*/  @P0 IMAD R0, R2.reuse, R13, RZ ;  /* 0x0000000d02000224 */ /* 0x044fe400078e02ff */
[----:B------:R-:W-:-:S04]  /*5cc0*/  @P0 IMAD.WIDE.U32 R2, R2, R12, RZ ;  /* 0x0000000c02020225 */ /* 0x000fc800078e00ff */
[----:B------:R-:W-:Y:S01]  /*5cd0*/  @P0 IMAD.MOV.U32 R6, RZ, RZ, R4 ;  /* 0x000000ffff060224 */ /* 0x000fe200078e0004 */
[----:B------:R-:W-:Y:S01]  /*5ce0*/  @P0 IADD3 R15, R3, R0, RZ ;  /* 0x00000000030f0210 */ /* 0x000fe20007ffe0ff */
[----:B------:R-:W-:Y:S01]  /*5cf0*/  @P0 IMAD.MOV.U32 R14, RZ, RZ, R2 ;  /* 0x000000ffff0e0224 */ /* 0x000fe200078e0002 */
[----:B------:R-:W-:Y:S06]  /*5d00*/  @P0 BRA `(.L_x_19) ;  /* 0x0000000000300947 */ /* 0x000fec0003800000 */
        /* <DEDUP_REMOVED lines=12> */
.L_x_19:
        /* <DEDUP_REMOVED lines=13> */
.L_x_20:
[----:B------:R-:W1:Y:S01]  /*5ea0*/  S2R R19, SR_CTAID.Z ;  /* 0x0000000000137919 */ /* 0x000e620000002700 */
[-C--:B------:R-:W-:Y:S01]  /*5eb0*/  IMAD R0, R16, R8.reuse, RZ ;  /* 0x0000000810007224 */ /* 0x080fe200078e02ff */
[----:B------:R-:W-:Y:S01]  /*5ec0*/  ULDC.64 UR6, c[0x0][0x468] ;  /* 0x00011a0000067ab9 */ /* 0x000fe20000000a00 */
[C---:B------:R-:W-:Y:S01]  /*5ed0*/  IMAD.WIDE.U32 R2, R11.reuse, R8, R246 ;  /* 0x000000080b027225 */ /* 0x040fe200078e00f6 */
[----:B------:R-:W-:Y:S01]  /*5ee0*/  IADD3 R5, R236, 0x20, RZ ;  /* 0x00000020ec057810 */ /* 0x000fe20007ffe0ff */
[----:B------:R-:W-:Y:S01]  /*5ef0*/  BSSY B0, `(.L_x_21) ;  /* 0x0000019000007945 */ /* 0x000fe20003800000 */
[----:B------:R-:W-:Y:S01]  /*5f00*/  SHF.R.S32.HI R17, RZ, 0x1f, R236 ;  /* 0x0000001fff117819 */ /* 0x000fe200000114ec */
[----:B------:R-:W-:Y:S01]  /*5f10*/  IMAD R4, R11, R9, R0 ;  /* 0x000000090b047224 */ /* 0x000fe200078e0200 */
[----:B------:R-:W-:Y:S01]  /*5f20*/  IADD3 R2, P0, R6, R2, RZ ;  /* 0x0000000206027210 */ /* 0x000fe20007f1e0ff */
[----:B------:R-:W-:-:S03]  /*5f30*/  IMAD R0, R238, -0x40, R202 ;  /* 0xffffffc0ee007824 */ /* 0x000fc600078e02ca */
[----:B------:R-:W-:Y:S02]  /*5f40*/  IADD3.X R3, R7, R3, R4, P0, !PT ;  /* 0x0000000307037210 */ /* 0x000fe400007fe404 */
[-C--:B------:R-:W-:Y:S02]  /*5f50*/  ISETP.GE.AND P2, PT, R236, R0.reuse, PT ;  /* 0x00000000ec00720c */ /* 0x080fe40003f46270 */
[----:B------:R-:W-:Y:S02]  /*5f60*/  ISETP.GE.AND P1, PT, R5, R0, PT ;  /* 0x000000000500720c */ /* 0x000fe40003f26270 */
[----:B-1----:R-:W-:Y:S01]  /*5f70*/  SHF.R.S32.HI R18, RZ, 0x1f, R19 ;  /* 0x0000001fff127819 */ /* 0x002fe20000011413 */
[----:B------:R-:W-:-:S04]  /*5f80*/  IMAD.WIDE.U32 R2, R19, UR6, R2 ;  /* 0x0000000613027c25 */ /* 0x000fc8000f8e0002 */
[----:B------:R-:W-:-:S04]  /*5f90*/  IMAD R10, R18, UR6, RZ ;  /* 0x00000006120a7c24 */ /* 0x000fc8000f8e02ff */
[----:B------:R-:W-:-:S05]  /*5fa0*/  IMAD R10, R19, UR7, R10 ;  /* 0x00000007130a7c24 */ /* 0x000fca000f8e020a */
        /* <DEDUP_REMOVED lines=11> */
[----:B------:R1:W-:Y:S04]  /*6060*/  STG.E.128 desc[UR16][R6.64], RZ ;  /* 0x000000ff06007986 */ /* 0x0003e8000c101d10 */
[----:B------:R1:W-:Y:S02]  /*6070*/  STG.E.128 desc[UR16][R6.64+0x80], RZ ;  /* 0x000080ff06007986 */ /* 0x0003e4000c101d10 */
.L_x_22:
[----:B------:R-:W-:Y:S05]  /*6080*/  BSYNC B0 ;  /* 0x0000000000007941 */ /* 0x000fea0003800000 */
.L_x_21:
[----:B------:R-:W-:Y:S04]  /*6090*/  BSSY B0, `(.L_x_23) ;  /* 0x000000f000007945 */ /* 0x000fe80003800000 */
[----:B------:R-:W-:Y:S05]  /*60a0*/  @P1 BRA `(.L_x_24) ;  /* 0x0000000000341947 */ /* 0x000fea0003800000 */
[----:B------:R-:W-:Y:S01]  /*60b0*/  IADD3 R0, P0, R236, 0x20, RZ ;  /* 0x00000020ec007810 */ /* 0x000fe20007f1e0ff */
[----:B------:R-:W-:Y:S01]  /*60c0*/  IMAD.MOV.U32 R4, RZ, RZ, R2 ;  /* 0x000000ffff047224 */ /* 0x000fe200078e0002 */
[----:B------:R-:W-:Y:S01]  /*60d0*/  MOV R5, R10 ;  /* 0x0000000a00057202 */ /* 0x000fe20000000f00 */
[----:B------:R-:W-:Y:S02]  /*60e0*/  ULDC.64 UR6, c[0x0][0x3f0] ;  /* 0x0000fc0000067ab9 */ /* 0x000fe40000000a00 */
[----:B------:R-:W-:Y:S02]  /*60f0*/  IMAD.X R3, RZ, RZ, R17, P0 ;  /* 0x000000ffff037224 */ /* 0x000fe400000e0611 */
[----:B------:R-:W-:-:S04]  /*6100*/  IMAD.WIDE.U32 R4, R0, R8, R4 ;  /* 0x0000000800047225 */ /* 0x000fc800078e0004 */
[----:B------:R-:W-:Y:S01]  /*6110*/  IMAD R3, R3, R8, RZ ;  /* 0x0000000803037224 */ /* 0x000fe200078e02ff */
[----:B------:R-:W-:-:S03]  /*6120*/  LEA R2, P0, R4, UR6, 0x1 ;  /* 0x0000000604027c11 */ /* 0x000fc6000f8008ff */
[----:B------:R-:W-:-:S05]  /*6130*/  IMAD R0, R0, R9, R3 ;  /* 0x0000000900007224 */ /* 0x000fca00078e0203 */
[----:B------:R-:W-:-:S04]  /*6140*/  IADD3 R0, R0, R5, RZ ;  /* 0x0000000500007210 */ /* 0x000fc80007ffe0ff */
[----:B------:R-:W-:-:S05]  /*6150*/  LEA.HI.X R3, R4, UR7, R0, 0x1, P0 ;  /* 0x0000000704037c11 */ /* 0x000fca00080f0c00 */
[----:B------:R2:W-:Y:S04]  /*6160*/  STG.E.128 desc[UR16][R2.64], RZ ;  /* 0x000000ff02007986 */ /* 0x0005e8000c101d10 */
[----:B------:R2:W-:Y:S02]  /*6170*/  STG.E.128 desc[UR16][R2.64+0x80], RZ ;  /* 0x000080ff02007986 */ /* 0x0005e4000c101d10 */
.L_x_24:
[----:B------:R-:W-:Y:S05]  /*6180*/  BSYNC B0 ;  /* 0x0000000000007941 */ /* 0x000fea0003800000 */
.L_x_23:
[CC--:B--2---:R-:W-:Y:S01]  /*6190*/  IMAD.WIDE.U32 R2, R11.reuse, R12.reuse, R246 ;  /* 0x0000000c0b027225 */ /* 0x0c4fe200078e00f6 */
[----:B------:R-:W-:Y:S01]  /*61a0*/  ULDC.64 UR6, c[0x0][0x470] ;  /* 0x00011c0000067ab9 */ /* 0x000fe20000000a00 */
[----:B------:R-:W-:Y:S02]  /*61b0*/  BSSY B0, `(.L_x_25) ;  /* 0x0000015000007945 */ /* 0x000fe40003800000 */
[----:B------:R-:W-:Y:S01]  /*61c0*/  IMAD R0, R16, R12, RZ ;  /* 0x0000000c10007224 */ /* 0x000fe200078e02ff */
[----:B------:R-:W-:Y:S01]  /*61d0*/  IADD3 R2, P0, R14, R2, RZ ;  /* 0x000000020e027210 */ /* 0x000fe20007f1e0ff */
[----:B------:R-:W-:Y:S02]  /*61e0*/  IMAD R8, R18, UR6, RZ ;  /* 0x0000000612087c24 */ /* 0x000fe4000f8e02ff */
[----:B------:R-:W-:Y:S02]  /*61f0*/  IMAD R0, R11, R13, R0 ;  /* 0x0000000d0b007224 */ /* 0x000fe400078e0200 */
[----:B------:R-:W-:-:S03]  /*6200*/  IMAD R8, R19, UR7, R8 ;  /* 0x0000000713087c24 */ /* 0x000fc6000f8e0208 */
[----:B------:R-:W-:-:S03]  /*6210*/  IADD3.X R3, R15, R3, R0, P0, !PT ;  /* 0x000000030f037210 */ /* 0x000fc600007fe400 */
        /* <DEDUP_REMOVED lines=10> */
[----:B-1----:R-:W-:-:S04]  /*62c0*/  LEA R6, P0, R4, UR6, 0x1 ;  /* 0x0000000604067c11 */ /* 0x002fc8000f8008ff */
[----:B------:R-:W-:-:S05]  /*62d0*/  LEA.HI.X R7, R4, UR7, R0, 0x1, P0 ;  /* 0x0000000704077c11 */ /* 0x000fca00080f0c00 */
[----:B------:R2:W-:Y:S04]  /*62e0*/  STG.E.128 desc[UR16][R6.64], RZ ;  /* 0x000000ff06007986 */ /* 0x0005e8000c101d10 */
[----:B------:R2:W-:Y:S02]  /*62f0*/  STG.E.128 desc[UR16][R6.64+0x80], RZ ;  /* 0x000080ff06007986 */ /* 0x0005e4000c101d10 */
.L_x_26:
[----:B------:R-:W-:Y:S05]  /*6300*/  BSYNC B0 ;  /* 0x0000000000007941 */ /* 0x000fea0003800000 */
.L_x_25:
        /* <DEDUP_REMOVED lines=14> */
.L_x_18:
[----:B------:R-:W-:Y:S05]  /*63f0*/  BSYNC B1 ;  /* 0x0000000000017941 */ /* 0x000fea0003800000 */
.L_x_1:
[----:B------:R-:W4:Y:S02]  /*6400*/  LDC R0, c[0x0][0xc] ;  /* 0x00000300ff007b82 */ /* 0x000f240000000800 */
[----:B----4-:R-:W-:-:S04]  /*6410*/  IADD3 R238, R0, R238, RZ ;  /* 0x000000ee00ee7210 */ /* 0x010fc80007ffe0ff */
[----:B------:R-:W-:-:S13]  /*6420*/  ISETP.GE.AND P0, PT, R238, UR14, PT ;  /* 0x0000000eee007c0c */ /* 0x000fda000bf06270 */
[----:B------:R-:W-:Y:S05]  /*6430*/  @P0 BRA `(.L_x_27) ;  /* 0x0000000000040947 */ /* 0x000fea0003800000 */
[----:B------:R-:W-:Y:S05]  /*6440*/  BRA `(.L_x_28) ;  /* 0xffffffa4000c7947 */ /* 0x000fea000383ffff */
.L_x_27:
[----:B------:R-:W-:Y:S05]  /*6450*/  EXIT ;  /* 0x000000000000794d */ /* 0x000fea0003800000 */
.L_x_29:
[----:B------:R-:W-:-:S00]  /*6460*/  BRA `(.L_x_29) ;  /* 0xfffffffc00fc7947 */ /* 0x000fc0000383ffff */
[----:B------:R-:W-:-:S00]  /*6470*/  NOP ;  /* 0x0000000000007918 */ /* 0x000fc00000000000 */
        /* <DEDUP_REMOVED lines=8> */
.L_x_2050:


//--------------------- .text._ZN5flash44flash_bwd_dq_dk_dv_loop_seqk_parallel_kernelI23Flash_bwd_kernel_traitsILi128ELi64ELi64ELi8ELi4ELi2ELi2ELb1ELb0EN7cutlass6half_tE19Flash_kernel_traitsILi128ELi64ELi64ELi8ES3_EELb0ELb0ELb0ELb0ELb0ELb0ELb0EEEvNS_16Flash_bwd_paramsE --------------------------
	.section	.text._ZN5flash44flash_bwd_dq_dk_dv_loop_seqk_parallel_kernelI23Flash_bwd_kernel_traitsILi128ELi64ELi64ELi8ELi4ELi2ELi2ELb1ELb0EN7cutlass6half_tE19Flash_kernel_traitsILi128ELi64ELi64ELi8ES3_EELb0ELb0ELb0ELb0ELb0ELb0ELb0EEEvNS_16Flash_bwd_paramsE,"ax",@progbits
	.align	128
        .global         _ZN5flash44flash_bwd_dq_dk_dv_loop_seqk_parallel_kernelI23Flash_bwd_kernel_traitsILi128ELi64ELi64ELi8ELi4ELi2ELi2ELb1ELb0EN7cutlass6half_tE19Flash_kernel_traitsILi128ELi64ELi64ELi8ES3_EELb0ELb0ELb0ELb0ELb0ELb0ELb0EEEvNS_16Flash_bwd_paramsE
        .type           _ZN5flash44flash_bwd_dq_dk_dv_loop_seqk_parallel_kernelI23Flash_bwd_kernel_traitsILi128ELi64ELi64ELi8ELi4ELi2ELi2ELb1ELb0EN7cutlass6half_tE19Flash_kernel_traitsILi128ELi64ELi64ELi8ES3_EELb0ELb0ELb0ELb0ELb0ELb0ELb0EEEvNS_16Flash_bwd_paramsE,@function
        .size           _ZN5flash44flash_bwd_dq_dk_dv_loop_seqk_parallel_kernelI23Flash_bwd_kernel_traitsILi128ELi64ELi64ELi8ELi4ELi2ELi2ELb1ELb0EN7cutlass6half_tE19Flash_kernel_traitsILi128ELi64ELi64ELi8ES3_EELb0ELb0ELb0ELb0ELb0ELb0ELb0EEEvNS_16Flash_bwd_paramsE,(.L_x_2051 - _ZN5flash44flash_bwd_dq_dk_dv_loop_seqk_parallel_kernelI23Flash_bwd_kernel_traitsILi128ELi64ELi64ELi8ELi4ELi2ELi2ELb1ELb0EN7cutlass6half_tE19Flash_kernel_traitsILi128ELi64ELi64ELi8ES3_EELb0ELb0ELb0ELb0ELb0ELb0ELb0EEEvNS_16Flash_bwd_paramsE)
        .other          _ZN5flash44flash_bwd_dq_dk_dv_loop_seqk_parallel_kernelI23Flash_bwd_kernel_traitsILi128ELi64ELi64ELi8ELi4ELi2ELi2ELb1ELb0EN7cutlass6half_tE19Flash_kernel_traitsILi128ELi64ELi64ELi8ES3_EELb0ELb0ELb0ELb0ELb0ELb0ELb0EEEvNS_16Flash_bwd_paramsE,@"STO_CUDA_ENTRY STV_DEFAULT"
_ZN5flash44flash_bwd_dq_dk_dv_loop_seqk_parallel_kernelI23Flash_bwd_kernel_traitsILi128ELi64ELi64ELi8ELi4ELi2ELi2ELb1ELb0EN7cutlass6half_tE19Flash_kernel_traitsILi128ELi64ELi64ELi8ES3_EELb0ELb0ELb0ELb0ELb0ELb0ELb0EEEvNS_16Flash_bwd_paramsE:
.text._ZN5flash44flash_bwd_dq_dk_dv_loop_seqk_parallel_kernelI23Flash_bwd_kernel_traitsILi128ELi64ELi64ELi8ELi4ELi2ELi2ELb1ELb0EN7cutlass6half_tE19Flash_kernel_traitsILi128ELi64ELi64ELi8ES3_EELb0ELb0ELb0ELb0ELb0ELb0ELb0EEEvNS_16Flash_bwd_paramsE:
        /* <DEDUP_REMOVED lines=14> */
[----:B------:R-:W-:Y:S01]  /*00e0*/  ULDC.64 UR16, c[0x0][0x208] ;  /* 0x0000820000107ab9 */ /* 0x000fe20000000a00 */
[----:B------:R-:W-:Y:S01]  /*00f0*/  IMAD.MOV.U32 R216, RZ, RZ, -0x10 ;  /* 0xfffffff0ffd87424 */ /* 0x000fe200078e00ff */
[----:B------:R-:W-:Y:S01]  /*0100*/  ULDC.64 UR12, c[0x0][0x300] ;  /* 0x0000c000000c7ab9 */ /* 0x000fe20000000a00 */
[----:B--2---:R-:W-:-:S04]  /*0110*/  ULEA UR5, UR5, UR4, 0x18 ;  /* 0x0000000405057291 */ /* 0x004fc8000f8ec03f */
[----:B------:R-:W-:Y:S02]  /*0120*/  UIADD3 UR4, UR5, 0x10000, URZ ;  /* 0x0001000005047890 */ /* 0x000fe4000fffe03f */
[----:B------:R-:W-:Y:S01]  /*0130*/  UIADD3 UR6, UR5, 0xc000, URZ ;  /* 0x0000c00005067890 */ /* 0x000fe2000fffe03f */
[----:B-1----:R-:W-:Y:S01]  /*0140*/  SHF.R.S32.HI R16, RZ, 0x1f, R15 ;  /* 0x0000001fff107819 */ /* 0x002fe2000001140f */
[----:B------:R-:W-:-:S03]  /*0150*/  IMAD.SHL.U32 R245, R15, 0x2, RZ ;  /* 0x000000020ff57824 */ /* 0x000fc600078e00ff */
[CC--:B------:R-:W-:Y:S02]  /*0160*/  LEA.HI R13, R16.reuse, R15.reuse, RZ, 0x3 ;  /* 0x0000000f100d7211 */ /* 0x0c0fe400078f18ff */
[-C--:B------:R-:W-:Y:S02]  /*0170*/  LEA.HI R6, R16, R15.reuse, RZ, 0x4 ;  /* 0x0000000f10067211 */ /* 0x080fe400078f20ff */
[----:B------:R-:W-:Y:S02]  /*0180*/  SHF.R.S32.HI R0, RZ, 0x3, R13 ;  /* 0x00000003ff007819 */ /* 0x000fe4000001140d */
[----:B------:R-:W-:Y:S02]  /*0190*/  SHF.R.S32.HI R7, RZ, 0x4, R6 ;  /* 0x00000004ff077819 */ /* 0x000fe40000011406 */
[----:B------:R-:W-:Y:S01]  /*01a0*/  LOP3.LUT R3, R13, 0xfffffff8, RZ, 0xc0, !PT ;  /* 0xfffffff80d037812 */ /* 0x000fe200078ec0ff */
[----:B------:R-:W-:Y:S01]  /*01b0*/  IMAD.SHL.U32 R2, R0, 0x40, RZ ;  /* 0x0000004000027824 */ /* 0x000fe200078e00ff */
[----:B------:R-:W-:-:S02]  /*01c0*/  LEA.HI R18, R16, R15, RZ, 0x2 ;  /* 0x0000000f10127211 */ /* 0x000fc400078f10ff */
[----:B------:R-:W-:Y:S01]  /*01d0*/  LEA.HI R4, R6, R7, RZ, 0x1 ;  /* 0x0000000706047211 */ /* 0x000fe200078f08ff */
[----:B------:R-:W-:Y:S01]  /*01e0*/  IMAD.IADD R0, R15, 0x1, -R3 ;  /* 0x000000010f007824 */ /* 0x000fe200078e0a03 */
[--C-:B------:R-:W-:Y:S02]  /*01f0*/  SHF.R.S32.HI R10, RZ, 0x2, R18.reuse ;  /* 0x00000002ff0a7819 */ /* 0x100fe40000011412 */
[----:B------:R-:W-:Y:S01]  /*0200*/  SHF.R.S32.HI R5, RZ, 0x1f, R18 ;  /* 0x0000001fff057819 */ /* 0x000fe20000011412 */
[----:B------:R-:W-:Y:S01]  /*0210*/  IMAD.SHL.U32 R206, R0, 0x8, RZ ;  /* 0x0000000800ce7824 */ /* 0x000fe200078e00ff */
[----:B------:R-:W-:Y:S02]  /*0220*/  LEA.HI R17, R16, R15, RZ, 0x5 ;  /* 0x0000000f10117211 */ /* 0x000fe400078f28ff */
[----:B------:R-:W-:Y:S01]  /*0230*/  LOP3.LUT R4, R4, 0xfffffffe, RZ, 0xc0, !PT ;  /* 0xfffffffe04047812 */ /* 0x000fe200078ec0ff */
[----:B------:R-:W-:Y:S01]  /*0240*/  VIADD R218, R206, 0x40 ;  /* 0x00000040ceda7836 */ /* 0x000fe20000000000 */
[----:B------:R-:W-:-:S02]  /*0250*/  LEA.HI R3, R5, R10, RZ, 0x3 ;  /* 0x0000000a05037211 */ /* 0x000fc400078f18ff */
[----:B------:R-:W-:Y:S01]  /*0260*/  LOP3.LUT R2, R2, 0x1c0, RZ, 0xc0, !PT ;  /* 0x000001c002027812 */ /* 0x000fe200078ec0ff */
[----:B------:R-:W-:Y:S01]  /*0270*/  IMAD.IADD R11, R7, 0x1, -R4 ;  /* 0x00000001070b7824 */ /* 0x000fe200078e0a04 */
[----:B------:R-:W-:Y:S02]  /*0280*/  SHF.R.S32.HI R20, RZ, 0x5, R17 ;  /* 0x00000005ff147819 */ /* 0x000fe40000011411 */
[----:B------:R-:W-:Y:S02]  /*0290*/  LOP3.LUT R4, R3, 0xfffffff8, RZ, 0xc0, !PT ;  /* 0xfffffff803047812 */ /* 0x000fe400078ec0ff */
[----:B------:R-:W-:Y:S02]  /*02a0*/  LOP3.LUT R5, R2, 0x38, R206, 0xf8, !PT ;  /* 0x0000003802057812 */ /* 0x000fe400078ef8ce */
[----:B------:R-:W-:Y:S01]  /*02b0*/  SHF.R.U32.HI R2, RZ, 0x3, R2 ;  /* 0x00000003ff027819 */ /* 0x000fe20000011602 */
[----:B------:R-:W-:Y:S01]  /*02c0*/  IMAD.IADD R10, R10, 0x1, -R4 ;  /* 0x000000010a0a7824 */ /* 0x000fe200078e0a04 */
[----:B------:R-:W-:-:S02]  /*02d0*/  LOP3.LUT R3, R6, 0xfffffff0, RZ, 0xc0, !PT ;  /* 0xfffffff006037812 */ /* 0x000fc400078ec0ff */
[----:B------:R-:W-:Y:S02]  /*02e0*/  LEA.HI R6, R17, R20, RZ, 0x1 ;  /* 0x0000001411067211 */ /* 0x000fe400078f08ff */
[----:B------:R-:W-:Y:S01]  /*02f0*/  LOP3.LUT R14, R5, R2, RZ, 0x3c, !PT ;  /* 0x00000002050e7212 */ /* 0x000fe200078e3cff */
[----:B------:R-:W-:Y:S01]  /*0300*/  IMAD.IADD R3, R15, 0x1, -R3 ;  /* 0x000000010f037824 */ /* 0x000fe200078e0a03 */
[----:B------:R-:W-:Y:S02]  /*0310*/  LOP3.LUT R2, R6, 0xfffffffe, RZ, 0xc0, !PT ;  /* 0xfffffffe06027812 */ /* 0x000fe400078ec0ff */
[C---:B------:R-:W-:Y:S02]  /*0320*/  LOP3.LUT P4, RZ, R0.reuse, 0x2, RZ, 0xc0, !PT ;  /* 0x0000000200ff7812 */ /* 0x040fe4000788c0ff */
[C---:B------:R-:W-:Y:S01]  /*0330*/  LOP3.LUT P3, RZ, R0.reuse, 0x4, RZ, 0xc0, !PT ;  /* 0x0000000400ff7812 */ /* 0x040fe2000786c0ff */
[----:B------:R-:W-:Y:S01]  /*0340*/  IMAD.SHL.U32 R0, R0, 0x40, RZ ;  /* 0x0000004000007824 */ /* 0x000fe200078e00ff */
[----:B------:R-:W-:Y:S01]  /*0350*/  SHF.R.S32.HI R5, RZ, 0x1f, R3 ;  /* 0x0000001fff057819 */ /* 0x000fe20000011403 */
[----:B------:R-:W-:Y:S01]  /*0360*/  IMAD.IADD R186, R20, 0x1, -R2 ;  /* 0x0000000114ba7824 */ /* 0x000fe200078e0a02 */
[----:B------:R-:W-:-:S02]  /*0370*/  LEA.HI R4, R16, R15, RZ, 0x7 ;  /* 0x0000000f10047211 */ /* 0x000fc400078f38ff */
[----:B------:R-:W-:Y:S01]  /*0380*/  LOP3.LUT R0, R0, 0x1c0, RZ, 0xc0, !PT ;  /* 0x000001c000007812 */ /* 0x000fe200078ec0ff */
[----:B------:R-:W-:Y:S01]  /*0390*/  IMAD.SHL.U32 R2, R186, 0x10, RZ ;  /* 0x00000010ba027824 */ /* 0x000fe200078e00ff */
[----:B------:R-:W-:Y:S02]  /*03a0*/  LEA.HI R12, R5, R3, RZ, 0x3 ;  /* 0x00000003050c7211 */ /* 0x000fe400078f18ff */
[----:B------:R-:W-:Y:S01]  /*03b0*/  SHF.R.S32.HI R9, RZ, 0x7, R4 ;  /* 0x00000007ff097819 */ /* 0x000fe20000011404 */
[----:B------:R-:W-:Y:S01]  /*03c0*/  IMAD.SHL.U32 R4, R11, 0x200, RZ ;  /* 0x000002000b047824 */ /* 0x000fe200078e00ff */
[C---:B------:R-:W-:Y:S02]  /*03d0*/  LOP3.LUT R5, R0.reuse, 0x8, R13, 0xf8, !PT ;  /* 0x0000000800057812 */ /* 0x040fe400078ef80d */
[----:B------:R-:W-:Y:S02]  /*03e0*/  SHF.R.U32.HI R178, RZ, 0x3, R0 ;  /* 0x00000003ffb27819 */ /* 0x000fe40000011600 */
[----:B------:R-:W-:Y:S01]  /*03f0*/  LOP3.LUT R6, R0, 0x10, R2, 0xf8, !PT ;  /* 0x0000001000067812 */ /* 0x000fe200078ef802 */
[----:B------:R-:W-:Y:S01]  /*0400*/  IMAD R2, R9, 0x800, R4 ;  /* 0x0000080009027824 */ /* 0x000fe200078e0204 */
[----:B------:R-:W-:-:S02]  /*0410*/  LOP3.LUT R0, R5, R178, RZ, 0x3c, !PT ;  /* 0x000000b205007212 */ /* 0x000fc400078e3cff */
[----:B------:R-:W-:Y:S01]  /*0420*/  LOP3.LUT R5, R6, 0x8, R13, 0xf8, !PT ;  /* 0x0000000806057812 */ /* 0x000fe200078ef80d */
[----:B------:R-:W-:Y:S01]  /*0430*/  IMAD.SHL.U32 R6, R11, 0x20, RZ ;  /* 0x000000200b067824 */ /* 0x000fe200078e00ff */
[----:B------:R-:W-:Y:S01]  /*0440*/  LOP3.LUT R8, R12, 0xfffffff8, RZ, 0xc0, !PT ;  /* 0xfffffff80c087812 */ /* 0x000fe200078ec0ff */
[----:B------:R-:W-:Y:S01]  /*0450*/  IMAD.IADD R191, R2, 0x1, R0 ;  /* 0x0000000102bf7824 */ /* 0x000fe200078e0200 */
[----:B------:R-:W-:Y:S02]  /*0460*/  LEA.HI R0, R16, R15, RZ, 0x6 ;  /* 0x0000000f10007211 */ /* 0x000fe400078f30ff */
[----:B------:R-:W-:Y:S01]  /*0470*/  LOP3.LUT R2, R18, 0x7ffffffc, RZ, 0xc0, !PT ;  /* 0x7ffffffc12027812 */ /* 0x000fe200078ec0ff */
[----:B------:R-:W-:Y:S01]  /*0480*/  IMAD.IADD R13, R3, 0x1, -R8 ;  /* 0x00000001030d7824 */ /* 0x000fe200078e0a08 */
[----:B------:R-:W-:Y:S02]  /*0490*/  SHF.R.S32.HI R0, RZ, 0x6, R0 ;  /* 0x00000006ff007819 */ /* 0x000fe40000011400 */
[----:B------:R-:W-:Y:S01]  /*04a0*/  LOP3.LUT R178, R4, R5, R178, 0xf6, !PT ;  /* 0x0000000504b27212 */ /* 0x000fe200078ef6b2 */
[----:B------:R-:W-:Y:S01]  /*04b0*/  IMAD.IADD R5, R15, 0x1, -R2 ;  /* 0x000000010f057824 */ /* 0x000fe200078e0a02 */
[----:B------:R-:W-:Y:S01]  /*04c0*/  LOP3.LUT R4, R17, 0xffffffe0, RZ, 0xc0, !PT ;  /* 0xffffffe011047812 */ /* 0x000fe200078ec0ff */
[C---:B------:R-:W-:Y:S01]  /*04d0*/  IMAD R251, R0.reuse, 0x200, R14 ;  /* 0x0000020000fb7824 */ /* 0x040fe200078e020e */
[----:B------:R-:W-:Y:S01]  /*04e0*/  SHF.R.S32.HI R3, RZ, 0x1f, R17 ;  /* 0x0000001fff037819 */ /* 0x000fe20000011411 */
[----:B------:R-:W-:Y:S01]  /*04f0*/  IMAD.SHL.U32 R2, R0, 0x8, RZ ;  /* 0x0000000800027824 */ /* 0x000fe200078e00ff */
[C---:B------:R-:W-:Y:S01]  /*0500*/  LOP3.LUT R7, R10.reuse, 0x1, RZ, 0xc0, !PT ;  /* 0x000000010a077812 */ /* 0x040fe200078ec0ff */
[----:B------:R-:W-:Y:S01]  /*0510*/  IMAD.SHL.U32 R0, R10, 0x40, RZ ;  /* 0x000000400a007824 */ /* 0x000fe200078e00ff */
[----:B------:R-:W-:Y:S01]  /*0520*/  SEL R177, R177, 0xffffffc0, !P3 ;  /* 0xffffffc0b1b17807 */ /* 0x000fe20005800000 */
[----:B------:R-:W-:Y:S01]  /*0530*/  IMAD.IADD R19, R15, 0x1, -R4 ;  /* 0x000000010f137824 */ /* 0x000fe200078e0a04 */
[----:B------:R-:W-:Y:S01]  /*0540*/  LEA.HI R4, R3, R20, RZ, 0x2 ;  /* 0x0000001403047211 */ /* 0x000fe200078f10ff */
[----:B------:R-:W-:Y:S01]  /*0550*/  IMAD.SHL.U32 R3, R9, 0x20, RZ ;  /* 0x0000002009037824 */ /* 0x000fe200078e00ff */
[----:B------:R-:W-:Y:S01]  /*0560*/  LOP3.LUT R0, R0, 0x1c0, RZ, 0xc0, !PT ;  /* 0x000001c000007812 */ /* 0x000fe200078ec0ff */
[----:B------:R-:W-:Y:S01]  /*0570*/  IMAD.SHL.U32 R9, R5, 0x2, RZ ;  /* 0x0000000205097824 */ /* 0x000fe200078e00ff */
[----:B------:R-:W-:Y:S01]  /*0580*/  LOP3.LUT R4, R4, 0xfffffffc, RZ, 0xc0, !PT ;  /* 0xfffffffc04047812 */ /* 0x000fe200078ec0ff */
[----:B------:R1:W-:Y:S01]  /*0590*/  STL [R1], R19 ;  /* 0x0000001301007387 */ /* 0x0003e20000100800 */
[----:B------:R-:W-:Y:S01]  /*05a0*/  ISETP.NE.U32.AND P0, PT, R7, 0x1, PT ;  /* 0x000000010700780c */ /* 0x000fe20003f05070 */
[----:B------:R-:W-:Y:S01]  /*05b0*/  IMAD.SHL.U32 R7, R13, 0x40, RZ ;  /* 0x000000400d077824 */ /* 0x000fe200078e00ff */
[----:B------:R-:W-:Y:S01]  /*05c0*/  LOP3.LUT R245, R3, 0x6, R245, 0xf8, !PT ;  /* 0x0000000603f57812 */ /* 0x000fe200078ef8f5 */
[----:B------:R-:W-:Y:S01]  /*05d0*/  IMAD.IADD R4, R20, 0x1, -R4 ;  /* 0x0000000114047824 */ /* 0x000fe200078e0a04 */
[----:B------:R-:W-:-:S02]  /*05e0*/  LOP3.LUT R5, R0, 0x20, R3, 0xf8, !PT ;  /* 0x0000002000057812 */ /* 0x000fc400078ef803 */
[----:B------:R-:W-:Y:S01]  /*05f0*/  LOP3.LUT R2, R2, 0x18, RZ, 0xc0, !PT ;  /* 0x0000001802027812 */ /* 0x000fe200078ec0ff */
[----:B------:R-:W-:Y:S01]  /*0600*/  IMAD R8, R4, 0x400, R9 ;  /* 0x0000040004087824 */ /* 0x000fe200078e0209 */
[----:B------:R-:W-:Y:S02]  /*0610*/  SHF.R.U32.HI R3, RZ, 0x3, R0 ;  /* 0x00000003ff037819 */ /* 0x000fe40000011600 */
[----:B------:R-:W-:Y:S02]  /*0620*/  R2P PR, R10, 0x6 ;  /* 0x000000060a007804 */ /* 0x000fe40000000000 */
[----:B------:R-:W-:Y:S02]  /*0630*/  LOP3.LUT R5, R5, R3, RZ, 0x3c, !PT ;  /* 0x0000000305057212 */ /* 0x000fe400078e3cff */
[----:B------:R-:W-:Y:S01]  /*0640*/  LOP3.LUT R10, R3, R0, R2, 0x1e, !PT ;  /* 0x00000000030a7212 */ /* 0x000fe200078e1e02 */
[----:B------:R-:W-:Y:S01]  /*0650*/  IMAD.SHL.U32 R0, R11, 0x8, RZ ;  /* 0x000000080b007824 */ /* 0x000fe200078e00ff */
[----:B------:R-:W-:Y:S01]  /*0660*/  LOP3.LUT R3, R7, 0x1c0, RZ, 0xc0, !PT ;  /* 0x000001c007037812 */ /* 0x000fe200078ec0ff */
[----:B------:R-:W-:Y:S01]  /*0670*/  IMAD.IADD R215, R8, 0x1, R5 ;  /* 0x0000000108d77824 */ /* 0x000fe200078e0205 */
[----:B------:R-:W-:-:S02]  /*0680*/  SHF.R.S32.HI R7, RZ, 0x1f, R19 ;  /* 0x0000001fff077819 */ /* 0x000fc40000011413 */
[----:B------:R-:W-:Y:S02]  /*0690*/  LOP3.LUT R6, R2, 0x20, R6, 0xf8, !PT ;  /* 0x0000002002067812 */ /* 0x000fe400078ef806 */
[--C-:B------:R-:W-:Y:S02]  /*06a0*/  SHF.R.U32.HI R2, RZ, 0x3, R3.reuse ;  /* 0x00000003ff027819 */ /* 0x100fe40000011603 */
[----:B------:R-:W-:Y:S01]  /*06b0*/  LEA.HI R5, R7, R19, RZ, 0x2 ;  /* 0x0000001307057211 */ /* 0x000fe200078f10ff */
[----:B------:R-:W-:Y:S01]  /*06c0*/  IMAD.SHL.U32 R7, R12, 0x40, RZ ;  /* 0x000000400c077824 */ /* 0x000fe200078e00ff */
[----:B------:R-:W-:Y:S02]  /*06d0*/  LOP3.LUT R8, R3, 0x8, R0, 0xf8, !PT ;  /* 0x0000000803087812 */ /* 0x000fe400078ef800 */
[----:B------:R-:W-:Y:S02]  /*06e0*/  LOP3.LUT R3, R2, R6, R3, 0x1e, !PT ;  /* 0x0000000602037212 */ /* 0x000fe400078e1e03 */
[----:B------:R-:W-:Y:S01]  /*06f0*/  SHF.R.S32.HI R6, RZ, 0x2, R5 ;  /* 0x00000002ff067819 */ /* 0x000fe20000011405 */
[----:B------:R-:W-:Y:S01]  /*0700*/  IMAD R5, R186, 0x400, R9 ;  /* 0x00000400ba057824 */ /* 0x000fe200078e0209 */
[----:B------:R-:W-:-:S02]  /*0710*/  LOP3.LUT R0, R7, 0xfffffe00, RZ, 0xc0, !PT ;  /* 0xfffffe0007007812 */ /* 0x000fc400078ec0ff */
[----:B------:R-:W-:Y:S01]  /*0720*/  LOP3.LUT R2, R8, R2, RZ, 0x3c, !PT ;  /* 0x0000000208027212 */ /* 0x000fe200078e3cff */
[C---:B------:R-:W-:Y:S01]  /*0730*/  IMAD R247, R4.reuse, 0x10, R6 ;  /* 0x0000001004f77824 */ /* 0x040fe200078e0206 */
[----:B------:R-:W-:Y:S01]  /*0740*/  LOP3.LUT R190, R3, R0, RZ, 0xfc, !PT ;  /* 0x0000000003be7212 */ /* 0x000fe200078efcff */
[--C-:B------:R-:W-:Y:S01]  /*0750*/  IMAD R4, R4, 0x400, R0.reuse ;  /* 0x0000040004047824 */ /* 0x100fe200078e0200 */
[----:B------:R-:W-:Y:S01]  /*0760*/  LEA R215, R215, UR5, 0x1 ;  /* 0x00000005d7d77c11 */ /* 0x000fe2000f8e08ff */
[----:B------:R-:W-:Y:S01]  /*0770*/  IMAD R186, R186, 0x400, R0 ;  /* 0x00000400baba7824 */ /* 0x000fe200078e0200 */
[----:B------:R-:W-:Y:S01]  /*0780*/  LEA R0, R191, UR4, 0x1 ;  /* 0x00000004bf007c11 */ /* 0x000fe2000f8e08ff */
[----:B------:R-:W-:Y:S01]  /*0790*/  IMAD.IADD R189, R4, 0x1, R2 ;  /* 0x0000000104bd7824 */ /* 0x000fe200078e0202 */
[----:B------:R-:W-:Y:S01]  /*07a0*/  SEL R216, R216, 0x10, !P0 ;  /* 0x00000010d8d87807 */ /* 0x000fe20004000000 */
[----:B------:R-:W-:Y:S01]  /*07b0*/  IMAD.IADD R186, R2, 0x1, R186 ;  /* 0x0000000102ba7824 */ /* 0x000fe200078e02ba */
[----:B------:R-:W-:Y:S01]  /*07c0*/  LEA R178, R178, UR5, 0x1 ;  /* 0x00000005b2b27c11 */ /* 0x000fe2000f8e08ff */
[----:B------:R-:W-:-:S02]  /*07d0*/  IMAD.MOV.U32 R2, RZ, RZ, 0x20 ;  /* 0x00000020ff027424 */ /* 0x000fc400078e00ff */
[----:B------:R-:W-:Y:S01]  /*07e0*/  IMAD.IADD R5, R5, 0x1, R10 ;  /* 0x0000000105057824 */ /* 0x000fe200078e020a */
[----:B------:R-:W-:Y:S01]  /*07f0*/  LEA R186, R186, UR4, 0x1 ;  /* 0x00000004baba7c11 */ /* 0x000fe2000f8e08ff */
[C---:B------:R-:W-:Y:S01]  /*0800*/  VIADD R214, R215.reuse, 0x20 ;  /* 0x00000020d7d67836 */ /* 0x040fe20000000000 */
[----:B------:R-:W-:Y:S01]  /*0810*/  SEL R2, R2, 0xffffffe0, !P4 ;  /* 0xffffffe002027807 */ /* 0x000fe20006000000 */
[----:B------:R-:W-:Y:S01]  /*0820*/  @P1 VIADD R214, R215, 0xffffffe0 ;  /* 0xffffffe0d7d61836 */ /* 0x000fe20000000000 */
[----:B------:R-:W-:Y:S01]  /*0830*/  LEA R243, R5, UR6, 0x1 ;  /* 0x0000000605f37c11 */ /* 0x000fe2000f8e08ff */
[----:B------:R-:W-:Y:S01]  /*0840*/  IMAD.IADD R180, R0, 0x1, R177 ;  /* 0x0000000100b47824 */ /* 0x000fe200078e02b1 */
[----:B------:R-:W-:Y:S01]  /*0850*/  IADD3 R183, R2, -0x4000, R0 ;  /* 0xffffc00002b77810 */ /* 0x000fe20007ffe000 */
[----:B------:R-:W-:Y:S02]  /*0860*/  IMAD.IADD R217, R215, 0x1, R216 ;  /* 0x00000001d7d97824 */ /* 0x000fe400078e02d8 */
[----:B------:R-:W-:-:S02]  /*0870*/  VIADD R244, R243, 0x40 ;  /* 0x00000040f3f47836 */ /* 0x000fc40000000000 */
[C---:B------:R-:W-:Y:S02]  /*0880*/  IMAD.IADD R183, R177.reuse, 0x1, R183 ;  /* 0x00000001b1b77824 */ /* 0x040fe400078e02b7 */
[----:B------:R-:W-:Y:S02]  /*0890*/  IMAD.IADD R182, R0, 0x1, R2 ;  /* 0x0000000100b67824 */ /* 0x000fe400078e0202 */
[----:B------:R-:W-:Y:S02]  /*08a0*/  IMAD.IADD R177, R177, 0x1, R178 ;  /* 0x00000001b1b17824 */ /* 0x000fe400078e02b2 */
[----:B------:R-:W-:Y:S02]  /*08b0*/  @P2 VIADD R244, R243, 0xffffffc0 ;  /* 0xffffffc0f3f42836 */ /* 0x000fe40000000000 */
[----:B-1----:R-:W-:-:S07]  /*08c0*/  IMAD.IADD R216, R216, 0x1, R214 ;  /* 0x00000001d8d87824 */ /* 0x002fce00078e02d6 */
.L_x_76:
[----:B-12---:R-:W1:Y:S01]  /*08d0*/  S2R R46, SR_CTAID.Y ;  /* 0x00000000002e7919 */ /* 0x006e620000002600 */
[----:B------:R-:W2:Y:S01]  /*08e0*/  LDC.64 R2, c[0x0][0x2f0] ;  /* 0x0000bc00ff027b82 */ /* 0x000ea20000000a00 */
[----:B------:R-:W-:Y:S01]  /*08f0*/  IMAD.MOV.U32 R0, RZ, RZ, -0x1 ;  /* 0xffffffffff007424 */ /* 0x000fe200078e00ff */
[----:B------:R-:W-:-:S04]  /*0900*/  ISETP.NE.U32.AND P3, PT, RZ, UR12, PT ;  /* 0x0000000cff007c0c */ /* 0x000fc8000bf65070 */
[----:B------:R-:W-:Y:S02]  /*0910*/  ISETP.NE.AND.EX P3, PT, RZ, UR13, PT, P3 ;  /* 0x0000000dff007c0c */ /* 0x000fe4000bf65330 */
[----:B------:R-:W3:Y:S08]  /*0920*/  LDC.64 R8, c[0x0][0x308] ;  /* 0x0000c200ff087b82 */ /* 0x000ef00000000a00 */
[----:B----4-:R-:W4:Y:S01]  /*0930*/  LDC.U8 R13, c[0x0][0x3c2] ;  /* 0x0000f080ff0d7b82 */ /* 0x010f220000000000 */
[----:B--2---:R-:W-:-:S07]  /*0940*/  ISETP.NE.U32.AND P5, PT, R2, RZ, PT ;  /* 0x000000ff0200720c */ /* 0x004fce0003fa5070 */
[----:B------:R-:W2:Y:S01]  /*0950*/  LDC.64 R4, c[0x0][0x2f8] ;  /* 0x0000be00ff047b82 */ /* 0x000ea20000000a00 */
[----:B------:R-:W-:Y:S01]  /*0960*/  ISETP.NE.AND.EX P5, PT, R3, RZ, PT, P5 ;  /* 0x000000ff0300720c */ /* 0x000fe20003fa5350 */
[----:B-1----:R-:W-:Y:S01]  /*0970*/  IMAD.SHL.U32 R12, R46, 0x4, RZ ;  /* 0x000000042e0c7824 */ /* 0x002fe200078e00ff */
[----:B------:R-:W-:Y:S02]  /*0980*/  SHF.R.S32.HI R30, RZ, 0x1f, R46 ;  /* 0x0000001fff1e7819 */ /* 0x000fe4000001142e */
[----:B---3--:R-:W-:Y:S02]  /*0990*/  ISETP.NE.U32.AND P2, PT, R8, RZ, PT ;  /* 0x000000ff0800720c */ /* 0x008fe40003f45070 */
[----:B------:R-:W-:Y:S02]  /*09a0*/  SHF.L.U64.HI R11, R46, 0x2, R30 ;  /* 0x000000022e0b7819 */ /* 0x000fe4000001021e */
[----:B------:R-:W-:Y:S02]  /*09b0*/  IADD3 R2, P0, R12, R2, RZ ;  /* 0x000000020c027210 */ /* 0x000fe40007f1e0ff */
[----:B------:R-:W-:-:S03]  /*09c0*/  ISETP.NE.AND.EX P2, PT, R9, RZ, PT, P2 ;  /* 0x000000ff0900720c */ /* 0x000fc60003f45320 */
[----:B------:R-:W-:-:S05]  /*09d0*/  IMAD.X R3, R11, 0x1, R3, P0 ;  /* 0x000000010b037824 */ /* 0x000fca00000e0603 */
[----:B------:R-:W3:Y:S04]  /*09e0*/  @P5 LDG.E R0, desc[UR16][R2.64] ;  /* 0x0000001002005981 */ /* 0x000ee8000c1e1900 */
[----:B------:R1:W3:Y:S01]  /*09f0*/  @P5 LDG.E R10, desc[UR16][R2.64+0x4] ;  /* 0x00000410020a5981 */ /* 0x0002e2000c1e1900 */
[----:B------:R-:W-:Y:S01]  /*0a00*/  @P3 IADD3 R6, P1, R12, UR12, RZ ;  /* 0x0000000c0c063c10 */ /* 0x000fe2000ff3e0ff */
[----:B------:R-:W-:-:S03]  /*0a10*/  IMAD.MOV.U32 R238, RZ, RZ, RZ ;  /* 0x000000ffffee7224 */ /* 0x000fc600078e00ff */
[----:B------:R-:W-:-:S05]  /*0a20*/  @P3 IADD3.X R7, R11, UR13, RZ, P1, !PT ;  /* 0x0000000d0b073c10 */ /* 0x000fca0008ffe4ff */
[----:B------:R2:W3:Y:S01]  /*0a30*/  @P3 LDG.E R238, desc[UR16][R6.64] ;  /* 0x0000001006ee3981 */ /* 0x0004e2000c1e1900 */
[----:B-1----:R-:W-:-:S05]  /*0a40*/  @P2 IADD3 R2, P0, R12, R8, RZ ;  /* 0x000000080c022210 */ /* 0x002fca0007f1e0ff */
[----:B------:R-:W-:Y:S01]  /*0a50*/  @P2 IMAD.X R3, R11, 0x1, R9, P0 ;  /* 0x000000010b032824 */ /* 0x000fe200000e0609 */
[----:B----4-:R-:W-:Y:S01]  /*0a60*/  ISETP.NE.AND P3, PT, R13, RZ, PT ;  /* 0x000000ff0d00720c */ /* 0x010fe20003f65270 */
[----:B------:R-:W-:Y:S01]  /*0a70*/  IMAD.MOV.U32 R246, RZ, RZ, -0x1 ;  /* 0xfffffffffff67424 */ /* 0x000fe200078e00ff */
[----:B--2---:R-:W-:Y:S01]  /*0a80*/  ISETP.EQ.U32.AND P1, PT, R4, RZ, PT ;  /* 0x000000ff0400720c */ /* 0x004fe20003f22070 */
[----:B------:R-:W1:Y:S01]  /*0a90*/  @!P2 LDC R9, c[0x0][0x2cc] ;  /* 0x0000b300ff09ab82 */ /* 0x000e620000000800 */
[----:B------:R2:W4:Y:S02]  /*0aa0*/  @P2 LDG.E R8, desc[UR16][R2.64] ;  /* 0x0000001002082981 */ /* 0x000524000c1e1900 */
[----:B------:R-:W-:-:S05]  /*0ab0*/  ISETP.EQ.OR.EX P1, PT, R5, RZ, !P3, P1 ;  /* 0x000000ff0500720c */ /* 0x000fca0005f22710 */
[----:B------:R-:W1:Y:S01]  /*0ac0*/  @!P2 LDC.64 R6, c[0x0][0x318] ;  /* 0x0000c600ff06ab82 */ /* 0x000e620000000a00 */
[----:B--2---:R-:W-:-:S05]  /*0ad0*/  IADD3 R2, P0, R12, R4, RZ ;  /* 0x000000040c027210 */ /* 0x004fca0007f1e0ff */
        /* <DEDUP_REMOVED lines=8> */
[----:B---3--:R-:W-:-:S06]  /*0b60*/  @P5 IMAD.IADD R31, R10, 0x1, -R0 ;  /* 0x000000010a1f5824 */ /* 0x008fcc00078e0a00 */
[----:B------:R-:W1:Y:S01]  /*0b70*/  @!P5 LDC R31, c[0x0][0x2c4] ;  /* 0x0000b100ff1fdb82 */ /* 0x000e620000000800 */
[----:B----4-:R-:W-:Y:S01]  /*0b80*/  @P2 IMAD.IADD R196, R8, 0x1, -R238 ;  /* 0x0000000108c42824 */ /* 0x010fe200078e0aee */
[----:B--2---:R-:W-:Y:S06]  /*0b90*/  @!P1 BRA `(.L_x_30) ;  /* 0x00000000000c9947 */ /* 0x004fec0003800000 */
[----:B------:R-:W2:Y:S02]  /*0ba0*/  @P3 LDG.E R4, desc[UR16][R2.64+0x4] ;  /* 0x0000041002043981 */ /* 0x000ea4000c1e1900 */
[----:B--2--5:R-:W-:-:S06]  /*0bb0*/  @P3 IADD3 R4, R4, -R246, RZ ;  /* 0x800000f604043210 */ /* 0x024fcc0007ffe0ff */
[----:B------:R2:W5:Y:S02]  /*0bc0*/  @!P3 LDG.E R4, desc[UR16][R2.64] ;  /* 0x000000100204b981 */ /* 0x000564000c1e1900 */
.L_x_30:
        /* <DEDUP_REMOVED lines=76> */
[----:B------:R-:W-:Y:S01]  /*1090*/  IMAD.SHL.U32 R10, R46, 0x80, RZ ;  /* 0x000000802e0a7824 */ /* 0x000fe200078e00ff */
[----:B------:R-:W-:Y:S01]  /*10a0*/  SEL R25, R2, R6, !P1 ;  /* 0x0000000602197207 */ /* 0x000fe20004800000 */
[C---:B-----5:R-:W-:Y:S01]  /*10b0*/  @P0 IMAD R8, R4.reuse, R27, RZ ;  /* 0x0000001b04080224 */ /* 0x060fe200078e02ff */
[----:B------:R-:W-:Y:S01]  /*10c0*/  IADD3 R18, R3, R9, RZ ;  /* 0x0000000903127210 */ /* 0x000fe20007ffe0ff */
[----:B------:R-:W-:Y:S01]  /*10d0*/  @P0 IMAD.WIDE.U32 R2, R4, R26, RZ ;  /* 0x0000001a04020225 */ /* 0x000fe200078e00ff */
[----:B------:R-:W-:Y:S02]  /*10e0*/  @!P4 LOP3.LUT R24, RZ, R14, RZ, 0x33, !PT ;  /* 0x0000000eff18c212 */ /* 0x000fe400078e33ff */
[----:B------:R-:W-:Y:S01]  /*10f0*/  SHF.L.U64.HI R14, R46, 0x7, R30 ;  /* 0x000000072e0e7819 */ /* 0x000fe2000001021e */
[----:B------:R-:W-:Y:S01]  /*1100*/  @P0 IMAD.IADD R41, R3, 0x1, R8 ;  /* 0x0000000103290824 */ /* 0x000fe200078e0208 */
[----:B------:R-:W-:-:S02]  /*1110*/  LOP3.LUT R6, R39, 0xffffffc0, RZ, 0xc0, !PT ;  /* 0xffffffc027067812 */ /* 0x000fc400078ec0ff */
[----:B------:R-:W-:Y:S02]  /*1120*/  @P1 IADD3 R18, R7, R5, RZ ;  /* 0x0000000507121210 */ /* 0x000fe40007ffe0ff */
        /* <DEDUP_REMOVED lines=17> */
.L_x_32:
        /* <DEDUP_REMOVED lines=13> */
.L_x_33:
[----:B----4-:R-:W-:Y:S01]  /*1310*/  @!P1 IMAD R3, R30, R12, RZ ;  /* 0x0000000c1e039224 */ /* 0x010fe200078e02ff */
[----:B------:R-:W-:Y:S01]  /*1320*/  IADD3 R2, P0, R6, R10, RZ ;  /* 0x0000000a06027210 */ /* 0x000fe20007f1e0ff */
[----:B------:R-:W-:Y:S01]  /*1330*/  @!P1 IMAD.WIDE.U32 R4, R46, R12, RZ ;  /* 0x0000000c2e049225 */ /* 0x000fe200078e00ff */
[----:B------:R-:W-:-:S03]  /*1340*/  SHF.R.S32.HI R10, RZ, 0x1f, R6 ;  /* 0x0000001fff0a7819 */ /* 0x000fc60000011406 */
[C---:B------:R-:W-:Y:S02]  /*1350*/  @!P1 IMAD R11, R46.reuse, R13, R3 ;  /* 0x0000000d2e0b9224 */ /* 0x040fe400078e0203 */
[----:B------:R-:W-:Y:S02]  /*1360*/  @P2 IMAD R3, R46, R43, RZ ;  /* 0x0000002b2e032224 */ /* 0x000fe400078e02ff */
[C---:B------:R-:W-:Y:S01]  /*1370*/  @P1 IMAD.WIDE.U32 R8, R0.reuse, R16, RZ ;  /* 0x0000001000081225 */ /* 0x040fe200078e00ff */
[----:B------:R-:W-:Y:S02]  /*1380*/  @!P1 MOV R8, R4 ;  /* 0x0000000400089202 */ /* 0x000fe40000000f00 */
[----:B------:R-:W-:Y:S01]  /*1390*/  @P2 SEL R12, R3, R0, !P1 ;  /* 0x00000000030c2207 */ /* 0x000fe20004800000 */
[----:B------:R-:W-:Y:S01]  /*13a0*/  @P1 IMAD R7, R0, R17, R9 ;  /* 0x0000001100071224 */ /* 0x000fe200078e0209 */
[----:B------:R-:W-:Y:S01]  /*13b0*/  IADD3.X R9, R10, R14, RZ, P0, !PT ;  /* 0x0000000e0a097210 */ /* 0x000fe200007fe4ff */
[----:B------:R-:W-:Y:S01]  /*13c0*/  IMAD R13, R21, R2, RZ ;  /* 0x00000002150d7224 */ /* 0x000fe200078e02ff */
[----:B------:R-:W-:Y:S01]  /*13d0*/  @!P1 IADD3 R7, R5, R11, RZ ;  /* 0x0000000b05079210 */ /* 0x000fe20007ffe0ff */
[----:B------:R-:W-:Y:S01]  /*13e0*/  @P2 IMAD R12, R48, R15, R12 ;  /* 0x0000000f300c2224 */ /* 0x000fe200078e020c */
[----:B------:R-:W-:Y:S01]  /*13f0*/  ISETP.NE.AND P0, PT, R45, RZ, PT ;  /* 0x000000ff2d00720c */ /* 0x000fe20003f05270 */
[----:B------:R-:W-:-:S04]  /*1400*/  IMAD.WIDE.U32 R14, R38, R34, RZ ;  /* 0x00000022260e7225 */ /* 0x000fc800078e00ff */
[----:B------:R-:W-:Y:S02]  /*1410*/  IMAD R9, R20, R9, R13 ;  /* 0x0000000914097224 */ /* 0x000fe400078e020d */
[--C-:B------:R-:W-:Y:S02]  /*1420*/  @!P2 IMAD R5, R46, R233, R48.reuse ;  /* 0x000000e92e05a224 */ /* 0x100fe400078e0230 */
[----:B------:R-:W-:Y:S01]  /*1430*/  IMAD R4, R38, R35, R15 ;  /* 0x0000002326047224 */ /* 0x000fe200078e020f */
[----:B------:R-:W-:Y:S01]  /*1440*/  SHF.R.S32.HI R35, RZ, 0x1f, R29 ;  /* 0x0000001fff237819 */ /* 0x000fe2000001141d */
[----:B------:R-:W-:Y:S01]  /*1450*/  IMAD.WIDE.U32 R2, R20, R2, RZ ;  /* 0x0000000214027225 */ /* 0x000fe200078e00ff */
[----:B------:R-:W-:Y:S02]  /*1460*/  SHF.R.S32.HI R15, RZ, 0x1f, R48 ;  /* 0x0000001fff0f7819 */ /* 0x000fe40000011430 */
[----:B------:R-:W-:Y:S01]  /*1470*/  SEL R11, R4, RZ, P0 ;  /* 0x000000ff040b7207 */ /* 0x000fe20000000000 */
[----:B------:R-:W-:Y:S01]  /*1480*/  IMAD R13, R48, R42, RZ ;  /* 0x0000002a300d7224 */ /* 0x000fe200078e02ff */
[----:B------:R-:W-:Y:S01]  /*1490*/  IADD3 R4, R3, R9, RZ ;  /* 0x0000000903047210 */ /* 0x000fe20007ffe0ff */
[----:B------:R-:W-:Y:S01]  /*14a0*/  @!P2 IMAD R12, R5, R43, RZ ;  /* 0x0000002b050ca224 */ /* 0x000fe200078e02ff */
[----:B------:R-:W-:-:S02]  /*14b0*/  SEL R5, R14, RZ, P0 ;  /* 0x000000ff0e057207 */ /* 0x000fc40000000000 */
[----:B------:R-:W-:Y:S02]  /*14c0*/  SHF.R.S32.HI R14, RZ, 0x1f, R13 ;  /* 0x0000001fff0e7819 */ /* 0x000fe4000001140d */
        /* <DEDUP_REMOVED lines=9> */
.L_x_34:
[----:B------:R-:W-:-:S04]  /*1560*/  IMAD R0, R46, R233, R48 ;  /* 0x000000e92e007224 */ /* 0x000fc800078e0230 */
[----:B------:R-:W-:-:S07]  /*1570*/  IMAD R0, R0, R44, RZ ;  /* 0x0000002c00007224 */ /* 0x000fce00078e02ff */
.L_x_35:
[----:B------:R-:W2:Y:S01]  /*1580*/  LDL R30, [R1] ;  /* 0x00000000011e7983 */ /* 0x000ea20000100800 */
[----:B------:R-:W1:Y:S01]  /*1590*/  LDC.64 R16, c[0x0][0x420] ;  /* 0x00010800ff107b82 */ /* 0x000e620000000a00 */
[----:B------:R-:W-:Y:S01]  /*15a0*/  IMAD R233, R42, R233, RZ ;  /* 0x000000e92ae97224 */ /* 0x000fe200078e02ff */
[----:B------:R-:W-:Y:S01]  /*15b0*/  SHF.R.S32.HI R207, RZ, 0x1f, R206 ;  /* 0x0000001fffcf7819 */ /* 0x000fe200000114ce */
[----:B------:R-:W3:Y:S01]  /*15c0*/  S2R R44, SR_TID.X ;  /* 0x00000000002c7919 */ /* 0x000ee20000002100 */
[----:B------:R-:W-:Y:S01]  /*15d0*/  ULDC.64 UR6, c[0x0][0x428] ;  /* 0x00010a0000067ab9 */ /* 0x000fe20000000a00 */
[----:B------:R-:W-:Y:S01]  /*15e0*/  IMAD.SHL.U32 R3, R233, 0x40, RZ ;  /* 0x00000040e9037824 */ /* 0x000fe200078e00ff */
[----:B------:R-:W-:Y:S01]  /*15f0*/  IADD3 R12, R6, R12, RZ ;  /* 0x0000000c060c7210 */ /* 0x000fe20007ffe0ff */
[----:B------:R-:W4:Y:S01]  /*1600*/  S2R R20, SR_TID.X ;  /* 0x0000000000147919 */ /* 0x000f220000002100 */
[----:B------:R-:W5:Y:S01]  /*1610*/  LDC.64 R46, c[0x0][0x478] ;  /* 0x00011e00ff2e7b82 */ /* 0x000f620000000a00 */
[----:B------:R-:W-:Y:S01]  /*1620*/  ULDC.64 UR8, c[0x0][0x258] ;  /* 0x0000960000087ab9 */ /* 0x000fe20000000a00 */
[----:B------:R-:W-:Y:S01]  /*1630*/  IADD3 R2, P2, P1, R2, R3, R13 ;  /* 0x0000000302027210 */ /* 0x000fe2000795e00d */
[----:B------:R-:W4:Y:S01]  /*1640*/  S2R R21, SR_TID.X ;  /* 0x0000000000157919 */ /* 0x000f220000002100 */
[----:B------:R-:W-:Y:S01]  /*1650*/  SHF.R.S32.HI R3, RZ, 0x1f, R3 ;  /* 0x0000001fff037819 */ /* 0x000fe20000011403 */
[----:B------:R-:W-:Y:S01]  /*1660*/  ULDC.64 UR10, c[0x0][0x210] ;  /* 0x00008400000a7ab9 */ /* 0x000fe20000000a00 */
[----:B------:R-:W-:Y:S02]  /*1670*/  BSSY B1, `(.L_x_31) ;  /* 0x00005b7000017945 */ /* 0x000fe40003800000 */
[----:B------:R-:W-:-:S02]  /*1680*/  IADD3.X R3, R4, R3, R14, P2, P1 ;  /* 0x0000000304037210 */ /* 0x000fc400017e240e */
[----:B------:R-:W-:Y:S02]  /*1690*/  IADD3 R9, P2, P1, R5, R2, R25 ;  /* 0x0000000205097210 */ /* 0x000fe4000795e019 */
[----:B------:R-:W-:Y:S01]  /*16a0*/  IADD3 R2, P3, R206, R8, RZ ;  /* 0x00000008ce027210 */ /* 0x000fe20007f7e0ff */
[----:B------:R-:W-:Y:S01]  /*16b0*/  IMAD R8, R15, UR6, RZ ;  /* 0x000000060f087c24 */ /* 0x000fe2000f8e02ff */
[----:B------:R-:W-:Y:S01]  /*16c0*/  IADD3.X R11, R11, R3, R18, P2, P1 ;  /* 0x000000030b0b7210 */ /* 0x000fe200017e2412 */
[----:B------:R-:W-:Y:S02]  /*16d0*/  IMAD.IADD R18, R6, 0x1, R0 ;  /* 0x0000000106127824 */ /* 0x000fe400078e0200 */
[----:B------:R-:W-:Y:S01]  /*16e0*/  IMAD.X R3, R207, 0x1, R7, P3 ;  /* 0x00000001cf037824 */ /* 0x000fe200018e0607 */
[----:B------:R-:W-:Y:S01]  /*16f0*/  ISETP.GE.AND P3, PT, R31, 0x1, PT ;  /* 0x000000011f00780c */ /* 0x000fe20003f66270 */
[-C--:B-1----:R-:W-:Y:S02]  /*1700*/  IMAD R4, R10, R16.reuse, RZ ;  /* 0x000000100a047224 */ /* 0x082fe400078e02ff */
[----:B------:R-:W-:-:S04]  /*1710*/  IMAD.WIDE.U32 R2, R6, R16, R2 ;  /* 0x0000001006027225 */ /* 0x000fc800078e0002 */
[----:B------:R-:W-:Y:S01]  /*1720*/  IMAD R5, R6, R17, R4 ;  /* 0x0000001106057224 */ /* 0x000fe200078e0204 */
[----:B---3--:R-:W-:-:S03]  /*1730*/  SHF.R.S32.HI R43, RZ, 0x1f, R44 ;  /* 0x0000001fff2b7819 */ /* 0x008fc6000001142c */
[----:B------:R-:W-:Y:S01]  /*1740*/  IMAD.IADD R3, R3, 0x1, R5 ;  /* 0x0000000103037824 */ /* 0x000fe200078e0205 */
[----:B----4-:R-:W-:Y:S02]  /*1750*/  SHF.R.S32.HI R20, RZ, 0x1f, R20 ;  /* 0x0000001fff147819 */ /* 0x010fe40000011414 */
[----:B------:R-:W-:Y:S01]  /*1760*/  LEA.HI R34, R43, R44, RZ, 0x3 ;  /* 0x0000002c2b227211 */ /* 0x000fe200078f18ff */
[----:B------:R-:W-:Y:S01]  /*1770*/  IMAD.WIDE.U32 R2, R48, UR6, R2 ;  /* 0x0000000630027c25 */ /* 0x000fe2000f8e0002 */
[----:B------:R-:W-:Y:S02]  /*1780*/  LEA.HI R20, R20, R21, RZ, 0x5 ;  /* 0x0000001514147211 */ /* 0x000fe400078f28ff */
[----:B------:R-:W-:Y:S02]  /*1790*/  SHF.R.S32.HI R25, RZ, 0x3, R34 ;  /* 0x00000003ff197819 */ /* 0x000fe40000011422 */
[----:B------:R-:W-:Y:S02]  /*17a0*/  SHF.R.S32.HI R20, RZ, 0x5, R20 ;  /* 0x00000005ff147819 */ /* 0x000fe40000011414 */
[----:B------:R-:W-:-:S02]  /*17b0*/  IADD3 R7, P2, R25, R6, RZ ;  /* 0x0000000619077210 */ /* 0x000fc40007f5e0ff */
[----:B------:R-:W-:-:S05]  /*17c0*/  SHF.R.S32.HI R42, RZ, 0x1f, R25 ;  /* 0x0000001fff2a7819 */ /* 0x000fca0000011419 */
[----:B------:R-:W-:-:S04]  /*17d0*/  IMAD.X R5, R42, 0x1, R10, P2 ;  /* 0x000000012a057824 */ /* 0x000fc800010e060a */
[----:B------:R-:W-:Y:S02]  /*17e0*/  IMAD R5, R5, R32, RZ ;  /* 0x0000002005057224 */ /* 0x000fe400078e02ff */
[----:B--2---:R-:W-:Y:S02]  /*17f0*/  IMAD R0, R20, R233, R30 ;  /* 0x000000e914007224 */ /* 0x004fe400078e021e */
[----:B------:R-:W1:Y:S03]  /*1800*/  LDC.64 R20, c[0x0][0x2b0] ;  /* 0x0000ac00ff147b82 */ /* 0x000e660000000a00 */
[----:B------:R-:W-:-:S04]  /*1810*/  IADD3 R4, P1, R0, R9, RZ ;  /* 0x0000000900047210 */ /* 0x000fc80007f3e0ff */
[----:B------:R-:W-:Y:S01]  /*1820*/  LEA.HI.X.SX32 R11, R0, R11, 0x1, P1 ;  /* 0x0000000b000b7211 */ /* 0x000fe200008f0eff */
[----:B------:R-:W-:Y:S01]  /*1830*/  IMAD R0, R48, UR7, R8 ;  /* 0x0000000730007c24 */ /* 0x000fe2000f8e0208 */
[----:B------:R-:W-:Y:S01]  /*1840*/  ULDC.64 UR6, c[0x0][0x400] ;  /* 0x0001000000067ab9 */ /* 0x000fe20000000a00 */
[C---:B------:R-:W-:Y:S01]  /*1850*/  IMAD R8, R7.reuse, R33, R5 ;  /* 0x0000002107087224 */ /* 0x040fe200078e0205 */
[----:B------:R-:W-:Y:S01]  /*1860*/  LEA R192, P1, R4, UR6, 0x2 ;  /* 0x0000000604c07c11 */ /* 0x000fe2000f8210ff */
[----:B------:R-:W-:-:S03]  /*1870*/  IMAD.WIDE.U32 R6, R7, R32, R206 ;  /* 0x0000002007067225 */ /* 0x000fc600078e00ce */
[----:B------:R-:W-:Y:S01]  /*1880*/  LEA.HI.X R193, R4, UR7, R11, 0x2, P1 ;  /* 0x0000000704c17c11 */ /* 0x000fe200088f140b */
[----:B------:R-:W-:Y:S01]  /*1890*/  IMAD.IADD R5, R3, 0x1, R0 ;  /* 0x0000000103057824 */ /* 0x000fe200078e0200 */
[----:B------:R-:W-:Y:S01]  /*18a0*/  IADD3 R6, P2, R28, R6, RZ ;  /* 0x000000061c067210 */ /* 0x000fe20007f5e0ff */
[----:B------:R-:W-:Y:S02]  /*18b0*/  IMAD R3, R15, UR8, RZ ;  /* 0x000000080f037c24 */ /* 0x000fe4000f8e02ff */
[----:B------:R-:W-:Y:S01]  /*18c0*/  IMAD R0, R42, R16, RZ ;  /* 0x000000102a007224 */ /* 0x000fe200078e02ff */
[----:B------:R-:W-:Y:S01]  /*18d0*/  IADD3.X R7, R19, R7, R8, P2, !PT ;  /* 0x0000000713077210 */ /* 0x000fe200017fe408 */
[----:B------:R-:W-:Y:S02]  /*18e0*/  IMAD.MOV.U32 R4, RZ, RZ, R2 ;  /* 0x000000ffff047224 */ /* 0x000fe400078e0002 */
[----:B------:R-:W-:Y:S02]  /*18f0*/  IMAD R2, R48, UR9, R3 ;  /* 0x0000000930027c24 */ /* 0x000fe4000f8e0203 */
[----:B------:R-:W-:-:S02]  /*1900*/  IMAD R0, R25, R17, R0 ;  /* 0x0000001119007224 */ /* 0x000fc400078e0200 */
[----:B------:R-:W-:-:S04]  /*1910*/  IMAD.WIDE.U32 R4, R25, R16, R4 ;  /* 0x0000001019047225 */ /* 0x000fc800078e0004 */
[----:B------:R-:W-:Y:S01]  /*1920*/  IMAD.WIDE.U32 R10, R48, UR8, R6 ;  /* 0x00000008300a7c25 */ /* 0x000fe2000f8e0006 */
[----:B------:R-:W-:Y:S01]  /*1930*/  ULDC.64 UR8, c[0x0][0x3e0] ;  /* 0x0000f80000087ab9 */ /* 0x000fe20000000a00 */
[----:B------:R-:W-:Y:S02]  /*1940*/  IADD3 R28, R5, R0, RZ ;  /* 0x00000000051c7210 */ /* 0x000fe40007ffe0ff */
[----:B------:R-:W-:Y:S01]  /*1950*/  IMAD.IADD R30, R11, 0x1, R2 ;  /* 0x000000010b1e7824 */ /* 0x000fe200078e0202 */
[----:B------:R-:W-:Y:S01]  /*1960*/  LEA R14, P1, R4, UR8, 0x1 ;  /* 0x00000008040e7c11 */ /* 0x000fe2000f8208ff */
[----:B-1----:R-:W-:Y:S01]  /*1970*/  IMAD.WIDE R20, R12, 0x4, R20 ;  /* 0x000000040c147825 */ /* 0x002fe200078e0214 */
[----:B------:R-:W-:Y:S02]  /*1980*/  LEA R200, P2, R10, UR10, 0x1 ;  /* 0x0000000a0ac87c11 */ /* 0x000fe4000f8408ff */
[----:B------:R-:W-:Y:S01]  /*1990*/  LEA.HI.X R15, R4, UR9, R28, 0x1, P1 ;  /* 0x00000009040f7c11 */ /* 0x000fe200088f0c1c */
[----:B-----5:R-:W-:Y:S01]  /*19a0*/  IMAD.WIDE R18, R18, 0x4, R46 ;  /* 0x0000000412127825 */ /* 0x020fe200078e022e */
[----:B------:R-:W-:-:S02]  /*19b0*/  LEA.HI.X R201, R10, UR11, R30, 0x1, P2 ;  /* 0x0000000b0ac97c11 */ /* 0x000fc400090f0c1e */
[----:B------:R-:W-:Y:S01]  /*19c0*/  LEA.HI.SX32 R6, R39, 0xffffffff, 0x1a ;  /* 0xffffffff27067811 */ /* 0x000fe200078fd2ff */
[----:B------:R-:W-:Y:S06]  /*19d0*/  @!P3 BRA `(.L_x_36) ;  /* 0x0000004c00c0b947 */ /* 0x000fec0003800000 */
[----:B------:R-:W-:Y:S01]  /*19e0*/  @P0 BAR.SYNC.DEFER_BLOCKING 0x0 ;  /* 0x0000000000000b1d */ /* 0x000fe20000010000 */
[----:B------:R-:W-:Y:S01]  /*19f0*/  IMAD R0, R239, -0x40, R196 ;  /* 0xffffffc0ef007824 */ /* 0x000fe200078e02c4 */
[----:B------:R-:W-:Y:S01]  /*1a00*/  LEA R195, R251, UR5, 0x1 ;  /* 0x00000005fbc37c11 */ /* 0x000fe2000f8e08ff */
[----:B------:R-:W-:Y:S01]  /*1a10*/  IMAD.WIDE.U32 R2, R29, R22, R206 ;  /* 0x000000161d027225 */ /* 0x000fe200078e00ce */
[C---:B------:R-:W-:Y:S02]  /*1a20*/  IADD3 R8, R25.reuse, 0x20, RZ ;  /* 0x0000002019087810 */ /* 0x040fe40007ffe0ff */
[----:B------:R-:W-:Y:S01]  /*1a30*/  ISETP.GE.AND P6, PT, R25, R0, PT ;  /* 0x000000001900720c */ /* 0x000fe20003fc6270 */
[----:B------:R-:W-:Y:S01]  /*1a40*/  IMAD R7, R35, R22, RZ ;  /* 0x0000001623077224 */ /* 0x000fe200078e02ff */
[----:B------:R-:W-:Y:S01]  /*1a50*/  ULDC.64 UR6, c[0x0][0x268] ;  /* 0x00009a0000067ab9 */ /* 0x000fe20000000a00 */
[----:B------:R-:W-:Y:S01]  /*1a60*/  IMAD.MOV.U32 R198, RZ, RZ, R6 ;  /* 0x000000ffffc67224 */ /* 0x000fe200078e0006 */
[----:B------:R-:W-:Y:S01]  /*1a70*/  IADD3 R6, P1, R36, R2, RZ ;  /* 0x0000000224067210 */ /* 0x000fe20007f3e0ff */
[----:B------:R-:W-:Y:S01]  /*1a80*/  IMAD R2, R29, R23, R7 ;  /* 0x000000171d027224 */ /* 0x000fe200078e0207 */
[----:B------:R-:W-:Y:S01]  /*1a90*/  ISETP.GE.AND P5, PT, R8, R0, PT ;  /* 0x000000000800720c */ /* 0x000fe20003fa6270 */
[----:B------:R-:W-:Y:S01]  /*1aa0*/  IMAD R0, R38, UR6, RZ ;  /* 0x0000000626007c24 */ /* 0x000fe2000f8e02ff */
[----:B------:R-:W-:Y:S01]  /*1ab0*/  BSSY B0, `(.L_x_37) ;  /* 0x0000027000007945 */ /* 0x000fe20003800000 */
[----:B------:R-:W-:Y:S01]  /*1ac0*/  IMAD R13, R198, -0x40, R31 ;  /* 0xffffffc0c60d7824 */ /* 0x000fe200078e021f */
[----:B------:R-:W-:Y:S01]  /*1ad0*/  IADD3.X R7, R37, R3, R2, P1, !PT ;  /* 0x0000000325077210 */ /* 0x000fe20000ffe402 */
[----:B------:R-:W-:Y:S01]  /*1ae0*/  IMAD R0, R24, UR7, R0 ;  /* 0x0000000718007c24 */ /* 0x000fe2000f8e0200 */
[----:B------:R-:W-:-:S02]  /*1af0*/  LEA.HI R2, R198, R198, RZ, 0x1 ;  /* 0x000000c6c6027211 */ /* 0x000fc400078f08ff */
[-C--:B------:R-:W-:Y:S01]  /*1b00*/  ISETP.GE.AND P3, PT, R8, R13.reuse, PT ;  /* 0x0000000d0800720c */ /* 0x080fe20003f66270 */
[----:B------:R-:W-:Y:S01]  /*1b10*/  IMAD.WIDE.U32 R6, R24, UR6, R6 ;  /* 0x0000000618067c25 */ /* 0x000fe2000f8e0006 */
[----:B------:R-:W-:Y:S01]  /*1b20*/  ISETP.GE.AND P4, PT, R25, R13, PT ;  /* 0x0000000d1900720c */ /* 0x000fe20003f86270 */
[----:B------:R1:W-:Y:S01]  /*1b30*/  @P6 STS.128 [R195+0x10000], RZ ;  /* 0x010000ffc3006388 */ /* 0x0003e20000000c00 */
[----:B------:R-:W-:Y:S01]  /*1b40*/  LOP3.LUT R31, R2, 0xfffffffe, RZ, 0xc0, !PT ;  /* 0xfffffffe021f7812 */ /* 0x000fe200078ec0ff */
[----:B------:R-:W-:Y:S02]  /*1b50*/  IMAD.IADD R12, R7, 0x1, R0 ;  /* 0x00000001070c7824 */ /* 0x000fe400078e0200 */
[----:B------:R1:W-:Y:S01]  /*1b60*/  @P6 STS.128 [R195+0x12000], RZ ;  /* 0x012000ffc3006388 */ /* 0x0003e20000000c00 */
[----:B------:R-:W-:Y:S07]  /*1b70*/  @P6 BRA `(.L_x_38) ;  /* 0x0000000000686947 */ /* 0x000fee0003800000 */
[----:B------:R-:W-:Y:S01]  /*1b80*/  ULDC UR4, c[0x0][0x2d0] ;  /* 0x0000b40000047ab9 */ /* 0x000fe20000000800 */
[----:B------:R-:W-:Y:S01]  /*1b90*/  MOV R3, R12 ;  /* 0x0000000c00037202 */ /* 0x000fe20000000f00 */
[-C--:B------:R-:W-:Y:S01]  /*1ba0*/  IMAD R0, R42, R22.reuse, RZ ;  /* 0x000000162a007224 */ /* 0x080fe200078e02ff */
[----:B------:R-:W-:Y:S01]  /*1bb0*/  ISETP.GE.AND P2, PT, R206, UR4, PT ;  /* 0x00000004ce007c0c */ /* 0x000fe2000bf46270 */
[----:B------:R-:W-:Y:S01]  /*1bc0*/  IMAD.MOV.U32 R2, RZ, RZ, R6 ;  /* 0x000000ffff027224 */ /* 0x000fe200078e0006 */
[----:B------:R-:W-:Y:S01]  /*1bd0*/  ISETP.GE.AND P1, PT, R218, UR4, PT ;  /* 0x00000004da007c0c */ /* 0x000fe2000bf26270 */
[C---:B------:R-:W-:Y:S02]  /*1be0*/  IMAD R0, R25.reuse, R23, R0 ;  /* 0x0000001719007224 */ /* 0x040fe400078e0200 */
[----:B------:R-:W-:-:S04]  /*1bf0*/  IMAD.WIDE.U32 R2, R25, R22, R2 ;  /* 0x0000001619027225 */ /* 0x000fc800078e0002 */
[----:B------:R-:W-:-:S04]  /*1c00*/  IMAD.IADD R0, R3, 0x1, R0 ;  /* 0x0000000103007824 */ /* 0x000fc800078e0200 */
[----:B------:R-:W2:Y:S01]  /*1c10*/  @!P2 LDC.64 R8, c[0x0][0x220] ;  /* 0x00008800ff08ab82 */ /* 0x000ea20000000a00 */
[----:B------:R3:W-:Y:S01]  /*1c20*/  @P2 STS.128 [R195+0x10000], RZ ;  /* 0x010000ffc3002388 */ /* 0x0007e20000000c00 */
[----:B--2---:R-:W-:-:S04]  /*1c30*/  @!P2 LEA R8, P0, R2, R8, 0x1 ;  /* 0x000000080208a211 */ /* 0x004fc800078008ff */
[----:B------:R-:W-:-:S05]  /*1c40*/  @!P2 LEA.HI.X R9, R2, R9, R0, 0x1, P0 ;  /* 0x000000090209a211 */ /* 0x000fca00000f0c00 */
[----:B------:R-:W-:Y:S01]  /*1c50*/  @!PT LDS RZ, [RZ] ;  /* 0x00000000fffff984 */ /* 0x000fe20000000800 */
[----:B------:R-:W-:Y:S01]  /*1c60*/  @!PT LDS RZ, [RZ] ;  /* 0x00000000fffff984 */ /* 0x000fe20000000800 */
[----:B------:R-:W-:Y:S01]  /*1c70*/  @!PT LDS RZ, [RZ] ;  /* 0x00000000fffff984 */ /* 0x000fe20000000800 */
[----:B------:R3:W-:Y:S04]  /*1c80*/  @!P2 LDGSTS.E.BYPASS.LTC128B.128 [R195+0x10000], desc[UR16][R8.64] ;  /* 0x1000000008c3afae */ /* 0x0007e8000b901d50 */
[----:B------:R3:W-:Y:S01]  /*1c90*/  @P1 STS.128 [R195+0x12000], RZ ;  /* 0x012000ffc3001388 */ /* 0x0007e20000000c00 */
[----:B------:R-:W-:Y:S05]  /*1ca0*/  @P1 BRA `(.L_x_38) ;  /* 0x00000000001c1947 */ /* 0x000fea0003800000 */
[----:B------:R-:W-:Y:S02]  /*1cb0*/  ULDC.64 UR6, c[0x0][0x220] ;  /* 0x0000880000067ab9 */ /* 0x000fe40000000a00 */
[----:B---3--:R-:W-:-:S04]  /*1cc0*/  LEA R8, P0, R2, UR6, 0x1 ;  /* 0x0000000602087c11 */ /* 0x008fc8000f8008ff */
[----:B------:R-:W-:-:S05]  /*1cd0*/  LEA.HI.X R9, R2, UR7, R0, 0x1, P0 ;  /* 0x0000000702097c11 */ /* 0x000fca00080f0c00 */
[----:B------:R-:W-:Y:S01]  /*1ce0*/  @!PT LDS RZ, [RZ] ;  /* 0x00000000fffff984 */ /* 0x000fe20000000800 */
[----:B------:R-:W-:Y:S01]  /*1cf0*/  @!PT LDS RZ, [RZ] ;  /* 0x00000000fffff984 */ /* 0x000fe20000000800 */
[----:B------:R-:W-:Y:S01]  /*1d00*/  @!PT LDS RZ, [RZ] ;  /* 0x00000000fffff984 */ /* 0x000fe20000000800 */
[----:B------:R2:W-:Y:S04]  /*1d10*/  LDGSTS.E.BYPASS.LTC128B.128 [R195+0x12000], desc[UR16][R8.64+0x80] ;  /* 0x1200008008c37fae */ /* 0x0005e8000b901d50 */
.L_x_38:
[----:B------:R-:W-:Y:S05]  /*1d20*/  BSYNC B0 ;  /* 0x0000000000007941 */ /* 0x000fea0003800000 */
.L_x_37:
[----:B------:R4:W-:Y:S01]  /*1d30*/  @P5 STS.128 [R195+0x11000], RZ ;  /* 0x011000ffc3005388 */ /* 0x0009e20000000c00 */
[----:B------:R-:W-:Y:S03]  /*1d40*/  BSSY B0, `(.L_x_39) ;  /* 0x000001e000007945 */ /* 0x000fe60003800000 */
[----:B------:R4:W-:Y:S01]  /*1d50*/  @P5 STS.128 [R195+0x13000], RZ ;  /* 0x013000ffc3005388 */ /* 0x0009e20000000c00 */
[----:B------:R-:W-:Y:S05]  /*1d60*/  @P5 BRA `(.L_x_40) ;  /* 0x00000000006c5947 */ /* 0x000fea0003800000 */
[----:B------:R-:W-:Y:S01]  /*1d70*/  ULDC UR4, c[0x0][0x2d0] ;  /* 0x0000b40000047ab9 */ /* 0x000fe20000000800 */
[----:B------:R-:W-:Y:S02]  /*1d80*/  IADD3 R0, P0, R25, 0x20, RZ ;  /* 0x0000002019007810 */ /* 0x000fe40007f1e0ff */
[----:B------:R-:W-:Y:S02]  /*1d90*/  ISETP.GE.AND P1, PT, R206, UR4, PT ;  /* 0x00000004ce007c0c */ /* 0x000fe4000bf26270 */
[----:B------:R-:W-:Y:S01]  /*1da0*/  MOV R7, R12 ;  /* 0x0000000c00077202 */ /* 0x000fe20000000f00 */
[----:B------:R-:W-:Y:S01]  /*1db0*/  IMAD.X R2, RZ, RZ, R42, P0 ;  /* 0x000000ffff027224 */ /* 0x000fe200000e062a */
[----:B------:R-:W-:-:S03]  /*1dc0*/  ISETP.GE.AND P0, PT, R218, UR4, PT ;  /* 0x00000004da007c0c */ /* 0x000fc6000bf06270 */
[-C--:B------:R-:W-:Y:S02]  /*1dd0*/  IMAD R2, R2, R22.reuse, RZ ;  /* 0x0000001602027224 */ /* 0x080fe400078e02ff */
[----:B------:R-:W-:-:S04]  /*1de0*/  IMAD.WIDE.U32 R6, R0, R22, R6 ;  /* 0x0000001600067225 */ /* 0x000fc800078e0006 */
[----:B--23--:R-:W2:Y:S01]  /*1df0*/  @!P1 LDC.64 R8, c[0x0][0x220] ;  /* 0x00008800ff089b82 */ /* 0x00cea20000000a00 */
[----:B------:R-:W-:Y:S01]  /*1e00*/  IMAD R0, R0, R23, R2 ;  /* 0x0000001700007224 */ /* 0x000fe200078e0202 */
[----:B------:R3:W-:Y:S03]  /*1e10*/  @P1 STS.128 [R195+0x11000], RZ ;  /* 0x011000ffc3001388 */ /* 0x0007e60000000c00 */
[----:B------:R-:W-:Y:S01]  /*1e20*/  IMAD.IADD R0, R7, 0x1, R0 ;  /* 0x0000000107007824 */ /* 0x000fe200078e0200 */
        /* <DEDUP_REMOVED lines=15> */
.L_x_40:
[----:B------:R-:W-:Y:S05]  /*1f20*/  BSYNC B0 ;  /* 0x0000000000007941 */ /* 0x000fea0003800000 */
.L_x_39:
[----:B------:R-:W0:Y:S01]  /*1f30*/  LDGDEPBAR ;  /* 0x00000000000079af */ /* 0x000e220000000000 */
[----:B------:R-:W-:Y:S01]  /*1f40*/  BSSY B0, `(.L_x_41) ;  /* 0x0000015000007945 */ /* 0x000fe20003800000 */
[----:B------:R-:W-:Y:S02]  /*1f50*/  MOV R202, R14 ;  /* 0x0000000e00ca7202 */ /* 0x000fe40000000f00 */
[----:B------:R1:W-:Y:S01]  /*1f60*/  @P4 STS.128 [R195+0x8000], RZ ;  /* 0x008000ffc3004388 */ /* 0x0003e20000000c00 */
[----:B------:R-:W-:Y:S02]  /*1f70*/  MOV R203, R15 ;  /* 0x0000000f00cb7202 */ /* 0x000fe40000000f00 */
[----:B------:R-:W-:Y:S01]  /*1f80*/  IADD3 R0, R198, -R31, RZ ;  /* 0x8000001fc6007210 */ /* 0x000fe20007ffe0ff */
[----:B------:R1:W-:Y:S01]  /*1f90*/  @P4 STS.128 [R195+0xa000], RZ ;  /* 0x00a000ffc3004388 */ /* 0x0003e20000000c00 */
[----:B------:R-:W-:Y:S05]  /*1fa0*/  @P4 BRA `(.L_x_42) ;  /* 0x0000000000384947 */ /* 0x000fea0003800000 */
[----:B------:R-:W-:Y:S02]  /*1fb0*/  ULDC UR4, c[0x0][0x2d0] ;  /* 0x0000b40000047ab9 */ /* 0x000fe40000000800 */
[----:B------:R-:W-:Y:S02]  /*1fc0*/  ISETP.GE.AND P1, PT, R206, UR4, PT ;  /* 0x00000004ce007c0c */ /* 0x000fe4000bf26270 */
[----:B------:R-:W-:-:S11]  /*1fd0*/  ISETP.GE.AND P0, PT, R218, UR4, PT ;  /* 0x00000004da007c0c */ /* 0x000fd6000bf06270 */
[----:B------:R1:W-:Y:S04]  /*1fe0*/  @P1 STS.128 [R195+0x8000], RZ ;  /* 0x008000ffc3001388 */ /* 0x0003e80000000c00 */
[----:B------:R-:W-:Y:S01]  /*1ff0*/  @!PT LDS RZ, [RZ] ;  /* 0x00000000fffff984 */ /* 0x000fe20000000800 */
[----:B------:R-:W-:Y:S01]  /*2000*/  @!PT LDS RZ, [RZ] ;  /* 0x00000000fffff984 */ /* 0x000fe20000000800 */
[----:B------:R-:W-:Y:S01]  /*2010*/  @!PT LDS RZ, [RZ] ;  /* 0x00000000fffff984 */ /* 0x000fe20000000800 */
[----:B------:R1:W-:Y:S04]  /*2020*/  @!P1 LDGSTS.E.BYPASS.LTC128B.128 [R195+0x8000], desc[UR16][R202.64] ;  /* 0x08000000cac39fae */ /* 0x0003e8000b901d50 */
[----:B------:R1:W-:Y:S01]  /*2030*/  @P0 STS.128 [R195+0xa000], RZ ;  /* 0x00a000ffc3000388 */ /* 0x0003e20000000c00 */
[----:B------:R-:W-:Y:S05]  /*2040*/  @P0 BRA `(.L_x_42) ;  /* 0x0000000000100947 */ /* 0x000fea0003800000 */
[----:B------:R-:W-:Y:S01]  /*2050*/  @!PT LDS RZ, [RZ] ;  /* 0x00000000fffff984 */ /* 0x000fe20000000800 */
[----:B------:R-:W-:Y:S01]  /*2060*/  @!PT LDS RZ, [RZ] ;  /* 0x00000000fffff984 */ /* 0x000fe20000000800 */
[----:B------:R-:W-:Y:S01]  /*2070*/  @!PT LDS RZ, [RZ] ;  /* 0x00000000fffff984 */ /* 0x000fe20000000800 */
[----:B------:R1:W-:Y:S02]  /*2080*/  LDGSTS.E.BYPASS.LTC128B.128 [R195+0xa000], desc[UR16][R202.64+0x80] ;  /* 0x0a000080cac37fae */ /* 0x0003e4000b901d50 */
.L_x_42:
[----:B------:R-:W-:Y:S05]  /*2090*/  BSYNC B0 ;  /* 0x0000000000007941 */ /* 0x000fea0003800000 */
.L_x_41:
[----:B------:R1:W-:Y:S01]  /*20a0*/  @P3 STS.128 [R195+0x9000], RZ ;  /* 0x009000ffc3003388 */ /* 0x0003e20000000c00 */
[----:B------:R-:W-:Y:S01]  /*20b0*/  ISETP.NE.AND P0, PT, R0, 0x1, PT ;  /* 0x000000010000780c */ /* 0x000fe20003f05270 */
[----:B------:R-:W-:Y:S01]  /*20c0*/  BSSY B0, `(.L_x_43) ;  /* 0x000001d000007945 */ /* 0x000fe20003800000 */
[----:B------:R-:W-:Y:S01]  /*20d0*/  IADD3 R0, R251, 0x2000, RZ ;  /* 0x00002000fb007810 */ /* 0x000fe20007ffe0ff */
[----:B------:R1:W-:Y:S01]  /*20e0*/  @P3 STS.128 [R195+0xb000], RZ ;  /* 0x00b000ffc3003388 */ /* 0x0003e20000000c00 */
[----:B------:R-:W-:Y:S01]  /*20f0*/  IMAD.MOV.U32 R211, RZ, RZ, R20 ;  /* 0x000000ffffd37224 */ /* 0x000fe200078e0014 */
[----:B------:R-:W-:Y:S01]  /*2100*/  MOV R213, R18 ;  /* 0x0000001200d57202 */ /* 0x000fe20000000f00 */
[----:B------:R-:W-:Y:S01]  /*2110*/  IMAD.MOV.U32 R210, RZ, RZ, R21 ;  /* 0x000000ffffd27224 */ /* 0x000fe200078e0015 */
[----:B------:R-:W-:Y:S01]  /*2120*/  SEL R194, R0, R251, !P0 ;  /* 0x000000fb00c27207 */ /* 0x000fe20004000000 */
[----:B------:R-:W-:Y:S01]  /*2130*/  IMAD.MOV.U32 R212, RZ, RZ, R19 ;  /* 0x000000ffffd47224 */ /* 0x000fe200078e0013 */
[----:B------:R-:W-:Y:S05]  /*2140*/  @P3 BRA `(.L_x_44) ;  /* 0x0000000000503947 */ /* 0x000fea0003800000 */
[----:B------:R-:W-:Y:S02]  /*2150*/  ULDC UR4, c[0x0][0x2d0] ;  /* 0x0000b40000047ab9 */ /* 0x000fe40000000800 */
[----:B------:R-:W-:-:S13]  /*2160*/  ISETP.GE.AND P2, PT, R206, UR4, PT ;  /* 0x00000004ce007c0c */ /* 0x000fda000bf46270 */
[C---:B--23--:R-:W-:Y:S01]  /*2170*/  @!P2 LEA R2, P1, R16.reuse, R202, 0x6 ;  /* 0x000000ca1002a211 */ /* 0x04cfe200078230ff */
[----:B------:R2:W-:Y:S03]  /*2180*/  @P2 STS.128 [R195+0x9000], RZ ;  /* 0x009000ffc3002388 */ /* 0x0005e60000000c00 */
[----:B------:R-:W-:Y:S02]  /*2190*/  @!P2 LEA.HI.X R3, R16, R203, R17, 0x6, P1 ;  /* 0x000000cb1003a211 */ /* 0x000fe400008f3411 */
[----:B------:R-:W-:-:S03]  /*21a0*/  ISETP.GE.AND P1, PT, R218, UR4, PT ;  /* 0x00000004da007c0c */ /* 0x000fc6000bf26270 */
[----:B------:R-:W-:Y:S01]  /*21b0*/  @!PT LDS RZ, [RZ] ;  /* 0x00000000fffff984 */ /* 0x000fe20000000800 */
[----:B------:R-:W-:Y:S01]  /*21c0*/  @!PT LDS RZ, [RZ] ;  /* 0x00000000fffff984 */ /* 0x000fe20000000800 */
[----:B------:R-:W-:Y:S01]  /*21d0*/  @!PT LDS RZ, [RZ] ;  /* 0x00000000fffff984 */ /* 0x000fe20000000800 */
[----:B------:R2:W-:Y:S10]  /*21e0*/  @!P2 LDGSTS.E.BYPASS.LTC128B.128 [R195+0x9000], desc[UR16][R2.64] ;  /* 0x0900000002c3afae */ /* 0x0005f4000b901d50 */
[----:B------:R2:W-:Y:S01]  /*21f0*/  @P1 STS.128 [R195+0xb000], RZ ;  /* 0x00b000ffc3001388 */ /* 0x0005e20000000c00 */
[----:B------:R-:W-:Y:S05]  /*2200*/  @P1 BRA `(.L_x_44) ;  /* 0x0000000000201947 */ /* 0x000fea0003800000 */
[----:B------:R-:W-:-:S04]  /*2210*/  LEA R4, P1, R16, R4, 0x5 ;  /* 0x0000000410047211 */ /* 0x000fc800078228ff */
[----:B------:R-:W-:Y:S02]  /*2220*/  LEA.HI.X R0, R16, R28, R17, 0x5, P1 ;  /* 0x0000001c10007211 */ /* 0x000fe400008f2c11 */
[----:B--2---:R-:W-:-:S04]  /*2230*/  LEA R2, P1, R4, UR8, 0x1 ;  /* 0x0000000804027c11 */ /* 0x004fc8000f8208ff */
[----:B------:R-:W-:-:S05]  /*2240*/  LEA.HI.X R3, R4, UR9, R0, 0x1, P1 ;  /* 0x0000000904037c11 */ /* 0x000fca00088f0c00 */
[----:B------:R-:W-:Y:S01]  /*2250*/  @!PT LDS RZ, [RZ] ;  /* 0x00000000fffff984 */ /* 0x000fe20000000800 */
[----:B------:R-:W-:Y:S01]  /*2260*/  @!PT LDS RZ, [RZ] ;  /* 0x00000000fffff984 */ /* 0x000fe20000000800 */
[----:B------:R-:W-:Y:S01]  /*2270*/  @!PT LDS RZ, [RZ] ;  /* 0x00000000fffff984 */ /* 0x000fe20000000800 */
[----:B------:R2:W-:Y:S04]  /*2280*/  LDGSTS.E.BYPASS.LTC128B.128 [R195+0xb000], desc[UR16][R2.64+0x80] ;  /* 0x0b00008002c37fae */ /* 0x0005e8000b901d50 */
.L_x_44:
[----:B------:R-:W-:Y:S05]  /*2290*/  BSYNC B0 ;  /* 0x0000000000007941 */ /* 0x000fea0003800000 */
.L_x_43:
[----:B------:R-:W-:Y:S01]  /*22a0*/  BSSY B0, `(.L_x_45) ;  /* 0x0000020000007945 */ /* 0x000fe20003800000 */
[----:B------:R-:W-:-:S03]  /*22b0*/  LEA R194, R194, UR5, 0x1 ;  /* 0x00000005c2c27c11 */ /* 0x000fc6000f8e08ff */
[----:B------:R-:W-:Y:S05]  /*22c0*/  @!P4 BRA `(.L_x_46) ;  /* 0x000000000024c947 */ /* 0x000fea0003800000 */
[----:B------:R1:W-:Y:S04]  /*22d0*/  STS [R194], RZ ;  /* 0x000000ffc2007388 */ /* 0x0003e80000000800 */
[----:B------:R1:W-:Y:S04]  /*22e0*/  STS [R194+0x4], RZ ;  /* 0x000004ffc2007388 */ /* 0x0003e80000000800 */
[----:B------:R1:W-:Y:S04]  /*22f0*/  STS [R194+0x8], RZ ;  /* 0x000008ffc2007388 */ /* 0x0003e80000000800 */
[----:B------:R1:W-:Y:S04]  /*2300*/  STS [R194+0xc], RZ ;  /* 0x00000cffc2007388 */ /* 0x0003e80000000800 */
[----:B------:R1:W-:Y:S04]  /*2310*/  STS [R194+0x2000], RZ ;  /* 0x002000ffc2007388 */ /* 0x0003e80000000800 */
[----:B------:R1:W-:Y:S04]  /*2320*/  STS [R194+0x2004], RZ ;  /* 0x002004ffc2007388 */ /* 0x0003e80000000800 */
[----:B------:R1:W-:Y:S04]  /*2330*/  STS [R194+0x2008], RZ ;  /* 0x002008ffc2007388 */ /* 0x0003e80000000800 */
[----:B------:R1:W-:Y:S01]  /*2340*/  STS [R194+0x200c], RZ ;  /* 0x00200cffc2007388 */ /* 0x0003e20000000800 */
[----:B------:R-:W-:Y:S05]  /*2350*/  BRA `(.L_x_47) ;  /* 0x0000000000507947 */ /* 0x000fea0003800000 */
.L_x_46:
[----:B------:R-:W-:Y:S02]  /*2360*/  ULDC UR4, c[0x0][0x2d0] ;  /* 0x0000b40000047ab9 */ /* 0x000fe40000000800 */
[----:B------:R-:W-:Y:S02]  /*2370*/  ISETP.GE.AND P2, PT, R206, UR4, PT ;  /* 0x00000004ce007c0c */ /* 0x000fe4000bf46270 */
[----:B------:R-:W-:-:S11]  /*2380*/  ISETP.GE.AND P1, PT, R218, UR4, PT ;  /* 0x00000004da007c0c */ /* 0x000fd6000bf26270 */
[----:B------:R1:W-:Y:S04]  /*2390*/  @P2 STS [R194], RZ ;  /* 0x000000ffc2002388 */ /* 0x0003e80000000800 */
[----:B------:R1:W-:Y:S04]  /*23a0*/  @P2 STS [R194+0x4], RZ ;  /* 0x000004ffc2002388 */ /* 0x0003e80000000800 */
[----:B------:R1:W-:Y:S04]  /*23b0*/  @P2 STS [R194+0x8], RZ ;  /* 0x000008ffc2002388 */ /* 0x0003e80000000800 */
[----:B------:R1:W-:Y:S04]  /*23c0*/  @P2 STS [R194+0xc], RZ ;  /* 0x00000cffc2002388 */ /* 0x0003e80000000800 */
[----:B------:R-:W-:Y:S01]  /*23d0*/  @!PT LDS RZ, [RZ] ;  /* 0x00000000fffff984 */ /* 0x000fe20000000800 */
[----:B------:R-:W-:Y:S01]  /*23e0*/  @!PT LDS RZ, [RZ] ;  /* 0x00000000fffff984 */ /* 0x000fe20000000800 */
[----:B------:R-:W-:Y:S01]  /*23f0*/  @!PT LDS RZ, [RZ] ;  /* 0x00000000fffff984 */ /* 0x000fe20000000800 */
[----:B------:R1:W-:Y:S04]  /*2400*/  @!P2 LDGSTS.E.BYPASS.LTC128B.128 [R194], desc[UR16][R200.64] ;  /* 0x00000000c8c2afae */ /* 0x0003e8000b901d50 */
[----:B------:R1:W-:Y:S04]  /*2410*/  @P1 STS [R194+0x2000], RZ ;  /* 0x002000ffc2001388 */ /* 0x0003e80000000800 */
[----:B------:R1:W-:Y:S04]  /*2420*/  @P1 STS [R194+0x2004], RZ ;  /* 0x002004ffc2001388 */ /* 0x0003e80000000800 */
[----:B------:R1:W-:Y:S04]  /*2430*/  @P1 STS [R194+0x2008], RZ ;  /* 0x002008ffc2001388 */ /* 0x0003e80000000800 */
[----:B------:R1:W-:Y:S01]  /*2440*/  @P1 STS [R194+0x200c], RZ ;  /* 0x00200cffc2001388 */ /* 0x0003e20000000800 */
[----:B------:R-:W-:Y:S05]  /*2450*/  @P1 BRA `(.L_x_47) ;  /* 0x0000000000101947 */ /* 0x000fea0003800000 */
[----:B------:R-:W-:Y:S01]  /*2460*/  @!PT LDS RZ, [RZ] ;  /* 0x00000000fffff984 */ /* 0x000fe20000000800 */
[----:B------:R-:W-:Y:S01]  /*2470*/  @!PT LDS RZ, [RZ] ;  /* 0x00000000fffff984 */ /* 0x000fe20000000800 */
[----:B------:R-:W-:Y:S01]  /*2480*/  @!PT LDS RZ, [RZ] ;  /* 0x00000000fffff984 */ /* 0x000fe20000000800 */
[----:B------:R1:W-:Y:S02]  /*2490*/  LDGSTS.E.BYPASS.LTC128B.128 [R194+0x2000], desc[UR16][R200.64+0x80] ;  /* 0x02000080c8c27fae */ /* 0x0003e4000b901d50 */
.L_x_47:
[----:B------:R-:W-:Y:S05]  /*24a0*/  BSYNC B0 ;  /* 0x0000000000007941 */ /* 0x000fea0003800000 */
.L_x_45:
[----:B------:R-:W-:Y:S01]  /*24b0*/  BSSY B0, `(.L_x_48) ;  /* 0x0000027000007945 */ /* 0x000fe20003800000 */
[----:B------:R-:W-:Y:S01]  /*24c0*/  SHF.L.U32 R6, R33, 0x5, RZ ;  /* 0x0000000521067819 */ /* 0x000fe200000006ff */
[----:B------:R-:W-:Y:S02]  /*24d0*/  IMAD.WIDE.U32 R4, R32, 0x20, RZ ;  /* 0x0000002020047825 */ /* 0x000fe400078e00ff */
[----:B------:R-:W-:Y:S05]  /*24e0*/  @!P3 BRA `(.L_x_49) ;  /* 0x000000000024b947 */ /* 0x000fea0003800000 */
[----:B------:R1:W-:Y:S04]  /*24f0*/  STS [R194+0x1000], RZ ;  /* 0x001000ffc2007388 */ /* 0x0003e80000000800 */
        /* <DEDUP_REMOVED lines=8> */
.L_x_49:
[----:B------:R-:W-:Y:S02]  /*2580*/  ULDC UR4, c[0x0][0x2d0] ;  /* 0x0000b40000047ab9 */ /* 0x000fe40000000800 */
[----:B------:R-:W-:Y:S02]  /*2590*/  ISETP.GE.AND P2, PT, R206, UR4, PT ;  /* 0x00000004ce007c0c */ /* 0x000fe4000bf46270 */
[----:B------:R-:W-:-:S11]  /*25a0*/  ISETP.GE.AND P1, PT, R218, UR4, PT ;  /* 0x00000004da007c0c */ /* 0x000fd6000bf26270 */
[C---:B--23--:R-:W-:Y:S01]  /*25b0*/  @!P2 LEA R2, P3, R32.reuse, R200, 0x6 ;  /* 0x000000c82002a211 */ /* 0x04cfe200078630ff */
[----:B------:R2:W-:Y:S03]  /*25c0*/  @P2 STS [R194+0x1000], RZ ;  /* 0x001000ffc2002388 */ /* 0x0005e60000000800 */
[----:B------:R-:W-:Y:S01]  /*25d0*/  @!P2 LEA.HI.X R3, R32, R201, R33, 0x6, P3 ;  /* 0x000000c92003a211 */ /* 0x000fe200018f3421 */
[----:B------:R2:W-:Y:S04]  /*25e0*/  @P2 STS [R194+0x1004], RZ ;  /* 0x001004ffc2002388 */ /* 0x0005e80000000800 */
[----:B------:R2:W-:Y:S04]  /*25f0*/  @P2 STS [R194+0x1008], RZ ;  /* 0x001008ffc2002388 */ /* 0x0005e80000000800 */
[----:B------:R2:W-:Y:S04]  /*2600*/  @P2 STS [R194+0x100c], RZ ;  /* 0x00100cffc2002388 */ /* 0x0005e80000000800 */
[----:B------:R-:W-:Y:S01]  /*2610*/  @!PT LDS RZ, [RZ] ;  /* 0x00000000fffff984 */ /* 0x000fe20000000800 */
[----:B------:R-:W-:Y:S01]  /*2620*/  @!PT LDS RZ, [RZ] ;  /* 0x00000000fffff984 */ /* 0x000fe20000000800 */
[----:B------:R-:W-:Y:S01]  /*2630*/  @!PT LDS RZ, [RZ] ;  /* 0x00000000fffff984 */ /* 0x000fe20000000800 */
[----:B------:R3:W-:Y:S01]  /*2640*/  @!P2 LDGSTS.E.BYPASS.LTC128B.128 [R194+0x1000], desc[UR16][R2.64] ;  /* 0x0100000002c2afae */ /* 0x0007e2000b901d50 */
[----:B------:R-:W-:-:S03]  /*2650*/  IADD3 R0, P2, R10, R4, RZ ;  /* 0x000000040a007210 */ /* 0x000fc60007f5e0ff */
[----:B------:R2:W-:Y:S04]  /*2660*/  @P1 STS [R194+0x3000], RZ ;  /* 0x003000ffc2001388 */ /* 0x0005e80000000800 */
[----:B------:R2:W-:Y:S04]  /*2670*/  @P1 STS [R194+0x3004], RZ ;  /* 0x003004ffc2001388 */ /* 0x0005e80000000800 */
[----:B------:R2:W-:Y:S04]  /*2680*/  @P1 STS [R194+0x3008], RZ ;  /* 0x003008ffc2001388 */ /* 0x0005e80000000800 */
[----:B------:R2:W-:Y:S01]  /*2690*/  @P1 STS [R194+0x300c], RZ ;  /* 0x00300cffc2001388 */ /* 0x0005e20000000800 */
[----:B---3--:R-:W-:Y:S01]  /*26a0*/  IADD3.X R3, R30, R5, R6, P2, !PT ;  /* 0x000000051e037210 */ /* 0x008fe200017fe406 */
[----:B------:R-:W-:Y:S06]  /*26b0*/  @P1 BRA `(.L_x_50) ;  /* 0x0000000000181947 */ /* 0x000fec0003800000 */
[----:B------:R-:W-:-:S04]  /*26c0*/  LEA R2, P1, R0, UR10, 0x1 ;  /* 0x0000000a00027c11 */ /* 0x000fc8000f8208ff */
[----:B------:R-:W-:-:S05]  /*26d0*/  LEA.HI.X R3, R0, UR11, R3, 0x1, P1 ;  /* 0x0000000b00037c11 */ /* 0x000fca00088f0c03 */
[----:B------:R-:W-:Y:S01]  /*26e0*/  @!PT LDS RZ, [RZ] ;  /* 0x00000000fffff984 */ /* 0x000fe20000000800 */
[----:B------:R-:W-:Y:S01]  /*26f0*/  @!PT LDS RZ, [RZ] ;  /* 0x00000000fffff984 */ /* 0x000fe20000000800 */
[----:B------:R-:W-:Y:S01]  /*2700*/  @!PT LDS RZ, [RZ] ;  /* 0x00000000fffff984 */ /* 0x000fe20000000800 */
[----:B------:R3:W-:Y:S04]  /*2710*/  LDGSTS.E.BYPASS.LTC128B.128 [R194+0x3000], desc[UR16][R2.64+0x80] ;  /* 0x0300008002c27fae */ /* 0x0007e8000b901d50 */
.L_x_50:
[----:B------:R-:W-:Y:S05]  /*2720*/  BSYNC B0 ;  /* 0x0000000000007941 */ /* 0x000fea0003800000 */
.L_x_48:
[----:B------:R1:W-:Y:S01]  /*2730*/  @P6 STS.128 [R195+0xc000], RZ ;  /* 0x00c000ffc3006388 */ /* 0x0003e20000000c00 */
[-C--:B--23--:R-:W-:Y:S01]  /*2740*/  IMAD.WIDE.U32 R2, R29, R26.reuse, R206 ;  /* 0x0000001a1d027225 */ /* 0x08cfe200078e00ce */
[----:B------:R-:W-:Y:S01]  /*2750*/  ULDC.64 UR6, c[0x0][0x260] ;  /* 0x0000980000067ab9 */ /* 0x000fe20000000a00 */
[----:B------:R-:W-:Y:S01]  /*2760*/  SHF.R.S32.HI R231, RZ, 0x1f, R247 ;  /* 0x0000001fffe77819 */ /* 0x000fe200000114f7 */
[----:B------:R1:W-:Y:S01]  /*2770*/  @P6 STS.128 [R195+0xe000], RZ ;  /* 0x00e000ffc3006388 */ /* 0x0003e20000000c00 */
[----:B------:R-:W-:Y:S01]  /*2780*/  IMAD R0, R35, R26, RZ ;  /* 0x0000001a23007224 */ /* 0x000fe200078e02ff */
[----:B------:R-:W-:Y:S01]  /*2790*/  IADD3 R4, P1, R40, R2, RZ ;  /* 0x0000000228047210 */ /* 0x000fe20007f3e0ff */
[----:B------:R-:W-:Y:S01]  /*27a0*/  IMAD.SHL.U32 R6, R247, 0x4, RZ ;  /* 0x00000004f7067824 */ /* 0x000fe200078e00ff */
[----:B------:R-:W-:Y:S01]  /*27b0*/  BSSY B0, `(.L_x_51) ;  /* 0x000002a000007945 */ /* 0x000fe20003800000 */
[----:B------:R-:W-:Y:S01]  /*27c0*/  IMAD R0, R29, R27, R0 ;  /* 0x0000001b1d007224 */ /* 0x000fe200078e0200 */
[C---:B------:R-:W-:Y:S01]  /*27d0*/  ISETP.GE.AND P2, PT, R247.reuse, R13, PT ;  /* 0x0000000df700720c */ /* 0x040fe20003f46270 */
[----:B------:R-:W-:Y:S01]  /*27e0*/  VIADD R2, R247, 0x8 ;  /* 0x00000008f7027836 */ /* 0x000fe20000000000 */
[----:B------:R-:W-:Y:S01]  /*27f0*/  IADD3 R6, P3, R6, R211, RZ ;  /* 0x000000d306067210 */ /* 0x000fe20007f7e0ff */
[----:B------:R-:W-:Y:S01]  /*2800*/  IMAD.MOV.U32 R208, RZ, RZ, 0x7f800000 ;  /* 0x7f800000ffd07424 */ /* 0x000fe200078e00ff */
[----:B------:R-:W-:Y:S01]  /*2810*/  IADD3.X R5, R41, R3, R0, P1, !PT ;  /* 0x0000000329057210 */ /* 0x000fe20000ffe400 */
[----:B------:R-:W-:Y:S01]  /*2820*/  IMAD R0, R38, UR6, RZ ;  /* 0x0000000626007c24 */ /* 0x000fe2000f8e02ff */
[----:B------:R-:W-:-:S02]  /*2830*/  ISETP.GE.AND P1, PT, R2, R13, PT ;  /* 0x0000000d0200720c */ /* 0x000fc40003f26270 */
[----:B------:R-:W-:Y:S01]  /*2840*/  MOV R205, 0x7f800000 ;  /* 0x7f80000000cd7802 */ /* 0x000fe20000000f00 */
[C---:B------:R-:W-:Y:S01]  /*2850*/  IMAD R10, R24.reuse, UR7, R0 ;  /* 0x00000007180a7c24 */ /* 0x040fe2000f8e0200 */
[----:B------:R-:W-:Y:S01]  /*2860*/  SHF.L.U64.HI R0, R247, 0x2, R231 ;  /* 0x00000002f7007819 */ /* 0x000fe200000102e7 */
[----:B------:R-:W-:-:S03]  /*2870*/  IMAD.WIDE.U32 R4, R24, UR6, R4 ;  /* 0x0000000618047c25 */ /* 0x000fc6000f8e0004 */
[----:B------:R-:W-:Y:S02]  /*2880*/  IADD3.X R7, R0, R210, RZ, P3, !PT ;  /* 0x000000d200077210 */ /* 0x000fe40001ffe4ff */
[----:B------:R-:W-:Y:S01]  /*2890*/  IADD3 R10, R5, R10, RZ ;  /* 0x0000000a050a7210 */ /* 0x000fe20007ffe0ff */
[----:B-1----:R-:W-:Y:S06]  /*28a0*/  @P6 BRA `(.L_x_52) ;  /* 0x0000000000686947 */ /* 0x002fec0003800000 */
        /* <DEDUP_REMOVED lines=9> */
[----:B------:R-:W1:Y:S01]  /*2940*/  @!P4 LDC.64 R8, c[0x0][0x218] ;  /* 0x00008600ff08cb82 */ /* 0x000e620000000a00 */
[----:B------:R2:W-:Y:S01]  /*2950*/  @P4 STS.128 [R195+0xc000], RZ ;  /* 0x00c000ffc3004388 */ /* 0x0005e20000000c00 */
[----:B-1----:R-:W-:-:S04]  /*2960*/  @!P4 LEA R8, P6, R2, R8, 0x1 ;  /* 0x000000080208c211 */ /* 0x002fc800078c08ff */
        /* <DEDUP_REMOVED lines=8> */
[----:B--2---:R-:W-:-:S04]  /*29f0*/  LEA R8, P3, R2, UR6, 0x1 ;  /* 0x0000000602087c11 */ /* 0x004fc8000f8608ff */
[----:B------:R-:W-:-:S05]  /*2a00*/  LEA.HI.X R9, R2, UR7, R0, 0x1, P3 ;  /* 0x0000000702097c11 */ /* 0x000fca00098f0c00 */
[----:B------:R-:W-:Y:S01]  /*2a10*/  @!PT LDS RZ, [RZ] ;  /* 0x00000000fffff984 */ /* 0x000fe20000000800 */
[----:B------:R-:W-:Y:S01]  /*2a20*/  @!PT LDS RZ, [RZ] ;  /* 0x00000000fffff984 */ /* 0x000fe20000000800 */
[----:B------:R-:W-:Y:S01]  /*2a30*/  @!PT LDS RZ, [RZ] ;  /* 0x00000000fffff984 */ /* 0x000fe20000000800 */
[----:B------:R1:W-:Y:S04]  /*2a40*/  LDGSTS.E.BYPASS.LTC128B.128 [R195+0xe000], desc[UR16][R8.64+0x80] ;  /* 0x0e00008008c37fae */ /* 0x0003e8000b901d50 */
.L_x_52:
[----:B------:R-:W-:Y:S05]  /*2a50*/  BSYNC B0 ;  /* 0x0000000000007941 */ /* 0x000fea0003800000 */
.L_x_51:
        /* <DEDUP_REMOVED lines=12> */
[----:B-12---:R-:W1:Y:S01]  /*2b20*/  @!P4 LDC.64 R8, c[0x0][0x218] ;  /* 0x00008600ff08cb82 */ /* 0x006e620000000a00 */
[----:B------:R-:W-:Y:S01]  /*2b30*/  IMAD R0, R0, R27, R2 ;  /* 0x0000001b00007224 */ /* 0x000fe200078e0202 */
[----:B------:R2:W-:Y:S03]  /*2b40*/  @P4 STS.128 [R195+0xd000], RZ ;  /* 0x00d000ffc3004388 */ /* 0x0005e60000000c00 */
[----:B------:R-:W-:Y:S01]  /*2b50*/  IMAD.IADD R0, R5, 0x1, R0 ;  /* 0x0000000105007824 */ /* 0x000fe200078e0200 */
        /* <DEDUP_REMOVED lines=15> */
.L_x_54:
[----:B------:R-:W-:Y:S05]  /*2c50*/  BSYNC B0 ;  /* 0x0000000000007941 */ /* 0x000fea0003800000 */
.L_x_53:
[----:B-12---:R-:W-:Y:S01]  /*2c60*/  LOP3.LUT R3, R34, 0xfffffff8, RZ, 0xc0, !PT ;  /* 0xfffffff822037812 */ /* 0x006fe200078ec0ff */
[----:B------:R-:W-:Y:S01]  /*2c70*/  IMAD.MOV.U32 R172, RZ, RZ, 0x20 ;  /* 0x00000020ffac7424 */ /* 0x000fe200078e00ff */
[----:B------:R-:W-:Y:S01]  /*2c80*/  LEA.HI R0, R43, R44, RZ, 0x4 ;  /* 0x0000002c2b007211 */ /* 0x000fe200078f20ff */
[----:B------:R-:W-:Y:S01]  /*2c90*/  IMAD.SHL.U32 R209, R233, 0x10, RZ ;  /* 0x00000010e9d17824 */ /* 0x000fe200078e00ff */
[----:B------:R-:W-:Y:S01]  /*2ca0*/  LEA R148, R191, UR5, 0x1 ;  /* 0x00000005bf947c11 */ /* 0x000fe2000f8e08ff */
[----:B------:R-:W-:Y:S01]  /*2cb0*/  IMAD.IADD R3, R44, 0x1, -R3 ;  /* 0x000000012c037824 */ /* 0x000fe200078e0a03 */
[----:B------:R-:W1:Y:S01]  /*2cc0*/  LDC R252, c[0x0][0x270] ;  /* 0x00009c00fffc7b82 */ /* 0x000e620000000800 */
[----:B------:R-:W-:Y:S01]  /*2cd0*/  VIADD R4, R29, 0x40 ;  /* 0x000000401d047836 */ /* 0x000fe20000000000 */
[----:B------:R-:W-:Y:S01]  /*2ce0*/  ULDC UR4, c[0x0][0x2d0] ;  /* 0x0000b40000047ab9 */ /* 0x000fe20000000800 */
[----:B------:R-:W-:Y:S01]  /*2cf0*/  IMAD.SHL.U32 R199, R233, 0x8, RZ ;  /* 0x00000008e9c77824 */ /* 0x000fe200078e00ff */
[----:B------:R-:W-:Y:S01]  /*2d00*/  LOP3.LUT P4, RZ, R3, 0x2, RZ, 0xc0, !PT ;  /* 0x0000000203ff7812 */ /* 0x000fe2000788c0ff */
[----:B------:R-:W-:Y:S01]  /*2d10*/  IMAD.MOV.U32 R184, RZ, RZ, 0x20 ;  /* 0x00000020ffb87424 */ /* 0x000fe200078e00ff */
[----:B------:R-:W0:Y:S04]  /*2d20*/  LDGDEPBAR ;  /* 0x00000000000079af */ /* 0x000e280000000000 */
[----:B------:R2:W5:Y:S04]  /*2d30*/  @!P2 LDG.E R205, desc[UR16][R6.64] ;  /* 0x0000001006cda981 */ /* 0x000568000c1e1900 */
[----:B------:R2:W5:Y:S01]  /*2d40*/  @!P1 LDG.E R208, desc[UR16][R6.64+0x20] ;  /* 0x0000201006d09981 */ /* 0x000562000c1e1900 */
[----:B------:R-:W-:Y:S01]  /*2d50*/  SEL R172, R172, 0xffffffe0, !P4 ;  /* 0xffffffe0acac7807 */ /* 0x000fe20006000000 */
[C---:B------:R-:W-:Y:S01]  /*2d60*/  VIADD R241, R209.reuse, 0x60 ;  /* 0x00000060d1f17836 */ /* 0x040fe20000000000 */
[----:B------:R-:W-:Y:S01]  /*2d70*/  LOP3.LUT R0, R0, 0xfffffff0, RZ, 0xc0, !PT ;  /* 0xfffffff000007812 */ /* 0x000fe200078ec0ff */
[C---:B------:R-:W-:Y:S01]  /*2d80*/  VIADD R240, R209.reuse, 0x20 ;  /* 0x00000020d1f07836 */ /* 0x040fe20000000000 */
[----:B------:R-:W-:Y:S01]  /*2d90*/  ISETP.GE.AND P3, PT, R4, R196, PT ;  /* 0x000000c40400720c */ /* 0x000fe20003f66270 */
[----:B------:R-:W-:Y:S01]  /*2da0*/  IMAD.IADD R172, R172, 0x1, R180 ;  /* 0x00000001acac7824 */ /* 0x000fe200078e02b4 */
[----:B------:R-:W-:Y:S01]  /*2db0*/  CS2R R94, SRZ ;  /* 0x00000000005e7805 */ /* 0x000fe2000001ff00 */
[----:B------:R-:W-:Y:S01]  /*2dc0*/  IMAD.IADD R0, R44, 0x1, -R0 ;  /* 0x000000012c007824 */ /* 0x000fe200078e0a00 */
[----:B------:R-:W-:Y:S01]  /*2dd0*/  CS2R R92, SRZ ;  /* 0x00000000005c7805 */ /* 0x000fe2000001ff00 */
[----:B------:R-:W-:Y:S01]  /*2de0*/  VIADD R242, R209, 0x40 ;  /* 0x00000040d1f27836 */ /* 0x000fe20000000000 */
[----:B------:R-:W-:Y:S01]  /*2df0*/  CS2R R98, SRZ ;  /* 0x0000000000627805 */ /* 0x000fe2000001ff00 */
[C---:B------:R-:W-:Y:S01]  /*2e00*/  IMAD.IADD R250, R199.reuse, 0x1, R241 ;  /* 0x00000001c7fa7824 */ /* 0x040fe200078e02f1 */
[----:B------:R-:W-:Y:S01]  /*2e10*/  SHF.R.S32.HI R2, RZ, 0x1f, R0 ;  /* 0x0000001fff027819 */ /* 0x000fe20000011400 */
[----:B------:R-:W-:Y:S01]  /*2e20*/  IMAD.IADD R249, R199, 0x1, R240 ;  /* 0x00000001c7f97824 */ /* 0x000fe200078e02f0 */
[----:B------:R-:W-:Y:S01]  /*2e30*/  CS2R R96, SRZ ;  /* 0x0000000000607805 */ /* 0x000fe2000001ff00 */
[----:B------:R-:W-:-:S04]  /*2e40*/  DEPBAR.LE SB0, 0x1 ;  /* 0x000080400000791a */ /* 0x000fc80000000000 */
[----:B------:R-:W-:Y:S01]  /*2e50*/  BAR.SYNC.DEFER_BLOCKING 0x0 ;  /* 0x0000000000007b1d */ /* 0x000fe20000010000 */
[----:B------:R-:W-:Y:S01]  /*2e60*/  LEA.HI R2, R2, R0, RZ, 0x3 ;  /* 0x0000000002027211 */ /* 0x000fe200078f18ff */
[C---:B------:R-:W-:Y:S01]  /*2e70*/  IMAD.IADD R248, R199.reuse, 0x1, R242 ;  /* 0x00000001c7f87824 */ /* 0x040fe200078e02f2 */
[----:B------:R-:W-:Y:S01]  /*2e80*/  CS2R R90, SRZ ;  /* 0x00000000005a7805 */ /* 0x000fe2000001ff00 */
[C---:B------:R-:W-:Y:S01]  /*2e90*/  IMAD.IADD R227, R199.reuse, 0x1, R250 ;  /* 0x00000001c7e37824 */ /* 0x040fe200078e02fa */
[----:B------:R-:W-:Y:S01]  /*2ea0*/  LOP3.LUT R2, R2, 0xfffffff8, RZ, 0xc0, !PT ;  /* 0xfffffff802027812 */ /* 0x000fe200078ec0ff */
[C---:B------:R-:W-:Y:S01]  /*2eb0*/  IMAD.IADD R224, R199.reuse, 0x1, R249 ;  /* 0x00000001c7e07824 */ /* 0x040fe200078e02f9 */
[----:B------:R-:W-:Y:S01]  /*2ec0*/  CS2R R88, SRZ ;  /* 0x0000000000587805 */ /* 0x000fe2000001ff00 */
[----:B------:R-:W-:Y:S01]  /*2ed0*/  IMAD.IADD R221, R199, 0x1, R248 ;  /* 0x00000001c7dd7824 */ /* 0x000fe200078e02f8 */
[----:B------:R-:W-:Y:S01]  /*2ee0*/  CS2R R86, SRZ ;  /* 0x0000000000567805 */ /* 0x000fe2000001ff00 */
[----:B------:R-:W-:Y:S01]  /*2ef0*/  IMAD.IADD R0, R0, 0x1, -R2 ;  /* 0x0000000100007824 */ /* 0x000fe200078e0a02 */
[----:B------:R-:W-:Y:S01]  /*2f00*/  CS2R R84, SRZ ;  /* 0x0000000000547805 */ /* 0x000fe2000001ff00 */
[----:B------:R-:W-:Y:S01]  /*2f10*/  IMAD.MOV.U32 R181, RZ, RZ, 0x40 ;  /* 0x00000040ffb57424 */ /* 0x000fe200078e00ff */
[----:B------:R-:W-:Y:S01]  /*2f20*/  CS2R R78, SRZ ;  /* 0x00000000004e7805 */ /* 0x000fe2000001ff00 */
[----:B------:R-:W-:Y:S01]  /*2f30*/  VIADD R2, R189, 0x2000 ;  /* 0x00002000bd027836 */ /* 0x000fe20000000000 */
[----:B------:R-:W-:Y:S01]  /*2f40*/  R2P PR, R0, 0x6 ;  /* 0x0000000600007804 */ /* 0x000fe20000000000 */
[----:B------:R-:W-:Y:S01]  /*2f50*/  VIADD R0, R190, 0x2000 ;  /* 0x00002000be007836 */ /* 0x000fe20000000000 */
[----:B------:R-:W-:Y:S01]  /*2f60*/  CS2R R76, SRZ ;  /* 0x00000000004c7805 */ /* 0x000fe2000001ff00 */
[C---:B------:R-:W-:Y:S01]  /*2f70*/  IMAD.IADD R226, R199.reuse, 0x1, R227 ;  /* 0x00000001c7e27824 */ /* 0x040fe200078e02e3 */
[----:B------:R-:W-:Y:S01]  /*2f80*/  SEL R2, R2, R189, !P0 ;  /* 0x000000bd02027207 */ /* 0x000fe20004000000 */
[C---:B------:R-:W-:Y:S01]  /*2f90*/  IMAD.IADD R223, R199.reuse, 0x1, R224 ;  /* 0x00000001c7df7824 */ /* 0x040fe200078e02e0 */
[----:B------:R-:W-:Y:S01]  /*2fa0*/  SEL R184, R184, 0xffffffe0, !P1 ;  /* 0xffffffe0b8b87807 */ /* 0x000fe20004800000 */
[----:B------:R-:W-:Y:S01]  /*2fb0*/  IMAD.IADD R220, R199, 0x1, R221 ;  /* 0x00000001c7dc7824 */ /* 0x000fe200078e02dd */
[----:B------:R-:W-:Y:S01]  /*2fc0*/  SEL R181, R181, 0xffffffc0, !P2 ;  /* 0xffffffc0b5b57807 */ /* 0x000fe20005000000 */
[----:B------:R2:W1:Y:S01]  /*2fd0*/  LDSM.16.M88.4 R112, [R148+0x10000] ;  /* 0x010000009470783b */ /* 0x0004620000000200 */
[----:B------:R-:W-:Y:S01]  /*2fe0*/  SEL R0, R0, R190, !P0 ;  /* 0x000000be00007207 */ /* 0x000fe20004000000 */
[C---:B------:R-:W-:Y:S01]  /*2ff0*/  IMAD.IADD R225, R199.reuse, 0x1, R226 ;  /* 0x00000001c7e17824 */ /* 0x040fe200078e02e2 */
[----:B------:R-:W-:Y:S01]  /*3000*/  CS2R R82, SRZ ;  /* 0x0000000000527805 */ /* 0x000fe2000001ff00 */
[----:B------:R2:W1:Y:S01]  /*3010*/  LDSM.16.M88.4 R116, [R148+0x10800] ;  /* 0x010800009474783b */ /* 0x0004620000000200 */
[C---:B------:R-:W-:Y:S01]  /*3020*/  IMAD.IADD R222, R199.reuse, 0x1, R223 ;  /* 0x00000001c7de7824 */ /* 0x040fe200078e02df */
[----:B------:R-:W-:Y:S01]  /*3030*/  CS2R R80, SRZ ;  /* 0x0000000000507805 */ /* 0x000fe2000001ff00 */
[----:B------:R-:W-:Y:S01]  /*3040*/  IMAD.IADD R219, R199, 0x1, R220 ;  /* 0x00000001c7db7824 */ /* 0x000fe200078e02dc */
[----:B------:R2:W1:Y:S01]  /*3050*/  LDSM.16.M88.4 R144, [R148+0x12000] ;  /* 0x012000009490783b */ /* 0x0004620000000200 */
[----:B------:R-:W-:Y:S01]  /*3060*/  IMAD.IADD R185, R186, 0x1, R184 ;  /* 0x00000001bab97824 */ /* 0x000fe200078e02b8 */
[----:B------:R-:W-:Y:S01]  /*3070*/  CS2R R74, SRZ ;  /* 0x00000000004a7805 */ /* 0x000fe2000001ff00 */
[C---:B------:R-:W-:Y:S01]  /*3080*/  IMAD R237, R233.reuse, 0x18, RZ ;  /* 0x00000018e9ed7824 */ /* 0x040fe200078e02ff */
[----:B------:R2:W1:Y:S01]  /*3090*/  LDSM.16.M88.4 R136, [R172] ;  /* 0x00000000ac88783b */ /* 0x0004620000000200 */
[C---:B------:R-:W-:Y:S01]  /*30a0*/  IMAD.SHL.U32 R236, R233.reuse, 0x20, RZ ;  /* 0x00000020e9ec7824 */ /* 0x040fe200078e00ff */
[----:B------:R-:W-:Y:S01]  /*30b0*/  CS2R R72, SRZ ;  /* 0x0000000000487805 */ /* 0x000fe2000001ff00 */
[C---:B------:R-:W-:Y:S01]  /*30c0*/  IMAD R235, R233.reuse, 0x28, RZ ;  /* 0x00000028e9eb7824 */ /* 0x040fe200078e02ff */
[----:B------:R2:W1:Y:S01]  /*30d0*/  LDSM.16.M88.4 R140, [R172+0x800] ;  /* 0x00080000ac8c783b */ /* 0x0004620000000200 */
[C---:B------:R-:W-:Y:S01]  /*30e0*/  IMAD R234, R233.reuse, 0x30, RZ ;  /* 0x00000030e9ea7824 */ /* 0x040fe200078e02ff */
[----:B------:R-:W-:Y:S01]  /*30f0*/  CS2R R70, SRZ ;  /* 0x0000000000467805 */ /* 0x000fe2000001ff00 */
[----:B------:R-:W-:Y:S01]  /*3100*/  IMAD R233, R233, 0x38, RZ ;  /* 0x00000038e9e97824 */ /* 0x000fe200078e02ff */
[----:B------:R2:W1:Y:S01]  /*3110*/  LDSM.16.M88.4 R168, [R172+0x2000] ;  /* 0x00200000aca8783b */ /* 0x0004620000000200 */
[----:B------:R-:W-:Y:S01]  /*3120*/  IMAD.MOV.U32 R197, RZ, RZ, R194 ;  /* 0x000000ffffc57224 */ /* 0x000fe200078e00c2 */
[----:B------:R-:W-:Y:S01]  /*3130*/  CS2R R68, SRZ ;  /* 0x0000000000447805 */ /* 0x000fe2000001ff00 */
[----:B------:R-:W-:Y:S01]  /*3140*/  IMAD.SHL.U32 R232, R247, 0x4, RZ ;  /* 0x00000004f7e87824 */ /* 0x000fe200078e00ff */
[----:B------:R-:W1:Y:S01]  /*3150*/  LDSM.16.M88.4 R148, [R148+0x12800] ;  /* 0x012800009494783b */ /* 0x000e620000000200 */
[----:B------:R-:W-:-:S02]  /*3160*/  CS2R R46, SRZ ;  /* 0x00000000002e7805 */ /* 0x000fc4000001ff00 */
[----:B------:R-:W-:Y:S02]  /*3170*/  CS2R R44, SRZ ;  /* 0x00000000002c7805 */ /* 0x000fe4000001ff00 */
[----:B------:R-:W-:Y:S01]  /*3180*/  CS2R R50, SRZ ;  /* 0x0000000000327805 */ /* 0x000fe2000001ff00 */
[----:B------:R-:W1:Y:S01]  /*3190*/  LDSM.16.M88.4 R172, [R172+0x2800] ;  /* 0x00280000acac783b */ /* 0x000e620000000200 */
[----:B------:R-:W-:Y:S02]  /*31a0*/  CS2R R48, SRZ ;  /* 0x0000000000307805 */ /* 0x000fe4000001ff00 */
[----:B------:R-:W-:Y:S02]  /*31b0*/  CS2R R42, SRZ ;  /* 0x00000000002a7805 */ /* 0x000fe4000001ff00 */
[----:B------:R-:W-:Y:S01]  /*31c0*/  CS2R R40, SRZ ;  /* 0x0000000000287805 */ /* 0x000fe2000001ff00 */
[----:B------:R2:W1:Y:S01]  /*31d0*/  LDSM.16.M88.4 R120, [R182] ;  /* 0x00000000b678783b */ /* 0x0004620000000200 */
[----:B------:R-:W-:-:S02]  /*31e0*/  CS2R R38, SRZ ;  /* 0x0000000000267805 */ /* 0x000fc4000001ff00 */
[----:B------:R-:W-:Y:S02]  /*31f0*/  CS2R R36, SRZ ;  /* 0x0000000000247805 */ /* 0x000fe4000001ff00 */
[----:B------:R-:W-:Y:S01]  /*3200*/  CS2R R30, SRZ ;  /* 0x00000000001e7805 */ /* 0x000fe2000001ff00 */
[----:B------:R2:W1:Y:S01]  /*3210*/  LDSM.16.M88.4 R124, [R182+0x800] ;  /* 0x00080000b67c783b */ /* 0x0004620000000200 */
        /* <DEDUP_REMOVED lines=9> */
[----:B------:R-:W-:Y:S01]  /*32b0*/  SHF.L.U64.HI R231, R247, 0x2, R231 ;  /* 0x00000002f7e77819 */ /* 0x000fe200000102e7 */
[C---:B------:R-:W-:Y:S01]  /*32c0*/  IMAD.IADD R230, R199.reuse, 0x1, R225 ;  /* 0x00000001c7e67824 */ /* 0x040fe200078e02e1 */
[----:B------:R2:W1:Y:S01]  /*32d0*/  LDSM.16.M88.4 R152, [R182+0x2000] ;  /* 0x00200000b698783b */ /* 0x0004620000000200 */
[----:B------:R-:W-:Y:S01]  /*32e0*/  LEA R179, R2, UR5, 0x1 ;  /* 0x0000000502b37c11 */ /* 0x000fe2000f8e08ff */
[C---:B------:R-:W-:Y:S01]  /*32f0*/  IMAD.IADD R229, R199.reuse, 0x1, R222 ;  /* 0x00000001c7e57824 */ /* 0x040fe200078e02de */
[----:B------:R-:W-:Y:S01]  /*3300*/  LEA R176, R0, UR5, 0x1 ;  /* 0x0000000500b07c11 */ /* 0x000fe2000f8e08ff */
[----:B------:R2:W1:Y:S01]  /*3310*/  LDSM.16.M88.4 R156, [R182+0x2800] ;  /* 0x00280000b69c783b */ /* 0x0004620000000200 */
[----:B------:R-:W-:Y:S01]  /*3320*/  IMAD.IADD R228, R199, 0x1, R219 ;  /* 0x00000001c7e47824 */ /* 0x000fe200078e02db */
[----:B------:R-:W-:Y:S01]  /*3330*/  ULDC UR6, c[0x0][0x2dc] ;  /* 0x0000b70000067ab9 */ /* 0x000fe20000000800 */
[----:B------:R-:W-:Y:S01]  /*3340*/  IMAD.IADD R187, R186, 0x1, R181 ;  /* 0x00000001babb7824 */ /* 0x000fe200078e02b5 */
[----:B------:R2:W1:Y:S01]  /*3350*/  LDSM.16.M88.4 R160, [R180+0x2000] ;  /* 0x00200000b4a0783b */ /* 0x0004620000000200 */
[----:B------:R-:W-:Y:S01]  /*3360*/  IMAD.IADD R188, R181, 0x1, R185 ;  /* 0x00000001b5bc7824 */ /* 0x000fe200078e02b9 */
[----:B------:R-:W-:-:S02]  /*3370*/  ULDC UR7, c[0x0][0x2ec] ;  /* 0x0000bb0000077ab9 */ /* 0x000fc40000000800 */
[----:B------:R2:W1:Y:S04]  /*3380*/  LDSM.16.M88.4 R164, [R180+0x2800] ;  /* 0x00280000b4a4783b */ /* 0x0004680000000200 */
.L_x_57:
[----:B------:R-:W0:Y:S01]  /*3390*/  LDGDEPBAR ;  /* 0x00000000000079af */ /* 0x000e220000000000 */
[----:B------:R-:W-:Y:S02]  /*33a0*/  LEA R0, R191, UR5, 0x1 ;  /* 0x00000005bf007c11 */ /* 0x000fe4000f8e08ff */
[C---:B------:R-:W-:Y:S02]  /*33b0*/  IADD3 R2, R179.reuse, R184, RZ ;  /* 0x000000b8b3027210 */ /* 0x040fe40007ffe0ff */
[----:B------:R-:W-:Y:S02]  /*33c0*/  IADD3 R108, R179, R181, RZ ;  /* 0x000000b5b36c7210 */ /* 0x000fe40007ffe0ff */
[C---:B-----5:R-:W-:Y:S01]  /*33d0*/  FSETP.NEU.FTZ.AND P0, PT, R205.reuse, -INF , PT ;  /* 0xff800000cd00780b */ /* 0x060fe20003f1d000 */
        /* <DEDUP_REMOVED lines=10> */
[----:B------:R-:W-:Y:S06]  /*3480*/  LDSM.16.M88.4 R100, [R180+-0x4000] ;  /* 0xffc00000b464783b */ /* 0x000fec0000000200 */
[----:B------:R-:W-:Y:S01]  /*3490*/  LDSM.16.M88.4 R104, [R180+-0x3800] ;  /* 0xffc80000b468783b */ /* 0x000fe20000000200 */
[C---:B--2---:R-:W-:Y:S06]  /*34a0*/  HMMA.16816.F32 R4, R16.reuse, R8, RZ ;  /* 0x000000081004723c */ /* 0x044fec00000018ff */
[C---:B------:R-:W-:Y:S06]  /*34b0*/  HMMA.16816.F32 R8, R16.reuse, R10, RZ ;  /* 0x0000000a1008723c */ /* 0x040fec00000018ff */
[C---:B---3--:R-:W-:Y:S06]  /*34c0*/  HMMA.16816.F32 R12, R16.reuse, R52, RZ ;  /* 0x00000034100c723c */ /* 0x048fec00000018ff */
[----:B------:R-:W-:Y:S01]  /*34d0*/  HMMA.16816.F32 R16, R16, R54, RZ ;  /* 0x000000361010723c */ /* 0x000fe200000018ff */
[----:B------:R-:W2:Y:S05]  /*34e0*/  LDSM.16.M88.4 R52, [R108] ;  /* 0x000000006c34783b */ /* 0x000eaa0000000200 */
[C---:B----4-:R-:W-:Y:S06]  /*34f0*/  HMMA.16816.F32 R4, R56.reuse, R60, R4 ;  /* 0x0000003c3804723c */ /* 0x050fec0000001804 */
[C---:B------:R-:W-:Y:S01]  /*3500*/  HMMA.16816.F32 R8, R56.reuse, R62, R8 ;  /* 0x0000003e3808723c */ /* 0x040fe20000001808 */
[----:B------:R-:W-:Y:S05]  /*3510*/  LDSM.16.M88.4 R60, [R183] ;  /* 0x00000000b73c783b */ /* 0x000fea0000000200 */
[C---:B-1----:R-:W-:Y:S06]  /*3520*/  HMMA.16816.F32 R12, R56.reuse, R64, R12 ;  /* 0x00000040380c723c */ /* 0x042fec000000180c */
[----:B------:R-:W-:Y:S01]  /*3530*/  HMMA.16816.F32 R16, R56, R66, R16 ;  /* 0x000000423810723c */ /* 0x000fe20000001810 */
[----:B------:R-:W1:Y:S06]  /*3540*/  LDSM.16.M88.4 R56, [R3] ;  /* 0x000000000338783b */ /* 0x000e6c0000000200 */
[----:B------:R-:W3:Y:S01]  /*3550*/  LDSM.16.M88.4 R64, [R183+0x800] ;  /* 0x00080000b740783b */ /* 0x000ee20000000200 */
[C---:B--2---:R-:W-:Y:S06]  /*3560*/  HMMA.16816.F32 R4, R52.reuse, R100, R4 ;  /* 0x000000643404723c */ /* 0x044fec0000001804 */
[C---:B------:R-:W-:Y:S01]  /*3570*/  HMMA.16816.F32 R8, R52.reuse, R102, R8 ;  /* 0x000000663408723c */ /* 0x040fe20000001808 */
[----:B------:R-:W-:Y:S05]  /*3580*/  LDSM.16.M88.4 R100, [R0+0xe000] ;  /* 0x00e000000064783b */ /* 0x000fea0000000200 */
[C---:B------:R-:W-:Y:S06]  /*3590*/  HMMA.16816.F32 R12, R52.reuse, R104, R12 ;  /* 0x00000068340c723c */ /* 0x040fec000000180c */
[----:B------:R-:W-:Y:S01]  /*35a0*/  HMMA.16816.F32 R16, R52, R106, R16 ;  /* 0x0000006a3410723c */ /* 0x000fe20000001810 */
[----:B------:R-:W2:Y:S05]  /*35b0*/  LDSM.16.M88.4 R52, [R179+0x2000] ;  /* 0x00200000b334783b */ /* 0x000eaa0000000200 */
[C---:B-1----:R-:W-:Y:S01]  /*35c0*/  HMMA.16816.F32 R4, R56.reuse, R60, R4 ;  /* 0x0000003c3804723c */ /* 0x042fe20000001804 */
[----:B------:R-:W1:Y:S05]  /*35d0*/  LDSM.16.M88.4 R104, [R0+0xe800] ;  /* 0x00e800000068783b */ /* 0x000e6a0000000200 */
[C---:B------:R-:W-:Y:S01]  /*35e0*/  HMMA.16816.F32 R8, R56.reuse, R62, R8 ;  /* 0x0000003e3808723c */ /* 0x040fe20000001808 */
[----:B------:R-:W-:Y:S05]  /*35f0*/  LDSM.16.M88.4 R60, [R182+-0x2000] ;  /* 0xffe00000b63c783b */ /* 0x000fea0000000200 */
[C---:B---3--:R-:W-:Y:S06]  /*3600*/  HMMA.16816.F32 R12, R56.reuse, R64, R12 ;  /* 0x00000040380c723c */ /* 0x048fec000000180c */
[----:B------:R-:W-:Y:S01]  /*3610*/  HMMA.16816.F32 R16, R56, R66, R16 ;  /* 0x000000423810723c */ /* 0x000fe20000001810 */
[----:B------:R3:W4:Y:S06]  /*3620*/  LDSM.16.M88.4 R56, [R2+0x2000] ;  /* 0x002000000238783b */ /* 0x00072c0000000200 */
[----:B------:R-:W4:Y:S01]  /*3630*/  LDSM.16.M88.4 R64, [R182+-0x1800] ;  /* 0xffe80000b640783b */ /* 0x000f220000000200 */
[C---:B--2---:R-:W-:Y:S06]  /*3640*/  HMMA.16816.F32 R4, R52.reuse, R100, R4 ;  /* 0x000000643404723c */ /* 0x044fec0000001804 */
[C---:B------:R-:W-:Y:S01]  /*3650*/  HMMA.16816.F32 R8, R52.reuse, R102, R8 ;  /* 0x000000663408723c */ /* 0x040fe20000001808 */
[----:B------:R-:W-:Y:S04]  /*3660*/  LDSM.16.M88.4 R100, [R180+-0x2000] ;  /* 0xffe00000b464783b */ /* 0x000fe80000000200 */
[----:B---3--:R-:W-:Y:S01]  /*3670*/  FMUL.FTZ R2, R205, 1.4426950216293334961 ;  /* 0x3fb8aa3bcd027820 */ /* 0x008fe20000410000 */
[C---:B-1----:R-:W-:Y:S05]  /*3680*/  HMMA.16816.F32 R12, R52.reuse, R104, R12 ;  /* 0x00000068340c723c */ /* 0x042fea000000180c */
[----:B------:R-:W-:Y:S01]  /*3690*/  FSEL R2, R2, RZ, P0 ;  /* 0x000000ff02027208 */ /* 0x000fe20000000000 */
[----:B------:R-:W-:Y:S01]  /*36a0*/  HMMA.16816.F32 R16, R52, R106, R16 ;  /* 0x0000006a3410723c */ /* 0x000fe20000001810 */
[----:B------:R-:W1:Y:S02]  /*36b0*/  LDSM.16.M88.4 R52, [R108+0x2000] ;  /* 0x002000006c34783b */ /* 0x000e640000000200 */
[----:B------:R-:W-:Y:S03]  /*36c0*/  FSETP.NEU.FTZ.AND P0, PT, R208, -INF , PT ;  /* 0xff800000d000780b */ /* 0x000fe60003f1d000 */
[C---:B----4-:R-:W-:Y:S01]  /*36d0*/  HMMA.16816.F32 R4, R56.reuse, R60, R4 ;  /* 0x0000003c3804723c */ /* 0x050fe20000001804 */
[----:B------:R2:W-:Y:S05]  /*36e0*/  LDSM.16.M88.4 R104, [R3+0x2000] ;  /* 0x002000000368783b */ /* 0x0005ea0000000200 */
[C---:B------:R-:W-:Y:S01]  /*36f0*/  HMMA.16816.F32 R8, R56.reuse, R62, R8 ;  /* 0x0000003e3808723c */ /* 0x040fe20000001808 */
[----:B------:R-:W3:Y:S05]  /*3700*/  LDSM.16.M88.4 R60, [R180+-0x1800] ;  /* 0xffe80000b43c783b */ /* 0x000eea0000000200 */
[C---:B------:R-:W-:Y:S01]  /*3710*/  HMMA.16816.F32 R12, R56.reuse, R64, R12 ;  /* 0x00000040380c723c */ /* 0x040fe2000000180c */
[----:B------:R-:W4:Y:S05]  /*3720*/  LDSM.16.M88.4 R108, [R183+0x2000] ;  /* 0x00200000b76c783b */ /* 0x000f2a0000000200 */
[----:B------:R-:W-:Y:S05]  /*3730*/  HMMA.16816.F32 R16, R56, R66, R16 ;  /* 0x000000423810723c */ /* 0x000fea0000001810 */
[----:B--2---:R-:W-:Y:S04]  /*3740*/  @P3 LEA R3, R239, R245, 0x6 ;  /* 0x000000f5ef033211 */ /* 0x004fe800078e30ff */
[CC--:B------:R-:W-:Y:S02]  /*3750*/  @P3 ISETP.GE.AND P1, PT, R3.reuse, R196.reuse, PT ;  /* 0x000000c40300320c */ /* 0x0c0fe40003f26270 */
[----:B------:R-:W-:Y:S05]  /*3760*/  @P3 VIADD R0, R3, 0x1 ;  /* 0x0000000103003836 */ /* 0x000fea0000000000 */
[-C--:B------:R-:W-:Y:S01]  /*3770*/  @P3 ISETP.GE.AND P2, PT, R0, R196.reuse, PT ;  /* 0x000000c40000320c */ /* 0x080fe20003f46270 */
[C---:B-1----:R-:W-:Y:S05]  /*3780*/  HMMA.16816.F32 R4, R52.reuse, R100, R4 ;  /* 0x000000643404723c */ /* 0x042fea0000001804 */
[----:B------:R-:W-:Y:S01]  /*3790*/  FMUL.FTZ R0, R208, 1.4426950216293334961 ;  /* 0x3fb8aa3bd0007820 */ /* 0x000fe20000410000 */
[C---:B------:R-:W-:Y:S05]  /*37a0*/  HMMA.16816.F32 R8, R52.reuse, R102, R8 ;  /* 0x000000663408723c */ /* 0x040fea0000001808 */
[----:B------:R-:W-:Y:S01]  /*37b0*/  FSEL R0, R0, RZ, P0 ;  /* 0x000000ff00007208 */ /* 0x000fe20000000000 */
[C---:B---3--:R-:W-:Y:S06]  /*37c0*/  HMMA.16816.F32 R12, R52.reuse, R60, R12 ;  /* 0x0000003c340c723c */ /* 0x048fec000000180c */
[----:B------:R-:W-:Y:S01]  /*37d0*/  HMMA.16816.F32 R16, R52, R62, R16 ;  /* 0x0000003e3410723c */ /* 0x000fe20000001810 */
[----:B------:R-:W1:Y:S05]  /*37e0*/  LDSM.16.M88.4 R52, [R183+0x2800] ;  /* 0x00280000b734783b */ /* 0x000e6a0000000200 */
        /* <DEDUP_REMOVED lines=12> */
[----:B------:R-:W-:Y:S03]  /*38b0*/  FFMA.FTZ R7, R7, UR7, -R0 ;  /* 0x0000000707077c23 */ /* 0x000fe60008010800 */
[----:B------:R-:W-:Y:S02]  /*38c0*/  HMMA.16816.F32 R16, R104, R54, R16 ;  /* 0x000000366810723c */ /* 0x000fe40000001810 */
[----:B------:R1:W3:Y:S10]  /*38d0*/  MUFU.EX2 R108, R5 ;  /* 0x00000005006c7308 */ /* 0x0002f40000000800 */
[----:B------:R-:W-:Y:S01]  /*38e0*/  MUFU.EX2 R204, R6 ;  /* 0x0000000600cc7308 */ /* 0x000fe20000000800 */
[C---:B--2---:R-:W-:Y:S04]  /*38f0*/  @P3 IADD3 R4, R3.reuse, 0x8, RZ ;  /* 0x0000000803043810 */ /* 0x044fe80007ffe0ff */
[-C--:B------:R-:W-:Y:S02]  /*3900*/  @P3 ISETP.GE.AND P0, PT, R4, R196.reuse, PT ;  /* 0x000000c40400320c */ /* 0x080fe40003f06270 */
[C---:B------:R-:W-:Y:S01]  /*3910*/  @P3 IADD3 R4, R3.reuse, 0x10, RZ ;  /* 0x0000001003043810 */ /* 0x040fe20007ffe0ff */
[----:B-1----:R-:W-:Y:S01]  /*3920*/  @P3 VIADD R5, R3, 0x9 ;  /* 0x0000000903053836 */ /* 0x002fe20000000000 */
[----:B------:R-:W-:Y:S01]  /*3930*/  @P3 FSEL R8, R8, -INF , !P0 ;  /* 0xff80000008083808 */ /* 0x000fe20004000000 */
[----:B------:R-:W1:Y:S01]  /*3940*/  MUFU.EX2 R111, R7 ;  /* 0x00000007006f7308 */ /* 0x000e620000000800 */
[----:B------:R-:W-:Y:S02]  /*3950*/  @P3 FSEL R10, R10, -INF , !P0 ;  /* 0xff8000000a0a3808 */ /* 0x000fe40004000000 */
[-C--:B------:R-:W-:Y:S01]  /*3960*/  @P3 ISETP.GE.AND P1, PT, R5, R196.reuse, PT ;  /* 0x000000c40500320c */ /* 0x080fe20003f26270 */
[----:B------:R-:W-:Y:S01]  /*3970*/  FFMA.FTZ R8, R8, UR7, -R2 ;  /* 0x0000000708087c23 */ /* 0x000fe20008010802 */
[-C--:B------:R-:W-:Y:S01]  /*3980*/  @P3 ISETP.GE.AND P0, PT, R4, R196.reuse, PT ;  /* 0x000000c40400320c */ /* 0x080fe20003f06270 */
[----:B------:R-:W-:Y:S01]  /*3990*/  FFMA.FTZ R10, R10, UR7, -R0 ;  /* 0x000000070a0a7c23 */ /* 0x000fe20008010800 */
[----:B------:R-:W-:Y:S03]  /*39a0*/  @P3 IADD3 R4, R3, 0x11, RZ ;  /* 0x0000001103043810 */ /* 0x000fe60007ffe0ff */
[----:B------:R-:W-:Y:S01]  /*39b0*/  MUFU.EX2 R102, R8 ;  /* 0x0000000800667308 */ /* 0x000fe20000000800 */
[----:B------:R-:W-:Y:S02]  /*39c0*/  @P3 FSEL R9, R9, -INF , !P1 ;  /* 0xff80000009093808 */ /* 0x000fe40004800000 */
[----:B------:R-:W-:Y:S02]  /*39d0*/  @P3 FSEL R11, R11, -INF , !P1 ;  /* 0xff8000000b0b3808 */ /* 0x000fe40004800000 */
[-C--:B------:R-:W-:Y:S01]  /*39e0*/  @P3 ISETP.GE.AND P1, PT, R4, R196.reuse, PT ;  /* 0x000000c40400320c */ /* 0x080fe20003f26270 */
[C---:B------:R-:W-:Y:S01]  /*39f0*/  @P3 VIADD R4, R3.reuse, 0x18 ;  /* 0x0000001803043836 */ /* 0x040fe20000000000 */
[----:B------:R-:W-:Y:S01]  /*3a00*/  @P3 IADD3 R3, R3, 0x19, RZ ;  /* 0x0000001903033810 */ /* 0x000fe20007ffe0ff */
[----:B------:R-:W-:Y:S01]  /*3a10*/  FFMA.FTZ R9, R9, UR7, -R2 ;  /* 0x0000000709097c23 */ /* 0x000fe20008010802 */
[----:B------:R-:W-:Y:S01]  /*3a20*/  @P3 FSEL R12, R12, -INF , !P0 ;  /* 0xff8000000c0c3808 */ /* 0x000fe20004000000 */
[----:B------:R-:W-:Y:S01]  /*3a30*/  FFMA.FTZ R11, R11, UR7, -R0 ;  /* 0x000000070b0b7c23 */ /* 0x000fe20008010800 */
[----:B------:R-:W-:Y:S01]  /*3a40*/  @P3 FSEL R14, R14, -INF , !P0 ;  /* 0xff8000000e0e3808 */ /* 0x000fe20004000000 */
[----:B------:R-:W2:Y:S01]  /*3a50*/  MUFU.EX2 R101, R9 ;  /* 0x0000000900657308 */ /* 0x000ea20000000800 */
[-C--:B------:R-:W-:Y:S01]  /*3a60*/  @P3 ISETP.GE.AND P0, PT, R4, R196.reuse, PT ;  /* 0x000000c40400320c */ /* 0x080fe20003f06270 */
[----:B------:R-:W-:Y:S01]  /*3a70*/  FFMA.FTZ R12, R12, UR7, -R2 ;  /* 0x000000070c0c7c23 */ /* 0x000fe20008010802 */
[----:B------:R-:W-:Y:S01]  /*3a80*/  @P3 FSEL R13, R13, -INF , !P1 ;  /* 0xff8000000d0d3808 */ /* 0x000fe20004800000 */
[----:B------:R-:W-:Y:S01]  /*3a90*/  FFMA.FTZ R14, R14, UR7, -R0 ;  /* 0x000000070e0e7c23 */ /* 0x000fe20008010800 */
[----:B------:R-:W-:Y:S02]  /*3aa0*/  @P3 FSEL R15, R15, -INF , !P1 ;  /* 0xff8000000f0f3808 */ /* 0x000fe40004800000 */
[----:B------:R-:W-:Y:S01]  /*3ab0*/  @P3 ISETP.GE.AND P1, PT, R3, R196, PT ;  /* 0x000000c40300320c */ /* 0x000fe20003f26270 */
[----:B------:R-:W-:Y:S01]  /*3ac0*/  FFMA.FTZ R13, R13, UR7, -R2 ;  /* 0x000000070d0d7c23 */ /* 0x000fe20008010802 */
[----:B------:R-:W-:Y:S01]  /*3ad0*/  @P3 FSEL R16, R16, -INF , !P0 ;  /* 0xff80000010103808 */ /* 0x000fe20004000000 */
[----:B------:R-:W-:Y:S01]  /*3ae0*/  FFMA.FTZ R15, R15, UR7, -R0 ;  /* 0x000000070f0f7c23 */ /* 0x000fe20008010800 */
[----:B------:R-:W-:Y:S01]  /*3af0*/  @P3 FSEL R17, R17, -INF , !P1 ;  /* 0xff80000011113808 */ /* 0x000fe20004800000 */
[----:B------:R-:W-:Y:S01]  /*3b00*/  MUFU.EX2 R110, R10 ;  /* 0x0000000a006e7308 */ /* 0x000fe20000000800 */
[----:B------:R-:W-:Y:S01]  /*3b10*/  @P3 FSEL R18, R18, -INF , !P0 ;  /* 0xff80000012123808 */ /* 0x000fe20004000000 */
[--C-:B------:R-:W-:Y:S01]  /*3b20*/  FFMA.FTZ R16, R16, UR7, -R2.reuse ;  /* 0x0000000710107c23 */ /* 0x100fe20008010802 */
[----:B------:R-:W-:Y:S01]  /*3b30*/  @P3 FSEL R19, R19, -INF , !P1 ;  /* 0xff80000013133808 */ /* 0x000fe20004800000 */
[----:B------:R-:W-:Y:S01]  /*3b40*/  FFMA.FTZ R2, R17, UR7, -R2 ;  /* 0x0000000711027c23 */ /* 0x000fe20008010802 */
[----:B---3--:R-:W-:Y:S01]  /*3b50*/  F2FP.F16.F32.PACK_AB R4, R108, R109 ;  /* 0x0000006d6c04723e */ /* 0x008fe200000000ff */
[--C-:B------:R-:W-:Y:S01]  /*3b60*/  FFMA.FTZ R18, R18, UR7, -R0.reuse ;  /* 0x0000000712127c23 */ /* 0x100fe20008010800 */
[----:B-1----:R-:W-:Y:S03]  /*3b70*/  F2FP.F16.F32.PACK_AB R3, R111, R204 ;  /* 0x000000cc6f03723e */ /* 0x002fe600000000ff */
[----:B------:R2:W-:Y:S01]  /*3b80*/  MUFU.EX2 R62, R2 ;  /* 0x00000002003e7308 */ /* 0x0005e20000000800 */
[----:B------:R-:W-:Y:S01]  /*3b90*/  FFMA.FTZ R0, R19, UR7, -R0 ;  /* 0x0000000713007c23 */ /* 0x000fe20008010800 */
[----:B------:R-:W-:Y:S01]  /*3ba0*/  STS [R215+0x12000], R4 ;  /* 0x01200004d7007388 */ /* 0x000fe20000000800 */
[----:B------:R-:W-:Y:S05]  /*3bb0*/  IADD3 R58, P0, R232, R213, RZ ;  /* 0x000000d5e83a7210 */ /* 0x000fea0007f1e0ff */
[----:B------:R-:W-:Y:S01]  /*3bc0*/  STS [R215+0x12400], R3 ;  /* 0x01240003d7007388 */ /* 0x000fe20000000800 */
[----:B------:R-:W-:Y:S01]  /*3bd0*/  IADD3.X R59, R231, R212, RZ, P0, !PT ;  /* 0x000000d4e73b7210 */ /* 0x000fe200007fe4ff */
[----:B------:R-:W1:Y:S04]  /*3be0*/  MUFU.EX2 R104, R11 ;  /* 0x0000000b00687308 */ /* 0x000e680000000800 */
[----:B------:R-:W3:Y:S06]  /*3bf0*/  LDG.E R61, desc[UR16][R58.64] ;  /* 0x000000103a3d7981 */ /* 0x000eec000c1e1900 */
[----:B------:R1:W-:Y:S01]  /*3c00*/  MUFU.EX2 R66, R0 ;  /* 0x0000000000427308 */ /* 0x0003e20000000800 */
[----:B--2---:R-:W-:Y:S01]  /*3c10*/  F2FP.F16.F32.PACK_AB R2, R101, R102 ;  /* 0x000000666502723e */ /* 0x004fe200000000ff */
[----:B------:R2:W4:Y:S06]  /*3c20*/  LDG.E R60, desc[UR16][R58.64+0x20] ;  /* 0x000020103a3c7981 */ /* 0x00052c000c1e1900 */
[----:B------:R-:W-:Y:S02]  /*3c30*/  STS [R217+0x12000], R2 ;  /* 0x01200002d9007388 */ /* 0x000fe40000000800 */
[----:B------:R-:W-:Y:S10]  /*3c40*/  MUFU.EX2 R65, R12 ;  /* 0x0000000c00417308 */ /* 0x000ff40000000800 */
[----:B------:R-:W2:Y:S01]  /*3c50*/  MUFU.EX2 R64, R13 ;  /* 0x0000000d00407308 */ /* 0x000ea20000000800 */
[----:B-1----:R-:W-:Y:S05]  /*3c60*/  F2FP.F16.F32.PACK_AB R0, R104, R110 ;  /* 0x0000006e6800723e */ /* 0x002fea00000000ff */
[----:B------:R1:W-:Y:S04]  /*3c70*/  STS [R217+0x12400], R0 ;  /* 0x01240000d9007388 */ /* 0x0003e80000000800 */
[----:B------:R-:W-:Y:S10]  /*3c80*/  MUFU.EX2 R103, R14 ;  /* 0x0000000e00677308 */ /* 0x000ff40000000800 */
[----:B------:R-:W1:Y:S01]  /*3c90*/  MUFU.EX2 R100, R15 ;  /* 0x0000000f00647308 */ /* 0x000e620000000800 */
[----:B--2---:R-:W-:Y:S05]  /*3ca0*/  F2FP.F16.F32.PACK_AB R5, R64, R65 ;  /* 0x000000414005723e */ /* 0x004fea00000000ff */
[----:B------:R-:W-:Y:S04]  /*3cb0*/  STS [R214+0x12000], R5 ;  /* 0x01200005d6007388 */ /* 0x000fe80000000800 */
[----:B------:R-:W2:Y:S01]  /*3cc0*/  MUFU.EX2 R67, R18 ;  /* 0x0000001200437308 */ /* 0x000ea20000000800 */
[----:B-1----:R-:W-:Y:S09]  /*3cd0*/  LEA R0, R189, UR5, 0x1 ;  /* 0x00000005bd007c11 */ /* 0x002ff2000f8e08ff */
[----:B------:R-:W1:Y:S01]  /*3ce0*/  MUFU.EX2 R63, R16 ;  /* 0x00000010003f7308 */ /* 0x000e620000000800 */
[----:B------:R-:W-:Y:S05]  /*3cf0*/  F2FP.F16.F32.PACK_AB R4, R100, R103 ;  /* 0x000000676404723e */ /* 0x000fea00000000ff */
[----:B------:R-:W-:Y:S01]  /*3d00*/  STS [R214+0x12400], R4 ;  /* 0x01240004d6007388 */ /* 0x000fe20000000800 */
[----:B--2---:R-:W-:Y:S05]  /*3d10*/  F2FP.F16.F32.PACK_AB R2, R66, R67 ;  /* 0x000000434202723e */ /* 0x004fea00000000ff */
[----:B------:R2:W-:Y:S01]  /*3d20*/  STS [R216+0x12400], R2 ;  /* 0x01240002d8007388 */ /* 0x0005e20000000800 */
[----:B-1----:R-:W-:Y:S05]  /*3d30*/  F2FP.F16.F32.PACK_AB R3, R62, R63 ;  /* 0x0000003f3e03723e */ /* 0x002fea00000000ff */
[----:B------:R1:W-:Y:S06]  /*3d40*/  STS [R216+0x12000], R3 ;  /* 0x01200003d8007388 */ /* 0x0003ec0000000800 */
[----:B------:R-:W1:Y:S01]  /*3d50*/  LDSM.16.M88.4 R16, [R0+0x8000] ;  /* 0x008000000010783b */ /* 0x000e620000000200 */
[----:B--2---:R-:W-:Y:S04]  /*3d60*/  IADD3 R2, R184, R0, RZ ;  /* 0x00000000b8027210 */ /* 0x004fe80007ffe0ff */
[C---:B------:R-:W-:Y:S01]  /*3d70*/  IADD3 R56, R181.reuse, R2, RZ ;  /* 0x00000002b5387210 */ /* 0x040fe20007ffe0ff */
[----:B------:R-:W2:Y:S01]  /*3d80*/  LDSM.16.M88.4 R52, [R2+0x8000] ;  /* 0x008000000234783b */ /* 0x000ea20000000200 */
[----:B-1----:R-:W-:Y:S01]  /*3d90*/  IMAD.IADD R3, R181, 0x1, R0 ;  /* 0x00000001b5037824 */ /* 0x002fe200078e0200 */
[C---:B------:R-:W-:Y:S06]  /*3da0*/  HMMA.16816.F32 R4, R16.reuse, R112, RZ ;  /* 0x000000701004723c */ /* 0x040fec00000018ff */
[C---:B------:R-:W-:Y:S06]  /*3db0*/  HMMA.16816.F32 R8, R16.reuse, R114, RZ ;  /* 0x000000721008723c */ /* 0x040fec00000018ff */
        /* <DEDUP_REMOVED lines=11> */
[----:B------:R-:W1:Y:S06]  /*3e70*/  LDSM.16.M88.4 R52, [R56+0x8000] ;  /* 0x008000003834783b */ /* 0x000e6c0000000200 */
[----:B------:R-:W-:Y:S01]  /*3e80*/  LDSM.16.M88.4 R56, [R56+0xa000] ;  /* 0x00a000003838783b */ /* 0x000fe20000000200 */
        /* <DEDUP_REMOVED lines=18> */
[----:B------:R-:W-:Y:S06]  /*3fb0*/  HMMA.16816.F32 R16, R52, R166, R16 ;  /* 0x000000a63410723c */ /* 0x000fec0000001810 */
[C---:B------:R-:W-:Y:S06]  /*3fc0*/  HMMA.16816.F32 R4, R56.reuse, R168, R4 ;  /* 0x000000a83804723c */ /* 0x040fec0000001804 */
[C---:B------:R-:W-:Y:S06]  /*3fd0*/  HMMA.16816.F32 R8, R56.reuse, R170, R8 ;  /* 0x000000aa3808723c */ /* 0x040fec0000001808 */
[C---:B------:R-:W-:Y:S06]  /*3fe0*/  HMMA.16816.F32 R12, R56.reuse, R172, R12 ;  /* 0x000000ac380c723c */ /* 0x040fec000000180c */
[----:B------:R-:W-:Y:S06]  /*3ff0*/  HMMA.16816.F32 R16, R56, R174, R16 ;  /* 0x000000ae3810723c */ /* 0x000fec0000001810 */
[C---:B---3--:R-:W-:Y:S01]  /*4000*/  FADD.FTZ R0, -R61.reuse, R4 ;  /* 0x000000043d007221 */ /* 0x048fe20000010100 */
[----:B------:R-:W-:Y:S01]  /*4010*/  FADD.FTZ R5, -R61, R5 ;  /* 0x000000053d057221 */ /* 0x000fe20000010100 */
[----:B----4-:R-:W-:Y:S03]  /*4020*/  FADD.FTZ R7, -R60, R7 ;  /* 0x000000073c077221 */ /* 0x010fe60000010100 */
        /* <DEDUP_REMOVED lines=9> */
[----:B------:R-:W-:Y:S01]  /*40c0*/  FADD.FTZ R8, -R61, R13 ;  /* 0x0000000d3d087221 */ /* 0x000fe20000010100 */
[----:B------:R-:W-:Y:S01]  /*40d0*/  FMUL.FTZ R9, R111, R7 ;  /* 0x000000076f097220 */ /* 0x000fe20000410000 */
        /* <DEDUP_REMOVED lines=12> */
[C---:B------:R-:W-:Y:S01]  /*41a0*/  FADD.FTZ R17, -R60.reuse, R10 ;  /* 0x0000000a3c117221 */ /* 0x040fe20000010100 */
[C---:B------:R-:W-:Y:S01]  /*41b0*/  FADD.FTZ R15, -R60.reuse, R18 ;  /* 0x000000123c0f7221 */ /* 0x040fe20000010100 */
[----:B------:R-:W-:Y:S01]  /*41c0*/  FADD.FTZ R14, -R60, R19 ;  /* 0x000000133c0e7221 */ /* 0x000fe20000010100 */
[----:B------:R-:W-:Y:S01]  /*41d0*/  F2FP.F16.F32.PACK_AB R8, R8, R3 ;  /* 0x000000030808723e */ /* 0x000fe200000000ff */
[----:B------:R-:W-:Y:S01]  /*41e0*/  FMUL.FTZ R17, R110, R17 ;  /* 0x000000116e117220 */ /* 0x000fe20000410000 */
        /* <DEDUP_REMOVED lines=8> */
[----:B------:R-:W-:Y:S02]  /*4270*/  ISETP.GE.AND P2, PT, R206, UR4, PT ;  /* 0x00000004ce007c0c */ /* 0x000fe4000bf46270 */
[----:B------:R-:W-:Y:S02]  /*4280*/  ISETP.GE.AND P1, PT, R218, UR4, PT ;  /* 0x00000004da007c0c */ /* 0x000fe4000bf26270 */
[----:B------:R-:W-:Y:S03]  /*4290*/  LOP3.LUT R0, R198, 0x1, RZ, 0xc0, !PT ;  /* 0x00000001c6007812 */ /* 0x000fe600078ec0ff */
[----:B------:R-:W2:Y:S01]  /*42a0*/  LDC R18, c[0x0][0x244] ;  /* 0x00009100ff127b82 */ /* 0x000ea20000000800 */
[----:B------:R-:W-:Y:S01]  /*42b0*/  ISETP.NE.U32.AND P0, PT, R0, 0x1, PT ;  /* 0x000000010000780c */ /* 0x000fe20003f05070 */
[----:B------:R-:W-:Y:S05]  /*42c0*/  IMAD.MOV.U32 R0, RZ, RZ, -0x4000 ;  /* 0xffffc000ff007424 */ /* 0x000fea00078e00ff */
[----:B------:R-:W-:Y:S05]  /*42d0*/  SEL R0, R0, 0x4000, !P0 ;  /* 0x0000400000007807 */ /* 0x000fea0004000000 */
[--C-:B------:R-:W-:Y:S02]  /*42e0*/  IMAD.IADD R194, R194, 0x1, R0.reuse ;  /* 0x00000001c2c27824 */ /* 0x100fe400078e0200 */
[--C-:B------:R-:W-:Y:S02]  /*42f0*/  IMAD.IADD R197, R197, 0x1, R0.reuse ;  /* 0x00000001c5c57824 */ /* 0x100fe400078e0200 */
[----:B------:R-:W-:Y:S01]  /*4300*/  IMAD.IADD R179, R179, 0x1, R0 ;  /* 0x00000001b3b37824 */ /* 0x000fe200078e0200 */
[----:B------:R3:W-:Y:S04]  /*4310*/  @P2 STS [R194], RZ ;  /* 0x000000ffc2002388 */ /* 0x0007e80000000800 */
[----:B------:R3:W-:Y:S04]  /*4320*/  @P2 STS [R194+0x4], RZ ;  /* 0x000004ffc2002388 */ /* 0x0007e80000000800 */
[----:B------:R3:W-:Y:S01]  /*4330*/  @P2 STS [R194+0x8], RZ ;  /* 0x000008ffc2002388 */ /* 0x0007e20000000800 */
[----:B-1----:R-:W-:Y:S03]  /*4340*/  IMAD.U32 R3, R7, -0x40, RZ ;  /* 0xffffffc007037824 */ /* 0x002fe600078e00ff */
[----:B------:R3:W-:Y:S02]  /*4350*/  @P2 STS [R194+0xc], RZ ;  /* 0x00000cffc2002388 */ /* 0x0007e40000000800 */
[-C--:B------:R-:W-:Y:S02]  /*4360*/  LEA R2, P0, R3, R200.reuse, 0x1 ;  /* 0x000000c803027211 */ /* 0x080fe400078008ff */
[----:B------:R-:W-:Y:S02]  /*4370*/  LEA R5, P5, R7, R3, 0x5 ;  /* 0x0000000307057211 */ /* 0x000fe400078a28ff */
[----:B------:R-:W-:Y:S02]  /*4380*/  SHF.R.S32.HI R6, RZ, 0x1f, R3 ;  /* 0x0000001fff067819 */ /* 0x000fe40000011403 */
[-C--:B------:R-:W-:Y:S02]  /*4390*/  LEA.HI.X.SX32 R3, R3, R201.reuse, 0x1, P0 ;  /* 0x000000c903037211 */ /* 0x080fe400000f0eff */
[----:B------:R-:W-:Y:S01]  /*43a0*/  @!P1 LEA R4, P4, R5, R200, 0x1 ;  /* 0x000000c805049211 */ /* 0x000fe200078808ff */
[----:B------:R-:W-:Y:S01]  /*43b0*/  IMAD.MOV.U32 R200, RZ, RZ, R2 ;  /* 0x000000ffffc87224 */ /* 0x000fe200078e0002 */
[----:B--2---:R-:W-:Y:S01]  /*43c0*/  LEA.HI.X R6, R7, R6, R18, 0x5, P5 ;  /* 0x0000000607067211 */ /* 0x004fe200028f2c12 */
[----:B------:R-:W-:Y:S01]  /*43d0*/  @!PT LDS RZ, [RZ] ;  /* 0x00000000fffff984 */ /* 0x000fe20000000800 */
[----:B------:R-:W-:Y:S01]  /*43e0*/  @!PT LDS RZ, [RZ] ;  /* 0x00000000fffff984 */ /* 0x000fe20000000800 */
[----:B------:R-:W-:Y:S01]  /*43f0*/  @!PT LDS RZ, [RZ] ;  /* 0x00000000fffff984 */ /* 0x000fe20000000800 */
[----:B------:R3:W-:Y:S03]  /*4400*/  @!P2 LDGSTS.E.BYPASS.LTC128B.128 [R197], desc[UR16][R2.64] ;  /* 0x0000000002c5afae */ /* 0x0007e6000b901d50 */
[----:B------:R-:W-:Y:S01]  /*4410*/  @!P1 LEA.HI.X R5, R5, R201, R6, 0x1, P4 ;  /* 0x000000c905059211 */ /* 0x000fe200020f0c06 */
[----:B------:R3:W-:Y:S01]  /*4420*/  @P1 STS [R194+0x2000], RZ ;  /* 0x002000ffc2001388 */ /* 0x0007e20000000800 */
[C---:B------:R-:W-:Y:S01]  /*4430*/  @!P2 LEA R6, P0, R7.reuse, R2, 0x6 ;  /* 0x000000020706a211 */ /* 0x040fe200078030ff */
[----:B------:R-:W-:Y:S02]  /*4440*/  IMAD.MOV.U32 R201, RZ, RZ, R3 ;  /* 0x000000ffffc97224 */ /* 0x000fe400078e0003 */
[----:B------:R3:W-:Y:S01]  /*4450*/  @P1 STS [R194+0x2004], RZ ;  /* 0x002004ffc2001388 */ /* 0x0007e20000000800 */
[----:B------:R-:W-:Y:S03]  /*4460*/  @!P2 LEA.HI.X R7, R7, R3, R18, 0x6, P0 ;  /* 0x000000030707a211 */ /* 0x000fe600000f3412 */
[----:B------:R3:W-:Y:S04]  /*4470*/  @P1 STS [R194+0x2008], RZ ;  /* 0x002008ffc2001388 */ /* 0x0007e80000000800 */
[----:B------:R3:W-:Y:S04]  /*4480*/  @P1 STS [R194+0x200c], RZ ;  /* 0x00200cffc2001388 */ /* 0x0007e80000000800 */
[----:B------:R-:W-:Y:S01]  /*4490*/  @!PT LDS RZ, [RZ] ;  /* 0x00000000fffff984 */ /* 0x000fe20000000800 */
[----:B------:R-:W-:Y:S01]  /*44a0*/  @!PT LDS RZ, [RZ] ;  /* 0x00000000fffff984 */ /* 0x000fe20000000800 */
[----:B------:R-:W-:Y:S01]  /*44b0*/  @!PT LDS RZ, [RZ] ;  /* 0x00000000fffff984 */ /* 0x000fe20000000800 */
[----:B------:R3:W-:Y:S04]  /*44c0*/  @!P1 LDGSTS.E.BYPASS.LTC128B.128 [R197+0x2000], desc[UR16][R2.64+0x80] ;  /* 0x0200008002c59fae */ /* 0x0007e8000b901d50 */
[----:B------:R3:W-:Y:S04]  /*44d0*/  @P2 STS [R194+0x1000], RZ ;  /* 0x001000ffc2002388 */ /* 0x0007e80000000800 */
[----:B------:R3:W-:Y:S04]  /*44e0*/  @P2 STS [R194+0x1004], RZ ;  /* 0x001004ffc2002388 */ /* 0x0007e80000000800 */
        /* <DEDUP_REMOVED lines=14> */
[----:B------:R-:W0:Y:S02]  /*45d0*/  LDGDEPBAR ;  /* 0x00000000000079af */ /* 0x000e240000000000 */
.L_x_55:
[----:B---3--:R-:W-:Y:S01]  /*45e0*/  F2FP.F16.F32.PACK_AB R2, R16, R17 ;  /* 0x000000111002723e */ /* 0x008fe200000000ff */
        /* <DEDUP_REMOVED lines=68> */
[----:B------:R-:W1:Y:S01]  /*4a30*/  LDC R9, c[0x0][0x420] ;  /* 0x00010800ff097b82 */ /* 0x000e620000000800 */
[----:B------:R-:W-:Y:S02]  /*4a40*/  ISETP.GE.AND P1, PT, R218, UR4, PT ;  /* 0x00000004da007c0c */ /* 0x000fe4000bf26270 */
[----:B------:R-:W-:Y:S11]  /*4a50*/  ISETP.GE.AND P2, PT, R206, UR4, PT ;  /* 0x00000004ce007c0c */ /* 0x000ff6000bf46270 */
[----:B------:R-:W2:Y:S02]  /*4a60*/  @!P1 LDC R7, c[0x0][0x424] ;  /* 0x00010900ff079b82 */ /* 0x000ea40000000800 */
[----:B------:R3:W-:Y:S06]  /*4a70*/  @P2 STS.128 [R195+0x8000], RZ ;  /* 0x008000ffc3002388 */ /* 0x0007ec0000000c00 */
[----:B------:R-:W4:Y:S01]  /*4a80*/  @!P2 LDC R8, c[0x0][0x424] ;  /* 0x00010900ff08ab82 */ /* 0x000f220000000800 */
[----:B-1----:R-:W-:Y:S05]  /*4a90*/  IMAD.U32 R3, R9, -0x40, RZ ;  /* 0xffffffc009037824 */ /* 0x002fea00078e00ff */
[----:B------:R-:W-:Y:S02]  /*4aa0*/  LEA R2, P0, R3, R202, 0x1 ;  /* 0x000000ca03027211 */ /* 0x000fe400078008ff */
[----:B------:R-:W-:Y:S02]  /*4ab0*/  SHF.R.S32.HI R4, RZ, 0x1f, R3 ;  /* 0x0000001fff047819 */ /* 0x000fe40000011403 */
[----:B------:R-:W-:Y:S02]  /*4ac0*/  @!P1 LEA R5, P4, R9, R3, 0x5 ;  /* 0x0000000309059211 */ /* 0x000fe400078828ff */
[-C--:B------:R-:W-:Y:S02]  /*4ad0*/  LEA.HI.X.SX32 R3, R3, R203.reuse, 0x1, P0 ;  /* 0x000000cb03037211 */ /* 0x080fe400000f0eff */
[----:B--2---:R-:W-:Y:S03]  /*4ae0*/  @!P1 LEA.HI.X R7, R9, R4, R7, 0x5, P4 ;  /* 0x0000000409079211 */ /* 0x004fe600020f2c07 */
[----:B------:R-:W-:Y:S01]  /*4af0*/  @!PT LDS RZ, [RZ] ;  /* 0x00000000fffff984 */ /* 0x000fe20000000800 */
[----:B------:R-:W-:Y:S01]  /*4b00*/  @!PT LDS RZ, [RZ] ;  /* 0x00000000fffff984 */ /* 0x000fe20000000800 */
[----:B------:R-:W-:Y:S01]  /*4b10*/  @!PT LDS RZ, [RZ] ;  /* 0x00000000fffff984 */ /* 0x000fe20000000800 */
[----:B------:R3:W-:Y:S01]  /*4b20*/  @!P2 LDGSTS.E.BYPASS.LTC128B.128 [R195+0x8000], desc[UR16][R2.64] ;  /* 0x0800000002c3afae */ /* 0x0007e2000b901d50 */
[----:B------:R-:W-:Y:S01]  /*4b30*/  @!P1 LEA R4, P0, R5, R202, 0x1 ;  /* 0x000000ca05049211 */ /* 0x000fe200078008ff */
[----:B------:R-:W-:Y:S01]  /*4b40*/  IMAD.MOV.U32 R202, RZ, RZ, R2 ;  /* 0x000000ffffca7224 */ /* 0x000fe200078e0002 */
[----:B------:R-:W-:Y:S01]  /*4b50*/  @!P2 LEA R6, P4, R9, R2, 0x6 ;  /* 0x000000020906a211 */ /* 0x000fe200078830ff */
[----:B------:R3:W-:Y:S01]  /*4b60*/  @P1 STS.128 [R195+0xa000], RZ ;  /* 0x00a000ffc3001388 */ /* 0x0007e20000000c00 */
[----:B------:R-:W-:Y:S01]  /*4b70*/  @!P1 LEA.HI.X R5, R5, R203, R7, 0x1, P0 ;  /* 0x000000cb05059211 */ /* 0x000fe200000f0c07 */
[----:B------:R-:W-:Y:S01]  /*4b80*/  IMAD.MOV.U32 R203, RZ, RZ, R3 ;  /* 0x000000ffffcb7224 */ /* 0x000fe200078e0003 */
[----:B----4-:R-:W-:Y:S01]  /*4b90*/  @!P2 LEA.HI.X R7, R9, R3, R8, 0x6, P4 ;  /* 0x000000030907a211 */ /* 0x010fe200020f3408 */
[----:B------:R-:W-:Y:S01]  /*4ba0*/  @!PT LDS RZ, [RZ] ;  /* 0x00000000fffff984 */ /* 0x000fe20000000800 */
[----:B------:R-:W-:Y:S01]  /*4bb0*/  @!PT LDS RZ, [RZ] ;  /* 0x00000000fffff984 */ /* 0x000fe20000000800 */
[----:B------:R-:W-:Y:S01]  /*4bc0*/  @!PT LDS RZ, [RZ] ;  /* 0x00000000fffff984 */ /* 0x000fe20000000800 */
[----:B------:R3:W-:Y:S04]  /*4bd0*/  @!P1 LDGSTS.E.BYPASS.LTC128B.128 [R195+0xa000], desc[UR16][R2.64+0x80] ;  /* 0x0a00008002c39fae */ /* 0x0007e8000b901d50 */
[----:B------:R3:W-:Y:S04]  /*4be0*/  @P2 STS.128 [R195+0x9000], RZ ;  /* 0x009000ffc3002388 */ /* 0x0007e80000000c00 */
        /* <DEDUP_REMOVED lines=9> */
[----:B------:R-:W0:Y:S02]  /*4c80*/  LDGDEPBAR ;  /* 0x00000000000079af */ /* 0x000e240000000000 */
.L_x_56:
[----:B------:R-:W-:Y:S01]  /*4c90*/  LDSM.16.M88.4 R64, [R186] ;  /* 0x00000000ba40783b */ /* 0x000fe20000000200 */
[CC--:B---3--:R-:W-:Y:S03]  /*4ca0*/  LEA R2, P1, R199.reuse, R192.reuse, 0x2 ;  /* 0x000000c0c7027211 */ /* 0x0c8fe600078210ff */
[----:B------:R-:W1:Y:S01]  /*4cb0*/  LDSM.16.MT88.4 R16, [R0+0xc000] ;  /* 0x00c000000010783b */ /* 0x000e620000004200 */
[----:B------:R-:W-:Y:S03]  /*4cc0*/  LEA.HI.X.SX32 R3, R199, R193, 0x2, P1 ;  /* 0x000000c1c7037211 */ /* 0x000fe600008f16ff */
[----:B------:R-:W2:Y:S04]  /*4cd0*/  LDSM.16.M88.4 R60, [R186+0x1000] ;  /* 0x00100000ba3c783b */ /* 0x000ea80000000200 */
[----:B------:R-:W3:Y:S04]  /*4ce0*/  LDSM.16.MT88.4 R100, [R0+0xe000] ;  /* 0x00e000000064783b */ /* 0x000ee80000004200 */
[----:B------:R-:W-:Y:S04]  /*4cf0*/  LDSM.16.M88.4 R104, [R185] ;  /* 0x00000000b968783b */ /* 0x000fe80000000200 */
[----:B------:R-:W-:Y:S01]  /*4d00*/  LDSM.16.M88.4 R108, [R185+0x1000] ;  /* 0x00100000b96c783b */ /* 0x000fe20000000200 */
        /* <DEDUP_REMOVED lines=8> */
[----:B------:R-:W1:Y:S05]  /*4d90*/  LDSM.16.MT88.4 R100, [R0+0xc800] ;  /* 0x00c800000064783b */ /* 0x000e6a0000004200 */
[-C--:B-1----:R-:W-:Y:S06]  /*4da0*/  HMMA.16816.F32 R4, R104, R100.reuse, R4 ;  /* 0x000000646804723c */ /* 0x082fec0000001804 */
[C---:B------:R-:W-:Y:S06]  /*4db0*/  HMMA.16816.F32 R8, R108.reuse, R100, R8 ;  /* 0x000000646c08723c */ /* 0x040fec0000001808 */
[-C--:B------:R-:W-:Y:S06]  /*4dc0*/  HMMA.16816.F32 R12, R108, R102.reuse, R12 ;  /* 0x000000666c0c723c */ /* 0x080fec000000180c */
[C---:B------:R-:W-:Y:S01]  /*4dd0*/  HMMA.16816.F32 R16, R104.reuse, R102, R16 ;  /* 0x000000666810723c */ /* 0x040fe20000001810 */
[----:B------:R-:W1:Y:S05]  /*4de0*/  LDSM.16.MT88.4 R100, [R0+0xe800] ;  /* 0x00e800000064783b */ /* 0x000e6a0000004200 */
[-C--:B-1----:R-:W-:Y:S06]  /*4df0*/  HMMA.16816.F32 R52, R104, R100.reuse, R52 ;  /* 0x000000646834723c */ /* 0x082fec0000001834 */
[C---:B------:R-:W-:Y:S06]  /*4e00*/  HMMA.16816.F32 R56, R108.reuse, R100, R56 ;  /* 0x000000646c38723c */ /* 0x040fec0000001838 */
[-C--:B------:R-:W-:Y:S01]  /*4e10*/  HMMA.16816.F32 R60, R108, R102.reuse, R60 ;  /* 0x000000666c3c723c */ /* 0x080fe2000000183c */
[----:B------:R-:W-:Y:S05]  /*4e20*/  LDSM.16.M88.4 R108, [R187+0x1000] ;  /* 0x00100000bb6c783b */ /* 0x000fea0000000200 */
[----:B------:R-:W-:Y:S01]  /*4e30*/  HMMA.16816.F32 R64, R104, R102, R64 ;  /* 0x000000666840723c */ /* 0x000fe20000001840 */
[----:B------:R-:W-:Y:S04]  /*4e40*/  LDSM.16.M88.4 R100, [R187] ;  /* 0x00000000bb64783b */ /* 0x000fe80000000200 */
[----:B------:R-:W1:Y:S02]  /*4e50*/  LDSM.16.MT88.4 R104, [R0+0xd000] ;  /* 0x00d000000068783b */ /* 0x000e640000004200 */
        /* <DEDUP_REMOVED lines=16> */
[----:B------:R1:W2:Y:S04]  /*4f60*/  LDSM.16.MT88.4 R104, [R0+0xf800] ;  /* 0x00f800000068783b */ /* 0x0002a80000004200 */
[----:B-1----:R-:W-:Y:S01]  /*4f70*/  LOP3.LUT R0, R198, 0x1, RZ, 0xc0, !PT ;  /* 0x00000001c6007812 */ /* 0x002fe200078ec0ff */
[-C--:B--2---:R-:W-:Y:S06]  /*4f80*/  HMMA.16816.F32 R52, R100, R104.reuse, R52 ;  /* 0x000000686434723c */ /* 0x084fec0000001834 */
[C---:B------:R-:W-:Y:S06]  /*4f90*/  HMMA.16816.F32 R56, R108.reuse, R104, R56 ;  /* 0x000000686c38723c */ /* 0x040fec0000001838 */
[-C--:B------:R-:W-:Y:S05]  /*4fa0*/  HMMA.16816.F32 R60, R108, R106.reuse, R60 ;  /* 0x0000006a6c3c723c */ /* 0x080fea000000183c */
[----:B------:R-:W-:Y:S01]  /*4fb0*/  @P6 IADD3 R104, P0, R232, R211, RZ ;  /* 0x000000d3e8686210 */ /* 0x000fe20007f1e0ff */
[----:B------:R-:W-:Y:S05]  /*4fc0*/  HMMA.16816.F32 R64, R100, R106, R64 ;  /* 0x0000006a6440723c */ /* 0x000fea0000001840 */
[----:B------:R-:W-:Y:S01]  /*4fd0*/  @P6 IMAD.X R105, R231, 0x1, R210, P0 ;  /* 0x00000001e7696824 */ /* 0x000fe200000e06d2 */
[-C--:B------:R-:W-:Y:S02]  /*4fe0*/  LEA R108, P0, R209, R192.reuse, 0x2 ;  /* 0x000000c0d16c7211 */ /* 0x080fe400078010ff */
[-C--:B------:R-:W-:Y:S02]  /*4ff0*/  LEA R100, P2, R235, R192.reuse, 0x2 ;  /* 0x000000c0eb647211 */ /* 0x080fe400078410ff */
[----:B------:R-:W5:Y:S01]  /*5000*/  @P6 LDG.E R205, desc[UR16][R104.64+-0x100] ;  /* 0xffff001068cd6981 */ /* 0x000f62000c1e1900 */
[-C--:B------:R-:W-:Y:S02]  /*5010*/  LEA.HI.X.SX32 R109, R209, R193.reuse, 0x2, P0 ;  /* 0x000000c1d16d7211 */ /* 0x080fe400000f16ff */
[CC--:B------:R-:W-:Y:S01]  /*5020*/  LEA R102, P0, R236.reuse, R192.reuse, 0x2 ;  /* 0x000000c0ec667211 */ /* 0x0c0fe200078010ff */
[----:B------:R1:W5:Y:S01]  /*5030*/  @P6 LDG.E R208, desc[UR16][R104.64+-0xe0] ;  /* 0xffff201068d06981 */ /* 0x000362000c1e1900 */
[-C--:B------:R-:W-:Y:S02]  /*5040*/  LEA.HI.X.SX32 R101, R235, R193.reuse, 0x2, P2 ;  /* 0x000000c1eb657211 */ /* 0x080fe400010f16ff */
[-C--:B------:R-:W-:Y:S01]  /*5050*/  LEA.HI.X.SX32 R103, R236, R193.reuse, 0x2, P0 ;  /* 0x000000c1ec677211 */ /* 0x080fe200000f16ff */
[----:B------:R2:W-:Y:S04]  /*5060*/  REDG.E.ADD.F32.FTZ.RN.STRONG.GPU desc[UR16][R192.64], R4 ;  /* 0x00000004c00079a6 */ /* 0x0005e8000c10f390 */
[----:B------:R3:W-:Y:S04]  /*5070*/  REDG.E.ADD.F32.FTZ.RN.STRONG.GPU desc[UR16][R2.64], R5 ;  /* 0x00000005020079a6 */ /* 0x0007e8000c10f390 */
[----:B------:R4:W-:Y:S01]  /*5080*/  REDG.E.ADD.F32.FTZ.RN.STRONG.GPU desc[UR16][R108.64], R6 ;  /* 0x000000066c0079a6 */ /* 0x0009e2000c10f390 */
[CC--:B-1----:R-:W-:Y:S04]  /*5090*/  LEA R104, P1, R237.reuse, R192.reuse, 0x2 ;  /* 0x000000c0ed687211 */ /* 0x0c2fe800078210ff */
[-C--:B------:R-:W-:Y:S02]  /*50a0*/  LEA.HI.X.SX32 R105, R237, R193.reuse, 0x2, P1 ;  /* 0x000000c1ed697211 */ /* 0x080fe400008f16ff */
[CC--:B--2---:R-:W-:Y:S03]  /*50b0*/  LEA R4, P1, R234.reuse, R192.reuse, 0x2 ;  /* 0x000000c0ea047211 */ /* 0x0c4fe600078210ff */
[----:B------:R1:W-:Y:S01]  /*50c0*/  REDG.E.ADD.F32.FTZ.RN.STRONG.GPU desc[UR16][R104.64], R7 ;  /* 0x00000007680079a6 */ /* 0x0003e2000c10f390 */
[-C--:B---3--:R-:W-:Y:S03]  /*50d0*/  LEA.HI.X.SX32 R5, R234, R193.reuse, 0x2, P1 ;  /* 0x000000c1ea057211 */ /* 0x088fe600008f16ff */
[----:B------:R2:W-:Y:S01]  /*50e0*/  REDG.E.ADD.F32.FTZ.RN.STRONG.GPU desc[UR16][R102.64], R8 ;  /* 0x00000008660079a6 */ /* 0x0005e2000c10f390 */
[CC--:B----4-:R-:W-:Y:S03]  /*50f0*/  LEA R6, P0, R233.reuse, R192.reuse, 0x2 ;  /* 0x000000c0e9067211 */ /* 0x0d0fe600078010ff */
[----:B------:R3:W-:Y:S04]  /*5100*/  REDG.E.ADD.F32.FTZ.RN.STRONG.GPU desc[UR16][R100.64], R9 ;  /* 0x00000009640079a6 */ /* 0x0007e8000c10f390 */
[----:B------:R4:W-:Y:S04]  /*5110*/  REDG.E.ADD.F32.FTZ.RN.STRONG.GPU desc[UR16][R4.64], R10 ;  /* 0x0000000a040079a6 */ /* 0x0009e8000c10f390 */
[----:B------:R-:W-:Y:S01]  /*5120*/  LDSM.16.MT88.4 R100, [R176+0x2800] ;  /* 0x00280000b064783b */ /* 0x000fe20000004200 */
[-C--:B-1----:R-:W-:Y:S02]  /*5130*/  LEA.HI.X.SX32 R7, R233, R193.reuse, 0x2, P0 ;  /* 0x000000c1e9077211 */ /* 0x082fe400000f16ff */
[CC--:B--2---:R-:W-:Y:S03]  /*5140*/  LEA R8, P2, R223.reuse, R192.reuse, 0x2 ;  /* 0x000000c0df087211 */ /* 0x0c4fe600078410ff */
[----:B------:R1:W-:Y:S01]  /*5150*/  REDG.E.ADD.F32.FTZ.RN.STRONG.GPU desc[UR16][R6.64], R11 ;  /* 0x0000000b060079a6 */ /* 0x0003e2000c10f390 */
[-C--:B---3--:R-:W-:Y:S03]  /*5160*/  LEA.HI.X.SX32 R9, R223, R193.reuse, 0x2, P2 ;  /* 0x000000c1df097211 */ /* 0x088fe600010f16ff */
[----:B------:R-:W-:Y:S01]  /*5170*/  REDG.E.ADD.F32.FTZ.RN.STRONG.GPU desc[UR16][R192.64+0x80], R16 ;  /* 0x00008010c00079a6 */ /* 0x000fe2000c10f390 */
[CC--:B----4-:R-:W-:Y:S03]  /*5180*/  LEA R4, P0, R240.reuse, R192.reuse, 0x2 ;  /* 0x000000c0f0047211 */ /* 0x0d0fe600078010ff */
[----:B------:R-:W-:Y:S01]  /*5190*/  REDG.E.ADD.F32.FTZ.RN.STRONG.GPU desc[UR16][R2.64+0x80], R17 ;  /* 0x00008011020079a6 */ /* 0x000fe2000c10f390 */
[-C--:B------:R-:W-:Y:S02]  /*51a0*/  LEA.HI.X.SX32 R5, R240, R193.reuse, 0x2, P0 ;  /* 0x000000c1f0057211 */ /* 0x080fe400000f16ff */
[CC--:B------:R-:W-:Y:S03]  /*51b0*/  LEA R10, P0, R224.reuse, R192.reuse, 0x2 ;  /* 0x000000c0e00a7211 */ /* 0x0c0fe600078010ff */
[----:B------:R2:W-:Y:S01]  /*51c0*/  REDG.E.ADD.F32.FTZ.RN.STRONG.GPU desc[UR16][R4.64], R18 ;  /* 0x00000012040079a6 */ /* 0x0005e2000c10f390 */
[CC--:B-1----:R-:W-:Y:S02]  /*51d0*/  LEA R6, P1, R249.reuse, R192.reuse, 0x2 ;  /* 0x000000c0f9067211 */ /* 0x0c2fe400078210ff */
[-C--:B------:R-:W-:Y:S02]  /*51e0*/  LEA.HI.X.SX32 R11, R224, R193.reuse, 0x2, P0 ;  /* 0x000000c1e00b7211 */ /* 0x080fe400000f16ff */
[-C--:B------:R-:W-:Y:S05]  /*51f0*/  LEA.HI.X.SX32 R7, R249, R193.reuse, 0x2, P1 ;  /* 0x000000c1f9077211 */ /* 0x080fea00008f16ff */
[----:B------:R1:W-:Y:S04]  /*5200*/  REDG.E.ADD.F32.FTZ.RN.STRONG.GPU desc[UR16][R6.64], R19 ;  /* 0x00000013060079a6 */ /* 0x0003e8000c10f390 */
[----:B------:R-:W-:Y:S01]  /*5210*/  REDG.E.ADD.F32.FTZ.RN.STRONG.GPU desc[UR16][R10.64], R12 ;  /* 0x0000000c0a0079a6 */ /* 0x000fe2000c10f390 */
[CC--:B--2---:R-:W-:Y:S03]  /*5220*/  LEA R4, P1, R222.reuse, R192.reuse, 0x2 ;  /* 0x000000c0de047211 */ /* 0x0c4fe600078210ff */
[----:B------:R2:W-:Y:S01]  /*5230*/  REDG.E.ADD.F32.FTZ.RN.STRONG.GPU desc[UR16][R8.64], R13 ;  /* 0x0000000d080079a6 */ /* 0x0005e2000c10f390 */
[-C--:B------:R-:W-:Y:S03]  /*5240*/  LEA.HI.X.SX32 R5, R222, R193.reuse, 0x2, P1 ;  /* 0x000000c1de057211 */ /* 0x080fe600008f16ff */
[----:B------:R-:W-:Y:S04]  /*5250*/  LDSM.16.MT88.4 R16, [R176+0x2000] ;  /* 0x00200000b010783b */ /* 0x000fe80000004200 */
[----:B------:R3:W-:Y:S01]  /*5260*/  REDG.E.ADD.F32.FTZ.RN.STRONG.GPU desc[UR16][R4.64], R14 ;  /* 0x0000000e040079a6 */ /* 0x0007e2000c10f390 */
        /* <DEDUP_REMOVED lines=8> */
[-C--:B------:R-:W-:Y:S03]  /*52f0*/  LEA.HI.X.SX32 R5, R242, R193.reuse, 0x2, P0 ;  /* 0x000000c1f2057211 */ /* 0x080fe600000f16ff */
[----:B------:R-:W-:Y:S01]  /*5300*/  LDSM.16.MT88.4 R12, [R177+0x10000] ;  /* 0x01000000b10c783b */ /* 0x000fe20000004200 */
[CC--:B------:R-:W-:Y:S03]  /*5310*/  LEA R10, P0, R221.reuse, R192.reuse, 0x2 ;  /* 0x000000c0dd0a7211 */ /* 0x0c0fe600078010ff */
[----:B------:R2:W-:Y:S01]  /*5320*/  REDG.E.ADD.F32.FTZ.RN.STRONG.GPU desc[UR16][R4.64], R54 ;  /* 0x00000036040079a6 */ /* 0x0005e2000c10f390 */
[-C--:B------:R-:W-:Y:S02]  /*5330*/  LEA.HI.X.SX32 R11, R221, R193.reuse, 0x2, P0 ;  /* 0x000000c1dd0b7211 */ /* 0x080fe400000f16ff */
[CC--:B-1----:R-:W-:Y:S04]  /*5340*/  LEA R6, P1, R248.reuse, R192.reuse, 0x2 ;  /* 0x000000c0f8067211 */ /* 0x0c2fe800078210ff */
[-C--:B------:R-:W-:Y:S05]  /*5350*/  LEA.HI.X.SX32 R7, R248, R193.reuse, 0x2, P1 ;  /* 0x000000c1f8077211 */ /* 0x080fea00008f16ff */
[----:B------:R1:W-:Y:S04]  /*5360*/  REDG.E.ADD.F32.FTZ.RN.STRONG.GPU desc[UR16][R6.64], R55 ;  /* 0x00000037060079a6 */ /* 0x0003e8000c10f390 */
[----:B------:R3:W-:Y:S01]  /*5370*/  REDG.E.ADD.F32.FTZ.RN.STRONG.GPU desc[UR16][R10.64], R56 ;  /* 0x000000380a0079a6 */ /* 0x0007e2000c10f390 */
[CC--:B--2---:R-:W-:Y:S03]  /*5380*/  LEA R4, P1, R219.reuse, R192.reuse, 0x2 ;  /* 0x000000c0db047211 */ /* 0x0c4fe600078210ff */
[----:B------:R2:W-:Y:S01]  /*5390*/  REDG.E.ADD.F32.FTZ.RN.STRONG.GPU desc[UR16][R8.64], R57 ;  /* 0x00000039080079a6 */ /* 0x0005e2000c10f390 */
[-C--:B------:R-:W-:Y:S03]  /*53a0*/  LEA.HI.X.SX32 R5, R219, R193.reuse, 0x2, P1 ;  /* 0x000000c1db057211 */ /* 0x080fe600008f16ff */
[----:B------:R-:W-:Y:S04]  /*53b0*/  LDSM.16.MT88.4 R52, [R178+0x10800] ;  /* 0x01080000b234783b */ /* 0x000fe80000004200 */
[----:B------:R4:W-:Y:S01]  /*53c0*/  REDG.E.ADD.F32.FTZ.RN.STRONG.GPU desc[UR16][R4.64], R58 ;  /* 0x0000003a040079a6 */ /* 0x0009e2000c10f390 */
[CC--:B-1----:R-:W-:Y:S04]  /*53d0*/  LEA R6, P0, R228.reuse, R192.reuse, 0x2 ;  /* 0x000000c0e4067211 */ /* 0x0c2fe800078010ff */
[-C--:B------:R-:W-:Y:S02]  /*53e0*/  LEA.HI.X.SX32 R7, R228, R193.reuse, 0x2, P0 ;  /* 0x000000c1e4077211 */ /* 0x080fe400000f16ff */
[CC--:B---3--:R-:W-:Y:S02]  /*53f0*/  LEA R10, P0, R250.reuse, R192.reuse, 0x2 ;  /* 0x000000c0fa0a7211 */ /* 0x0c8fe400078010ff */
[CC--:B--2---:R-:W-:Y:S01]  /*5400*/  LEA R8, P4, R227.reuse, R192.reuse, 0x2 ;  /* 0x000000c0e3087211 */ /* 0x0c4fe200078810ff */
[----:B------:R1:W-:Y:S01]  /*5410*/  REDG.E.ADD.F32.FTZ.RN.STRONG.GPU desc[UR16][R6.64], R59 ;  /* 0x0000003b060079a6 */ /* 0x0003e2000c10f390 */
[-C--:B------:R-:W-:Y:S02]  /*5420*/  LEA.HI.X.SX32 R11, R250, R193.reuse, 0x2, P0 ;  /* 0x000000c1fa0b7211 */ /* 0x080fe400000f16ff */
[-C--:B------:R-:W-:Y:S01]  /*5430*/  LEA.HI.X.SX32 R9, R227, R193.reuse, 0x2, P4 ;  /* 0x000000c1e3097211 */ /* 0x080fe200020f16ff */
[----:B------:R-:W-:Y:S01]  /*5440*/  REDG.E.ADD.F32.FTZ.RN.STRONG.GPU desc[UR16][R192.64+0x180], R64 ;  /* 0x00018040c00079a6 */ /* 0x000fe2000c10f390 */
[CC--:B----4-:R-:W-:Y:S03]  /*5450*/  LEA R4, P1, R241.reuse, R192.reuse, 0x2 ;  /* 0x000000c0f1047211 */ /* 0x0d0fe600078210ff */
[----:B------:R2:W-:Y:S01]  /*5460*/  REDG.E.ADD.F32.FTZ.RN.STRONG.GPU desc[UR16][R2.64+0x180], R65 ;  /* 0x00018041020079a6 */ /* 0x0005e2000c10f390 */
[-C--:B------:R-:W-:Y:S03]  /*5470*/  LEA.HI.X.SX32 R5, R241, R193.reuse, 0x2, P1 ;  /* 0x000000c1f1057211 */ /* 0x080fe600008f16ff */
[----:B------:R-:W-:Y:S04]  /*5480*/  LDSM.16.MT88.4 R56, [R176+0x800] ;  /* 0x00080000b038783b */ /* 0x000fe80000004200 */
[----:B------:R3:W-:Y:S04]  /*5490*/  REDG.E.ADD.F32.FTZ.RN.STRONG.GPU desc[UR16][R4.64], R66 ;  /* 0x00000042040079a6 */ /* 0x0007e8000c10f390 */
[----:B------:R-:W-:Y:S04]  /*54a0*/  REDG.E.ADD.F32.FTZ.RN.STRONG.GPU desc[UR16][R10.64], R67 ;  /* 0x000000430a0079a6 */ /* 0x000fe8000c10f390 */
[----:B------:R-:W-:Y:S01]  /*54b0*/  REDG.E.ADD.F32.FTZ.RN.STRONG.GPU desc[UR16][R8.64], R60 ;  /* 0x0000003c080079a6 */ /* 0x000fe2000c10f390 */
[CC--:B-1----:R-:W-:Y:S03]  /*54c0*/  LEA R6, P2, R226.reuse, R192.reuse, 0x2 ;  /* 0x000000c0e2067211 */ /* 0x0c2fe600078410ff */
[----:B------:R-:W-:Y:S01]  /*54d0*/  LDSM.16.MT88.4 R8, [R176] ;  /* 0x00000000b008783b */ /* 0x000fe20000004200 */
[-C--:B------:R-:W-:Y:S03]  /*54e0*/  LEA.HI.X.SX32 R7, R226, R193.reuse, 0x2, P2 ;  /* 0x000000c1e2077211 */ /* 0x080fe600010f16ff */
[----:B------:R-:W-:Y:S01]  /*54f0*/  LDSM.16.MT88.4 R64, [R177+0x10800] ;  /* 0x01080000b140783b */ /* 0x000fe20000004200 */
[CC--:B--2---:R-:W-:Y:S03]  /*5500*/  LEA R2, P0, R230.reuse, R192.reuse, 0x2 ;  /* 0x000000c0e6027211 */ /* 0x0c4fe600078010ff */
[----:B------:R-:W-:Y:S01]  /*5510*/  REDG.E.ADD.F32.FTZ.RN.STRONG.GPU desc[UR16][R6.64], R61 ;  /* 0x0000003d060079a6 */ /* 0x000fe2000c10f390 */
[-C--:B------:R-:W-:Y:S02]  /*5520*/  LEA.HI.X.SX32 R3, R230, R193.reuse, 0x2, P0 ;  /* 0x000000c1e6037211 */ /* 0x080fe400000f16ff */
[----:B------:R-:W-:Y:S02]  /*5530*/  ISETP.NE.U32.AND P0, PT, R0, 0x1, PT ;  /* 0x000000010000780c */ /* 0x000fe40003f05070 */
[----:B---3--:R-:W-:Y:S02]  /*5540*/  LEA R4, P1, R225, R192, 0x2 ;  /* 0x000000c0e1047211 */ /* 0x008fe400078210ff */
[----:B------:R-:W-:Y:S02]  /*5550*/  @P6 IADD3 R0, P2, R211, -0x100, RZ ;  /* 0xffffff00d3006810 */ /* 0x000fe40007f5e0ff */
[----:B------:R-:W-:Y:S02]  /*5560*/  LEA.HI.X.SX32 R5, R225, R193, 0x2, P1 ;  /* 0x000000c1e1057211 */ /* 0x000fe400008f16ff */
[----:B------:R-:W-:Y:S01]  /*5570*/  @P6 IADD3 R213, P1, R213, -0x100, RZ ;  /* 0xffffff00d5d56810 */ /* 0x000fe20007f3e0ff */
[----:B------:R-:W-:Y:S02]  /*5580*/  @P6 IMAD.MOV.U32 R211, RZ, RZ, R0 ;  /* 0x000000ffffd36224 */ /* 0x000fe400078e0000 */
[----:B------:R-:W-:Y:S01]  /*5590*/  REDG.E.ADD.F32.FTZ.RN.STRONG.GPU desc[UR16][R4.64], R62 ;  /* 0x0000003e040079a6 */ /* 0x000fe2000c10f390 */
[----:B------:R-:W-:Y:S01]  /*55a0*/  VIADD R0, R176, 0xffffc000 ;  /* 0xffffc000b0007836 */ /* 0x000fe20000000000 */
[----:B------:R-:W-:Y:S01]  /*55b0*/  @P6 IADD3.X R212, R212, -0x1, RZ, P1, !PT ;  /* 0xffffffffd4d46810 */ /* 0x000fe20000ffe4ff */
[----:B------:R-:W-:Y:S01]  /*55c0*/  @P0 VIADD R0, R176, 0x4000 ;  /* 0x00004000b0000836 */ /* 0x000fe20000000000 */
        /* <DEDUP_REMOVED lines=91> */
[----:B------:R-:W-:Y:S01]  /*5b80*/  F2FP.F16.F32.PACK_AB R14, R14, R72 ;  /* 0x000000480e0e723e */ /* 0x000fe200000000ff */
[----:B------:R1:W-:Y:S01]  /*5b90*/  STS [R243], R16 ;  /* 0x00000010f3007388 */ /* 0x0003e20000000800 */
[----:B------:R-:W-:Y:S01]  /*5ba0*/  F2FP.F16.F32.PACK_AB R13, R13, R74 ;  /* 0x0000004a0d0d723e */ /* 0x000fe200000000ff */
[----:B------:R-:W-:Y:S01]  /*5bb0*/  FMUL.FTZ R94, R94, UR4 ;  /* 0x000000045e5e7c20 */ /* 0x000fe20008410000 */
[----:B------:R-:W-:Y:S01]  /*5bc0*/  F2FP.F16.F32.PACK_AB R10, R10, R76 ;  /* 0x0000004c0a0a723e */ /* 0x000fe200000000ff */
[----:B------:R-:W-:Y:S01]  /*5bd0*/  STS [R243+0x400], R15 ;  /* 0x0004000ff3007388 */ /* 0x000fe20000000800 */
[----:B------:R-:W-:Y:S01]  /*5be0*/  F2FP.F16.F32.PACK_AB R9, R9, R78 ;  /* 0x0000004e0909723e */ /* 0x000fe200000000ff */
[----:B------:R-:W-:Y:S01]  /*5bf0*/  FMUL.FTZ R0, R95, UR4 ;  /* 0x000000045f007c20 */ /* 0x000fe20008410000 */
[----:B------:R-:W-:Y:S01]  /*5c00*/  F2FP.F16.F32.PACK_AB R8, R8, R84 ;  /* 0x000000540808723e */ /* 0x000fe200000000ff */
[----:B------:R-:W-:Y:S01]  /*5c10*/  STS [R244], R12 ;  /* 0x0000000cf4007388 */ /* 0x000fe20000000800 */
        /* <DEDUP_REMOVED lines=12> */
[----:B------:R-:W-:Y:S01]  /*5ce0*/  F2FP.F16.F32.PACK_AB R24, R25, R24 ;  /* 0x000000181918723e */ /* 0x000fe200000000ff */
[----:B-1----:R-:W1:Y:S01]  /*5cf0*/  @P0 LDC.64 R16, c[0x0][0x458] ;  /* 0x00011600ff100b82 */ /* 0x002e620000000a00 */
        /* <DEDUP_REMOVED lines=8> */
[----:B------:R-:W-:Y:S02]  /*5d80*/  F2FP.F16.F32.PACK_AB R48, R49, R48 ;  /* 0x000000303130723e */ /* 0x000fe400000000ff */
[----:B------:R-:W-:Y:S01]  /*5d90*/  F2FP.F16.F32.PACK_AB R50, R51, R50 ;  /* 0x000000323332723e */ /* 0x000fe200000000ff */
[----:B------:R2:W-:Y:S01]  /*5da0*/  STS [R244+0x2000], R4 ;  /* 0x00200004f4007388 */ /* 0x0005e20000000800 */
[----:B------:R-:W-:Y:S02]  /*5db0*/  F2FP.F16.F32.PACK_AB R40, R41, R40 ;  /* 0x000000282928723e */ /* 0x000fe400000000ff */
[----:B------:R-:W-:Y:S01]  /*5dc0*/  F2FP.F16.F32.PACK_AB R42, R43, R42 ;  /* 0x0000002a2b2a723e */ /* 0x000fe200000000ff */
[----:B------:R-:W-:Y:S01]  /*5dd0*/  STS [R244+0x2400], R3 ;  /* 0x00240003f4007388 */ /* 0x000fe20000000800 */
[----:B------:R-:W-:-:S02]  /*5de0*/  F2FP.F16.F32.PACK_AB R44, R45, R44 ;  /* 0x0000002c2d2c723e */ /* 0x000fc400000000ff */
[----:B------:R-:W-:Y:S01]  /*5df0*/  F2FP.F16.F32.PACK_AB R46, R47, R46 ;  /* 0x0000002e2f2e723e */ /* 0x000fe200000000ff */
[----:B------:R-:W-:Y:S04]  /*5e00*/  STS [R243+0x3000], R6 ;  /* 0x00300006f3007388 */ /* 0x000fe80000000800 */
[----:B------:R-:W-:Y:S04]  /*5e10*/  STS [R243+0x3400], R5 ;  /* 0x00340005f3007388 */ /* 0x000fe80000000800 */
[----:B------:R3:W-:Y:S01]  /*5e20*/  STS [R244+0x3000], R2 ;  /* 0x00300002f4007388 */ /* 0x0007e20000000800 */
[----:B------:R-:W4:Y:S03]  /*5e30*/  S2R R204, SR_CTAID.Y ;  /* 0x0000000000cc7919 */ /* 0x000f260000002600 */
[----:B------:R1:W-:Y:S01]  /*5e40*/  STS [R244+0x3400], R0 ;  /* 0x00340000f4007388 */ /* 0x0003e20000000800 */
[----:B--2---:R-:W-:-:S03]  /*5e50*/  @P0 IADD3 R4, R238, R246, RZ ;  /* 0x000000f6ee040210 */ /* 0x004fc60007ffe0ff */
[----:B------:R-:W-:Y:S04]  /*5e60*/  STS [R243+0x4000], R20 ;  /* 0x00400014f3007388 */ /* 0x000fe80000000800 */
[----:B------:R-:W-:Y:S04]  /*5e70*/  STS [R243+0x4400], R22 ;  /* 0x00440016f3007388 */ /* 0x000fe80000000800 */
[----:B------:R2:W-:Y:S04]  /*5e80*/  STS [R244+0x4000], R32 ;  /* 0x00400020f4007388 */ /* 0x0005e80000000800 */
[----:B------:R2:W-:Y:S01]  /*5e90*/  STS [R244+0x4400], R34 ;  /* 0x00440022f4007388 */ /* 0x0005e20000000800 */
[----:B---3--:R-:W3:Y:S03]  /*5ea0*/  @P0 LDC.64 R2, c[0x0][0x450] ;  /* 0x00011400ff020b82 */ /* 0x008ee60000000a00 */
[----:B------:R2:W-:Y:S04]  /*5eb0*/  STS [R243+0x5000], R24 ;  /* 0x00500018f3007388 */ /* 0x0005e80000000800 */
[----:B------:R2:W-:Y:S01]  /*5ec0*/  STS [R243+0x5400], R26 ;  /* 0x0054001af3007388 */ /* 0x0005e20000000800 */
[----:B-1----:R-:W-:-:S03]  /*5ed0*/  @P0 IADD3 R0, R238, R246, RZ ;  /* 0x000000f6ee000210 */ /* 0x002fc60007ffe0ff */
[----:B------:R1:W-:Y:S01]  /*5ee0*/  STS [R244+0x5000], R28 ;  /* 0x0050001cf4007388 */ /* 0x0003e20000000800 */
[----:B----4-:R-:W-:-:S03]  /*5ef0*/  SHF.R.S32.HI R10, RZ, 0x1f, R204 ;  /* 0x0000001fff0a7819 */ /* 0x010fc600000114cc */
[----:B------:R1:W-:Y:S04]  /*5f00*/  STS [R244+0x5400], R30 ;  /* 0x0054001ef4007388 */ /* 0x0003e80000000800 */
[----:B------:R1:W-:Y:S04]  /*5f10*/  STS [R243+0x6000], R36 ;  /* 0x00600024f3007388 */ /* 0x0003e80000000800 */
[----:B------:R1:W-:Y:S01]  /*5f20*/  STS [R243+0x6400], R38 ;  /* 0x00640026f3007388 */ /* 0x0003e20000000800 */
[C---:B---3--:R-:W-:Y:S02]  /*5f30*/  @P0 IMAD R8, R0.reuse, R3, RZ ;  /* 0x0000000300080224 */ /* 0x048fe400078e02ff */
[----:B------:R-:W-:Y:S01]  /*5f40*/  @P0 IMAD.WIDE.U32 R6, R0, R2, RZ ;  /* 0x0000000200060225 */ /* 0x000fe200078e00ff */
[----:B------:R1:W-:Y:S03]  /*5f50*/  STS [R244+0x6000], R48 ;  /* 0x00600030f4007388 */ /* 0x0003e60000000800 */
[C---:B------:R-:W-:Y:S01]  /*5f60*/  @P0 IMAD R0, R4.reuse, R17, RZ ;  /* 0x0000001104000224 */ /* 0x040fe200078e02ff */
[----:B------:R1:W-:Y:S01]  /*5f70*/  STS [R244+0x6400], R50 ;  /* 0x00640032f4007388 */ /* 0x0003e20000000800 */
[----:B------:R-:W-:Y:S01]  /*5f80*/  @P0 IMAD.WIDE.U32 R4, R4, R16, RZ ;  /* 0x0000001004040225 */ /* 0x000fe200078e00ff */
[----:B------:R-:W-:-:S02]  /*5f90*/  @P0 IADD3 R12, R7, R8, RZ ;  /* 0x00000008070c0210 */ /* 0x000fc40007ffe0ff */
[----:B------:R1:W-:Y:S01]  /*5fa0*/  STS [R243+0x7000], R40 ;  /* 0x00700028f3007388 */ /* 0x0003e20000000800 */
[----:B------:R-:W-:Y:S01]  /*5fb0*/  @P0 IMAD.MOV.U32 R19, RZ, RZ, R4 ;  /* 0x000000ffff130224 */ /* 0x000fe200078e0004 */
[----:B--2---:R-:W-:Y:S01]  /*5fc0*/  @P0 IADD3 R32, R5, R0, RZ ;  /* 0x0000000005200210 */ /* 0x004fe20007ffe0ff */
[----:B------:R-:W-:Y:S01]  /*5fd0*/  @P0 IMAD.MOV.U32 R11, RZ, RZ, R6 ;  /* 0x000000ffff0b0224 */ /* 0x000fe200078e0006 */
[----:B------:R1:W-:Y:S01]  /*5fe0*/  STS [R243+0x7400], R42 ;  /* 0x0074002af3007388 */ /* 0x0003e20000000800 */
[----:B------:R-:W-:Y:S01]  /*5ff0*/  LEA R4, R251, UR5, 0x1 ;  /* 0x00000005fb047c11 */ /* 0x000fe2000f8e08ff */
[----:B------:R-:W2:Y:S02]  /*6000*/  S2R R13, SR_TID.X ;  /* 0x00000000000d7919 */ /* 0x000ea40000002100 */
[----:B------:R1:W-:Y:S04]  /*6010*/  STS [R244+0x7000], R44 ;  /* 0x0070002cf4007388 */ /* 0x0003e80000000800 */
[----:B------:R1:W-:Y:S01]  /*6020*/  STS [R244+0x7400], R46 ;  /* 0x0074002ef4007388 */ /* 0x0003e20000000800 */
[----:B------:R-:W-:Y:S05]  /*6030*/  @P0 BRA `(.L_x_58) ;  /* 0x0000000000300947 */ /* 0x000fea0003800000 */
[----:B------:R-:W3:Y:S01]  /*6040*/  LDC.64 R2, c[0x0][0x450] ;  /* 0x00011400ff027b82 */ /* 0x000ee20000000a00 */
[----:B------:R-:W-:-:S07]  /*6050*/  SHF.R.S32.HI R0, RZ, 0x1f, R238 ;  /* 0x0000001fff007819 */ /* 0x000fce00000114ee */
[----:B------:R-:W4:Y:S01]  /*6060*/  LDC.64 R8, c[0x0][0x438] ;  /* 0x00010e00ff087b82 */ /* 0x000f220000000a00 */
[-C--:B---3--:R-:W-:Y:S02]  /*6070*/  IMAD R0, R0, R2.reuse, RZ ;  /* 0x0000000200007224 */ /* 0x088fe400078e02ff */
[----:B------:R-:W-:-:S04]  /*6080*/  IMAD.WIDE.U32 R6, R238, R2, RZ ;  /* 0x00000002ee067225 */ /* 0x000fc800078e00ff */
[----:B------:R-:W-:Y:S02]  /*6090*/  IMAD R0, R238, R3, R0 ;  /* 0x00000003ee007224 */ /* 0x000fe400078e0200 */
[----:B----4-:R-:W-:-:S03]  /*60a0*/  IMAD R5, R10, R8, RZ ;  /* 0x000000080a057224 */ /* 0x010fc600078e02ff */
[----:B------:R-:W-:Y:S01]  /*60b0*/  IADD3 R7, R7, R0, RZ ;  /* 0x0000000007077210 */ /* 0x000fe20007ffe0ff */
[C---:B------:R-:W-:Y:S02]  /*60c0*/  IMAD R9, R204.reuse, R9, R5 ;  /* 0x00000009cc097224 */ /* 0x040fe400078e0205 */
[----:B------:R-:W-:-:S05]  /*60d0*/  IMAD.WIDE.U32 R6, R204, R8, R6 ;  /* 0x00000008cc067225 */ /* 0x000fca00078e0006 */
[----:B------:R-:W-:Y:S02]  /*60e0*/  IADD3 R12, R7, R9, RZ ;  /* 0x00000009070c7210 */ /* 0x000fe40007ffe0ff */
[----:B------:R-:W-:Y:S02]  /*60f0*/  MOV R11, R6 ;  /* 0x00000006000b7202 */ /* 0x000fe40000000f00 */
.L_x_58:
        /* <DEDUP_REMOVED lines=12> */
[----:B------:R-:W-:-:S07]  /*61c0*/  MOV R19, R6 ;  /* 0x0000000600137202 */ /* 0x000fce0000000f00 */
.L_x_59:
[----:B------:R-:W-:Y:S01]  /*61d0*/  BAR.SYNC.DEFER_BLOCKING 0x0 ;  /* 0x0000000000007b1d */ /* 0x000fe20000010000 */
[----:B------:R-:W-:Y:S01]  /*61e0*/  IMAD.SHL.U32 R5, R239, 0x40, RZ ;  /* 0x00000040ef057824 */ /* 0x000fe200078e00ff */
[--C-:B------:R-:W-:Y:S01]  /*61f0*/  SHF.R.S32.HI R7, RZ, 0x1f, R206.reuse ;  /* 0x0000001fff077819 */ /* 0x100fe200000114ce */
[----:B------:R-:W-:Y:S01]  /*6200*/  IMAD.MOV.U32 R6, RZ, RZ, R206 ;  /* 0x000000ffff067224 */ /* 0x000fe200078e00ce */
[----:B--2---:R-:W-:Y:S02]  /*6210*/  SHF.R.S32.HI R10, RZ, 0x1f, R13 ;  /* 0x0000001fff0a7819 */ /* 0x004fe4000001140d */
[----:B------:R-:W-:Y:S01]  /*6220*/  SHF.R.S32.HI R18, RZ, 0x1f, R5 ;  /* 0x0000001fff127819 */ /* 0x000fe20000011405 */
[-C--:B------:R-:W-:Y:S01]  /*6230*/  IMAD.WIDE.U32 R8, R5, R2.reuse, R6 ;  /* 0x0000000205087225 */ /* 0x080fe200078e0006 */
[----:B------:R-:W2:Y:S01]  /*6240*/  S2R R35, SR_CTAID.Z ;  /* 0x0000000000237919 */ /* 0x000ea20000002700 */
[----:B------:R-:W-:Y:S01]  /*6250*/  LEA.HI R13, R10, R13, RZ, 0x3 ;  /* 0x0000000d0a0d7211 */ /* 0x000fe200078f18ff */
[----:B------:R-:W-:Y:S01]  /*6260*/  ULDC.64 UR6, c[0x0][0x468] ;  /* 0x00011a0000067ab9 */ /* 0x000fe20000000a00 */
[----:B------:R-:W-:Y:S01]  /*6270*/  IMAD R0, R18, R2, RZ ;  /* 0x0000000212007224 */ /* 0x000fe200078e02ff */
[----:B------:R-:W-:Y:S01]  /*6280*/  IADD3 R8, P0, R11, R8, RZ ;  /* 0x000000080b087210 */ /* 0x000fe20007f1e0ff */
[----:B------:R-:W-:Y:S02]  /*6290*/  BSSY B0, `(.L_x_60) ;  /* 0x0000024000007945 */ /* 0x000fe40003800000 */
[----:B------:R-:W-:Y:S01]  /*62a0*/  IMAD R10, R5, R3, R0 ;  /* 0x00000003050a7224 */ /* 0x000fe200078e0200 */
[----:B------:R-:W-:-:S04]  /*62b0*/  SHF.R.S32.HI R0, RZ, 0x3, R13 ;  /* 0x00000003ff007819 */ /* 0x000fc8000001140d */
[----:B------:R-:W-:Y:S01]  /*62c0*/  IADD3.X R9, R12, R9, R10, P0, !PT ;  /* 0x000000090c097210 */ /* 0x000fe200007fe40a */
[----:B------:R-:W-:Y:S01]  /*62d0*/  IMAD R10, R239, -0x40, R196 ;  /* 0xffffffc0ef0a7824 */ /* 0x000fe200078e02c4 */
[----:B------:R-:W-:Y:S01]  /*62e0*/  SHF.R.S32.HI R33, RZ, 0x1f, R0 ;  /* 0x0000001fff217819 */ /* 0x000fe20000011400 */
[C---:B------:R-:W-:Y:S01]  /*62f0*/  VIADD R12, R0.reuse, 0x20 ;  /* 0x00000020000c7836 */ /* 0x040fe20000000000 */
[----:B-1----:R1:W3:Y:S02]  /*6300*/  LDS.128 R28, [R4+0xd000] ;  /* 0x00d00000041c7984 */ /* 0x0022e40000000c00 */
[-C--:B------:R-:W-:Y:S02]  /*6310*/  ISETP.GE.AND P3, PT, R0, R10.reuse, PT ;  /* 0x0000000a0000720c */ /* 0x080fe40003f66270 */
[----:B------:R1:W4:Y:S01]  /*6320*/  LDS.128 R40, [R4+0x10000] ;  /* 0x0100000004287984 */ /* 0x0003220000000c00 */
[----:B------:R-:W-:-:S03]  /*6330*/  ISETP.GE.AND P2, PT, R12, R10, PT ;  /* 0x0000000a0c00720c */ /* 0x000fc60003f46270 */
[----:B------:R1:W1:Y:S04]  /*6340*/  LDS.128 R48, [R4+0x11000] ;  /* 0x0110000004307984 */ /* 0x0002680000000c00 */
[----:B------:R1:W1:Y:S04]  /*6350*/  LDS.128 R36, [R4+0x12000] ;  /* 0x0120000004247984 */ /* 0x0002680000000c00 */
[----:B------:R1:W1:Y:S01]  /*6360*/  LDS.128 R44, [R4+0x13000] ;  /* 0x01300000042c7984 */ /* 0x0002620000000c00 */
[----:B--2---:R-:W-:Y:S01]  /*6370*/  SHF.R.S32.HI R34, RZ, 0x1f, R35 ;  /* 0x0000001fff227819 */ /* 0x004fe20000011423 */
[----:B------:R-:W-:-:S04]  /*6380*/  IMAD.WIDE.U32 R8, R35, UR6, R8 ;  /* 0x0000000623087c25 */ /* 0x000fc8000f8e0008 */
[----:B------:R-:W-:-:S04]  /*6390*/  IMAD R11, R34, UR6, RZ ;  /* 0x00000006220b7c24 */ /* 0x000fc8000f8e02ff */
[----:B------:R-:W-:-:S04]  /*63a0*/  IMAD R10, R35, UR7, R11 ;  /* 0x00000007230a7c24 */ /* 0x000fc8000f8e020b */
[----:B------:R-:W-:Y:S01]  /*63b0*/  IMAD.IADD R14, R9, 0x1, R10 ;  /* 0x00000001090e7824 */ /* 0x000fe200078e020a */
[----:B------:R-:W-:Y:S06]  /*63c0*/  @P3 BRA `(.L_x_61) ;  /* 0x0000000000403947 */ /* 0x000fec0003800000 */
[----:B------:R-:W-:Y:S01]  /*63d0*/  ULDC UR4, c[0x0][0x2d0] ;  /* 0x0000b40000047ab9 */ /* 0x000fe20000000800 */
[----:B------:R-:W2:Y:S01]  /*63e0*/  LDS.128 R24, [R4+0xe000] ;  /* 0x00e0000004187984 */ /* 0x000ea20000000c00 */
[----:B------:R-:W-:Y:S01]  /*63f0*/  ISETP.GE.AND P4, PT, R206, UR4, PT ;  /* 0x00000004ce007c0c */ /* 0x000fe2000bf86270 */
[----:B------:R-:W-:Y:S01]  /*6400*/  IMAD.MOV.U32 R10, RZ, RZ, R8 ;  /* 0x000000ffff0a7224 */ /* 0x000fe200078e0008 */
[----:B------:R-:W-:Y:S01]  /*6410*/  MOV R11, R14 ;  /* 0x0000000e000b7202 */ /* 0x000fe20000000f00 */
[-C--:B------:R-:W-:Y:S01]  /*6420*/  IMAD R15, R33, R2.reuse, RZ ;  /* 0x00000002210f7224 */ /* 0x080fe200078e02ff */
[----:B------:R-:W-:Y:S01]  /*6430*/  ISETP.GE.AND P1, PT, R218, UR4, PT ;  /* 0x00000004da007c0c */ /* 0x000fe2000bf26270 */
[----:B------:R-:W-:Y:S01]  /*6440*/  ULDC.64 UR6, c[0x0][0x3f0] ;  /* 0x0000fc0000067ab9 */ /* 0x000fe20000000a00 */
[----:B------:R-:W-:-:S04]  /*6450*/  IMAD.WIDE.U32 R12, R0, R2, R10 ;  /* 0x00000002000c7225 */ /* 0x000fc800078e000a */
[----:B------:R-:W-:-:S03]  /*6460*/  IMAD R10, R0, R3, R15 ;  /* 0x00000003000a7224 */ /* 0x000fc600078e020f */
[----:B------:R-:W3:Y:S01]  /*6470*/  @!P4 LDS.128 R20, [R4+0xc000] ;  /* 0x00c000000414c984 */ /* 0x000ee20000000c00 */
[----:B------:R-:W-:Y:S01]  /*6480*/  IMAD.IADD R11, R13, 0x1, R10 ;  /* 0x000000010d0b7824 */ /* 0x000fe200078e020a */
[----:B------:R-:W-:-:S04]  /*6490*/  LEA R10, P0, R12, UR6, 0x1 ;  /* 0x000000060c0a7c11 */ /* 0x000fc8000f8008ff */
[----:B------:R-:W-:-:S05]  /*64a0*/  LEA.HI.X R11, R12, UR7, R11, 0x1, P0 ;  /* 0x000000070c0b7c11 */ /* 0x000fca00080f0c0b */
[----:B--2---:R2:W-:Y:S04]  /*64b0*/  @!P1 STG.E.128 desc[UR16][R10.64+0x80], R24 ;  /* 0x000080180a009986 */ /* 0x0045e8000c101d10 */
[----:B---3--:R2:W-:Y:S02]  /*64c0*/  @!P4 STG.E.128 desc[UR16][R10.64], R20 ;  /* 0x000000140a00c986 */ /* 0x0085e4000c101d10 */
.L_x_61:
[----:B------:R-:W-:Y:S05]  /*64d0*/  BSYNC B0 ;  /* 0x0000000000007941 */ /* 0x000fea0003800000 */
.L_x_60:
[----:B--2---:R2:W1:Y:S01]  /*64e0*/  LDS.128 R20, [R4+0xf000] ;  /* 0x00f0000004147984 */ /* 0x0044620000000c00 */
[----:B------:R-:W-:Y:S04]  /*64f0*/  BSSY B0, `(.L_x_62) ;  /* 0x0000011000007945 */ /* 0x000fe80003800000 */
[----:B------:R-:W-:Y:S05]  /*6500*/  @P2 BRA `(.L_x_63) ;  /* 0x00000000003c2947 */ /* 0x000fea0003800000 */
[----:B-12---:R-:W-:Y:S01]  /*6510*/  IADD3 R4, P0, R0, 0x20, RZ ;  /* 0x0000002000047810 */ /* 0x006fe20007f1e0ff */
[----:B------:R-:W-:Y:S01]  /*6520*/  ULDC UR4, c[0x0][0x2d0] ;  /* 0x0000b40000047ab9 */ /* 0x000fe20000000800 */
[----:B------:R-:W-:Y:S01]  /*6530*/  ULDC.64 UR6, c[0x0][0x3f0] ;  /* 0x0000fc0000067ab9 */ /* 0x000fe20000000a00 */
[----:B------:R-:W-:Y:S02]  /*6540*/  ISETP.GE.AND P1, PT, R206, UR4, PT ;  /* 0x00000004ce007c0c */ /* 0x000fe4000bf26270 */
[----:B------:R-:W-:Y:S01]  /*6550*/  IMAD.X R9, RZ, RZ, R33, P0 ;  /* 0x000000ffff097224 */ /* 0x000fe200000e0621 */
[----:B------:R-:W-:-:S03]  /*6560*/  ISETP.GE.AND P0, PT, R218, UR4, PT ;  /* 0x00000004da007c0c */ /* 0x000fc6000bf06270 */
[----:B------:R-:W-:Y:S01]  /*6570*/  IMAD R10, R9, R2, RZ ;  /* 0x00000002090a7224 */ /* 0x000fe200078e02ff */
[----:B------:R-:W-:-:S03]  /*6580*/  MOV R9, R14 ;  /* 0x0000000e00097202 */ /* 0x000fc60000000f00 */
[C---:B------:R-:W-:Y:S02]  /*6590*/  IMAD R3, R4.reuse, R3, R10 ;  /* 0x0000000304037224 */ /* 0x040fe400078e020a */
[----:B------:R-:W-:-:S04]  /*65a0*/  IMAD.WIDE.U32 R8, R4, R2, R8 ;  /* 0x0000000204087225 */ /* 0x000fc800078e0008 */
[----:B------:R-:W-:Y:S01]  /*65b0*/  IMAD.IADD R3, R9, 0x1, R3 ;  /* 0x0000000109037824 */ /* 0x000fe200078e0203 */
[----:B------:R-:W-:-:S04]  /*65c0*/  LEA R2, P4, R8, UR6, 0x1 ;  /* 0x0000000608027c11 */ /* 0x000fc8000f8808ff */
[----:B------:R-:W-:-:S05]  /*65d0*/  LEA.HI.X R3, R8, UR7, R3, 0x1, P4 ;  /* 0x0000000708037c11 */ /* 0x000fca000a0f0c03 */
[----:B---3--:R1:W-:Y:S04]  /*65e0*/  @!P1 STG.E.128 desc[UR16][R2.64], R28 ;  /* 0x0000001c02009986 */ /* 0x0083e8000c101d10 */
[----:B------:R1:W-:Y:S02]  /*65f0*/  @!P0 STG.E.128 desc[UR16][R2.64+0x80], R20 ;  /* 0x0000801402008986 */ /* 0x0003e4000c101d10 */
.L_x_63:
[----:B------:R-:W-:Y:S05]  /*6600*/  BSYNC B0 ;  /* 0x0000000000007941 */ /* 0x000fea0003800000 */
.L_x_62:
[-C--:B-1----:R-:W-:Y:S01]  /*6610*/  IMAD.WIDE.U32 R2, R5, R16.reuse, R6 ;  /* 0x0000001005027225 */ /* 0x082fe200078e0006 */
[----:B------:R-:W-:Y:S01]  /*6620*/  ULDC.64 UR6, c[0x0][0x470] ;  /* 0x00011c0000067ab9 */ /* 0x000fe20000000a00 */
[----:B------:R-:W-:Y:S02]  /*6630*/  BSSY B0, `(.L_x_64) ;  /* 0x0000018000007945 */ /* 0x000fe40003800000 */
[----:B--2---:R-:W-:Y:S01]  /*6640*/  IMAD R4, R18, R16, RZ ;  /* 0x0000001012047224 */ /* 0x004fe200078e02ff */
        /* <DEDUP_REMOVED lines=9> */
[----:B------:R-:W-:Y:S01]  /*66e0*/  IMAD.MOV.U32 R4, RZ, RZ, R2 ;  /* 0x000000ffff047224 */ /* 0x000fe200078e0002 */
[----:B------:R-:W-:Y:S01]  /*66f0*/  ULDC UR4, c[0x0][0x2d0] ;  /* 0x0000b40000047ab9 */ /* 0x000fe20000000800 */
[-C--:B------:R-:W-:Y:S01]  /*6700*/  IMAD R9, R33, R16.reuse, RZ ;  /* 0x0000001021097224 */ /* 0x080fe200078e02ff */
[----:B------:R-:W-:Y:S01]  /*6710*/  ISETP.GE.AND P1, PT, R206, UR4, PT ;  /* 0x00000004ce007c0c */ /* 0x000fe2000bf26270 */
[----:B------:R-:W-:Y:S01]  /*6720*/  IMAD.WIDE.U32 R6, R0, R16, R4 ;  /* 0x0000001000067225 */ /* 0x000fe200078e0004 */
[----:B------:R-:W-:Y:S01]  /*6730*/  ISETP.GE.AND P0, PT, R218, UR4, PT ;  /* 0x00000004da007c0c */ /* 0x000fe2000bf06270 */
[----:B------:R-:W-:Y:S02]  /*6740*/  ULDC.64 UR6, c[0x0][0x3f8] ;  /* 0x0000fe0000067ab9 */ /* 0x000fe40000000a00 */
[----:B------:R-:W-:-:S04]  /*6750*/  IMAD R4, R0, R17, R9 ;  /* 0x0000001100047224 */ /* 0x000fc800078e0209 */
[----:B------:R-:W-:Y:S01]  /*6760*/  IMAD.IADD R5, R7, 0x1, R4 ;  /* 0x0000000107057824 */ /* 0x000fe200078e0204 */
[----:B------:R-:W-:-:S04]  /*6770*/  LEA R4, P3, R6, UR6, 0x1 ;  /* 0x0000000606047c11 */ /* 0x000fc8000f8608ff */
[----:B------:R-:W-:-:S05]  /*6780*/  LEA.HI.X R5, R6, UR7, R5, 0x1, P3 ;  /* 0x0000000706057c11 */ /* 0x000fca00098f0c05 */
[----:B----4-:R1:W-:Y:S04]  /*6790*/  @!P1 STG.E.128 desc[UR16][R4.64], R40 ;  /* 0x0000002804009986 */ /* 0x0103e8000c101d10 */
[----:B------:R1:W-:Y:S02]  /*67a0*/  @!P0 STG.E.128 desc[UR16][R4.64+0x80], R36 ;  /* 0x0000802404008986 */ /* 0x0003e4000c101d10 */
.L_x_65:
[----:B------:R-:W-:Y:S05]  /*67b0*/  BSYNC B0 ;  /* 0x0000000000007941 */ /* 0x000fea0003800000 */
.L_x_64:
[----:B------:R-:W-:Y:S05]  /*67c0*/  @P2 BRA `(.L_x_66) ;  /* 0x0000000800842947 */ /* 0x000fea0003800000 */
[----:B------:R-:W-:Y:S01]  /*67d0*/  IADD3 R0, P0, R0, 0x20, RZ ;  /* 0x0000002000007810 */ /* 0x000fe20007f1e0ff */
[----:B------:R-:W-:Y:S01]  /*67e0*/  ULDC UR4, c[0x0][0x2d0] ;  /* 0x0000b40000047ab9 */ /* 0x000fe20000000800 */
[----:B------:R-:W-:-:S03]  /*67f0*/  ULDC.64 UR6, c[0x0][0x3f8] ;  /* 0x0000fe0000067ab9 */ /* 0x000fc60000000a00 */
[----:B------:R-:W-:Y:S01]  /*6800*/  IMAD.X R3, RZ, RZ, R33, P0 ;  /* 0x000000ffff037224 */ /* 0x000fe200000e0621 */
[----:B------:R-:W-:-:S03]  /*6810*/  ISETP.GE.AND P0, PT, R206, UR4, PT ;  /* 0x00000004ce007c0c */ /* 0x000fc6000bf06270 */
[----:B------:R-:W-:Y:S01]  /*6820*/  IMAD R6, R3, R16, RZ ;  /* 0x0000001003067224 */ /* 0x000fe200078e02ff */
[----:B------:R-:W-:-:S03]  /*6830*/  MOV R3, R8 ;  /* 0x0000000800037202 */ /* 0x000fc60000000f00 */
[----:B-1----:R-:W-:-:S04]  /*6840*/  IMAD.WIDE.U32 R4, R0, R16, R2 ;  /* 0x0000001000047225 */ /* 0x002fc800078e0002 */
[----:B------:R-:W-:Y:S01]  /*6850*/  IMAD R0, R0, R17, R6 ;  /* 0x0000001100007224 */ /* 0x000fe200078e0206 */
[----:B------:R-:W-:-:S03]  /*6860*/  LEA R2, P1, R4, UR6, 0x1 ;  /* 0x0000000604027c11 */ /* 0x000fc6000f8208ff */
[----:B------:R-:W-:-:S05]  /*6870*/  IMAD.IADD R0, R5, 0x1, R0 ;  /* 0x0000000105007824 */ /* 0x000fca00078e0200 */
[----:B------:R-:W-:-:S05]  /*6880*/  LEA.HI.X R3, R4, UR7, R0, 0x1, P1 ;  /* 0x0000000704037c11 */ /* 0x000fca00088f0c00 */
[----:B------:R1:W-:Y:S01]  /*6890*/  @!P0 STG.E.128 desc[UR16][R2.64], R48 ;  /* 0x0000003002008986 */ /* 0x0003e2000c101d10 */
[----:B------:R-:W-:-:S13]  /*68a0*/  ISETP.GE.AND P0, PT, R218, UR4, PT ;  /* 0x00000004da007c0c */ /* 0x000fda000bf06270 */
[----:B------:R-:W-:Y:S05]  /*68b0*/  @P0 BRA `(.L_x_66) ;  /* 0x0000000800480947 */ /* 0x000fea0003800000 */
[----:B------:R2:W-:Y:S01]  /*68c0*/  STG.E.128 desc[UR16][R2.64+0x80], R44 ;  /* 0x0000802c02007986 */ /* 0x0005e2000c101d10 */
[----:B------:R-:W-:Y:S05]  /*68d0*/  BRA `(.L_x_66) ;  /* 0x0000000800407947 */ /* 0x000fea0003800000 */
.L_x_36:
[----:B------:R-:W-:Y:S01]  /*68e0*/  ISETP.NE.AND P0, PT, R246, -0x1, PT ;  /* 0xfffffffff600780c */ /* 0x000fe20003f05270 */
[----:B------:R-:W1:Y:S01]  /*68f0*/  S2R R18, SR_TID.X ;  /* 0x0000000000127919 */ /* 0x000e620000002100 */
[----:B------:R-:W-:Y:S01]  /*6900*/  IMAD.SHL.U32 R14, R239, 0x40, RZ ;  /* 0x00000040ef0e7824 */ /* 0x000fe200078e00ff */
[----:B------:R-:W2:Y:S04]  /*6910*/  S2R R19, SR_CTAID.Y ;  /* 0x0000000000137919 */ /* 0x000ea80000002600 */
[----:B------:R-:W-:-:S06]  /*6920*/  SHF.R.S32.HI R17, RZ, 0x1f, R14 ;  /* 0x0000001fff117819 */ /* 0x000fcc000001140e */
[----:B------:R-:W3:Y:S01]  /*6930*/  @P0 LDC.64 R8, c[0x0][0x450] ;  /* 0x00011400ff080b82 */ /* 0x000ee20000000a00 */
[CC--:B------:R-:W-:Y:S02]  /*6940*/  @P0 IADD3 R0, R238.reuse, R246.reuse, RZ ;  /* 0x000000f6ee000210 */ /* 0x0c0fe40007ffe0ff */
[----:B------:R-:W-:-:S05]  /*6950*/  @P0 IADD3 R2, R238, R246, RZ ;  /* 0x000000f6ee020210 */ /* 0x000fca0007ffe0ff */
[----:B------:R-:W4:Y:S01]  /*6960*/  @P0 LDC.64 R12, c[0x0][0x458] ;  /* 0x00011600ff0c0b82 */ /* 0x000f220000000a00 */
[----:B-1----:R-:W-:Y:S01]  /*6970*/  SHF.R.S32.HI R11, RZ, 0x1f, R18 ;  /* 0x0000001fff0b7819 */ /* 0x002fe20000011412 */
[C---:B---3--:R-:W-:Y:S01]  /*6980*/  @P0 IMAD R6, R0.reuse, R9, RZ ;  /* 0x0000000900060224 */ /* 0x048fe200078e02ff */
[----:B--2---:R-:W-:Y:S01]  /*6990*/  SHF.R.S32.HI R10, RZ, 0x1f, R19 ;  /* 0x0000001fff0a7819 */ /* 0x004fe20000011413 */
[----:B------:R-:W-:-:S05]  /*69a0*/  @P0 IMAD.WIDE.U32 R4, R0, R8, RZ ;  /* 0x0000000800040225 */ /* 0x000fca00078e00ff */
[----:B------:R-:W-:Y:S01]  /*69b0*/  @P0 IADD3 R7, R5, R6, RZ ;  /* 0x0000000605070210 */ /* 0x000fe20007ffe0ff */
[C---:B----4-:R-:W-:Y:S02]  /*69c0*/  @P0 IMAD R0, R2.reuse, R13, RZ ;  /* 0x0000000d02000224 */ /* 0x050fe400078e02ff */
        /* <DEDUP_REMOVED lines=17> */
.L_x_67:
        /* <DEDUP_REMOVED lines=13> */
.L_x_68:
[----:B------:R-:W1:Y:S01]  /*6bb0*/  S2R R20, SR_CTAID.Z ;  /* 0x0000000000147919 */ /* 0x000e620000002700 */
[----:B------:R-:W-:Y:S01]  /*6bc0*/  IMAD R0, R17, R8, RZ ;  /* 0x0000000811007224 */ /* 0x000fe200078e02ff */
[----:B------:R-:W-:Y:S01]  /*6bd0*/  LEA.HI R5, R11, R18, RZ, 0x3 ;  /* 0x000000120b057211 */ /* 0x000fe200078f18ff */
[C---:B------:R-:W-:Y:S01]  /*6be0*/  IMAD.WIDE.U32 R2, R14.reuse, R8, R206 ;  /* 0x000000080e027225 */ /* 0x040fe200078e00ce */
[----:B------:R-:W-:Y:S01]  /*6bf0*/  ULDC.64 UR6, c[0x0][0x468] ;  /* 0x00011a0000067ab9 */ /* 0x000fe20000000a00 */
[----:B------:R-:W-:Y:S02]  /*6c00*/  BSSY B0, `(.L_x_69) ;  /* 0x000001e000007945 */ /* 0x000fe40003800000 */
[----:B------:R-:W-:Y:S01]  /*6c10*/  IMAD R4, R14, R9, R0 ;  /* 0x000000090e047224 */ /* 0x000fe200078e0200 */
[----:B------:R-:W-:Y:S02]  /*6c20*/  IADD3 R2, P0, R6, R2, RZ ;  /* 0x0000000206027210 */ /* 0x000fe40007f1e0ff */
[----:B------:R-:W-:-:S02]  /*6c30*/  SHF.R.S32.HI R0, RZ, 0x3, R5 ;  /* 0x00000003ff007819 */ /* 0x000fc40000011405 */
[----:B------:R-:W-:Y:S01]  /*6c40*/  IADD3.X R3, R7, R3, R4, P0, !PT ;  /* 0x0000000307037210 */ /* 0x000fe200007fe404 */
[----:B------:R-:W-:Y:S01]  /*6c50*/  IMAD R4, R239, -0x40, R196 ;  /* 0xffffffc0ef047824 */ /* 0x000fe200078e02c4 */
[----:B------:R-:W-:Y:S01]  /*6c60*/  SHF.R.S32.HI R18, RZ, 0x1f, R0 ;  /* 0x0000001fff127819 */ /* 0x000fe20000011400 */
[----:B------:R-:W-:-:S03]  /*6c70*/  VIADD R5, R0, 0x20 ;  /* 0x0000002000057836 */ /* 0x000fc60000000000 */
        /* <DEDUP_REMOVED lines=20> */
[----:B------:R1:W-:Y:S04]  /*6dc0*/  @!P1 STG.E.128 desc[UR16][R4.64], RZ ;  /* 0x000000ff04009986 */ /* 0x0003e8000c101d10 */
[----:B------:R1:W-:Y:S02]  /*6dd0*/  @!P0 STG.E.128 desc[UR16][R4.64+0x80], RZ ;  /* 0x000080ff04008986 */ /* 0x0003e4000c101d10 */
.L_x_70:
[----:B------:R-:W-:Y:S05]  /*6de0*/  BSYNC B0 ;  /* 0x0000000000007941 */ /* 0x000fea0003800000 */
.L_x_69:
[----:B------:R-:W-:Y:S04]  /*6df0*/  BSSY B0, `(.L_x_71) ;  /* 0x0000012000007945 */ /* 0x000fe80003800000 */
[----:B------:R-:W-:Y:S05]  /*6e00*/  @P2 BRA `(.L_x_72) ;  /* 0x0000000000402947 */ /* 0x000fea0003800000 */
[----:B------:R-:W-:Y:S01]  /*6e10*/  IADD3 R3, P0, R0, 0x20, RZ ;  /* 0x0000002000037810 */ /* 0x000fe20007f1e0ff */
[----:B------:R-:W-:Y:S01]  /*6e20*/  ULDC UR4, c[0x0][0x2d0] ;  /* 0x0000b40000047ab9 */ /* 0x000fe20000000800 */
[----:B-1----:R-:W-:Y:S01]  /*6e30*/  MOV R5, R10 ;  /* 0x0000000a00057202 */ /* 0x002fe20000000f00 */
[----:B------:R-:W-:Y:S01]  /*6e40*/  ULDC.64 UR6, c[0x0][0x3f0] ;  /* 0x0000fc0000067ab9 */ /* 0x000fe20000000a00 */
[----:B------:R-:W-:Y:S01]  /*6e50*/  ISETP.GE.AND P1, PT, R206, UR4, PT ;  /* 0x00000004ce007c0c */ /* 0x000fe2000bf26270 */
[----:B------:R-:W-:Y:S01]  /*6e60*/  IMAD.X R4, RZ, RZ, R18, P0 ;  /* 0x000000ffff047224 */ /* 0x000fe200000e0612 */
[----:B------:R-:W-:-:S03]  /*6e70*/  ISETP.GE.AND P0, PT, R218, UR4, PT ;  /* 0x00000004da007c0c */ /* 0x000fc6000bf06270 */
[----:B------:R-:W-:Y:S02]  /*6e80*/  IMAD R6, R4, R8, RZ ;  /* 0x0000000804067224 */ /* 0x000fe400078e02ff */
[----:B------:R-:W-:-:S04]  /*6e90*/  IMAD.MOV.U32 R4, RZ, RZ, R2 ;  /* 0x000000ffff047224 */ /* 0x000fc800078e0002 */
[----:B------:R-:W-:-:S04]  /*6ea0*/  IMAD.WIDE.U32 R4, R3, R8, R4 ;  /* 0x0000000803047225 */ /* 0x000fc800078e0004 */
[----:B------:R-:W-:Y:S01]  /*6eb0*/  IMAD R3, R3, R9, R6 ;  /* 0x0000000903037224 */ /* 0x000fe200078e0206 */
[----:B------:R-:W-:-:S03]  /*6ec0*/  LEA R2, P4, R4, UR6, 0x1 ;  /* 0x0000000604027c11 */ /* 0x000fc6000f8808ff */
[----:B------:R-:W-:-:S05]  /*6ed0*/  IMAD.IADD R3, R3, 0x1, R5 ;  /* 0x0000000103037824 */ /* 0x000fca00078e0205 */
[----:B------:R-:W-:-:S05]  /*6ee0*/  LEA.HI.X R3, R4, UR7, R3, 0x1, P4 ;  /* 0x0000000704037c11 */ /* 0x000fca000a0f0c03 */
[----:B------:R2:W-:Y:S04]  /*6ef0*/  @!P1 STG.E.128 desc[UR16][R2.64], RZ ;  /* 0x000000ff02009986 */ /* 0x0005e8000c101d10 */
[----:B------:R2:W-:Y:S02]  /*6f00*/  @!P0 STG.E.128 desc[UR16][R2.64+0x80], RZ ;  /* 0x000080ff02008986 */ /* 0x0005e4000c101d10 */
.L_x_72:
[----:B------:R-:W-:Y:S05]  /*6f10*/  BSYNC B0 ;  /* 0x0000000000007941 */ /* 0x000fea0003800000 */
.L_x_71:
[CC--:B--2---:R-:W-:Y:S01]  /*6f20*/  IMAD.WIDE.U32 R2, R14.reuse, R12.reuse, R206 ;  /* 0x0000000c0e027225 */ /* 0x0c4fe200078e00ce */
[----:B------:R-:W-:Y:S01]  /*6f30*/  ULDC.64 UR6, c[0x0][0x470] ;  /* 0x00011c0000067ab9 */ /* 0x000fe20000000a00 */
[----:B------:R-:W-:Y:S02]  /*6f40*/  BSSY B0, `(.L_x_73) ;  /* 0x0000018000007945 */ /* 0x000fe40003800000 */
[----:B-1----:R-:W-:Y:S01]  /*6f50*/  IMAD R4, R17, R12, RZ ;  /* 0x0000000c11047224 */ /* 0x002fe200078e02ff */
        /* <DEDUP_REMOVED lines=22> */
.L_x_74:
[----:B------:R-:W-:Y:S05]  /*70c0*/  BSYNC B0 ;  /* 0x0000000000007941 */ /* 0x000fea0003800000 */
.L_x_73:
[----:B------:R-:W-:Y:S05]  /*70d0*/  @P2 BRA `(.L_x_66) ;  /* 0x0000000000402947 */ /* 0x000fea0003800000 */
[----:B------:R-:W-:Y:S01]  /*70e0*/  IADD3 R0, P0, R0, 0x20, RZ ;  /* 0x0000002000007810 */ /* 0x000fe20007f1e0ff */
[----:B-1----:R-:W-:Y:S01]  /*70f0*/  IMAD.MOV.U32 R4, RZ, RZ, R2 ;  /* 0x000000ffff047224 */ /* 0x002fe200078e0002 */
[----:B------:R-:W-:Y:S01]  /*7100*/  MOV R5, R8 ;  /* 0x0000000800057202 */ /* 0x000fe20000000f00 */
[----:B------:R-:W-:Y:S01]  /*7110*/  ULDC UR4, c[0x0][0x2d0] ;  /* 0x0000b40000047ab9 */ /* 0x000fe20000000800 */
[----:B------:R-:W-:Y:S01]  /*7120*/  ULDC.64 UR6, c[0x0][0x3f8] ;  /* 0x0000fe0000067ab9 */ /* 0x000fe20000000a00 */
[----:B------:R-:W-:Y:S01]  /*7130*/  IMAD.X R3, RZ, RZ, R18, P0 ;  /* 0x000000ffff037224 */ /* 0x000fe200000e0612 */
[----:B------:R-:W-:Y:S01]  /*7140*/  ISETP.GE.AND P1, PT, R206, UR4, PT ;  /* 0x00000004ce007c0c */ /* 0x000fe2000bf26270 */
[----:B------:R-:W-:Y:S01]  /*7150*/  IMAD.WIDE.U32 R4, R0, R12, R4 ;  /* 0x0000000c00047225 */ /* 0x000fe200078e0004 */
[----:B------:R-:W-:-:S03]  /*7160*/  ISETP.GE.AND P0, PT, R218, UR4, PT ;  /* 0x00000004da007c0c */ /* 0x000fc6000bf06270 */
[----:B------:R-:W-:Y:S01]  /*7170*/  IMAD R3, R3, R12, RZ ;  /* 0x0000000c03037224 */ /* 0x000fe200078e02ff */
[----:B------:R-:W-:-:S03]  /*7180*/  LEA R2, P2, R4, UR6, 0x1 ;  /* 0x0000000604027c11 */ /* 0x000fc6000f8408ff */
[----:B------:R-:W-:-:S04]  /*7190*/  IMAD R0, R0, R13, R3 ;  /* 0x0000000d00007224 */ /* 0x000fc800078e0203 */
[----:B------:R-:W-:-:S05]  /*71a0*/  IMAD.IADD R0, R0, 0x1, R5 ;  /* 0x0000000100007824 */ /* 0x000fca00078e0205 */
[----:B------:R-:W-:-:S05]  /*71b0*/  LEA.HI.X R3, R4, UR7, R0, 0x1, P2 ;  /* 0x0000000704037c11 */ /* 0x000fca00090f0c00 */
[----:B------:R2:W-:Y:S04]  /*71c0*/  @!P1 STG.E.128 desc[UR16][R2.64], RZ ;  /* 0x000000ff02009986 */ /* 0x0005e8000c101d10 */
[----:B------:R2:W-:Y:S02]  /*71d0*/  @!P0 STG.E.128 desc[UR16][R2.64+0x80], RZ ;  /* 0x000080ff02008986 */ /* 0x0005e4000c101d10 */
.L_x_66:
[----:B------:R-:W-:Y:S05]  /*71e0*/  BSYNC B1 ;  /* 0x0000000000017941 */ /* 0x000fea0003800000 */
.L_x_31:
[----:B------:R-:W3:Y:S02]  /*71f0*/  LDC R0, c[0x0][0xc] ;  /* 0x00000300ff007b82 */ /* 0x000ee40000000800 */
[----:B---3--:R-:W-:-:S04]  /*7200*/  IADD3 R239, R0, R239, RZ ;  /* 0x000000ef00ef7210 */ /* 0x008fc80007ffe0ff */
[----:B------:R-:W-:-:S13]  /*7210*/  ISETP.GE.AND P0, PT, R239, UR14, PT ;  /* 0x0000000eef007c0c */ /* 0x000fda000bf06270 */
[----:B------:R-:W-:Y:S05]  /*7220*/  @P0 BRA `(.L_x_75) ;  /* 0x0000000000040947 */ /* 0x000fea0003800000 */
[----:B------:R-:W-:Y:S05]  /*7230*/  BRA `(.L_x_76) ;  /* 0xffffff9400a47947 */ /* 0x000fea000383ffff */
.L_x_75:
[----:B------:R-:W-:Y:S05]  /*7240*/  EXIT ;  /* 0x000000000000794d */ /* 0x000fea0003800000 */
.L_x_77:
        /* <DEDUP_REMOVED lines=11> */
.L_x_2051:


//--------------------- .text._ZN5flash44flash_bwd_dq_dk_dv_loop_seqk_parallel_kernelI23Flash_bwd_kernel_traitsILi128ELi64ELi64ELi8ELi4ELi2ELi2ELb1ELb0EN7cutlass6half_tE19Flash_kernel_traitsILi128ELi64ELi64ELi8ES3_EELb0ELb0ELb1ELb0ELb0ELb0ELb0EEEvNS_16Flash_bwd_paramsE --------------------------
	.section	.text._ZN5flash44flash_bwd_dq_dk_dv_loop_seqk_parallel_kernelI23Flash_bwd_kernel_traitsILi128ELi64ELi64ELi8ELi4ELi2ELi2ELb1ELb0EN7cutlass6half_tE19Flash_kernel_traitsILi128ELi64ELi64ELi8ES3_EELb0ELb0ELb1ELb0ELb0ELb0ELb0EEEvNS_16Flash_bwd_paramsE,"ax",@progbits
	.align	128
        .global         _ZN5flash44flash_bwd_dq_dk_dv_loop_seqk_parallel_kernelI23Flash_bwd_kernel_traitsILi128ELi64ELi64ELi8ELi4ELi2ELi2ELb1ELb0EN7cutlass6half_tE19Flash_kernel_traitsILi128ELi64ELi64ELi8ES3_EELb0ELb0ELb1ELb0ELb0ELb0ELb0EEEvNS_16Flash_bwd_paramsE
        .type           _ZN5flash44flash_bwd_dq_dk_dv_loop_seqk_parallel_kernelI23Flash_bwd_kernel_traitsILi128ELi64ELi64ELi8ELi4ELi2ELi2ELb1ELb0EN7cutlass6half_tE19Flash_kernel_traitsILi128ELi64ELi64ELi8ES3_EELb0ELb0ELb1ELb0ELb0ELb0ELb0EEEvNS_16Flash_bwd_paramsE,@function
        .size           _ZN5flash44flash_bwd_dq_dk_dv_loop_seqk_parallel_kernelI23Flash_bwd_kernel_traitsILi128ELi64ELi64ELi8ELi4ELi2ELi2ELb1ELb0EN7cutlass6half_tE19Flash_kernel_traitsILi128ELi64ELi64ELi8ES3_EELb0ELb0ELb1ELb0ELb0ELb0ELb0EEEvNS_16Flash_bwd_paramsE,(.L_x_2052 - _ZN5flash44flash_bwd_dq_dk_dv_loop_seqk_parallel_kernelI23Flash_bwd_kernel_traitsILi128ELi64ELi64ELi8ELi4ELi2ELi2ELb1ELb0EN7cutlass6half_tE19Flash_kernel_traitsILi128ELi64ELi64ELi8ES3_EELb0ELb0ELb1ELb0ELb0ELb0ELb0EEEvNS_16Flash_bwd_paramsE)
        .other          _ZN5flash44flash_bwd_dq_dk_dv_loop_seqk_parallel_kernelI23Flash_bwd_kernel_traitsILi128ELi64ELi64ELi8ELi4ELi2ELi2ELb1ELb0EN7cutlass6half_tE19Flash_kernel_traitsILi128ELi64ELi64ELi8ES3_EELb0ELb0ELb1ELb0ELb0ELb0ELb0EEEvNS_16Flash_bwd_paramsE,@"STO_CUDA_ENTRY STV_DEFAULT"
_ZN5flash44flash_bwd_dq_dk_dv_loop_seqk_parallel_kernelI23Flash_bwd_kernel_traitsILi128ELi64ELi64ELi8ELi4ELi2ELi2ELb1ELb0EN7cutlass6half_tE19Flash_kernel_traitsILi128ELi64ELi64ELi8ES3_EELb0ELb0ELb1ELb0ELb0ELb0ELb0EEEvNS_16Flash_bwd_paramsE:
.text._ZN5flash44flash_bwd_dq_dk_dv_loop_seqk_parallel_kernelI23Flash_bwd_kernel_traitsILi128ELi64ELi64ELi8ELi4ELi2ELi2ELb1ELb0EN7cutlass6half_tE19Flash_kernel_traitsILi128ELi64ELi64ELi8ES3_EELb0ELb0ELb1ELb0ELb0ELb0ELb0EEEvNS_16Flash_bwd_paramsE:
        /* <DEDUP_REMOVED lines=20> */
[----:B-1----:R-:W-:-:S04]  /*0140*/  SHF.R.S32.HI R15, RZ, 0x1f, R14 ;  /* 0x0000001fff0f7819 */ /* 0x002fc8000001140e */
        /* <DEDUP_REMOVED lines=12> */
[--C-:B------:R-:W-:Y:S01]  /*0210*/  SHF.R.S32.HI R10, RZ, 0x2, R17.reuse ;  /* 0x00000002ff0a7819 */ /* 0x100fe20000011411 */
[----:B------:R-:W-:Y:S01]  /*0220*/  IMAD.IADD R194, R6, 0x1, -R0 ;  /* 0x0000000106c27824 */ /* 0x000fe200078e0a00 */
[----:B------:R-:W-:-:S02]  /*0230*/  SHF.R.S32.HI R5, RZ, 0x1f, R17 ;  /* 0x0000001fff057819 */ /* 0x000fc40000011411 */
[----:B------:R-:W-:Y:S02]  /*0240*/  LOP3.LUT R3, R8, 0xfffffffe, RZ, 0xc0, !PT ;  /* 0xfffffffe08037812 */ /* 0x000fe400078ec0ff */
[----:B------:R-:W-:Y:S02]  /*0250*/  LEA.HI R0, R5, R10, RZ, 0x3 ;  /* 0x0000000a05007211 */ /* 0x000fe400078f18ff */
[-C--:B------:R-:W-:Y:S01]  /*0260*/  LEA.HI R16, R15, R14.reuse, RZ, 0x3 ;  /* 0x0000000e0f107211 */ /* 0x080fe200078f18ff */
[----:B------:R-:W-:Y:S01]  /*0270*/  IMAD.IADD R11, R7, 0x1, -R3 ;  /* 0x00000001070b7824 */ /* 0x000fe200078e0a03 */
[----:B------:R-:W-:Y:S02]  /*0280*/  LOP3.LUT R2, R4, 0xffffffe0, RZ, 0xc0, !PT ;  /* 0xffffffe004027812 */ /* 0x000fe400078ec0ff */
[----:B------:R-:W-:Y:S02]  /*0290*/  LOP3.LUT R0, R0, 0xfffffff8, RZ, 0xc0, !PT ;  /* 0xfffffff800007812 */ /* 0x000fe400078ec0ff */
[----:B------:R-:W-:Y:S01]  /*02a0*/  SHF.R.S32.HI R249, RZ, 0x3, R16 ;  /* 0x00000003fff97819 */ /* 0x000fe20000011410 */
[----:B------:R-:W-:Y:S01]  /*02b0*/  IMAD.IADD R4, R14, 0x1, -R2 ;  /* 0x000000010e047824 */ /* 0x000fe200078e0a02 */
[----:B------:R-:W-:Y:S01]  /*02c0*/  LOP3.LUT R3, R16, 0xfffffff8, RZ, 0xc0, !PT ;  /* 0xfffffff810037812 */ /* 0x000fe200078ec0ff */
[----:B------:R-:W-:Y:S01]  /*02d0*/  IMAD.IADD R8, R10, 0x1, -R0 ;  /* 0x000000010a087824 */ /* 0x000fe200078e0a00 */
[----:B------:R-:W-:Y:S01]  /*02e0*/  LOP3.LUT R5, R9, 0xfffffff0, RZ, 0xc0, !PT ;  /* 0xfffffff009057812 */ /* 0x000fe200078ec0ff */
[----:B------:R-:W-:Y:S01]  /*02f0*/  IMAD.SHL.U32 R2, R249, 0x40, RZ ;  /* 0x00000040f9027824 */ /* 0x000fe200078e00ff */
[----:B------:R-:W-:Y:S01]  /*0300*/  SHF.R.S32.HI R6, RZ, 0x1f, R4 ;  /* 0x0000001fff067819 */ /* 0x000fe20000011404 */
[----:B------:R-:W-:Y:S01]  /*0310*/  IMAD.IADD R0, R14, 0x1, -R3 ;  /* 0x000000010e007824 */ /* 0x000fe200078e0a03 */
[----:B------:R-:W-:-:S02]  /*0320*/  LEA.HI R9, R15, R14, RZ, 0x7 ;  /* 0x0000000e0f097211 */ /* 0x000fc400078f38ff */
[----:B------:R-:W-:Y:S01]  /*0330*/  LOP3.LUT R3, R2, 0x1c0, RZ, 0xc0, !PT ;  /* 0x000001c002037812 */ /* 0x000fe200078ec0ff */
[----:B------:R-:W-:Y:S01]  /*0340*/  IMAD.SHL.U32 R212, R0, 0x8, RZ ;  /* 0x0000000800d47824 */ /* 0x000fe200078e00ff */
[----:B------:R-:W-:Y:S01]  /*0350*/  LEA.HI R252, R6, R4, RZ, 0x2 ;  /* 0x0000000406fc7211 */ /* 0x000fe200078f10ff */
[----:B------:R-:W-:Y:S01]  /*0360*/  IMAD.IADD R2, R14, 0x1, -R5 ;  /* 0x000000010e027824 */ /* 0x000fe200078e0a05 */
[----:B------:R-:W-:Y:S01]  /*0370*/  LOP3.LUT P4, RZ, R0, 0x2, RZ, 0xc0, !PT ;  /* 0x0000000200ff7812 */ /* 0x000fe2000788c0ff */
[----:B------:R-:W-:Y:S01]  /*0380*/  VIADD R227, R212, 0x40 ;  /* 0x00000040d4e37836 */ /* 0x000fe20000000000 */
[----:B------:R-:W-:Y:S02]  /*0390*/  LOP3.LUT R4, R3, 0x38, R212, 0xf8, !PT ;  /* 0x0000003803047812 */ /* 0x000fe400078ef8d4 */
[----:B------:R-:W-:Y:S02]  /*03a0*/  SHF.R.U32.HI R3, RZ, 0x3, R3 ;  /* 0x00000003ff037819 */ /* 0x000fe40000011603 */
[C---:B------:R-:W-:Y:S01]  /*03b0*/  LOP3.LUT P3, RZ, R0.reuse, 0x4, RZ, 0xc0, !PT ;  /* 0x0000000400ff7812 */ /* 0x040fe2000786c0ff */
[----:B------:R-:W-:Y:S01]  /*03c0*/  IMAD.SHL.U32 R0, R0, 0x40, RZ ;  /* 0x0000004000007824 */ /* 0x000fe200078e00ff */
[----:B------:R-:W-:-:S02]  /*03d0*/  SHF.R.S32.HI R5, RZ, 0x1f, R2 ;  /* 0x0000001fff057819 */ /* 0x000fc40000011402 */
[----:B------:R-:W-:Y:S01]  /*03e0*/  LOP3.LUT R10, R4, R3, RZ, 0x3c, !PT ;  /* 0x00000003040a7212 */ /* 0x000fe200078e3cff */
[----:B------:R-:W-:Y:S01]  /*03f0*/  IMAD.SHL.U32 R3, R194, 0x10, RZ ;  /* 0x00000010c2037824 */ /* 0x000fe200078e00ff */
[----:B------:R-:W-:Y:S02]  /*0400*/  LEA.HI R12, R5, R2, RZ, 0x3 ;  /* 0x00000002050c7211 */ /* 0x000fe400078f18ff */
[----:B------:R-:W-:Y:S02]  /*0410*/  LOP3.LUT R0, R0, 0x1c0, RZ, 0xc0, !PT ;  /* 0x000001c000007812 */ /* 0x000fe400078ec0ff */
[----:B------:R-:W-:Y:S02]  /*0420*/  LOP3.LUT R6, R12, 0xfffffff8, RZ, 0xc0, !PT ;  /* 0xfffffff80c067812 */ /* 0x000fe400078ec0ff */
[----:B------:R-:W-:Y:S02]  /*0430*/  SHF.R.S32.HI R9, RZ, 0x7, R9 ;  /* 0x00000007ff097819 */ /* 0x000fe40000011409 */
[----:B------:R-:W-:Y:S01]  /*0440*/  LOP3.LUT R5, R0, 0x8, R16, 0xf8, !PT ;  /* 0x0000000800057812 */ /* 0x000fe200078ef810 */
[----:B------:R-:W-:Y:S01]  /*0450*/  IMAD.IADD R6, R2, 0x1, -R6 ;  /* 0x0000000102067824 */ /* 0x000fe200078e0a06 */
[----:B------:R-:W-:Y:S01]  /*0460*/  LOP3.LUT R7, R0, 0x10, R3, 0xf8, !PT ;  /* 0x0000001000077812 */ /* 0x000fe200078ef803 */
[----:B------:R-:W-:Y:S01]  /*0470*/  IMAD.SHL.U32 R3, R11, 0x200, RZ ;  /* 0x000002000b037824 */ /* 0x000fe200078e00ff */
[----:B------:R-:W-:Y:S01]  /*0480*/  SHF.R.U32.HI R186, RZ, 0x3, R0 ;  /* 0x00000003ffba7819 */ /* 0x000fe20000011600 */
[----:B------:R-:W-:Y:S01]  /*0490*/  IMAD.SHL.U32 R6, R6, 0x40, RZ ;  /* 0x0000004006067824 */ /* 0x000fe200078e00ff */
[----:B------:R-:W-:Y:S01]  /*04a0*/  LOP3.LUT R4, R8, 0x1, RZ, 0xc0, !PT ;  /* 0x0000000108047812 */ /* 0x000fe200078ec0ff */
[----:B------:R-:W-:Y:S01]  /*04b0*/  IMAD R2, R9, 0x800, R3 ;  /* 0x0000080009027824 */ /* 0x000fe200078e0203 */
[----:B------:R-:W-:-:S02]  /*04c0*/  LOP3.LUT R0, R5, R186, RZ, 0x3c, !PT ;  /* 0x000000ba05007212 */ /* 0x000fc400078e3cff */
[----:B------:R-:W-:Y:S02]  /*04d0*/  LEA.HI R5, R15, R14, RZ, 0x6 ;  /* 0x0000000e0f057211 */ /* 0x000fe400078f30ff */
[----:B------:R-:W-:Y:S01]  /*04e0*/  ISETP.NE.U32.AND P0, PT, R4, 0x1, PT ;  /* 0x000000010400780c */ /* 0x000fe20003f05070 */
[----:B------:R-:W-:Y:S01]  /*04f0*/  IMAD.IADD R199, R2, 0x1, R0 ;  /* 0x0000000102c77824 */ /* 0x000fe200078e0200 */
[----:B------:R-:W-:Y:S02]  /*0500*/  LOP3.LUT R4, R7, 0x8, R16, 0xf8, !PT ;  /* 0x0000000807047812 */ /* 0x000fe400078ef810 */
[----:B------:R-:W-:Y:S02]  /*0510*/  LOP3.LUT R2, R17, 0x7ffffffc, RZ, 0xc0, !PT ;  /* 0x7ffffffc11027812 */ /* 0x000fe400078ec0ff */
[----:B------:R-:W-:Y:S02]  /*0520*/  SHF.R.S32.HI R0, RZ, 0x6, R5 ;  /* 0x00000006ff007819 */ /* 0x000fe40000011405 */
[----:B------:R-:W-:Y:S01]  /*0530*/  LOP3.LUT R186, R3, R4, R186, 0xf6, !PT ;  /* 0x0000000403ba7212 */ /* 0x000fe200078ef6ba */
[----:B------:R-:W-:Y:S01]  /*0540*/  IMAD.IADD R3, R14, 0x1, -R2 ;  /* 0x000000010e037824 */ /* 0x000fe200078e0a02 */
[----:B------:R-:W-:Y:S01]  /*0550*/  R2P PR, R8, 0x6 ;  /* 0x0000000608007804 */ /* 0x000fe20000000000 */
[----:B------:R-:W-:Y:S01]  /*0560*/  IMAD R2, R0, 0x200, R10 ;  /* 0x0000020000027824 */ /* 0x000fe200078e020a */
[----:B------:R-:W-:Y:S01]  /*0570*/  SEL R185, R185, 0xffffffc0, !P3 ;  /* 0xffffffc0b9b97807 */ /* 0x000fe20005800000 */
[----:B------:R-:W-:Y:S01]  /*0580*/  IMAD.SHL.U32 R14, R14, 0x2, RZ ;  /* 0x000000020e0e7824 */ /* 0x000fe200078e00ff */
[----:B------:R-:W-:Y:S01]  /*0590*/  SEL R223, R223, 0x10, !P0 ;  /* 0x00000010dfdf7807 */ /* 0x000fe20004000000 */
[----:B------:R-:W-:Y:S01]  /*05a0*/  IMAD.SHL.U32 R4, R0, 0x8, RZ ;  /* 0x0000000800047824 */ /* 0x000fe200078e00ff */
[----:B------:R1:W-:Y:S01]  /*05b0*/  STL [R1+0x10], R2 ;  /* 0x0000100201007387 */ /* 0x0003e20000100800 */
[----:B------:R-:W-:Y:S01]  /*05c0*/  IMAD.SHL.U32 R0, R8, 0x40, RZ ;  /* 0x0000004008007824 */ /* 0x000fe200078e00ff */
[----:B------:R-:W-:Y:S01]  /*05d0*/  SHF.R.S32.HI R252, RZ, 0x2, R252 ;  /* 0x00000002fffc7819 */ /* 0x000fe200000114fc */
[----:B------:R-:W-:Y:S01]  /*05e0*/  IMAD.SHL.U32 R7, R3, 0x2, RZ ;  /* 0x0000000203077824 */ /* 0x000fe200078e00ff */
[----:B------:R-:W-:Y:S01]  /*05f0*/  LOP3.LUT R4, R4, 0x18, RZ, 0xc0, !PT ;  /* 0x0000001804047812 */ /* 0x000fe200078ec0ff */
[----:B------:R-:W-:Y:S01]  /*0600*/  IMAD.SHL.U32 R3, R11, 0x20, RZ ;  /* 0x000000200b037824 */ /* 0x000fe200078e00ff */
[----:B------:R-:W-:Y:S01]  /*0610*/  LOP3.LUT R0, R0, 0x1c0, RZ, 0xc0, !PT ;  /* 0x000001c000007812 */ /* 0x000fe200078ec0ff */
[C---:B------:R-:W-:Y:S01]  /*0620*/  IMAD R8, R13.reuse, 0x400, R7 ;  /* 0x000004000d087824 */ /* 0x040fe200078e0207 */
[----:B------:R-:W-:Y:S01]  /*0630*/  LEA R186, R186, UR5, 0x1 ;  /* 0x00000005baba7c11 */ /* 0x000fe2000f8e08ff */
[----:B------:R-:W-:-:S02]  /*0640*/  IMAD R252, R13, 0x10, R252 ;  /* 0x000000100dfc7824 */ /* 0x000fc400078e02fc */
[----:B-1----:R-:W-:Y:S01]  /*0650*/  IMAD.SHL.U32 R2, R9, 0x20, RZ ;  /* 0x0000002009027824 */ /* 0x002fe200078e00ff */
[----:B------:R-:W-:Y:S02]  /*0660*/  LOP3.LUT R9, R4, 0x20, R3, 0xf8, !PT ;  /* 0x0000002004097812 */ /* 0x000fe400078ef803 */
[----:B------:R-:W-:Y:S02]  /*0670*/  LOP3.LUT R3, R6, 0x1c0, RZ, 0xc0, !PT ;  /* 0x000001c006037812 */ /* 0x000fe400078ec0ff */
[----:B------:R-:W-:-:S05]  /*0680*/  LOP3.LUT R5, R2, 0x6, R14, 0xf8, !PT ;  /* 0x0000000602057812 */ /* 0x000fca00078ef80e */
[----:B------:R1:W-:Y:S02]  /*0690*/  STL [R1+0x8], R5 ;  /* 0x0000080501007387 */ /* 0x0003e40000100800 */
[----:B-1----:R-:W-:Y:S02]  /*06a0*/  LOP3.LUT R5, R0, 0x20, R2, 0xf8, !PT ;  /* 0x0000002000057812 */ /* 0x002fe400078ef802 */
[----:B------:R-:W-:-:S04]  /*06b0*/  SHF.R.U32.HI R2, RZ, 0x3, R0 ;  /* 0x00000003ff027819 */ /* 0x000fc80000011600 */
[----:B------:R-:W-:Y:S02]  /*06c0*/  LOP3.LUT R5, R5, R2, RZ, 0x3c, !PT ;  /* 0x0000000205057212 */ /* 0x000fe400078e3cff */
[----:B------:R-:W-:Y:S01]  /*06d0*/  LOP3.LUT R6, R2, R0, R4, 0x1e, !PT ;  /* 0x0000000002067212 */ /* 0x000fe200078e1e04 */
[----:B------:R-:W-:Y:S01]  /*06e0*/  IMAD.SHL.U32 R0, R11, 0x8, RZ ;  /* 0x000000080b007824 */ /* 0x000fe200078e00ff */
[----:B------:R-:W-:Y:S01]  /*06f0*/  SHF.R.U32.HI R2, RZ, 0x3, R3 ;  /* 0x00000003ff027819 */ /* 0x000fe20000011603 */
[----:B------:R-:W-:Y:S02]  /*0700*/  IMAD.SHL.U32 R4, R12, 0x40, RZ ;  /* 0x000000400c047824 */ /* 0x000fe400078e00ff */
[----:B------:R-:W-:Y:S01]  /*0710*/  IMAD.IADD R8, R8, 0x1, R5 ;  /* 0x0000000108087824 */ /* 0x000fe200078e0205 */
[----:B------:R-:W-:Y:S02]  /*0720*/  LOP3.LUT R5, R3, 0x8, R0, 0xf8, !PT ;  /* 0x0000000803057812 */ /* 0x000fe400078ef800 */
[----:B------:R-:W-:-:S02]  /*0730*/  LOP3.LUT R0, R4, 0xfffffe00, RZ, 0xc0, !PT ;  /* 0xfffffe0004007812 */ /* 0x000fc400078ec0ff */
[----:B------:R-:W-:Y:S02]  /*0740*/  LOP3.LUT R3, R2, R9, R3, 0x1e, !PT ;  /* 0x0000000902037212 */ /* 0x000fe400078e1e03 */
[----:B------:R-:W-:Y:S01]  /*0750*/  LOP3.LUT R2, R5, R2, RZ, 0x3c, !PT ;  /* 0x0000000205027212 */ /* 0x000fe200078e3cff */
[----:B------:R-:W-:Y:S01]  /*0760*/  IMAD R5, R194, 0x400, R7 ;  /* 0x00000400c2057824 */ /* 0x000fe200078e0207 */
[----:B------:R-:W-:Y:S01]  /*0770*/  LOP3.LUT R198, R3, R0, RZ, 0xfc, !PT ;  /* 0x0000000003c67212 */ /* 0x000fe200078efcff */
[--C-:B------:R-:W-:Y:S01]  /*0780*/  IMAD R4, R13, 0x400, R0.reuse ;  /* 0x000004000d047824 */ /* 0x100fe200078e0200 */
[----:B------:R-:W-:Y:S01]  /*0790*/  LEA R222, R8, UR5, 0x1 ;  /* 0x0000000508de7c11 */ /* 0x000fe2000f8e08ff */
[----:B------:R-:W-:Y:S01]  /*07a0*/  IMAD R194, R194, 0x400, R0 ;  /* 0x00000400c2c27824 */ /* 0x000fe200078e0200 */
[----:B------:R-:W-:Y:S01]  /*07b0*/  LEA R0, R199, UR4, 0x1 ;  /* 0x00000004c7007c11 */ /* 0x000fe2000f8e08ff */
[----:B------:R-:W-:Y:S02]  /*07c0*/  IMAD.IADD R197, R4, 0x1, R2 ;  /* 0x0000000104c57824 */ /* 0x000fe400078e0202 */
[----:B------:R-:W-:-:S02]  /*07d0*/  IMAD.IADD R194, R2, 0x1, R194 ;  /* 0x0000000102c27824 */ /* 0x000fc400078e02c2 */
[----:B------:R-:W-:Y:S02]  /*07e0*/  IMAD.MOV.U32 R2, RZ, RZ, 0x20 ;  /* 0x00000020ff027424 */ /* 0x000fe400078e00ff */
        /* <DEDUP_REMOVED lines=8> */
[----:B------:R-:W-:-:S02]  /*0870*/  IMAD.IADD R190, R0, 0x1, R2 ;  /* 0x0000000100be7824 */ /* 0x000fc400078e0202 */
[C---:B------:R-:W-:Y:S01]  /*0880*/  VIADD R2, R3.reuse, 0x40 ;  /* 0x0000004003027836 */ /* 0x040fe20000000000 */
[----:B------:R1:W-:Y:S01]  /*0890*/  STL [R1], R3 ;  /* 0x0000000301007387 */ /* 0x0003e20000100800 */
[----:B------:R-:W-:Y:S02]  /*08a0*/  @P2 VIADD R2, R3, 0xffffffc0 ;  /* 0xffffffc003022836 */ /* 0x000fe40000000000 */
[C---:B------:R-:W-:Y:S02]  /*08b0*/  IMAD.IADD R191, R185.reuse, 0x1, R191 ;  /* 0x00000001b9bf7824 */ /* 0x040fe400078e02bf */
[----:B------:R-:W-:Y:S01]  /*08c0*/  IMAD.IADD R224, R222, 0x1, R223 ;  /* 0x00000001dee07824 */ /* 0x000fe200078e02df */
[----:B------:R1:W-:Y:S01]  /*08d0*/  STL [R1+0x4], R2 ;  /* 0x0000040201007387 */ /* 0x0003e20000100800 */
[----:B------:R-:W-:Y:S02]  /*08e0*/  IMAD.IADD R185, R185, 0x1, R186 ;  /* 0x00000001b9b97824 */ /* 0x000fe400078e02ba */
[----:B------:R-:W-:-:S07]  /*08f0*/  IMAD.IADD R223, R223, 0x1, R221 ;  /* 0x00000001dfdf7824 */ /* 0x000fce00078e02dd */
.L_x_126:
[----:B--2---:R-:W2:Y:S01]  /*0900*/  S2R R48, SR_CTAID.Y ;  /* 0x0000000000307919 */ /* 0x004ea20000002600 */
[----:B-1----:R-:W1:Y:S01]  /*0910*/  LDC.64 R2, c[0x0][0x2f0] ;  /* 0x0000bc00ff027b82 */ /* 0x002e620000000a00 */
[----:B------:R-:W-:Y:S01]  /*0920*/  ISETP.NE.U32.AND P3, PT, RZ, UR12, PT ;  /* 0x0000000cff007c0c */ /* 0x000fe2000bf65070 */
[----:B------:R-:W-:-:S03]  /*0930*/  IMAD.MOV.U32 R0, RZ, RZ, -0x1 ;  /* 0xffffffffff007424 */ /* 0x000fc600078e00ff */
[----:B------:R-:W-:-:S03]  /*0940*/  ISETP.NE.AND.EX P3, PT, RZ, UR13, PT, P3 ;  /* 0x0000000dff007c0c */ /* 0x000fc6000bf65330 */
[----:B------:R-:W3:Y:S08]  /*0950*/  LDC.64 R8, c[0x0][0x308] ;  /* 0x0000c200ff087b82 */ /* 0x000ef00000000a00 */
[----:B----4-:R-:W4:Y:S08]  /*0960*/  LDC.U8 R13, c[0x0][0x3c2] ;  /* 0x0000f080ff0d7b82 */ /* 0x010f300000000000 */
[----:B-----5:R-:W5:Y:S01]  /*0970*/  LDC.64 R4, c[0x0][0x2f8] ;  /* 0x0000be00ff047b82 */ /* 0x020f620000000a00 */
[----:B-1----:R-:W-:-:S04]  /*0980*/  ISETP.NE.U32.AND P5, PT, R2, RZ, PT ;  /* 0x000000ff0200720c */ /* 0x002fc80003fa5070 */
[----:B------:R-:W-:Y:S01]  /*0990*/  ISETP.NE.AND.EX P5, PT, R3, RZ, PT, P5 ;  /* 0x000000ff0300720c */ /* 0x000fe20003fa5350 */
[----:B--2---:R-:W-:Y:S01]  /*09a0*/  IMAD.SHL.U32 R12, R48, 0x4, RZ ;  /* 0x00000004300c7824 */ /* 0x004fe200078e00ff */
[----:B---3--:R-:W-:Y:S02]  /*09b0*/  ISETP.NE.U32.AND P2, PT, R8, RZ, PT ;  /* 0x000000ff0800720c */ /* 0x008fe40003f45070 */
[----:B------:R-:W-:Y:S02]  /*09c0*/  SHF.R.S32.HI R40, RZ, 0x1f, R48 ;  /* 0x0000001fff287819 */ /* 0x000fe40000011430 */
[----:B------:R-:W-:Y:S02]  /*09d0*/  ISETP.NE.AND.EX P2, PT, R9, RZ, PT, P2 ;  /* 0x000000ff0900720c */ /* 0x000fe40003f45320 */
[----:B------:R-:W-:Y:S02]  /*09e0*/  SHF.L.U64.HI R11, R48, 0x2, R40 ;  /* 0x00000002300b7819 */ /* 0x000fe40000010228 */
[----:B------:R-:W-:-:S02]  /*09f0*/  IADD3 R2, P0, R12, R2, RZ ;  /* 0x000000020c027210 */ /* 0x000fc40007f1e0ff */
[----:B------:R-:W-:-:S03]  /*0a00*/  @P3 IADD3 R6, P1, R12, UR12, RZ ;  /* 0x0000000c0c063c10 */ /* 0x000fc6000ff3e0ff */
[C---:B------:R-:W-:Y:S01]  /*0a10*/  IMAD.X R3, R11.reuse, 0x1, R3, P0 ;  /* 0x000000010b037824 */ /* 0x040fe200000e0603 */
[----:B------:R-:W-:Y:S01]  /*0a20*/  @P3 IADD3.X R7, R11, UR13, RZ, P1, !PT ;  /* 0x0000000d0b073c10 */ /* 0x000fe20008ffe4ff */
[----:B------:R-:W-:-:S03]  /*0a30*/  IMAD.MOV.U32 R250, RZ, RZ, RZ ;  /* 0x000000fffffa7224 */ /* 0x000fc600078e00ff */
[----:B------:R-:W2:Y:S04]  /*0a40*/  @P5 LDG.E R0, desc[UR16][R2.64] ;  /* 0x0000001002005981 */ /* 0x000ea8000c1e1900 */
[----:B------:R1:W2:Y:S01]  /*0a50*/  @P5 LDG.E R10, desc[UR16][R2.64+0x4] ;  /* 0x00000410020a5981 */ /* 0x0002a2000c1e1900 */
[----:B-----5:R-:W-:-:S03]  /*0a60*/  ISETP.EQ.U32.AND P1, PT, R4, RZ, PT ;  /* 0x000000ff0400720c */ /* 0x020fc60003f22070 */
[----:B------:R3:W5:Y:S01]  /*0a70*/  @P3 LDG.E R250, desc[UR16][R6.64] ;  /* 0x0000001006fa3981 */ /* 0x000762000c1e1900 */
[----:B----4-:R-:W-:-:S04]  /*0a80*/  ISETP.NE.AND P3, PT, R13, RZ, PT ;  /* 0x000000ff0d00720c */ /* 0x010fc80003f65270 */
[----:B------:R-:W-:Y:S01]  /*0a90*/  ISETP.EQ.OR.EX P1, PT, R5, RZ, !P3, P1 ;  /* 0x000000ff0500720c */ /* 0x000fe20005f22710 */
[----:B------:R-:W-:Y:S01]  /*0aa0*/  IMAD.MOV.U32 R49, RZ, RZ, -0x1 ;  /* 0xffffffffff317424 */ /* 0x000fe200078e00ff */
[----:B-1----:R-:W-:Y:S01]  /*0ab0*/  @P2 IADD3 R2, P0, R12, R8, RZ ;  /* 0x000000080c022210 */ /* 0x002fe20007f1e0ff */
[----:B---3--:R-:W1:Y:S04]  /*0ac0*/  @!P2 LDC.64 R6, c[0x0][0x318] ;  /* 0x0000c600ff06ab82 */ /* 0x008e680000000a00 */
[----:B------:R-:W-:-:S05]  /*0ad0*/  @P2 IMAD.X R3, R11, 0x1, R9, P0 ;  /* 0x000000010b032824 */ /* 0x000fca00000e0609 */
[----:B------:R3:W5:Y:S01]  /*0ae0*/  @P2 LDG.E R8, desc[UR16][R2.64] ;  /* 0x0000001002082981 */ /* 0x000762000c1e1900 */
[----:B------:R-:W4:Y:S01]  /*0af0*/  @!P2 LDC R9, c[0x0][0x2cc] ;  /* 0x0000b300ff09ab82 */ /* 0x000f220000000800 */
[----:B---3--:R-:W-:-:S05]  /*0b00*/  IADD3 R2, P0, R12, R4, RZ ;  /* 0x000000040c027210 */ /* 0x008fca0007f1e0ff */
[----:B------:R-:W-:-:S05]  /*0b10*/  IMAD.X R3, R11, 0x1, R5, P0 ;  /* 0x000000010b037824 */ /* 0x000fca00000e0605 */
[----:B------:R-:W3:Y:S01]  /*0b20*/  @!P1 LDG.E R49, desc[UR16][R2.64] ;  /* 0x0000001002319981 */ /* 0x000ee2000c1e1900 */
[----:B------:R-:W-:Y:S02]  /*0b30*/  ISETP.NE.U32.AND P1, PT, R4, RZ, PT ;  /* 0x000000ff0400720c */ /* 0x000fe40003f25070 */
[----:B------:R-:W2:Y:S02]  /*0b40*/  LDC R4, c[0x0][0x2c8] ;  /* 0x0000b200ff047b82 */ /* 0x000ea40000000800 */
[----:B------:R-:W-:Y:S02]  /*0b50*/  ISETP.NE.AND.EX P1, PT, R5, RZ, PT, P1 ;  /* 0x000000ff0500720c */ /* 0x000fe40003f25310 */
[----:B-1----:R-:W-:-:S04]  /*0b60*/  @!P2 ISETP.NE.U32.AND P0, PT, R6, RZ, PT ;  /* 0x000000ff0600a20c */ /* 0x002fc80003f05070 */
[----:B------:R-:W-:-:S04]  /*0b70*/  @!P2 ISETP.NE.AND.EX P0, PT, R7, RZ, PT, P0 ;  /* 0x000000ff0700a20c */ /* 0x000fc80003f05300 */
[----:B----4-:R-:W-:Y:S01]  /*0b80*/  @!P2 SEL R5, R9, RZ, P0 ;  /* 0x000000ff0905a207 */ /* 0x010fe20000000000 */
[----:B--2---:R-:W-:-:S06]  /*0b90*/  @P5 IMAD.IADD R218, R10, 0x1, -R0 ;  /* 0x000000010ada5824 */ /* 0x004fcc00078e0a00 */
[----:B------:R-:W1:Y:S01]  /*0ba0*/  @!P5 LDC R218, c[0x0][0x2c4] ;  /* 0x0000b100ffdadb82 */ /* 0x000e620000000800 */
[----:B-----5:R-:W-:Y:S01]  /*0bb0*/  @P2 IMAD.IADD R206, R8, 0x1, -R250 ;  /* 0x0000000108ce2824 */ /* 0x020fe200078e0afa */
[----:B---3--:R2:W-:Y:S01]  /*0bc0*/  STL [R1+0xc], R49 ;  /* 0x00000c3101007387 */ /* 0x0085e20000100800 */
[----:B-1----:R-:W-:Y:S05]  /*0bd0*/  @!P1 BRA `(.L_x_78) ;  /* 0x00000000000c9947 */ /* 0x002fea0003800000 */
[----:B------:R-:W3:Y:S02]  /*0be0*/  @P3 LDG.E R4, desc[UR16][R2.64+0x4] ;  /* 0x0000041002043981 */ /* 0x000ee4000c1e1900 */
[----:B---3--:R-:W-:-:S06]  /*0bf0*/  @P3 IADD3 R4, R4, -R49, RZ ;  /* 0x8000003104043210 */ /* 0x008fcc0007ffe0ff */
[----:B------:R1:W5:Y:S02]  /*0c00*/  @!P3 LDG.E R4, desc[UR16][R2.64] ;  /* 0x000000100204b981 */ /* 0x000364000c1e1900 */
.L_x_78:
[----:B------:R-:W-:Y:S01]  /*0c10*/  IMAD.SHL.U32 R20, R246, 0x40, RZ ;  /* 0x00000040f6147824 */ /* 0x000fe200078e00ff */
[----:B-----5:R-:W-:-:S04]  /*0c20*/  @!P2 IADD3 R206, R5, R4, -R250 ;  /* 0x0000000405cea210 */ /* 0x020fc80007ffe8fa */
[----:B------:R-:W-:-:S13]  /*0c30*/  ISETP.GT.AND P0, PT, R206, R20, PT ;  /* 0x00000014ce00720c */ /* 0x000fda0003f04270 */
[----:B------:R-:W-:Y:S05]  /*0c40*/  @!P0 BRA `(.L_x_79) ;  /* 0x0000006800648947 */ /* 0x000fea0003800000 */
[----:B------:R-:W3:Y:S01]  /*0c50*/  LDC R18, c[0x0][0x278] ;  /* 0x00009e00ff127b82 */ /* 0x000ee20000000800 */
[----:B------:R-:W4:Y:S01]  /*0c60*/  S2R R43, SR_CTAID.Z ;  /* 0x00000000002b7919 */ /* 0x000f220000002700 */
[----:B------:R-:W-:Y:S02]  /*0c70*/  ISETP.NE.AND P1, PT, R49, -0x1, PT ;  /* 0xffffffff3100780c */ /* 0x000fe40003f25270 */
[----:B------:R-:W-:Y:S01]  /*0c80*/  ISETP.NE.AND P2, PT, R0, -0x1, PT ;  /* 0xffffffff0000780c */ /* 0x000fe20003f45270 */
[----:B------:R-:W5:Y:S03]  /*0c90*/  S2R R36, SR_CTAID.X ;  /* 0x0000000000247919 */ /* 0x000f660000002500 */
[----:B------:R-:W2:Y:S08]  /*0ca0*/  LDC.64 R6, c[0x0][0x228] ;  /* 0x00008a00ff067b82 */ /* 0x000eb00000000a00 */
[----:B------:R-:W5:Y:S01]  /*0cb0*/  LDC R9, c[0x0][0x394] ;  /* 0x0000e500ff097b82 */ /* 0x000f620000000800 */
[----:B---3--:R-:W-:-:S07]  /*0cc0*/  IABS R12, R18 ;  /* 0x00000012000c7213 */ /* 0x008fce0000000000 */
[----:B------:R-:W3:Y:S01]  /*0cd0*/  LDC R42, c[0x0][0x2d4] ;  /* 0x0000b500ff2a7b82 */ /* 0x000ee20000000800 */
[----:B-1----:R-:W1:Y:S01]  /*0ce0*/  I2F.RP R2, R12 ;  /* 0x0000000c00027306 */ /* 0x002e620000209400 */
[----:B--2---:R-:W-:Y:S01]  /*0cf0*/  IMAD R10, R40, R6, RZ ;  /* 0x00000006280a7224 */ /* 0x004fe200078e02ff */
[----:B----4-:R-:W-:-:S05]  /*0d00*/  IABS R8, R43 ;  /* 0x0000002b00087213 */ /* 0x010fca0000000000 */
[----:B------:R-:W2:Y:S01]  /*0d10*/  LDC.64 R28, c[0x0][0x240] ;  /* 0x00009000ff1c7b82 */ /* 0x000ea20000000a00 */
[----:B------:R-:W-:Y:S01]  /*0d20*/  SHF.R.S32.HI R41, RZ, 0x1f, R43 ;  /* 0x0000001fff297819 */ /* 0x000fe2000001142b */
[C---:B------:R-:W-:Y:S02]  /*0d30*/  IMAD R10, R48.reuse, R7, R10 ;  /* 0x00000007300a7224 */ /* 0x040fe400078e020a */
[----:B------:R-:W-:-:S04]  /*0d40*/  IMAD.WIDE.U32 R6, R48, R6, RZ ;  /* 0x0000000630067225 */ /* 0x000fc800078e00ff */
[----:B------:R-:W4:Y:S01]  /*0d50*/  LDC R39, c[0x0][0x2dc] ;  /* 0x0000b700ff277b82 */ /* 0x000f220000000800 */
[----:B-1----:R-:W1:Y:S01]  /*0d60*/  MUFU.RCP R2, R2 ;  /* 0x0000000200027308 */ /* 0x002e620000001000 */
[----:B------:R-:W-:Y:S01]  /*0d70*/  IMAD.IADD R34, R7, 0x1, R10 ;  /* 0x0000000107227824 */ /* 0x000fe200078e020a */
[----:B------:R-:W-:Y:S02]  /*0d80*/  LOP3.LUT R10, R43, R18, RZ, 0x3c, !PT ;  /* 0x000000122b0a7212 */ /* 0x000fe400078e3cff */
[----:B---3--:R-:W-:-:S03]  /*0d90*/  SHF.R.S32.HI R13, RZ, 0x1f, R42 ;  /* 0x0000001fff0d7819 */ /* 0x008fc6000001142a */
[----:B------:R-:W4:Y:S01]  /*0da0*/  LDC R241, c[0x0][0x270] ;  /* 0x00009c00fff17b82 */ /* 0x000f220000000800 */
[----:B------:R-:W-:Y:S01]  /*0db0*/  ISETP.GE.AND P0, PT, R10, RZ, PT ;  /* 0x000000ff0a00720c */ /* 0x000fe20003f06270 */
[----:B------:R-:W-:-:S06]  /*0dc0*/  IMAD R7, R13, R48, RZ ;  /* 0x000000300d077224 */ /* 0x000fcc00078e02ff */
[----:B------:R-:W3:Y:S01]  /*0dd0*/  LDC.U8 R14, c[0x0][0x3d8] ;  /* 0x0000f600ff0e7b82 */ /* 0x000ee20000000000 */
[----:B-1----:R-:W-:-:S04]  /*0de0*/  IADD3 R2, R2, 0xffffffe, RZ ;  /* 0x0ffffffe02027810 */ /* 0x002fc80007ffe0ff */
[----:B------:R-:W1:Y:S03]  /*0df0*/  F2I.FTZ.U32.TRUNC.NTZ R3, R2 ;  /* 0x0000000200037305 */ /* 0x000e66000021f000 */
[----:B------:R-:W2:Y:S01]  /*0e00*/  @P1 LDC.64 R16, c[0x0][0x250] ;  /* 0x00009400ff101b82 */ /* 0x000ea20000000a00 */
[----:B----4-:R-:W-:-:S07]  /*0e10*/  IMAD.WIDE R30, R39, R241, RZ ;  /* 0x000000f1271e7225 */ /* 0x010fce00078e02ff */
[----:B------:R-:W4:Y:S01]  /*0e20*/  LDC R27, c[0x0][0x2c4] ;  /* 0x0000b100ff1b7b82 */ /* 0x000f220000000800 */
[----:B-1----:R-:W-:Y:S02]  /*0e30*/  IADD3 R2, RZ, -R3, RZ ;  /* 0x80000003ff027210 */ /* 0x002fe40007ffe0ff */
[----:B---3--:R-:W-:-:S05]  /*0e40*/  ISETP.NE.AND P3, PT, R14, RZ, PT ;  /* 0x000000ff0e00720c */ /* 0x008fca0003f65270 */
[----:B------:R-:W1:Y:S01]  /*0e50*/  @P1 LDC.64 R22, c[0x0][0x248] ;  /* 0x00009200ff161b82 */ /* 0x000e620000000a00 */
[----:B------:R-:W-:Y:S02]  /*0e60*/  IMAD R4, R2, R12, RZ ;  /* 0x0000000c02047224 */ /* 0x000fe400078e02ff */
[----:B------:R-:W-:-:S04]  /*0e70*/  IMAD.MOV.U32 R2, RZ, RZ, RZ ;  /* 0x000000ffff027224 */ /* 0x000fc800078e00ff */
[----:B------:R-:W-:Y:S01]  /*0e80*/  IMAD.HI.U32 R2, R3, R4, R2 ;  /* 0x0000000403027227 */ /* 0x000fe200078e0002 */
[----:B------:R-:W-:Y:S01]  /*0e90*/  IADD3 R3, R218, 0x3f, RZ ;  /* 0x0000003fda037810 */ /* 0x000fe20007ffe0ff */
[----:B------:R-:W3:Y:S03]  /*0ea0*/  @P2 LDC.64 R14, c[0x0][0x420] ;  /* 0x00010800ff0e2b82 */ /* 0x000ee60000000a00 */
[----:B------:R-:W-:Y:S01]  /*0eb0*/  SHF.R.S32.HI R5, RZ, 0x1f, R3 ;  /* 0x0000001fff057819 */ /* 0x000fe20000011403 */
[----:B------:R-:W-:-:S03]  /*0ec0*/  IMAD.HI.U32 R2, R2, R8, RZ ;  /* 0x0000000802027227 */ /* 0x000fc600078e00ff */
[----:B------:R-:W-:Y:S01]  /*0ed0*/  LEA.HI R11, R5, R3, RZ, 0x6 ;  /* 0x00000003050b7211 */ /* 0x000fe200078f30ff */
[----:B------:R-:W-:Y:S01]  /*0ee0*/  IMAD.MOV R4, RZ, RZ, -R2 ;  /* 0x000000ffff047224 */ /* 0x000fe200078e0a02 */
[----:B------:R-:W1:Y:S03]  /*0ef0*/  @P3 LDC R24, c[0x0][0x2e4] ;  /* 0x0000b900ff183b82 */ /* 0x000e660000000800 */
[----:B------:R-:W-:Y:S01]  /*0f00*/  IMAD R3, R12, R4, R8 ;  /* 0x000000040c037224 */ /* 0x000fe200078e0208 */
[----:B------:R-:W-:-:S04]  /*0f10*/  IADD3 R4, R218, 0x40, R20 ;  /* 0x00000040da047810 */ /* 0x000fc80007ffe014 */
[----:B------:R-:W-:Y:S01]  /*0f20*/  ISETP.GT.U32.AND P4, PT, R12, R3, PT ;  /* 0x000000030c00720c */ /* 0x000fe20003f84070 */
[----:B------:R-:W1:Y:S01]  /*0f30*/  LDC.U8 R38, c[0x0][0x480] ;  /* 0x00012000ff267b82 */ /* 0x000e620000000000 */
[----:B-----5:R-:W-:-:S04]  /*0f40*/  IADD3 R4, R4, R9, -R206 ;  /* 0x0000000904047210 */ /* 0x020fc80007ffe8ce */
[----:B------:R-:W-:Y:S01]  /*0f50*/  IADD3 R8, R4, 0x3f, RZ ;  /* 0x0000003f04087810 */ /* 0x000fe20007ffe0ff */
[----:B--2---:R-:W-:-:S03]  /*0f60*/  IMAD.WIDE.U32 R4, R0, R28, RZ ;  /* 0x0000001c00047225 */ /* 0x004fc600078e00ff */
[----:B------:R-:W-:Y:S02]  /*0f70*/  SHF.R.S32.HI R9, RZ, 0x1f, R8 ;  /* 0x0000001fff097819 */ /* 0x000fe40000011408 */
[----:B------:R-:W-:Y:S01]  /*0f80*/  SEL R37, R6, R4, !P2 ;  /* 0x0000000406257207 */ /* 0x000fe20005000000 */
[----:B------:R-:W-:Y:S01]  /*0f90*/  IMAD R6, R0, R29, RZ ;  /* 0x0000001d00067224 */ /* 0x000fe200078e02ff */
[----:B------:R-:W-:Y:S01]  /*0fa0*/  @!P4 IADD3 R3, R3, -R12, RZ ;  /* 0x8000000c0303c210 */ /* 0x000fe20007ffe0ff */
[----:B------:R-:W-:Y:S01]  /*0fb0*/  @!P4 VIADD R2, R2, 0x1 ;  /* 0x000000010202c836 */ /* 0x000fe20000000000 */
[----:B------:R-:W-:Y:S01]  /*0fc0*/  LEA.HI R4, R9, R8, RZ, 0x6 ;  /* 0x0000000809047211 */ /* 0x000fe200078f30ff */
[----:B------:R-:W-:Y:S01]  /*0fd0*/  IMAD.WIDE.U32 R8, R48, R42, RZ ;  /* 0x0000002a30087225 */ /* 0x000fe200078e00ff */
[----:B------:R-:W-:Y:S02]  /*0fe0*/  ISETP.GE.U32.AND P6, PT, R3, R12, PT ;  /* 0x0000000c0300720c */ /* 0x000fe40003fc6070 */
[----:B------:R-:W-:Y:S01]  /*0ff0*/  SHF.R.S32.HI R4, RZ, 0x6, R4 ;  /* 0x00000006ff047819 */ /* 0x000fe20000011404 */
[----:B------:R-:W-:Y:S01]  /*1000*/  IMAD R3, R40, R42, R7 ;  /* 0x0000002a28037224 */ /* 0x000fe200078e0207 */
[----:B------:R-:W-:Y:S01]  /*1010*/  SHF.R.S32.HI R7, RZ, 0x6, R11 ;  /* 0x00000006ff077819 */ /* 0x000fe2000001140b */
[----:B------:R-:W2:Y:S01]  /*1020*/  @!P2 LDC.64 R12, c[0x0][0x418] ;  /* 0x00010600ff0cab82 */ /* 0x000ea20000000a00 */
[----:B------:R-:W-:Y:S01]  /*1030*/  @P2 IADD3 R34, R5, R6, RZ ;  /* 0x0000000605222210 */ /* 0x000fe20007ffe0ff */
[----:B------:R-:W-:Y:S01]  /*1040*/  IMAD.IADD R3, R9, 0x1, R3 ;  /* 0x0000000109037824 */ /* 0x000fe200078e0203 */
[----:B------:R-:W-:Y:S01]  /*1050*/  VIMNMX R204, R7, R4, PT ;  /* 0x0000000407cc7248 */ /* 0x000fe20003fe0100 */
[-C--:B------:R-:W-:Y:S01]  /*1060*/  IMAD R9, R31, R8.reuse, RZ ;  /* 0x000000081f097224 */ /* 0x080fe200078e02ff */
[----:B------:R-:W-:Y:S01]  /*1070*/  ISETP.NE.AND P4, PT, R18, RZ, PT ;  /* 0x000000ff1200720c */ /* 0x000fe20003f85270 */
[----:B------:R-:W-:-:S04]  /*1080*/  IMAD.WIDE.U32 R4, R30, R8, RZ ;  /* 0x000000081e047225 */ /* 0x000fc800078e00ff */
[----:B------:R-:W-:Y:S01]  /*1090*/  IMAD R9, R30, R3, R9 ;  /* 0x000000031e097224 */ /* 0x000fe200078e0209 */
[----:B------:R-:W-:Y:S01]  /*10a0*/  @P1 IADD3 R3, R250, R49, RZ ;  /* 0x00000031fa031210 */ /* 0x000fe20007ffe0ff */
[----:B------:R-:W-:Y:S02]  /*10b0*/  @P6 VIADD R2, R2, 0x1 ;  /* 0x0000000102026836 */ /* 0x000fe40000000000 */
[----:B------:R-:W-:Y:S02]  /*10c0*/  IMAD R8, R31, R0, RZ ;  /* 0x000000001f087224 */ /* 0x000fe400078e02ff */
[C---:B------:R-:W-:Y:S01]  /*10d0*/  @P1 IMAD R10, R3.reuse, R17, RZ ;  /* 0x00000011030a1224 */ /* 0x040fe200078e02ff */
[----:B------:R-:W-:Y:S01]  /*10e0*/  MOV R19, R2 ;  /* 0x0000000200137202 */ /* 0x000fe20000000f00 */
[----:B------:R-:W-:-:S04]  /*10f0*/  @P1 IMAD.WIDE.U32 R6, R3, R16, RZ ;  /* 0x0000001003061225 */ /* 0x000fc800078e00ff */
[----:B------:R-:W-:Y:S01]  /*1100*/  IMAD.WIDE.U32 R2, R30, R0, RZ ;  /* 0x000000001e027225 */ /* 0x000fe200078e00ff */
[----:B------:R-:W-:Y:S02]  /*1110*/  @P1 IADD3 R35, R7, R10, RZ ;  /* 0x0000000a07231210 */ /* 0x000fe40007ffe0ff */
[----:B------:R-:W5:Y:S01]  /*1120*/  LDC.64 R10, c[0x0][0x488] ;  /* 0x00012200ff0a7b82 */ /* 0x000f620000000a00 */
[C---:B------:R-:W-:Y:S01]  /*1130*/  SHF.L.U32 R7, R48.reuse, 0x7, RZ ;  /* 0x0000000730077819 */ /* 0x040fe200000006ff */
[----:B------:R-:W-:Y:S01]  /*1140*/  IMAD.IADD R26, R5, 0x1, R9 ;  /* 0x00000001051a7824 */ /* 0x000fe200078e0209 */
[----:B------:R-:W-:Y:S01]  /*1150*/  @P1 MOV R32, R6 ;  /* 0x0000000600201202 */ /* 0x000fe20000000f00 */
[----:B------:R-:W-:Y:S01]  /*1160*/  @P2 IMAD.IADD R26, R3, 0x1, R8 ;  /* 0x00000001031a2824 */ /* 0x000fe200078e0208 */
[C---:B------:R-:W-:Y:S01]  /*1170*/  SHF.L.U64.HI R3, R48.reuse, 0x7, R40 ;  /* 0x0000000730037819 */ /* 0x040fe20000010228 */
[----:B------:R-:W-:Y:S01]  /*1180*/  @!P0 IMAD.MOV R19, RZ, RZ, -R19 ;  /* 0x000000ffff138224 */ /* 0x000fe200078e0a13 */
[----:B------:R-:W-:Y:S01]  /*1190*/  SEL R7, R7, RZ, P5 ;  /* 0x000000ff07077207 */ /* 0x000fe20002800000 */
[----:B----4-:R-:W-:Y:S01]  /*11a0*/  @P3 IMAD R8, R48, R27, RZ ;  /* 0x0000001b30083224 */ /* 0x010fe200078e02ff */
[----:B------:R-:W-:-:S02]  /*11b0*/  LEA R6, R204, 0xffffffc0, 0x6 ;  /* 0xffffffc0cc067811 */ /* 0x000fc400078e30ff */
[----:B------:R-:W-:Y:S02]  /*11c0*/  @!P4 LOP3.LUT R19, RZ, R18, RZ, 0x33, !PT ;  /* 0x00000012ff13c212 */ /* 0x000fe400078e33ff */
[----:B------:R-:W-:Y:S01]  /*11d0*/  SEL R33, R4, R2, !P2 ;  /* 0x0000000204217207 */ /* 0x000fe20005000000 */
[----:B---3--:R-:W-:Y:S01]  /*11e0*/  @P2 IMAD.WIDE.U32 R4, R0, R14, RZ ;  /* 0x0000000e00042225 */ /* 0x008fe200078e00ff */
[----:B------:R-:W-:Y:S02]  /*11f0*/  SEL R3, R3, RZ, P5 ;  /* 0x000000ff03037207 */ /* 0x000fe40002800000 */
[----:B------:R-:W-:Y:S01]  /*1200*/  IADD3 R7, P0, R6, R7, RZ ;  /* 0x0000000706077210 */ /* 0x000fe20007f1e0ff */
[----:B--2---:R-:W-:Y:S01]  /*1210*/  @!P2 IMAD R2, R40, R12, RZ ;  /* 0x0000000c2802a224 */ /* 0x004fe200078e02ff */
[----:B------:R-:W-:Y:S01]  /*1220*/  SHF.R.S32.HI R18, RZ, 0x1f, R6 ;  /* 0x0000001fff127819 */ /* 0x000fe20000011406 */
[----:B------:R-:W-:Y:S01]  /*1230*/  @P2 IMAD R25, R0, R15, R5 ;  /* 0x0000000f00192224 */ /* 0x000fe200078e0205 */
[----:B------:R-:W-:Y:S01]  /*1240*/  @P2 MOV R21, R4 ;  /* 0x0000000400152202 */ /* 0x000fe20000000f00 */
[----:B------:R-:W-:Y:S01]  /*1250*/  @!P2 IMAD R9, R48, R13, R2 ;  /* 0x0000000d3009a224 */ /* 0x000fe200078e0202 */
[----:B------:R-:W-:Y:S01]  /*1260*/  @P3 SEL R8, R8, R0, !P2 ;  /* 0x0000000008083207 */ /* 0x000fe20005000000 */
[----:B------:R-:W-:Y:S01]  /*1270*/  IMAD.X R5, R18, 0x1, R3, P0 ;  /* 0x0000000112057824 */ /* 0x000fe200000e0603 */
[----:B-1----:R-:W-:Y:S01]  /*1280*/  ISETP.NE.AND P0, PT, R38, RZ, PT ;  /* 0x000000ff2600720c */ /* 0x002fe20003f05270 */
[----:B------:R-:W-:-:S04]  /*1290*/  @!P2 IMAD.WIDE.U32 R2, R48, R12, RZ ;  /* 0x0000000c3002a225 */ /* 0x000fc800078e00ff */
[----:B------:R-:W-:Y:S01]  /*12a0*/  IMAD R14, R31, R7, RZ ;  /* 0x000000071f0e7224 */ /* 0x000fe200078e02ff */
[----:B------:R-:W-:Y:S01]  /*12b0*/  @!P2 MOV R21, R2 ;  /* 0x000000020015a202 */ /* 0x000fe20000000f00 */
[----:B------:R-:W-:Y:S02]  /*12c0*/  @!P2 IMAD.IADD R25, R3, 0x1, R9 ;  /* 0x000000010319a824 */ /* 0x000fe400078e0209 */
[----:B------:R-:W-:Y:S02]  /*12d0*/  IMAD R14, R30, R5, R14 ;  /* 0x000000051e0e7224 */ /* 0x000fe400078e020e */
[----:B-----5:R-:W-:-:S04]  /*12e0*/  IMAD.WIDE.U32 R2, R36, R10, RZ ;  /* 0x0000000a24027225 */ /* 0x020fc800078e00ff */
[----:B------:R-:W-:Y:S02]  /*12f0*/  @!P3 IMAD R5, R48, R241, R43 ;  /* 0x000000f13005b224 */ /* 0x000fe400078e022b */
[----:B------:R-:W-:Y:S02]  /*1300*/  @P1 IMAD.IADD R4, R250, 0x1, R49 ;  /* 0x00000001fa041824 */ /* 0x000fe400078e0231 */
[----:B------:R-:W-:-:S04]  /*1310*/  IMAD.WIDE.U32 R12, R30, R7, RZ ;  /* 0x000000071e0c7225 */ /* 0x000fc800078e00ff */
[----:B------:R-:W-:Y:S01]  /*1320*/  @P3 IMAD R24, R43, R24, R8 ;  /* 0x000000182b183224 */ /* 0x000fe200078e0208 */
[----:B------:R-:W-:Y:S01]  /*1330*/  SEL R8, R2, RZ, P0 ;  /* 0x000000ff02087207 */ /* 0x000fe20000000000 */
[----:B------:R-:W-:Y:S02]  /*1340*/  IMAD R7, R36, R11, R3 ;  /* 0x0000000b24077224 */ /* 0x000fe400078e0203 */
[----:B------:R-:W-:Y:S01]  /*1350*/  @!P3 IMAD R24, R5, R27, RZ ;  /* 0x0000001b0518b224 */ /* 0x000fe200078e02ff */
[----:B------:R-:W-:Y:S01]  /*1360*/  SHF.R.S32.HI R27, RZ, 0x1f, R20 ;  /* 0x0000001fff1b7819 */ /* 0x000fe20000011414 */
[C---:B------:R-:W-:Y:S01]  /*1370*/  @P1 IMAD R3, R4.reuse, R23, RZ ;  /* 0x0000001704031224 */ /* 0x040fe200078e02ff */
[----:B------:R-:W-:Y:S01]  /*1380*/  SEL R9, R7, RZ, P0 ;  /* 0x000000ff07097207 */ /* 0x000fe20000000000 */
[----:B------:R-:W-:Y:S02]  /*1390*/  IMAD R11, R43, R39, RZ ;  /* 0x000000272b0b7224 */ /* 0x000fe400078e02ff */
[----:B------:R-:W-:-:S03]  /*13a0*/  @P1 IMAD.WIDE.U32 R4, R4, R22, RZ ;  /* 0x0000001604041225 */ /* 0x000fc600078e00ff */
[----:B------:R-:W-:Y:S01]  /*13b0*/  SHF.R.S32.HI R38, RZ, 0x1f, R11 ;  /* 0x0000001fff267819 */ /* 0x000fe2000001140b */
[----:B------:R-:W-:Y:S01]  /*13c0*/  @P1 IMAD.MOV.U32 R31, RZ, RZ, R4 ;  /* 0x000000ffff1f1224 */ /* 0x000fe200078e0004 */
[----:B------:R-:W-:Y:S01]  /*13d0*/  @P1 IADD3 R36, R5, R3, RZ ;  /* 0x0000000305241210 */ /* 0x000fe20007ffe0ff */
        /* <DEDUP_REMOVED lines=13> */
.L_x_80:
        /* <DEDUP_REMOVED lines=13> */
.L_x_81:
[----:B------:R-:W-:Y:S02]  /*1580*/  IADD3 R5, R13, R14, RZ ;  /* 0x0000000e0d057210 */ /* 0x000fe40007ffe0ff */
[----:B------:R-:W-:Y:S01]  /*1590*/  SHF.R.S32.HI R30, RZ, 0x1f, R19 ;  /* 0x0000001fff1e7819 */ /* 0x000fe20000011413 */
[----:B------:R-:W-:Y:S05]  /*15a0*/  @!P3 BRA `(.L_x_82) ;  /* 0x00000000001cb947 */ /* 0x000fea0003800000 */
[----:B------:R-:W1:Y:S01]  /*15b0*/  LDC R3, c[0x0][0x2c0] ;  /* 0x0000b000ff037b82 */ /* 0x000e620000000800 */
[----:B------:R-:W-:-:S05]  /*15c0*/  @!P2 IMAD R0, R48, R42, RZ ;  /* 0x0000002a3000a224 */ /* 0x000fca00078e02ff */
[----:B------:R-:W-:Y:S02]  /*15d0*/  LEA R0, R48, R0, 0x7 ;  /* 0x0000000030007211 */ /* 0x000fe400078e38ff */
[----:B------:R-:W1:Y:S02]  /*15e0*/  LDC R2, c[0x0][0x2e4] ;  /* 0x0000b900ff027b82 */ /* 0x000e640000000800 */
[----:B-1----:R-:W-:-:S05]  /*15f0*/  LEA R2, R3, R2, 0x7 ;  /* 0x0000000203027211 */ /* 0x002fca00078e38ff */
[----:B------:R-:W-:Y:S01]  /*1600*/  IMAD R0, R2, R43, R0 ;  /* 0x0000002b02007224 */ /* 0x000fe200078e0200 */
[----:B------:R-:W-:Y:S06]  /*1610*/  BRA `(.L_x_83) ;  /* 0x0000000000087947 */ /* 0x000fec0003800000 */
.L_x_82:
[----:B------:R-:W-:-:S04]  /*1620*/  IMAD R0, R48, R241, R43 ;  /* 0x000000f130007224 */ /* 0x000fc800078e022b */
[----:B------:R-:W-:-:S07]  /*1630*/  IMAD R0, R0, R42, RZ ;  /* 0x0000002a00007224 */ /* 0x000fce00078e02ff */
.L_x_83:
[----:B------:R-:W1:Y:S01]  /*1640*/  S2R R42, SR_TID.X ;  /* 0x00000000002a7919 */ /* 0x000e620000002100 */
[----:B------:R-:W2:Y:S01]  /*1650*/  LDC.64 R14, c[0x0][0x420] ;  /* 0x00010800ff0e7b82 */ /* 0x000ea20000000a00 */
[----:B------:R-:W-:Y:S01]  /*1660*/  IMAD R241, R39, R241, RZ ;  /* 0x000000f127f17224 */ /* 0x000fe200078e02ff */
[----:B------:R-:W-:Y:S01]  /*1670*/  SHF.R.S32.HI R213, RZ, 0x1f, R212 ;  /* 0x0000001fffd57819 */ /* 0x000fe200000114d4 */
[----:B------:R-:W-:Y:S01]  /*1680*/  ULDC.64 UR6, c[0x0][0x428] ;  /* 0x00010a0000067ab9 */ /* 0x000fe20000000a00 */
[----:B------:R-:W-:Y:S01]  /*1690*/  ULDC.64 UR10, c[0x0][0x210] ;  /* 0x00008400000a7ab9 */ /* 0x000fe20000000a00 */
[----:B------:R-:W-:Y:S01]  /*16a0*/  IMAD.SHL.U32 R4, R241, 0x40, RZ ;  /* 0x00000040f1047824 */ /* 0x000fe200078e00ff */
[----:B------:R-:W-:Y:S01]  /*16b0*/  ULDC.64 UR8, c[0x0][0x3e0] ;  /* 0x0000f80000087ab9 */ /* 0x000fe20000000a00 */
[----:B------:R-:W-:Y:S01]  /*16c0*/  BSSY B1, `(.L_x_79) ;  /* 0x00005f1000017945 */ /* 0x000fe20003800000 */
[----:B------:R-:W3:Y:S02]  /*16d0*/  LDC R251, c[0x0][0x398] ;  /* 0x0000e600fffb7b82 */ /* 0x000ee40000000800 */
[----:B------:R-:W-:Y:S01]  /*16e0*/  IADD3 R3, P3, P2, R12, R4, R11 ;  /* 0x000000040c037210 */ /* 0x000fe20007a7e00b */
[C---:B------:R-:W-:Y:S01]  /*16f0*/  IMAD.IADD R12, R6.reuse, 0x1, R0 ;  /* 0x00000001060c7824 */ /* 0x040fe200078e0200 */
[----:B------:R-:W-:Y:S01]  /*1700*/  SHF.R.S32.HI R4, RZ, 0x1f, R4 ;  /* 0x0000001fff047819 */ /* 0x000fe20000011404 */
[----:B------:R-:W-:-:S03]  /*1710*/  IMAD.IADD R11, R6, 0x1, R24 ;  /* 0x00000001060b7824 */ /* 0x000fc600078e0218 */
[----:B------:R-:W-:Y:S01]  /*1720*/  IADD3.X R5, R5, R4, R38, P3, P2 ;  /* 0x0000000405057210 */ /* 0x000fe20001fe4426 */
[----:B------:R-:W4:Y:S01]  /*1730*/  LDC.64 R46, c[0x0][0x2b0] ;  /* 0x0000ac00ff2e7b82 */ /* 0x000f220000000a00 */
[----:B------:R-:W-:-:S04]  /*1740*/  IADD3 R8, P3, P2, R8, R3, R33 ;  /* 0x0000000308087210 */ /* 0x000fc80007a7e021 */
[----:B------:R-:W-:Y:S01]  /*1750*/  IADD3.X R9, R9, R5, R26, P3, P2 ;  /* 0x0000000509097210 */ /* 0x000fe20001fe441a */
[----:B--2---:R-:W-:Y:S01]  /*1760*/  IMAD R0, R18, R14, RZ ;  /* 0x0000000e12007224 */ /* 0x004fe200078e02ff */
[----:B------:R-:W-:Y:S01]  /*1770*/  SHF.R.S32.HI R26, RZ, 0x1f, R249 ;  /* 0x0000001fff1a7819 */ /* 0x000fe200000114f9 */
[----:B------:R-:W2:Y:S02]  /*1780*/  LDC.64 R44, c[0x0][0x478] ;  /* 0x00011e00ff2c7b82 */ /* 0x000ea40000000a00 */
[----:B------:R-:W-:Y:S01]  /*1790*/  IMAD R5, R6, R15, R0 ;  /* 0x0000000f06057224 */ /* 0x000fe200078e0200 */
[----:B-1----:R-:W-:-:S04]  /*17a0*/  SHF.R.S32.HI R39, RZ, 0x1f, R42 ;  /* 0x0000001fff277819 */ /* 0x002fc8000001142a */
[----:B------:R-:W-:-:S04]  /*17b0*/  LEA.HI R7, R39, R42, RZ, 0x5 ;  /* 0x0000002a27077211 */ /* 0x000fc800078f28ff */
[----:B------:R-:W-:Y:S02]  /*17c0*/  LOP3.LUT R2, R7, 0xffffffe0, RZ, 0xc0, !PT ;  /* 0xffffffe007027812 */ /* 0x000fe400078ec0ff */
[----:B------:R-:W-:Y:S02]  /*17d0*/  SHF.R.S32.HI R3, RZ, 0x5, R7 ;  /* 0x00000005ff037819 */ /* 0x000fe40000011407 */
[----:B------:R-:W-:Y:S01]  /*17e0*/  IADD3 R7, P3, R249, R6, RZ ;  /* 0x00000006f9077210 */ /* 0x000fe20007f7e0ff */
[----:B------:R-:W-:Y:S01]  /*17f0*/  IMAD.IADD R4, R42, 0x1, -R2 ;  /* 0x000000012a047824 */ /* 0x000fe200078e0a02 */
[----:B------:R-:W-:-:S03]  /*1800*/  IADD3 R2, P4, R212, R21, RZ ;  /* 0x00000015d4027210 */ /* 0x000fc60007f9e0ff */
[----:B------:R-:W-:Y:S01]  /*1810*/  IMAD R4, R3, R241, R4 ;  /* 0x000000f103047224 */ /* 0x000fe200078e0204 */
[----:B------:R-:W-:Y:S01]  /*1820*/  IADD3.X R3, R213, R25, RZ, P4, !PT ;  /* 0x00000019d5037210 */ /* 0x000fe200027fe4ff */
[----:B------:R-:W-:Y:S02]  /*1830*/  IMAD.X R0, R26, 0x1, R18, P3 ;  /* 0x000000011a007824 */ /* 0x000fe400018e0612 */
[----:B------:R-:W-:Y:S01]  /*1840*/  IMAD.IADD R25, R20, 0x1, R218 ;  /* 0x0000000114197824 */ /* 0x000fe200078e02da */
[----:B------:R-:W-:Y:S01]  /*1850*/  IADD3 R8, P2, R4, R8, RZ ;  /* 0x0000000804087210 */ /* 0x000fe20007f5e0ff */
[----:B------:R-:W-:-:S03]  /*1860*/  IMAD.WIDE.U32 R2, R6, R14, R2 ;  /* 0x0000000e06027225 */ /* 0x000fc600078e0002 */
[----:B------:R-:W-:Y:S01]  /*1870*/  LEA.HI.X.SX32 R10, R4, R9, 0x1, P2 ;  /* 0x00000009040a7211 */ /* 0x000fe200010f0eff */
[----:B------:R-:W-:Y:S01]  /*1880*/  IMAD R0, R0, R28, RZ ;  /* 0x0000001c00007224 */ /* 0x000fe200078e02ff */
[----:B------:R-:W-:Y:S01]  /*1890*/  IADD3 R3, R3, R5, RZ ;  /* 0x0000000503037210 */ /* 0x000fe20007ffe0ff */
[----:B------:R-:W-:Y:S02]  /*18a0*/  IMAD R4, R41, UR6, RZ ;  /* 0x0000000629047c24 */ /* 0x000fe4000f8e02ff */
[----:B------:R-:W-:Y:S01]  /*18b0*/  IMAD R9, R7, R29, R0 ;  /* 0x0000001d07097224 */ /* 0x000fe200078e0200 */
[----:B---3--:R-:W-:Y:S01]  /*18c0*/  IADD3 R0, R25, -R251, -R206 ;  /* 0x800000fb19007210 */ /* 0x008fe20007ffe8ce */
[C---:B------:R-:W-:Y:S02]  /*18d0*/  IMAD R4, R43.reuse, UR7, R4 ;  /* 0x000000072b047c24 */ /* 0x040fe4000f8e0204 */
[----:B------:R-:W-:Y:S01]  /*18e0*/  IMAD.WIDE.U32 R2, R43, UR6, R2 ;  /* 0x000000062b027c25 */ /* 0x000fe2000f8e0002 */
[----:B------:R-:W-:-:S02]  /*18f0*/  ULDC.64 UR6, c[0x0][0x400] ;  /* 0x0001000000067ab9 */ /* 0x000fc40000000a00 */
[----:B------:R-:W-:Y:S01]  /*1900*/  LEA R200, P2, R8, UR6, 0x2 ;  /* 0x0000000608c87c11 */ /* 0x000fe2000f8410ff */
[----:B------:R-:W-:Y:S01]  /*1910*/  IMAD.IADD R5, R3, 0x1, R4 ;  /* 0x0000000103057824 */ /* 0x000fe200078e0204 */
[----:B------:R-:W-:Y:S01]  /*1920*/  SHF.R.S32.HI R3, RZ, 0x1f, R0 ;  /* 0x0000001fff037819 */ /* 0x000fe20000011400 */
[----:B------:R-:W-:Y:S01]  /*1930*/  IMAD.WIDE.U32 R6, R7, R28, R212 ;  /* 0x0000001c07067225 */ /* 0x000fe200078e00d4 */
[----:B------:R-:W-:Y:S02]  /*1940*/  MOV R4, R2 ;  /* 0x0000000200047202 */ /* 0x000fe40000000f00 */
[----:B------:R-:W-:Y:S01]  /*1950*/  LEA.HI R2, R3, R0, RZ, 0x6 ;  /* 0x0000000003027211 */ /* 0x000fe200078f30ff */
[----:B------:R-:W-:Y:S01]  /*1960*/  IMAD R0, R26, R14, RZ ;  /* 0x0000000e1a007224 */ /* 0x000fe200078e02ff */
[----:B------:R-:W-:Y:S01]  /*1970*/  IADD3 R6, P3, R37, R6, RZ ;  /* 0x0000000625067210 */ /* 0x000fe20007f7e0ff */
[----:B------:R-:W-:Y:S01]  /*1980*/  IMAD.WIDE.U32 R4, R249, R14, R4 ;  /* 0x0000000ef9047225 */ /* 0x000fe200078e0004 */
[----:B------:R-:W-:-:S02]  /*1990*/  SHF.R.S32.HI R2, RZ, 0x6, R2 ;  /* 0x00000006ff027819 */ /* 0x000fc40000011402 */
[----:B------:R-:W-:Y:S01]  /*19a0*/  LEA.HI.X R201, R8, UR7, R10, 0x2, P2 ;  /* 0x0000000708c97c11 */ /* 0x000fe200090f140a */
[----:B------:R-:W-:Y:S01]  /*19b0*/  ULDC.64 UR6, c[0x0][0x258] ;  /* 0x0000960000067ab9 */ /* 0x000fe20000000a00 */
[----:B------:R-:W-:Y:S01]  /*19c0*/  VIMNMX R248, RZ, R2, !PT ;  /* 0x00000002fff87248 */ /* 0x000fe20007fe0100 */
[----:B------:R-:W-:Y:S01]  /*19d0*/  IMAD R3, R41, UR6, RZ ;  /* 0x0000000629037c24 */ /* 0x000fe2000f8e02ff */
[----:B------:R-:W-:Y:S01]  /*19e0*/  IADD3.X R7, R34, R7, R9, P3, !PT ;  /* 0x0000000722077210 */ /* 0x000fe20001ffe409 */
[----:B----4-:R-:W-:Y:S01]  /*19f0*/  IMAD.WIDE R8, R11, 0x4, R46 ;  /* 0x000000040b087825 */ /* 0x010fe200078e022e */
[----:B------:R-:W-:Y:S02]  /*1a00*/  ISETP.GT.AND P4, PT, R204, R248, PT ;  /* 0x000000f8cc00720c */ /* 0x000fe40003f84270 */
[----:B------:R-:W-:Y:S01]  /*1a10*/  LEA R208, P2, R4, UR8, 0x1 ;  /* 0x0000000804d07c11 */ /* 0x000fe2000f8408ff */
[C---:B------:R-:W-:Y:S02]  /*1a20*/  IMAD R3, R43.reuse, UR7, R3 ;  /* 0x000000072b037c24 */ /* 0x040fe4000f8e0203 */
[----:B------:R-:W-:-:S04]  /*1a30*/  IMAD.WIDE.U32 R10, R43, UR6, R6 ;  /* 0x000000062b0a7c25 */ /* 0x000fc8000f8e0006 */
[----:B------:R-:W-:Y:S01]  /*1a40*/  IMAD R0, R249, R15, R0 ;  /* 0x0000000ff9007224 */ /* 0x000fe200078e0200 */
[----:B------:R-:W-:Y:S01]  /*1a50*/  IADD3 R21, R11, R3, RZ ;  /* 0x000000030b157210 */ /* 0x000fe20007ffe0ff */
[----:B------:R-:W-:Y:S01]  /*1a60*/  IMAD.MOV.U32 R220, RZ, RZ, R8 ;  /* 0x000000ffffdc7224 */ /* 0x000fe200078e0008 */
[----:B------:R-:W-:Y:S01]  /*1a70*/  LEA R210, P3, R10, UR10, 0x1 ;  /* 0x0000000a0ad27c11 */ /* 0x000fe2000f8608ff */
[----:B------:R-:W-:Y:S02]  /*1a80*/  IMAD.MOV.U32 R219, RZ, RZ, R9 ;  /* 0x000000ffffdb7224 */ /* 0x000fe400078e0009 */
[----:B--2---:R-:W-:Y:S01]  /*1a90*/  IMAD.WIDE R8, R12, 0x4, R44 ;  /* 0x000000040c087825 */ /* 0x004fe200078e022c */
[----:B------:R-:W-:-:S03]  /*1aa0*/  LEA.HI.X R211, R10, UR11, R21, 0x1, P3 ;  /* 0x0000000b0ad37c11 */ /* 0x000fc600098f0c15 */
[----:B------:R-:W-:Y:S01]  /*1ab0*/  IMAD.IADD R18, R5, 0x1, R0 ;  /* 0x0000000105127824 */ /* 0x000fe200078e0200 */
[----:B------:R-:W-:Y:S01]  /*1ac0*/  MOV R225, R9 ;  /* 0x0000000900e17202 */ /* 0x000fe20000000f00 */
[----:B------:R-:W-:Y:S02]  /*1ad0*/  IMAD.MOV.U32 R226, RZ, RZ, R8 ;  /* 0x000000ffffe27224 */ /* 0x000fe400078e0008 */
[----:B------:R-:W-:Y:S01]  /*1ae0*/  VIADD R204, R204, 0xffffffff ;  /* 0xffffffffcccc7836 */ /* 0x000fe20000000000 */
[----:B------:R-:W-:Y:S01]  /*1af0*/  LEA.HI.X R209, R4, UR9, R18, 0x1, P2 ;  /* 0x0000000904d17c11 */ /* 0x000fe200090f0c12 */
[----:B------:R-:W-:Y:S06]  /*1b00*/  @P4 BRA `(.L_x_84) ;  /* 0x0000000800184947 */ /* 0x000fec0003800000 */
[----:B------:R-:W1:Y:S01]  /*1b10*/  @P1 LDC.64 R12, c[0x0][0x458] ;  /* 0x00011600ff0c1b82 */ /* 0x000e620000000a00 */
[CC--:B------:R-:W-:Y:S02]  /*1b20*/  @P1 IADD3 R0, R250.reuse, R49.reuse, RZ ;  /* 0x00000031fa001210 */ /* 0x0c0fe40007ffe0ff */
[----:B------:R-:W-:-:S05]  /*1b30*/  @P1 IADD3 R4, R250, R49, RZ ;  /* 0x00000031fa041210 */ /* 0x000fca0007ffe0ff */
[----:B------:R-:W2:Y:S01]  /*1b40*/  @P1 LDC.64 R8, c[0x0][0x450] ;  /* 0x00011400ff081b82 */ /* 0x000ea20000000a00 */
[C---:B-1----:R-:W-:Y:S02]  /*1b50*/  @P1 IMAD R6, R0.reuse, R13, RZ ;  /* 0x0000000d00061224 */ /* 0x042fe400078e02ff */
[----:B------:R-:W-:-:S05]  /*1b60*/  @P1 IMAD.WIDE.U32 R2, R0, R12, RZ ;  /* 0x0000000c00021225 */ /* 0x000fca00078e00ff */
[----:B------:R-:W-:Y:S01]  /*1b70*/  @P1 IADD3 R14, R3, R6, RZ ;  /* 0x00000006030e1210 */ /* 0x000fe20007ffe0ff */
[C---:B--2---:R-:W-:Y:S01]  /*1b80*/  @P1 IMAD R0, R4.reuse, R9, RZ ;  /* 0x0000000904001224 */ /* 0x044fe200078e02ff */
[----:B------:R-:W-:Y:S01]  /*1b90*/  @P1 MOV R11, R2 ;  /* 0x00000002000b1202 */ /* 0x000fe20000000f00 */
[----:B------:R-:W-:-:S05]  /*1ba0*/  @P1 IMAD.WIDE.U32 R4, R4, R8, RZ ;  /* 0x0000000804041225 */ /* 0x000fca00078e00ff */
[----:B------:R-:W-:Y:S02]  /*1bb0*/  @P1 IADD3 R7, R5, R0, RZ ;  /* 0x0000000005071210 */ /* 0x000fe40007ffe0ff */
[----:B------:R-:W-:Y:S01]  /*1bc0*/  @P1 MOV R6, R4 ;  /* 0x0000000400061202 */ /* 0x000fe20000000f00 */
        /* <DEDUP_REMOVED lines=13> */
.L_x_85:
        /* <DEDUP_REMOVED lines=13> */
.L_x_86:
[-C--:B------:R-:W-:Y:S01]  /*1d70*/  IMAD R0, R27, R8.reuse, RZ ;  /* 0x000000081b007224 */ /* 0x080fe200078e02ff */
[----:B------:R-:W-:Y:S01]  /*1d80*/  ULDC.64 UR6, c[0x0][0x468] ;  /* 0x00011a0000067ab9 */ /* 0x000fe20000000a00 */
[C---:B------:R-:W-:Y:S01]  /*1d90*/  IMAD.WIDE.U32 R2, R20.reuse, R8, R212 ;  /* 0x0000000814027225 */ /* 0x040fe200078e00d4 */
[----:B------:R-:W-:Y:S01]  /*1da0*/  IADD3 R5, R249, 0x20, RZ ;  /* 0x00000020f9057810 */ /* 0x000fe20007ffe0ff */
[----:B------:R-:W-:Y:S02]  /*1db0*/  BSSY B0, `(.L_x_87) ;  /* 0x000001a000007945 */ /* 0x000fe40003800000 */
[----:B------:R-:W-:Y:S01]  /*1dc0*/  IMAD R4, R20, R9, R0 ;  /* 0x0000000914047224 */ /* 0x000fe200078e0200 */
[----:B------:R-:W-:Y:S01]  /*1dd0*/  IADD3 R2, P0, R6, R2, RZ ;  /* 0x0000000206027210 */ /* 0x000fe20007f1e0ff */
[----:B------:R-:W-:Y:S02]  /*1de0*/  IMAD R0, R246, -0x40, R206 ;  /* 0xffffffc0f6007824 */ /* 0x000fe400078e02ce */
[----:B------:R-:W-:Y:S01]  /*1df0*/  IMAD R10, R41, UR6, RZ ;  /* 0x00000006290a7c24 */ /* 0x000fe2000f8e02ff */
[----:B------:R-:W-:-:S02]  /*1e00*/  IADD3.X R3, R7, R3, R4, P0, !PT ;  /* 0x0000000307037210 */ /* 0x000fc400007fe404 */
[-C--:B------:R-:W-:Y:S01]  /*1e10*/  ISETP.GE.AND P3, PT, R249, R0.reuse, PT ;  /* 0x00000000f900720c */ /* 0x080fe20003f66270 */
[----:B------:R-:W-:Y:S01]  /*1e20*/  IMAD R10, R43, UR7, R10 ;  /* 0x000000072b0a7c24 */ /* 0x000fe2000f8e020a */
[----:B------:R-:W-:Y:S01]  /*1e30*/  ISETP.GE.AND P2, PT, R5, R0, PT ;  /* 0x000000000500720c */ /* 0x000fe20003f46270 */
[----:B------:R-:W-:-:S05]  /*1e40*/  IMAD.WIDE.U32 R2, R43, UR6, R2 ;  /* 0x000000062b027c25 */ /* 0x000fca000f8e0002 */
[----:B------:R-:W-:-:S05]  /*1e50*/  IADD3 R10, R3, R10, RZ ;  /* 0x0000000a030a7210 */ /* 0x000fca0007ffe0ff */
[----:B------:R-:W-:Y:S05]  /*1e60*/  @P3 BRA `(.L_x_88) ;  /* 0x0000000000383947 */ /* 0x000fea0003800000 */
[----:B------:R-:W-:Y:S01]  /*1e70*/  MOV R5, R10 ;  /* 0x0000000a00057202 */ /* 0x000fe20000000f00 */
[-C--:B------:R-:W-:Y:S01]  /*1e80*/  IMAD R0, R26, R8.reuse, RZ ;  /* 0x000000081a007224 */ /* 0x080fe200078e02ff */
[----:B------:R-:W-:Y:S01]  /*1e90*/  ULDC UR4, c[0x0][0x2d0] ;  /* 0x0000b40000047ab9 */ /* 0x000fe20000000800 */
[----:B------:R-:W-:Y:S01]  /*1ea0*/  IMAD.MOV.U32 R4, RZ, RZ, R2 ;  /* 0x000000ffff047224 */ /* 0x000fe200078e0002 */
[----:B------:R-:W-:Y:S01]  /*1eb0*/  ISETP.GE.AND P4, PT, R212, UR4, PT ;  /* 0x00000004d4007c0c */ /* 0x000fe2000bf86270 */
[----:B------:R-:W-:Y:S01]  /*1ec0*/  IMAD R0, R249, R9, R0 ;  /* 0x00000009f9007224 */ /* 0x000fe200078e0200 */
[----:B------:R-:W-:Y:S01]  /*1ed0*/  ISETP.GE.AND P1, PT, R227, UR4, PT ;  /* 0x00000004e3007c0c */ /* 0x000fe2000bf26270 */
[----:B------:R-:W-:Y:S01]  /*1ee0*/  IMAD.WIDE.U32 R6, R249, R8, R4 ;  /* 0x00000008f9067225 */ /* 0x000fe200078e0004 */
[----:B------:R-:W-:-:S03]  /*1ef0*/  ULDC.64 UR6, c[0x0][0x3f0] ;  /* 0x0000fc0000067ab9 */ /* 0x000fc60000000a00 */
[----:B------:R-:W-:Y:S01]  /*1f00*/  IMAD.IADD R0, R7, 0x1, R0 ;  /* 0x0000000107007824 */ /* 0x000fe200078e0200 */
[----:B------:R-:W-:-:S04]  /*1f10*/  LEA R4, P0, R6, UR6, 0x1 ;  /* 0x0000000606047c11 */ /* 0x000fc8000f8008ff */
[----:B------:R-:W-:-:S05]  /*1f20*/  LEA.HI.X R5, R6, UR7, R0, 0x1, P0 ;  /* 0x0000000706057c11 */ /* 0x000fca00080f0c00 */
[----:B------:R1:W-:Y:S04]  /*1f30*/  @!P4 STG.E.128 desc[UR16][R4.64], RZ ;  /* 0x000000ff0400c986 */ /* 0x0003e8000c101d10 */
[----:B------:R1:W-:Y:S02]  /*1f40*/  @!P1 STG.E.128 desc[UR16][R4.64+0x80], RZ ;  /* 0x000080ff04009986 */ /* 0x0003e4000c101d10 */
.L_x_88:
[----:B------:R-:W-:Y:S05]  /*1f50*/  BSYNC B0 ;  /* 0x0000000000007941 */ /* 0x000fea0003800000 */
.L_x_87:
[----:B------:R-:W-:Y:S04]  /*1f60*/  BSSY B0, `(.L_x_89) ;  /* 0x0000012000007945 */ /* 0x000fe80003800000 */
        /* <DEDUP_REMOVED lines=17> */
.L_x_90:
[----:B------:R-:W-:Y:S05]  /*2080*/  BSYNC B0 ;  /* 0x0000000000007941 */ /* 0x000fea0003800000 */
.L_x_89:
        /* <DEDUP_REMOVED lines=12> */
[----:B-1----:R-:W-:Y:S01]  /*2150*/  MOV R5, R8 ;  /* 0x0000000800057202 */ /* 0x002fe20000000f00 */
        /* <DEDUP_REMOVED lines=13> */
.L_x_92:
[----:B------:R-:W-:Y:S05]  /*2230*/  BSYNC B0 ;  /* 0x0000000000007941 */ /* 0x000fea0003800000 */
.L_x_91:
[----:B------:R-:W-:Y:S05]  /*2240*/  @P2 BRA `(.L_x_93) ;  /* 0x0000005000e02947 */ /* 0x000fea0003800000 */
[----:B------:R-:W-:Y:S01]  /*2250*/  IADD3 R0, P0, R249, 0x20, RZ ;  /* 0x00000020f9007810 */ /* 0x000fe20007f1e0ff */
[----:B-12---:R-:W-:Y:S01]  /*2260*/  IMAD.MOV.U32 R4, RZ, RZ, R2 ;  /* 0x000000ffff047224 */ /* 0x006fe200078e0002 */
[----:B------:R-:W-:Y:S01]  /*2270*/  MOV R5, R8 ;  /* 0x0000000800057202 */ /* 0x000fe20000000f00 */
[----:B------:R-:W-:Y:S01]  /*2280*/  ULDC UR4, c[0x0][0x2d0] ;  /* 0x0000b40000047ab9 */ /* 0x000fe20000000800 */
[----:B------:R-:W-:Y:S01]  /*2290*/  ULDC.64 UR6, c[0x0][0x3f8] ;  /* 0x0000fe0000067ab9 */ /* 0x000fe20000000a00 */
[----:B------:R-:W-:Y:S01]  /*22a0*/  IMAD.X R3, RZ, RZ, R26, P0 ;  /* 0x000000ffff037224 */ /* 0x000fe200000e061a */
[----:B------:R-:W-:Y:S01]  /*22b0*/  ISETP.GE.AND P0, PT, R212, UR4, PT ;  /* 0x00000004d4007c0c */ /* 0x000fe2000bf06270 */
[----:B------:R-:W-:-:S04]  /*22c0*/  IMAD.WIDE.U32 R4, R0, R12, R4 ;  /* 0x0000000c00047225 */ /* 0x000fc800078e0004 */
[----:B------:R-:W-:Y:S01]  /*22d0*/  IMAD R3, R3, R12, RZ ;  /* 0x0000000c03037224 */ /* 0x000fe200078e02ff */
[----:B------:R-:W-:-:S03]  /*22e0*/  LEA R2, P1, R4, UR6, 0x1 ;  /* 0x0000000604027c11 */ /* 0x000fc6000f8208ff */
[----:B------:R-:W-:-:S04]  /*22f0*/  IMAD R0, R0, R13, R3 ;  /* 0x0000000d00007224 */ /* 0x000fc800078e0203 */
[----:B------:R-:W-:-:S05]  /*2300*/  IMAD.IADD R0, R5, 0x1, R0 ;  /* 0x0000000105007824 */ /* 0x000fca00078e0200 */
[----:B------:R-:W-:-:S05]  /*2310*/  LEA.HI.X R3, R4, UR7, R0, 0x1, P1 ;  /* 0x0000000704037c11 */ /* 0x000fca00088f0c00 */
[----:B------:R1:W-:Y:S01]  /*2320*/  @!P0 STG.E.128 desc[UR16][R2.64], RZ ;  /* 0x000000ff02008986 */ /* 0x0003e2000c101d10 */
[----:B------:R-:W-:-:S13]  /*2330*/  ISETP.GE.AND P0, PT, R227, UR4, PT ;  /* 0x00000004e3007c0c */ /* 0x000fda000bf06270 */
[----:B------:R-:W-:Y:S05]  /*2340*/  @P0 BRA `(.L_x_93) ;  /* 0x0000005000a00947 */ /* 0x000fea0003800000 */
[----:B------:R2:W-:Y:S01]  /*2350*/  STG.E.128 desc[UR16][R2.64+0x80], RZ ;  /* 0x000080ff02007986 */ /* 0x0005e2000c101d10 */
[----:B------:R-:W-:Y:S05]  /*2360*/  BRA `(.L_x_93) ;  /* 0x0000005000987947 */ /* 0x000fea0003800000 */
.L_x_84:
[----:B------:R-:W2:Y:S01]  /*2370*/  LDL R33, [R1+0x10] ;  /* 0x0000100001217983 */ /* 0x000ea20000100800 */
[----:B------:R-:W-:Y:S01]  /*2380*/  IMAD R0, R246, -0x40, R206 ;  /* 0xffffffc0f6007824 */ /* 0x000fe200078e02ce */
[----:B------:R-:W-:Y:S01]  /*2390*/  ULDC.64 UR6, c[0x0][0x268] ;  /* 0x00009a0000067ab9 */ /* 0x000fe20000000a00 */
[----:B------:R-:W-:Y:S01]  /*23a0*/  IMAD.WIDE.U32 R2, R20, R16, R212 ;  /* 0x0000001014027225 */ /* 0x000fe200078e00d4 */
[----:B------:R-:W-:Y:S01]  /*23b0*/  BSSY B0, `(.L_x_94) ;  /* 0x0000030000007945 */ /* 0x000fe20003800000 */
[----:B------:R-:W-:Y:S01]  /*23c0*/  @P0 BAR.SYNC.DEFER_BLOCKING 0x0 ;  /* 0x0000000000000b1d */ /* 0x000fe20000010000 */
[----:B------:R-:W-:Y:S01]  /*23d0*/  ISETP.GE.AND P6, PT, R249, R0, PT ;  /* 0x00000000f900720c */ /* 0x000fe20003fc6270 */
[----:B------:R-:W-:Y:S01]  /*23e0*/  IMAD R7, R27, R16, RZ ;  /* 0x000000101b077224 */ /* 0x000fe200078e02ff */
[----:B------:R-:W-:Y:S01]  /*23f0*/  IADD3 R6, P1, R32, R2, RZ ;  /* 0x0000000220067210 */ /* 0x000fe20007f3e0ff */
[----:B------:R-:W-:Y:S02]  /*2400*/  VIADD R8, R249, 0x20 ;  /* 0x00000020f9087836 */ /* 0x000fe40000000000 */
[----:B------:R-:W-:-:S02]  /*2410*/  IMAD R2, R20, R17, R7 ;  /* 0x0000001114027224 */ /* 0x000fc400078e0207 */
[----:B------:R-:W-:Y:S01]  /*2420*/  IMAD R13, R204, -0x40, R218 ;  /* 0xffffffc0cc0d7824 */ /* 0x000fe200078e02da */
[----:B------:R-:W-:Y:S01]  /*2430*/  ISETP.GE.AND P5, PT, R8, R0, PT ;  /* 0x000000000800720c */ /* 0x000fe20003fa6270 */
[----:B------:R-:W-:Y:S01]  /*2440*/  IMAD R0, R30, UR6, RZ ;  /* 0x000000061e007c24 */ /* 0x000fe2000f8e02ff */
[----:B------:R-:W-:Y:S02]  /*2450*/  IADD3.X R7, R35, R3, R2, P1, !PT ;  /* 0x0000000323077210 */ /* 0x000fe40000ffe402 */
[----:B------:R-:W-:Y:S01]  /*2460*/  LEA.HI R2, R204, R204, RZ, 0x1 ;  /* 0x000000cccc027211 */ /* 0x000fe200078f08ff */
[C---:B------:R-:W-:Y:S01]  /*2470*/  IMAD R0, R19.reuse, UR7, R0 ;  /* 0x0000000713007c24 */ /* 0x040fe2000f8e0200 */
[-C--:B------:R-:W-:Y:S01]  /*2480*/  ISETP.GE.AND P3, PT, R8, R13.reuse, PT ;  /* 0x0000000d0800720c */ /* 0x080fe20003f66270 */
[----:B------:R-:W-:Y:S01]  /*2490*/  IMAD.WIDE.U32 R6, R19, UR6, R6 ;  /* 0x0000000613067c25 */ /* 0x000fe2000f8e0006 */
[----:B------:R-:W-:Y:S02]  /*24a0*/  ISETP.GE.AND P4, PT, R249, R13, PT ;  /* 0x0000000df900720c */ /* 0x000fe40003f86270 */
[----:B------:R-:W-:-:S02]  /*24b0*/  LOP3.LUT R24, R2, 0xfffffffe, RZ, 0xc0, !PT ;  /* 0xfffffffe02187812 */ /* 0x000fc400078ec0ff */
[----:B------:R-:W-:Y:S02]  /*24c0*/  IADD3 R12, R7, R0, RZ ;  /* 0x00000000070c7210 */ /* 0x000fe40007ffe0ff */
[----:B--2---:R-:W-:-:S05]  /*24d0*/  LEA R203, R33, UR5, 0x1 ;  /* 0x0000000521cb7c11 */ /* 0x004fca000f8e08ff */
[----:B------:R1:W-:Y:S04]  /*24e0*/  @P6 STS.128 [R203+0x10000], RZ ;  /* 0x010000ffcb006388 */ /* 0x0003e80000000c00 */
[----:B------:R1:W-:Y:S01]  /*24f0*/  @P6 STS.128 [R203+0x12000], RZ ;  /* 0x012000ffcb006388 */ /* 0x0003e20000000c00 */
[----:B------:R-:W-:Y:S05]  /*2500*/  @P6 BRA `(.L_x_95) ;  /* 0x0000000000686947 */ /* 0x000fea0003800000 */
        /* <DEDUP_REMOVED lines=26> */
.L_x_95:
[----:B------:R-:W-:Y:S05]  /*26b0*/  BSYNC B0 ;  /* 0x0000000000007941 */ /* 0x000fea0003800000 */
.L_x_94:
        /* <DEDUP_REMOVED lines=31> */
.L_x_97:
[----:B------:R-:W-:Y:S05]  /*28b0*/  BSYNC B0 ;  /* 0x0000000000007941 */ /* 0x000fea0003800000 */
.L_x_96:
[----:B------:R-:W0:Y:S01]  /*28c0*/  LDGDEPBAR ;  /* 0x00000000000079af */ /* 0x000e220000000000 */
[----:B------:R-:W-:Y:S01]  /*28d0*/  BSSY B0, `(.L_x_98) ;  /* 0x0000013000007945 */ /* 0x000fe20003800000 */
[----:B------:R-:W-:Y:S02]  /*28e0*/  IADD3 R0, R204, -R24, RZ ;  /* 0x80000018cc007210 */ /* 0x000fe40007ffe0ff */
[----:B------:R1:W-:Y:S04]  /*28f0*/  @P4 STS.128 [R203+0x8000], RZ ;  /* 0x008000ffcb004388 */ /* 0x0003e80000000c00 */
        /* <DEDUP_REMOVED lines=16> */
.L_x_99:
[----:B------:R-:W-:Y:S05]  /*2a00*/  BSYNC B0 ;  /* 0x0000000000007941 */ /* 0x000fea0003800000 */
.L_x_98:
[----:B------:R1:W-:Y:S01]  /*2a10*/  @P3 STS.128 [R203+0x9000], RZ ;  /* 0x009000ffcb003388 */ /* 0x0003e20000000c00 */
[----:B------:R-:W-:Y:S01]  /*2a20*/  ISETP.NE.AND P0, PT, R0, 0x1, PT ;  /* 0x000000010000780c */ /* 0x000fe20003f05270 */
[----:B------:R-:W-:Y:S01]  /*2a30*/  VIADD R0, R33, 0x2000 ;  /* 0x0000200021007836 */ /* 0x000fe20000000000 */
[----:B------:R-:W-:Y:S01]  /*2a40*/  BSSY B0, `(.L_x_100) ;  /* 0x0000018000007945 */ /* 0x000fe20003800000 */
[----:B------:R1:W-:Y:S03]  /*2a50*/  @P3 STS.128 [R203+0xb000], RZ ;  /* 0x00b000ffcb003388 */ /* 0x0003e60000000c00 */
[----:B------:R-:W-:Y:S01]  /*2a60*/  SEL R202, R0, R33, !P0 ;  /* 0x0000002100ca7207 */ /* 0x000fe20004000000 */
        /* <DEDUP_REMOVED lines=21> */
.L_x_101:
[----:B------:R-:W-:Y:S05]  /*2bc0*/  BSYNC B0 ;  /* 0x0000000000007941 */ /* 0x000fea0003800000 */
.L_x_100:
        /* <DEDUP_REMOVED lines=12> */
.L_x_103:
        /* <DEDUP_REMOVED lines=20> */
.L_x_104:
[----:B------:R-:W-:Y:S05]  /*2dd0*/  BSYNC B0 ;  /* 0x0000000000007941 */ /* 0x000fea0003800000 */
.L_x_102:
        /* <DEDUP_REMOVED lines=13> */
.L_x_106:
        /* <DEDUP_REMOVED lines=26> */
.L_x_107:
[----:B------:R-:W-:Y:S05]  /*3050*/  BSYNC B0 ;  /* 0x0000000000007941 */ /* 0x000fea0003800000 */
.L_x_105:
        /* <DEDUP_REMOVED lines=50> */
.L_x_109:
[----:B------:R-:W-:Y:S05]  /*3380*/  BSYNC B0 ;  /* 0x0000000000007941 */ /* 0x000fea0003800000 */
.L_x_108:
        /* <DEDUP_REMOVED lines=31> */
.L_x_111:
[----:B------:R-:W-:Y:S05]  /*3580*/  BSYNC B0 ;  /* 0x0000000000007941 */ /* 0x000fea0003800000 */
.L_x_110:
[CC--:B-12---:R-:W-:Y:S01]  /*3590*/  LEA.HI R2, R39.reuse, R42.reuse, RZ, 0x3 ;  /* 0x0000002a27027211 */ /* 0x0c6fe200078f18ff */
[----:B------:R-:W-:Y:S01]  /*35a0*/  IMAD.MOV.U32 R164, RZ, RZ, 0x20 ;  /* 0x00000020ffa47424 */ /* 0x000fe200078e00ff */
[----:B------:R-:W-:Y:S01]  /*35b0*/  LEA.HI R0, R39, R42, RZ, 0x4 ;  /* 0x0000002a27007211 */ /* 0x000fe200078f20ff */
[----:B------:R-:W-:Y:S01]  /*35c0*/  ULDC UR4, c[0x0][0x2d0] ;  /* 0x0000b40000047ab9 */ /* 0x000fe20000000800 */
[----:B------:R-:W-:Y:S01]  /*35d0*/  LOP3.LUT R2, R2, 0xfffffff8, RZ, 0xc0, !PT ;  /* 0xfffffff802027812 */ /* 0x000fe200078ec0ff */
[----:B------:R-:W-:Y:S01]  /*35e0*/  ULDC UR7, c[0x0][0x398] ;  /* 0x0000e60000077ab9 */ /* 0x000fe20000000800 */
[----:B------:R-:W-:Y:S01]  /*35f0*/  LEA R140, R199, UR5, 0x1 ;  /* 0x00000005c78c7c11 */ /* 0x000fe2000f8e08ff */
[C---:B------:R-:W-:Y:S01]  /*3600*/  IMAD.SHL.U32 R217, R241.reuse, 0x10, RZ ;  /* 0x00000010f1d97824 */ /* 0x040fe200078e00ff */
[----:B------:R-:W-:Y:S01]  /*3610*/  IADD3 R4, -R206, 0x40, R25 ;  /* 0x00000040ce047810 */ /* 0x000fe20007ffe119 */
[----:B------:R-:W-:Y:S01]  /*3620*/  IMAD.IADD R2, R42, 0x1, -R2 ;  /* 0x000000012a027824 */ /* 0x000fe200078e0a02 */
[----:B------:R-:W1:Y:S01]  /*3630*/  LDC R216, c[0x0][0x394] ;  /* 0x0000e500ffd87b82 */ /* 0x000e620000000800 */
[----:B------:R-:W-:Y:S01]  /*3640*/  IMAD.SHL.U32 R207, R241, 0x8, RZ ;  /* 0x00000008f1cf7824 */ /* 0x000fe200078e00ff */
[----:B------:R-:W0:Y:S04]  /*3650*/  LDGDEPBAR ;  /* 0x00000000000079af */ /* 0x000e280000000000 */
[----:B------:R2:W5:Y:S04]  /*3660*/  @!P2 LDG.E R214, desc[UR16][R6.64] ;  /* 0x0000001006d6a981 */ /* 0x000568000c1e1900 */
[----:B------:R2:W5:Y:S01]  /*3670*/  @!P1 LDG.E R215, desc[UR16][R6.64+0x20] ;  /* 0x0000201006d79981 */ /* 0x000562000c1e1900 */
[----:B------:R-:W-:Y:S01]  /*3680*/  LOP3.LUT P3, RZ, R2, 0x2, RZ, 0xc0, !PT ;  /* 0x0000000202ff7812 */ /* 0x000fe2000786c0ff */
[C---:B------:R-:W-:Y:S01]  /*3690*/  VIADD R5, R217.reuse, 0x60 ;  /* 0x00000060d9057836 */ /* 0x040fe20000000000 */
[----:B------:R-:W-:Y:S01]  /*36a0*/  LOP3.LUT R0, R0, 0xfffffff0, RZ, 0xc0, !PT ;  /* 0xfffffff000007812 */ /* 0x000fe200078ec0ff */
[C---:B------:R-:W-:Y:S01]  /*36b0*/  VIADD R9, R217.reuse, 0x20 ;  /* 0x00000020d9097836 */ /* 0x040fe20000000000 */
[----:B------:R-:W-:Y:S01]  /*36c0*/  SEL R164, R164, 0xffffffe0, !P3 ;  /* 0xffffffe0a4a47807 */ /* 0x000fe20005800000 */
[----:B------:R-:W-:Y:S01]  /*36d0*/  VIADD R8, R217, 0x40 ;  /* 0x00000040d9087836 */ /* 0x000fe20000000000 */
[----:B------:R-:W-:Y:S01]  /*36e0*/  CS2R R94, SRZ ;  /* 0x00000000005e7805 */ /* 0x000fe2000001ff00 */
[----:B------:R-:W-:Y:S01]  /*36f0*/  IMAD.IADD R0, R42, 0x1, -R0 ;  /* 0x000000012a007824 */ /* 0x000fe200078e0a00 */
[----:B------:R-:W-:Y:S01]  /*3700*/  CS2R R92, SRZ ;  /* 0x00000000005c7805 */ /* 0x000fe2000001ff00 */
[----:B------:R-:W-:Y:S01]  /*3710*/  IMAD.IADD R164, R164, 0x1, R188 ;  /* 0x00000001a4a47824 */ /* 0x000fe200078e02bc */
[----:B------:R-:W-:Y:S01]  /*3720*/  CS2R R98, SRZ ;  /* 0x0000000000627805 */ /* 0x000fe2000001ff00 */
[----:B------:R-:W-:Y:S01]  /*3730*/  IMAD.IADD R251, R4, 0x1, -R251 ;  /* 0x0000000104fb7824 */ /* 0x000fe200078e0afb */
[----:B------:R-:W-:Y:S01]  /*3740*/  SHF.R.S32.HI R3, RZ, 0x1f, R0 ;  /* 0x0000001fff037819 */ /* 0x000fe20000011400 */
[----:B------:R-:W-:Y:S01]  /*3750*/  IMAD.IADD R5, R207, 0x1, R5 ;  /* 0x00000001cf057824 */ /* 0x000fe200078e0205 */
[----:B------:R-:W-:Y:S01]  /*3760*/  CS2R R96, SRZ ;  /* 0x0000000000607805 */ /* 0x000fe2000001ff00 */
[----:B------:R-:W-:-:S04]  /*3770*/  DEPBAR.LE SB0, 0x1 ;  /* 0x000080400000791a */ /* 0x000fc80000000000 */
[----:B------:R-:W-:Y:S01]  /*3780*/  BAR.SYNC.DEFER_BLOCKING 0x0 ;  /* 0x0000000000007b1d */ /* 0x000fe20000010000 */
[----:B------:R-:W-:Y:S01]  /*3790*/  LEA.HI R3, R3, R0, RZ, 0x3 ;  /* 0x0000000003037211 */ /* 0x000fe200078f18ff */
[----:B------:R-:W-:Y:S01]  /*37a0*/  IMAD.IADD R4, R207, 0x1, R9 ;  /* 0x00000001cf047824 */ /* 0x000fe200078e0209 */
[----:B------:R-:W-:Y:S01]  /*37b0*/  CS2R R90, SRZ ;  /* 0x00000000005a7805 */ /* 0x000fe2000001ff00 */
[----:B------:R-:W-:Y:S01]  /*37c0*/  IMAD.MOV.U32 R192, RZ, RZ, 0x20 ;  /* 0x00000020ffc07424 */ /* 0x000fe200078e00ff */
[----:B------:R-:W-:Y:S01]  /*37d0*/  LOP3.LUT R3, R3, 0xfffffff8, RZ, 0xc0, !PT ;  /* 0xfffffff803037812 */ /* 0x000fe200078ec0ff */
[C---:B------:R-:W-:Y:S01]  /*37e0*/  IMAD.IADD R234, R207.reuse, 0x1, R5 ;  /* 0x00000001cfea7824 */ /* 0x040fe200078e0205 */
[----:B------:R-:W-:Y:S01]  /*37f0*/  CS2R R88, SRZ ;  /* 0x0000000000587805 */ /* 0x000fe2000001ff00 */
[C---:B------:R-:W-:Y:S01]  /*3800*/  IMAD.IADD R231, R207.reuse, 0x1, R4 ;  /* 0x00000001cfe77824 */ /* 0x040fe200078e0204 */
[----:B------:R-:W-:Y:S01]  /*3810*/  CS2R R86, SRZ ;  /* 0x0000000000567805 */ /* 0x000fe2000001ff00 */
[----:B------:R-:W-:Y:S01]  /*3820*/  IMAD.IADD R0, R0, 0x1, -R3 ;  /* 0x0000000100007824 */ /* 0x000fe200078e0a03 */
[----:B------:R-:W-:Y:S01]  /*3830*/  CS2R R84, SRZ ;  /* 0x0000000000547805 */ /* 0x000fe2000001ff00 */
[C---:B------:R-:W-:Y:S01]  /*3840*/  IMAD.IADD R3, R207.reuse, 0x1, R8 ;  /* 0x00000001cf037824 */ /* 0x040fe200078e0208 */
[----:B------:R-:W-:Y:S01]  /*3850*/  CS2R R78, SRZ ;  /* 0x00000000004e7805 */ /* 0x000fe2000001ff00 */
[----:B------:R-:W-:Y:S01]  /*3860*/  IMAD.MOV.U32 R189, RZ, RZ, 0x40 ;  /* 0x00000040ffbd7424 */ /* 0x000fe200078e00ff */
[----:B------:R-:W-:Y:S01]  /*3870*/  R2P PR, R0, 0x6 ;  /* 0x0000000600007804 */ /* 0x000fe20000000000 */
[----:B------:R-:W-:Y:S01]  /*3880*/  IMAD.IADD R236, R207, 0x1, R3 ;  /* 0x00000001cfec7824 */ /* 0x000fe200078e0203 */
[----:B------:R-:W-:Y:S01]  /*3890*/  CS2R R76, SRZ ;  /* 0x00000000004c7805 */ /* 0x000fe2000001ff00 */
[----:B------:R-:W-:Y:S01]  /*38a0*/  VIADD R2, R197, 0x2000 ;  /* 0x00002000c5027836 */ /* 0x000fe20000000000 */
[----:B------:R-:W-:Y:S01]  /*38b0*/  CS2R R82, SRZ ;  /* 0x0000000000527805 */ /* 0x000fe2000001ff00 */
[----:B------:R-:W-:Y:S01]  /*38c0*/  VIADD R0, R198, 0x2000 ;  /* 0x00002000c6007836 */ /* 0x000fe20000000000 */
[----:B------:R-:W-:Y:S01]  /*38d0*/  SEL R192, R192, 0xffffffe0, !P1 ;  /* 0xffffffe0c0c07807 */ /* 0x000fe20004800000 */
[----:B------:R-:W-:Y:S01]  /*38e0*/  IMAD.IADD R233, R207, 0x1, R234 ;  /* 0x00000001cfe97824 */ /* 0x000fe200078e02ea */
[----:B------:R-:W-:Y:S01]  /*38f0*/  SEL R189, R189, 0xffffffc0, !P2 ;  /* 0xffffffc0bdbd7807 */ /* 0x000fe20005000000 */
[----:B------:R2:W1:Y:S01]  /*3900*/  LDSM.16.M88.4 R104, [R140+0x10000] ;  /* 0x010000008c68783b */ /* 0x0004620000000200 */
[C---:B------:R-:W-:Y:S01]  /*3910*/  IMAD.IADD R230, R207.reuse, 0x1, R231 ;  /* 0x00000001cfe67824 */ /* 0x040fe200078e02e7 */
[----:B------:R-:W-:Y:S01]  /*3920*/  SEL R2, R2, R197, !P0 ;  /* 0x000000c502027207 */ /* 0x000fe20004000000 */
[C---:B------:R-:W-:Y:S01]  /*3930*/  IMAD.IADD R235, R207.reuse, 0x1, R236 ;  /* 0x00000001cfeb7824 */ /* 0x040fe200078e02ec */
        /* <DEDUP_REMOVED lines=8> */
[----:B------:R2:W1:Y:S01]  /*39c0*/  LDSM.16.M88.4 R128, [R164] ;  /* 0x00000000a480783b */ /* 0x0004620000000200 */
[----:B------:R-:W-:Y:S01]  /*39d0*/  IMAD.IADD R193, R194, 0x1, R192 ;  /* 0x00000001c2c17824 */ /* 0x000fe200078e02c0 */
[----:B------:R-:W-:Y:S01]  /*39e0*/  CS2R R72, SRZ ;  /* 0x0000000000487805 */ /* 0x000fe2000001ff00 */
[C---:B------:R-:W-:Y:S01]  /*39f0*/  IMAD R245, R241.reuse, 0x18, RZ ;  /* 0x00000018f1f57824 */ /* 0x040fe200078e02ff */
[----:B------:R2:W1:Y:S01]  /*3a00*/  LDSM.16.M88.4 R132, [R164+0x800] ;  /* 0x00080000a484783b */ /* 0x0004620000000200 */
[C---:B------:R-:W-:Y:S01]  /*3a10*/  IMAD.SHL.U32 R244, R241.reuse, 0x20, RZ ;  /* 0x00000020f1f47824 */ /* 0x040fe200078e00ff */
[----:B------:R-:W-:Y:S01]  /*3a20*/  CS2R R70, SRZ ;  /* 0x0000000000467805 */ /* 0x000fe2000001ff00 */
[C---:B------:R-:W-:Y:S01]  /*3a30*/  IMAD R243, R241.reuse, 0x28, RZ ;  /* 0x00000028f1f37824 */ /* 0x040fe200078e02ff */
[----:B------:R2:W1:Y:S01]  /*3a40*/  LDSM.16.M88.4 R160, [R164+0x2000] ;  /* 0x00200000a4a0783b */ /* 0x0004620000000200 */
[C---:B------:R-:W-:Y:S01]  /*3a50*/  IMAD R242, R241.reuse, 0x30, RZ ;  /* 0x00000030f1f27824 */ /* 0x040fe200078e02ff */
[----:B------:R-:W-:Y:S01]  /*3a60*/  CS2R R68, SRZ ;  /* 0x0000000000447805 */ /* 0x000fe2000001ff00 */
[----:B------:R-:W-:Y:S01]  /*3a70*/  IMAD R241, R241, 0x38, RZ ;  /* 0x00000038f1f17824 */ /* 0x000fe200078e02ff */
[----:B------:R-:W1:Y:S01]  /*3a80*/  LDSM.16.M88.4 R140, [R140+0x12800] ;  /* 0x012800008c8c783b */ /* 0x000e620000000200 */
[----:B------:R-:W-:Y:S01]  /*3a90*/  IMAD.MOV.U32 R205, RZ, RZ, R202 ;  /* 0x000000ffffcd7224 */ /* 0x000fe200078e00ca */
[----:B------:R-:W-:-:S02]  /*3aa0*/  CS2R R46, SRZ ;  /* 0x00000000002e7805 */ /* 0x000fc4000001ff00 */
[----:B------:R-:W-:Y:S01]  /*3ab0*/  CS2R R44, SRZ ;  /* 0x00000000002c7805 */ /* 0x000fe2000001ff00 */
[----:B------:R-:W1:Y:S01]  /*3ac0*/  LDSM.16.M88.4 R164, [R164+0x2800] ;  /* 0x00280000a4a4783b */ /* 0x000e620000000200 */
[----:B------:R-:W-:Y:S02]  /*3ad0*/  CS2R R50, SRZ ;  /* 0x0000000000327805 */ /* 0x000fe4000001ff00 */
[----:B------:R-:W-:Y:S02]  /*3ae0*/  CS2R R48, SRZ ;  /* 0x0000000000307805 */ /* 0x000fe4000001ff00 */
[----:B------:R-:W-:Y:S01]  /*3af0*/  CS2R R42, SRZ ;  /* 0x00000000002a7805 */ /* 0x000fe2000001ff00 */
[----:B------:R2:W1:Y:S01]  /*3b00*/  LDSM.16.M88.4 R112, [R190] ;  /* 0x00000000be70783b */ /* 0x0004620000000200 */
[----:B------:R-:W-:Y:S02]  /*3b10*/  CS2R R40, SRZ ;  /* 0x0000000000287805 */ /* 0x000fe4000001ff00 */
[----:B------:R-:W-:-:S02]  /*3b20*/  CS2R R38, SRZ ;  /* 0x0000000000267805 */ /* 0x000fc4000001ff00 */
[----:B------:R-:W-:Y:S01]  /*3b30*/  CS2R R36, SRZ ;  /* 0x0000000000247805 */ /* 0x000fe2000001ff00 */
[----:B------:R2:W1:Y:S01]  /*3b40*/  LDSM.16.M88.4 R116, [R190+0x800] ;  /* 0x00080000be74783b */ /* 0x0004620000000200 */
        /* <DEDUP_REMOVED lines=10> */
[----:B------:R-:W-:Y:S01]  /*3bf0*/  SHF.L.U64.HI R240, R252, 0x2, R240 ;  /* 0x00000002fcf07819 */ /* 0x000fe200000102f0 */
[----:B------:R2:W1:Y:S01]  /*3c00*/  LDSM.16.M88.4 R144, [R190+0x2000] ;  /* 0x00200000be90783b */ /* 0x0004620000000200 */
[----:B------:R-:W-:Y:S01]  /*3c10*/  LEA R187, R2, UR5, 0x1 ;  /* 0x0000000502bb7c11 */ /* 0x000fe2000f8e08ff */
[C---:B------:R-:W-:Y:S01]  /*3c20*/  IMAD.IADD R239, R207.reuse, 0x1, R232 ;  /* 0x00000001cfef7824 */ /* 0x040fe200078e02e8 */
[----:B------:R-:W-:Y:S01]  /*3c30*/  LEA R184, R0, UR5, 0x1 ;  /* 0x0000000500b87c11 */ /* 0x000fe2000f8e08ff */
[----:B------:R2:W1:Y:S01]  /*3c40*/  LDSM.16.M88.4 R148, [R190+0x2800] ;  /* 0x00280000be94783b */ /* 0x0004620000000200 */
[C---:B------:R-:W-:Y:S01]  /*3c50*/  IMAD.IADD R238, R207.reuse, 0x1, R229 ;  /* 0x00000001cfee7824 */ /* 0x040fe200078e02e5 */
[----:B------:R-:W-:Y:S01]  /*3c60*/  ULDC UR6, c[0x0][0x2dc] ;  /* 0x0000b70000067ab9 */ /* 0x000fe20000000800 */
[----:B------:R-:W-:Y:S01]  /*3c70*/  IMAD.IADD R237, R207, 0x1, R228 ;  /* 0x00000001cfed7824 */ /* 0x000fe200078e02e4 */
[----:B------:R2:W1:Y:S01]  /*3c80*/  LDSM.16.M88.4 R152, [R188+0x2000] ;  /* 0x00200000bc98783b */ /* 0x0004620000000200 */
[----:B------:R-:W-:Y:S01]  /*3c90*/  IMAD.IADD R195, R194, 0x1, R189 ;  /* 0x00000001c2c37824 */ /* 0x000fe200078e02bd */
[----:B------:R-:W-:Y:S01]  /*3ca0*/  ULDC UR8, c[0x0][0x2ec] ;  /* 0x0000bb0000087ab9 */ /* 0x000fe20000000800 */
[----:B------:R-:W-:Y:S01]  /*3cb0*/  IMAD.IADD R196, R189, 0x1, R193 ;  /* 0x00000001bdc47824 */ /* 0x000fe200078e02c1 */
[----:B------:R2:W1:Y:S06]  /*3cc0*/  LDSM.16.M88.4 R156, [R188+0x2800] ;  /* 0x00280000bc9c783b */ /* 0x00046c0000000200 */
.L_x_116:
[----:B------:R-:W0:Y:S01]  /*3cd0*/  LDGDEPBAR ;  /* 0x00000000000079af */ /* 0x000e220000000000 */
[----:B------:R-:W-:Y:S02]  /*3ce0*/  IADD3 R2, P0, R247, R226, RZ ;  /* 0x000000e2f7027210 */ /* 0x000fe40007f1e0ff */
[----:B------:R-:W-:Y:S02]  /*3cf0*/  LEA R0, R199, UR5, 0x1 ;  /* 0x00000005c7007c11 */ /* 0x000fe4000f8e08ff */
[C---:B------:R-:W-:Y:S01]  /*3d00*/  IADD3 R168, R187.reuse, R189, RZ ;  /* 0x000000bdbba87210 */ /* 0x040fe20007ffe0ff */
[----:B------:R-:W-:Y:S01]  /*3d10*/  IMAD.X R3, R240, 0x1, R225, P0 ;  /* 0x00000001f0037824 */ /* 0x000fe200000e06e1 */
[----:B------:R-:W-:Y:S04]  /*3d20*/  DEPBAR.LE SB0, 0x0 ;  /* 0x000080000000791a */ /* 0x000fe80000000000 */
[----:B------:R-:W-:Y:S06]  /*3d30*/  BAR.SYNC.DEFER_BLOCKING 0x0 ;  /* 0x0000000000007b1d */ /* 0x000fec0000010000 */
[----:B-----5:R-:W5:Y:S04]  /*3d40*/  LDG.E R170, desc[UR16][R2.64] ;  /* 0x0000001002aa7981 */ /* 0x020f68000c1e1900 */
[----:B------:R3:W5:Y:S04]  /*3d50*/  LDG.E R169, desc[UR16][R2.64+0x20] ;  /* 0x0000201002a97981 */ /* 0x000768000c1e1900 */
[----:B------:R-:W-:Y:S04]  /*3d60*/  LDSM.16.M88.4 R16, [R187] ;  /* 0x00000000bb10783b */ /* 0x000fe80000000200 */
[----:B------:R-:W2:Y:S04]  /*3d70*/  LDSM.16.M88.4 R8, [R0+0xc000] ;  /* 0x00c000000008783b */ /* 0x000ea80000000200 */
[----:B------:R-:W4:Y:S04]  /*3d80*/  LDSM.16.M88.4 R52, [R0+0xc800] ;  /* 0x00c800000034783b */ /* 0x000f280000000200 */
[----:B------:R-:W-:Y:S04]  /*3d90*/  LDSM.16.M88.4 R60, [R190+-0x4000] ;  /* 0xffc00000be3c783b */ /* 0x000fe80000000200 */
[----:B------:R-:W-:Y:S04]  /*3da0*/  LDSM.16.M88.4 R64, [R190+-0x3800] ;  /* 0xffc80000be40783b */ /* 0x000fe80000000200 */
[----:B------:R-:W-:Y:S01]  /*3db0*/  LDSM.16.M88.4 R100, [R188+-0x4000] ;  /* 0xffc00000bc64783b */ /* 0x000fe20000000200 */
[----:B---3--:R-:W-:Y:S04]  /*3dc0*/  IMAD.IADD R2, R187, 0x1, R192 ;  /* 0x00000001bb027824 */ /* 0x008fe800078e02c0 */
[----:B------:R-:W-:Y:S01]  /*3dd0*/  IMAD.IADD R3, R2, 0x1, R189 ;  /* 0x0000000102037824 */ /* 0x000fe200078e02bd */
[----:B------:R-:W3:Y:S01]  /*3de0*/  LDSM.16.M88.4 R56, [R2] ;  /* 0x000000000238783b */ /* 0x000ee20000000200 */
[C---:B--2---:R-:W-:Y:S06]  /*3df0*/  HMMA.16816.F32 R4, R16.reuse, R8, RZ ;  /* 0x000000081004723c */ /* 0x044fec00000018ff */
[C---:B------:R-:W-:Y:S06]  /*3e00*/  HMMA.16816.F32 R8, R16.reuse, R10, RZ ;  /* 0x0000000a1008723c */ /* 0x040fec00000018ff */
[C---:B----4-:R-:W-:Y:S06]  /*3e10*/  HMMA.16816.F32 R12, R16.reuse, R52, RZ ;  /* 0x00000034100c723c */ /* 0x050fec00000018ff */
[----:B------:R-:W-:Y:S01]  /*3e20*/  HMMA.16816.F32 R16, R16, R54, RZ ;  /* 0x000000361010723c */ /* 0x000fe200000018ff */
[----:B------:R-:W2:Y:S05]  /*3e30*/  LDSM.16.M88.4 R52, [R168] ;  /* 0x00000000a834783b */ /* 0x000eaa0000000200 */
[C---:B---3--:R-:W-:Y:S06]  /*3e40*/  HMMA.16816.F32 R4, R56.reuse, R60, R4 ;  /* 0x0000003c3804723c */ /* 0x048fec0000001804 */
[C---:B------:R-:W-:Y:S01]  /*3e50*/  HMMA.16816.F32 R8, R56.reuse, R62, R8 ;  /* 0x0000003e3808723c */ /* 0x040fe20000001808 */
[----:B------:R-:W3:Y:S05]  /*3e60*/  LDSM.16.M88.4 R60, [R188+-0x3800] ;  /* 0xffc80000bc3c783b */ /* 0x000eea0000000200 */
[C---:B------:R-:W-:Y:S06]  /*3e70*/  HMMA.16816.F32 R12, R56.reuse, R64, R12 ;  /* 0x00000040380c723c */ /* 0x040fec000000180c */
[----:B------:R-:W-:Y:S01]  /*3e80*/  HMMA.16816.F32 R16, R56, R66, R16 ;  /* 0x000000423810723c */ /* 0x000fe20000001810 */
[----:B------:R-:W-:Y:S04]  /*3e90*/  LDSM.16.M88.4 R56, [R3] ;  /* 0x000000000338783b */ /* 0x000fe80000000200 */
[----:B------:R-:W4:Y:S01]  /*3ea0*/  LDSM.16.M88.4 R64, [R191] ;  /* 0x00000000bf40783b */ /* 0x000f220000000200 */
[C---:B--2---:R-:W-:Y:S06]  /*3eb0*/  HMMA.16816.F32 R4, R52.reuse, R100, R4 ;  /* 0x000000643404723c */ /* 0x044fec0000001804 */
[C---:B------:R-:W-:Y:S01]  /*3ec0*/  HMMA.16816.F32 R8, R52.reuse, R102, R8 ;  /* 0x000000663408723c */ /* 0x040fe20000001808 */
[----:B------:R-:W-:Y:S05]  /*3ed0*/  LDSM.16.M88.4 R100, [R0+0xe800] ;  /* 0x00e800000064783b */ /* 0x000fea0000000200 */
[C---:B---3--:R-:W-:Y:S06]  /*3ee0*/  HMMA.16816.F32 R12, R52.reuse, R60, R12 ;  /* 0x0000003c340c723c */ /* 0x048fec000000180c */
[----:B------:R-:W-:Y:S01]  /*3ef0*/  HMMA.16816.F32 R16, R52, R62, R16 ;  /* 0x0000003e3410723c */ /* 0x000fe20000001810 */
[----:B------:R-:W2:Y:S04]  /*3f00*/  LDSM.16.M88.4 R52, [R191+0x800] ;  /* 0x00080000bf34783b */ /* 0x000ea80000000200 */
[----:B------:R-:W-:Y:S01]  /*3f10*/  LDSM.16.M88.4 R60, [R187+0x2000] ;  /* 0x00200000bb3c783b */ /* 0x000fe20000000200 */
[C---:B----4-:R-:W-:Y:S06]  /*3f20*/  HMMA.16816.F32 R4, R56.reuse, R64, R4 ;  /* 0x000000403804723c */ /* 0x050fec0000001804 */
[C---:B------:R-:W-:Y:S01]  /*3f30*/  HMMA.16816.F32 R8, R56.reuse, R66, R8 ;  /* 0x000000423808723c */ /* 0x040fe20000001808 */
[----:B------:R3:W4:Y:S04]  /*3f40*/  LDSM.16.M88.4 R64, [R0+0xe000] ;  /* 0x00e000000040783b */ /* 0x0007280000000200 */
[----:B---3--:R-:W-:Y:S01]  /*3f50*/  SHF.L.U32 R0, R204, 0x6, RZ ;  /* 0x00000006cc007819 */ /* 0x008fe200000006ff */
[C---:B--2---:R-:W-:Y:S03]  /*3f60*/  HMMA.16816.F32 R12, R56.reuse, R52, R12 ;  /* 0x00000034380c723c */ /* 0x044fe6000000180c */
[----:B------:R-:W-:Y:S03]  /*3f70*/  ISETP.GE.AND P0, PT, R0, R251, PT ;  /* 0x000000fb0000720c */ /* 0x000fe60003f06270 */
[----:B------:R-:W-:Y:S01]  /*3f80*/  HMMA.16816.F32 R16, R56, R54, R16 ;  /* 0x000000363810723c */ /* 0x000fe20000001810 */
[----:B------:R-:W-:Y:S04]  /*3f90*/  LDSM.16.M88.4 R52, [R2+0x2000] ;  /* 0x002000000234783b */ /* 0x000fe80000000200 */
[----:B------:R-:W2:Y:S01]  /*3fa0*/  LDSM.16.M88.4 R56, [R190+-0x2000] ;  /* 0xffe00000be38783b */ /* 0x000ea20000000200 */
[C---:B----4-:R-:W-:Y:S06]  /*3fb0*/  HMMA.16816.F32 R4, R60.reuse, R64, R4 ;  /* 0x000000403c04723c */ /* 0x050fec0000001804 */
[C---:B------:R-:W-:Y:S01]  /*3fc0*/  HMMA.16816.F32 R8, R60.reuse, R66, R8 ;  /* 0x000000423c08723c */ /* 0x040fe20000001808 */
[----:B------:R-:W3:Y:S05]  /*3fd0*/  LDSM.16.M88.4 R64, [R190+-0x1800] ;  /* 0xffe80000be40783b */ /* 0x000eea0000000200 */
[C---:B------:R-:W-:Y:S06]  /*3fe0*/  HMMA.16816.F32 R12, R60.reuse, R100, R12 ;  /* 0x000000643c0c723c */ /* 0x040fec000000180c */
[----:B------:R-:W-:Y:S01]  /*3ff0*/  HMMA.16816.F32 R16, R60, R102, R16 ;  /* 0x000000663c10723c */ /* 0x000fe20000001810 */
[----:B------:R-:W-:Y:S04]  /*4000*/  LDSM.16.M88.4 R60, [R168+0x2000] ;  /* 0x00200000a83c783b */ /* 0x000fe80000000200 */
[----:B------:R-:W4:Y:S01]  /*4010*/  LDSM.16.M88.4 R100, [R188+-0x2000] ;  /* 0xffe00000bc64783b */ /* 0x000f220000000200 */
[C---:B--2---:R-:W-:Y:S06]  /*4020*/  HMMA.16816.F32 R4, R52.reuse, R56, R4 ;  /* 0x000000383404723c */ /* 0x044fec0000001804 */
[C---:B------:R-:W-:Y:S01]  /*4030*/  HMMA.16816.F32 R8, R52.reuse, R58, R8 ;  /* 0x0000003a3408723c */ /* 0x040fe20000001808 */
[----:B------:R-:W2:Y:S05]  /*4040*/  LDSM.16.M88.4 R56, [R188+-0x1800] ;  /* 0xffe80000bc38783b */ /* 0x000eaa0000000200 */
[C---:B---3--:R-:W-:Y:S06]  /*4050*/  HMMA.16816.F32 R12, R52.reuse, R64, R12 ;  /* 0x00000040340c723c */ /* 0x048fec000000180c */
[----:B------:R-:W-:Y:S01]  /*4060*/  HMMA.16816.F32 R16, R52, R66, R16 ;  /* 0x000000423410723c */ /* 0x000fe20000001810 */
[----:B------:R-:W-:Y:S04]  /*4070*/  LDSM.16.M88.4 R52, [R3+0x2000] ;  /* 0x002000000334783b */ /* 0x000fe80000000200 */
[----:B------:R-:W3:Y:S01]  /*4080*/  LDSM.16.M88.4 R64, [R191+0x2000] ;  /* 0x00200000bf40783b */ /* 0x000ee20000000200 */
[C---:B----4-:R-:W-:Y:S06]  /*4090*/  HMMA.16816.F32 R4, R60.reuse, R100, R4 ;  /* 0x000000643c04723c */ /* 0x050fec0000001804 */
[C---:B------:R-:W-:Y:S01]  /*40a0*/  HMMA.16816.F32 R8, R60.reuse, R102, R8 ;  /* 0x000000663c08723c */ /* 0x040fe20000001808 */
[----:B------:R-:W4:Y:S05]  /*40b0*/  LDSM.16.M88.4 R100, [R191+0x2800] ;  /* 0x00280000bf64783b */ /* 0x000f2a0000000200 */
[C---:B--2---:R-:W-:Y:S06]  /*40c0*/  HMMA.16816.F32 R12, R60.reuse, R56, R12 ;  /* 0x000000383c0c723c */ /* 0x044fec000000180c */
[----:B------:R-:W-:Y:S01]  /*40d0*/  HMMA.16816.F32 R16, R60, R58, R16 ;  /* 0x0000003a3c10723c */ /* 0x000fe20000001810 */
[----:B------:R-:W2:Y:S05]  /*40e0*/  LDC R60, c[0x0][0x394] ;  /* 0x0000e500ff3c7b82 */ /* 0x000eaa0000000800 */
[C---:B---3--:R-:W-:Y:S06]  /*40f0*/  HMMA.16816.F32 R4, R52.reuse, R64, R4 ;  /* 0x000000403404723c */ /* 0x048fec0000001804 */
[C---:B------:R-:W-:Y:S06]  /*4100*/  HMMA.16816.F32 R8, R52.reuse, R66, R8 ;  /* 0x000000423408723c */ /* 0x040fec0000001808 */
[C---:B----4-:R-:W-:Y:S06]  /*4110*/  HMMA.16816.F32 R12, R52.reuse, R100, R12 ;  /* 0x00000064340c723c */ /* 0x050fec000000180c */
[----:B------:R-:W-:Y:S01]  /*4120*/  HMMA.16816.F32 R16, R52, R102, R16 ;  /* 0x000000663410723c */ /* 0x000fe20000001810 */
[----:B------:R-:W-:Y:S11]  /*4130*/  @!UPT UIADD3 URZ, URZ, URZ, URZ ;  /* 0x0000003f3f3ff290 */ /* 0x000ff6000fffe03f */
[----:B------:R-:W-:Y:S01]  /*4140*/  @!UPT UIADD3 URZ, URZ, URZ, URZ ;  /* 0x0000003f3f3ff290 */ /* 0x000fe2000fffe03f */
[----:B------:R-:W-:Y:S11]  /*4150*/  @!P0 BRA `(.L_x_112) ;  /* 0x0000000000288947 */ /* 0x000ff60003800000 */
[----:B------:R-:W-:Y:S01]  /*4160*/  IADD3 R53, R0, 0x40, RZ ;  /* 0x0000004000357810 */ /* 0x000fe20007ffe0ff */
[----:B------:R-:W-:Y:S01]  /*4170*/  IMAD.SHL.U32 R2, R246, 0x40, RZ ;  /* 0x00000040f6027824 */ /* 0x000fe200078e00ff */
[----:B-12---:R-:W-:Y:S03]  /*4180*/  MOV R60, R216 ;  /* 0x000000d8003c7202 */ /* 0x006fe60000000f00 */
[C---:B------:R-:W-:Y:S02]  /*4190*/  IMAD.IADD R3, R2.reuse, 0x1, R218 ;  /* 0x0000000102037824 */ /* 0x040fe400078e02da */
[----:B------:R-:W-:Y:S03]  /*41a0*/  VIADD R52, R2, 0x40 ;  /* 0x0000004002347836 */ /* 0x000fe60000000000 */
[----:B------:R-:W-:Y:S02]  /*41b0*/  IADD3 R2, R216, R3, -R206 ;  /* 0x00000003d8027210 */ /* 0x000fe40007ffe8ce */
[----:B------:R-:W-:Y:S02]  /*41c0*/  ISETP.LT.AND P0, PT, R52, R206, PT ;  /* 0x000000ce3400720c */ /* 0x000fe40003f01270 */
[----:B------:R-:W-:Y:S11]  /*41d0*/  ISETP.GE.AND P1, PT, R53, R2, PT ;  /* 0x000000023500720c */ /* 0x000ff60003f26270 */
[----:B------:R-:W-:Y:S02]  /*41e0*/  @!UPT UIADD3 URZ, URZ, URZ, URZ ;  /* 0x0000003f3f3ff290 */ /* 0x000fe4000fffe03f */
[----:B------:R-:W-:Y:S05]  /*41f0*/  @!P1 BRA P0, `(.L_x_113) ;  /* 0x0000000400109947 */ /* 0x000fea0000000000 */
.L_x_112:
[--C-:B------:R-:W-:Y:S01]  /*4200*/  IADD3 R54, R206, 0x1, -R218.reuse ;  /* 0x00000001ce367810 */ /* 0x100fe20007ffe8da */
[----:B------:R-:W3:Y:S01]  /*4210*/  LDL R55, [R1+0x8] ;  /* 0x0000080001377983 */ /* 0x000ee20000100800 */
[----:B--2---:R-:W-:Y:S01]  /*4220*/  IADD3 R53, -R60, R206, -R218 ;  /* 0x000000ce3c357210 */ /* 0x004fe20007ffe9da */
[----:B------:R-:W-:Y:S02]  /*4230*/  IMAD.IADD R2, R252, 0x1, R0 ;  /* 0x00000001fc027824 */ /* 0x000fe400078e0200 */
[----:B------:R-:W-:Y:S02]  /*4240*/  VIADD R52, R54, UR7 ;  /* 0x0000000736347c36 */ /* 0x000fe40008000000 */
[----:B------:R-:W-:Y:S02]  /*4250*/  VIADD R3, R2, 0x8 ;  /* 0x0000000802037836 */ /* 0x000fe40000000000 */
[----:B-1----:R-:W-:Y:S01]  /*4260*/  IMAD.MOV.U32 R216, RZ, RZ, R60 ;  /* 0x000000ffffd87224 */ /* 0x002fe200078e003c */
[-C--:B------:R-:W-:Y:S02]  /*4270*/  VIADDMNMX R52, R52, R2.reuse, R206, PT ;  /* 0x0000000234347246 */ /* 0x080fe400038001ce */
[----:B------:R-:W-:Y:S02]  /*4280*/  VIADDMNMX R2, R53, R2, RZ, !PT ;  /* 0x0000000235027246 */ /* 0x000fe400078001ff */
[----:B------:R-:W-:Y:S02]  /*4290*/  IADD3 R61, R3, UR7, R54 ;  /* 0x00000007033d7c10 */ /* 0x000fe4000fffe036 */
[----:B------:R-:W-:Y:S01]  /*42a0*/  VIADDMNMX R3, R53, R3, RZ, !PT ;  /* 0x0000000335037246 */ /* 0x000fe200078001ff */
[----:B---3--:R-:W-:Y:S04]  /*42b0*/  IMAD R0, R246, 0x40, R55 ;  /* 0x00000040f6007824 */ /* 0x008fe800078e0237 */
[C---:B------:R-:W-:Y:S01]  /*42c0*/  VIADD R59, R0.reuse, 0x1 ;  /* 0x00000001003b7836 */ /* 0x040fe20000000000 */
[CC--:B------:R-:W-:Y:S01]  /*42d0*/  ISETP.GE.AND P1, PT, R0.reuse, R2.reuse, PT ;  /* 0x000000020000720c */ /* 0x0c0fe20003f26270 */
[C---:B------:R-:W-:Y:S02]  /*42e0*/  VIADD R58, R0.reuse, 0x8 ;  /* 0x00000008003a7836 */ /* 0x040fe40000000000 */
[C---:B------:R-:W-:Y:S01]  /*42f0*/  VIADD R57, R0.reuse, 0x9 ;  /* 0x0000000900397836 */ /* 0x040fe20000000000 */
[C---:B------:R-:W-:Y:S01]  /*4300*/  ISETP.GE.AND P0, PT, R59.reuse, R2, PT ;  /* 0x000000023b00720c */ /* 0x040fe20003f06270 */
[C---:B------:R-:W-:Y:S01]  /*4310*/  VIADD R56, R0.reuse, 0x10 ;  /* 0x0000001000387836 */ /* 0x040fe20000000000 */
[CC--:B------:R-:W-:Y:S01]  /*4320*/  ISETP.GE.OR P1, PT, R0.reuse, R52.reuse, !P1 ;  /* 0x000000340000720c */ /* 0x0c0fe20004f26670 */
[C---:B------:R-:W-:Y:S01]  /*4330*/  VIADD R55, R0.reuse, 0x11 ;  /* 0x0000001100377836 */ /* 0x040fe20000000000 */
[----:B------:R-:W-:Y:S01]  /*4340*/  ISETP.GE.OR P0, PT, R59, R52, !P0 ;  /* 0x000000343b00720c */ /* 0x000fe20004706670 */
[----:B------:R-:W-:Y:S01]  /*4350*/  VIADD R54, R0, 0x18 ;  /* 0x0000001800367836 */ /* 0x000fe20000000000 */
[----:B------:R-:W-:Y:S01]  /*4360*/  FSEL R4, R4, -INF , !P1 ;  /* 0xff80000004047808 */ /* 0x000fe20004800000 */
[----:B------:R-:W-:Y:S01]  /*4370*/  VIADD R53, R0, 0x19 ;  /* 0x0000001900357836 */ /* 0x000fe20000000000 */
[-C--:B------:R-:W-:Y:S02]  /*4380*/  ISETP.GE.AND P6, PT, R58, R2.reuse, PT ;  /* 0x000000023a00720c */ /* 0x080fe40003fc6270 */
[-C--:B------:R-:W-:Y:S02]  /*4390*/  ISETP.GE.AND P5, PT, R57, R2.reuse, PT ;  /* 0x000000023900720c */ /* 0x080fe40003fa6270 */
[-C--:B------:R-:W-:Y:S02]  /*43a0*/  ISETP.GE.AND P4, PT, R56, R2.reuse, PT ;  /* 0x000000023800720c */ /* 0x080fe40003f86270 */
[-C--:B------:R-:W-:Y:S02]  /*43b0*/  ISETP.GE.AND P3, PT, R55, R2.reuse, PT ;  /* 0x000000023700720c */ /* 0x080fe40003f66270 */
[-C--:B------:R-:W-:Y:S02]  /*43c0*/  ISETP.GE.AND P2, PT, R54, R2.reuse, PT ;  /* 0x000000023600720c */ /* 0x080fe40003f46270 */
[----:B------:R-:W-:Y:S02]  /*43d0*/  ISETP.GE.AND P1, PT, R53, R2, PT ;  /* 0x000000023500720c */ /* 0x000fe40003f26270 */
[----:B------:R-:W-:Y:S02]  /*43e0*/  FSEL R5, R5, -INF , !P0 ;  /* 0xff80000005057808 */ /* 0x000fe40004000000 */
[----:B------:R-:W-:Y:S02]  /*43f0*/  VIMNMX R2, R61, R206, PT ;  /* 0x000000ce3d027248 */ /* 0x000fe40003fe0100 */
[-C--:B------:R-:W-:Y:S02]  /*4400*/  ISETP.GE.AND P0, PT, R0, R3.reuse, PT ;  /* 0x000000030000720c */ /* 0x080fe40003f06270 */
[-C--:B------:R-:W-:Y:S02]  /*4410*/  ISETP.GE.OR P6, PT, R58, R52.reuse, !P6 ;  /* 0x000000343a00720c */ /* 0x080fe400077c6670 */
[-C--:B------:R-:W-:Y:S02]  /*4420*/  ISETP.GE.OR P5, PT, R57, R52.reuse, !P5 ;  /* 0x000000343900720c */ /* 0x080fe40006fa6670 */
[-C--:B------:R-:W-:Y:S02]  /*4430*/  ISETP.GE.OR P4, PT, R56, R52.reuse, !P4 ;  /* 0x000000343800720c */ /* 0x080fe40006786670 */
[-C--:B------:R-:W-:Y:S02]  /*4440*/  ISETP.GE.OR P3, PT, R55, R52.reuse, !P3 ;  /* 0x000000343700720c */ /* 0x080fe40005f66670 */
[-C--:B------:R-:W-:Y:S02]  /*4450*/  ISETP.GE.OR P2, PT, R54, R52.reuse, !P2 ;  /* 0x000000343600720c */ /* 0x080fe40005746670 */
[----:B------:R-:W-:Y:S02]  /*4460*/  ISETP.GE.OR P1, PT, R53, R52, !P1 ;  /* 0x000000343500720c */ /* 0x000fe40004f26670 */
[-C--:B------:R-:W-:Y:S02]  /*4470*/  ISETP.GE.OR P0, PT, R0, R2.reuse, !P0 ;  /* 0x000000020000720c */ /* 0x080fe40004706670 */
[----:B------:R-:W-:Y:S02]  /*4480*/  FSEL R8, R8, -INF , !P6 ;  /* 0xff80000008087808 */ /* 0x000fe40007000000 */
[----:B------:R-:W-:Y:S02]  /*4490*/  FSEL R9, R9, -INF , !P5 ;  /* 0xff80000009097808 */ /* 0x000fe40006800000 */
[----:B------:R-:W-:Y:S02]  /*44a0*/  FSEL R12, R12, -INF , !P4 ;  /* 0xff8000000c0c7808 */ /* 0x000fe40006000000 */
[----:B------:R-:W-:Y:S02]  /*44b0*/  FSEL R13, R13, -INF , !P3 ;  /* 0xff8000000d0d7808 */ /* 0x000fe40005800000 */
[----:B------:R-:W-:Y:S02]  /*44c0*/  FSEL R16, R16, -INF , !P2 ;  /* 0xff80000010107808 */ /* 0x000fe40005000000 */
[----:B------:R-:W-:Y:S02]  /*44d0*/  FSEL R17, R17, -INF , !P1 ;  /* 0xff80000011117808 */ /* 0x000fe40004800000 */
[----:B------:R-:W-:Y:S02]  /*44e0*/  FSEL R6, R6, -INF , !P0 ;  /* 0xff80000006067808 */ /* 0x000fe40004000000 */
[-C--:B------:R-:W-:Y:S02]  /*44f0*/  ISETP.GE.AND P6, PT, R59, R3.reuse, PT ;  /* 0x000000033b00720c */ /* 0x080fe40003fc6270 */
[-C--:B------:R-:W-:Y:S02]  /*4500*/  ISETP.GE.AND P5, PT, R58, R3.reuse, PT ;  /* 0x000000033a00720c */ /* 0x080fe40003fa6270 */
[-C--:B------:R-:W-:Y:S02]  /*4510*/  ISETP.GE.AND P4, PT, R57, R3.reuse, PT ;  /* 0x000000033900720c */ /* 0x080fe40003f86270 */
[-C--:B------:R-:W-:Y:S02]  /*4520*/  ISETP.GE.AND P3, PT, R56, R3.reuse, PT ;  /* 0x000000033800720c */ /* 0x080fe40003f66270 */
[-C--:B------:R-:W-:Y:S02]  /*4530*/  ISETP.GE.AND P2, PT, R55, R3.reuse, PT ;  /* 0x000000033700720c */ /* 0x080fe40003f46270 */
[-C--:B------:R-:W-:Y:S02]  /*4540*/  ISETP.GE.AND P1, PT, R54, R3.reuse, PT ;  /* 0x000000033600720c */ /* 0x080fe40003f26270 */
[----:B------:R-:W-:Y:S02]  /*4550*/  ISETP.GE.AND P0, PT, R53, R3, PT ;  /* 0x000000033500720c */ /* 0x000fe40003f06270 */
[-C--:B------:R-:W-:Y:S02]  /*4560*/  ISETP.GE.OR P6, PT, R59, R2.reuse, !P6 ;  /* 0x000000023b00720c */ /* 0x080fe400077c6670 */
[-C--:B------:R-:W-:Y:S02]  /*4570*/  ISETP.GE.OR P5, PT, R58, R2.reuse, !P5 ;  /* 0x000000023a00720c */ /* 0x080fe40006fa6670 */
[-C--:B------:R-:W-:Y:S02]  /*4580*/  ISETP.GE.OR P4, PT, R57, R2.reuse, !P4 ;  /* 0x000000023900720c */ /* 0x080fe40006786670 */
[-C--:B------:R-:W-:Y:S02]  /*4590*/  ISETP.GE.OR P3, PT, R56, R2.reuse, !P3 ;  /* 0x000000023800720c */ /* 0x080fe40005f66670 */
[-C--:B------:R-:W-:Y:S02]  /*45a0*/  ISETP.GE.OR P2, PT, R55, R2.reuse, !P2 ;  /* 0x000000023700720c */ /* 0x080fe40005746670 */
[-C--:B------:R-:W-:Y:S02]  /*45b0*/  ISETP.GE.OR P1, PT, R54, R2.reuse, !P1 ;  /* 0x000000023600720c */ /* 0x080fe40004f26670 */
[----:B------:R-:W-:Y:S02]  /*45c0*/  ISETP.GE.OR P0, PT, R53, R2, !P0 ;  /* 0x000000023500720c */ /* 0x000fe40004706670 */
[----:B------:R-:W-:Y:S02]  /*45d0*/  FSEL R7, R7, -INF , !P6 ;  /* 0xff80000007077808 */ /* 0x000fe40007000000 */
[----:B------:R-:W-:Y:S02]  /*45e0*/  FSEL R10, R10, -INF , !P5 ;  /* 0xff8000000a0a7808 */ /* 0x000fe40006800000 */
[----:B------:R-:W-:Y:S02]  /*45f0*/  FSEL R11, R11, -INF , !P4 ;  /* 0xff8000000b0b7808 */ /* 0x000fe40006000000 */
[----:B------:R-:W-:Y:S02]  /*4600*/  FSEL R14, R14, -INF , !P3 ;  /* 0xff8000000e0e7808 */ /* 0x000fe40005800000 */
[----:B------:R-:W-:Y:S02]  /*4610*/  FSEL R15, R15, -INF , !P2 ;  /* 0xff8000000f0f7808 */ /* 0x000fe40005000000 */
[----:B------:R-:W-:Y:S02]  /*4620*/  FSEL R18, R18, -INF , !P1 ;  /* 0xff80000012127808 */ /* 0x000fe40004800000 */
[----:B------:R-:W-:Y:S07]  /*4630*/  FSEL R19, R19, -INF , !P0 ;  /* 0xff80000013137808 */ /* 0x000fee0004000000 */
.L_x_113:
[C---:B------:R-:W-:Y:S01]  /*4640*/  FMUL.FTZ R2, R214.reuse, 1.4426950216293334961 ;  /* 0x3fb8aa3bd6027820 */ /* 0x040fe20000410000 */
[----:B------:R-:W-:Y:S01]  /*4650*/  FSETP.NEU.FTZ.AND P0, PT, R214, -INF , PT ;  /* 0xff800000d600780b */ /* 0x000fe20003f1d000 */
[C---:B------:R-:W-:Y:S01]  /*4660*/  FMUL.FTZ R0, R215.reuse, 1.4426950216293334961 ;  /* 0x3fb8aa3bd7007820 */ /* 0x040fe20000410000 */
[----:B------:R-:W-:Y:S02]  /*4670*/  ISETP.GT.AND P5, PT, R204, R248, PT ;  /* 0x000000f8cc00720c */ /* 0x000fe40003fa4270 */
[----:B------:R-:W-:Y:S02]  /*4680*/  FSEL R2, R2, RZ, P0 ;  /* 0x000000ff02027208 */ /* 0x000fe40000000000 */
[----:B------:R-:W-:Y:S03]  /*4690*/  FSETP.NEU.FTZ.AND P0, PT, R215, -INF , PT ;  /* 0xff800000d700780b */ /* 0x000fe60003f1d000 */
[--C-:B------:R-:W-:Y:S01]  /*46a0*/  FFMA.FTZ R4, R4, UR8, -R2.reuse ;  /* 0x0000000804047c23 */ /* 0x100fe20008010802 */
[----:B------:R-:W-:Y:S01]  /*46b0*/  FSEL R0, R0, RZ, P0 ;  /* 0x000000ff00007208 */ /* 0x000fe20000000000 */
[--C-:B------:R-:W-:Y:S01]  /*46c0*/  FFMA.FTZ R5, R5, UR8, -R2.reuse ;  /* 0x0000000805057c23 */ /* 0x100fe20008010802 */
[--C-:B------:R-:W-:Y:S01]  /*46d0*/  FFMA.FTZ R16, R16, UR8, -R2.reuse ;  /* 0x0000000810107c23 */ /* 0x100fe20008010802 */
[--C-:B------:R-:W-:Y:S01]  /*46e0*/  FFMA.FTZ R8, R8, UR8, -R2.reuse ;  /* 0x0000000808087c23 */ /* 0x100fe20008010802 */
[----:B------:R-:W-:Y:S01]  /*46f0*/  FFMA.FTZ R9, R9, UR8, -R2 ;  /* 0x0000000809097c23 */ /* 0x000fe20008010802 */
[--C-:B------:R-:W-:Y:S01]  /*4700*/  FFMA.FTZ R6, R6, UR8, -R0.reuse ;  /* 0x0000000806067c23 */ /* 0x100fe20008010800 */
[----:B------:R-:W-:Y:S01]  /*4710*/  FFMA.FTZ R7, R7, UR8, -R0 ;  /* 0x0000000807077c23 */ /* 0x000fe20008010800 */
[--C-:B------:R-:W-:Y:S01]  /*4720*/  FFMA.FTZ R12, R12, UR8, -R2.reuse ;  /* 0x000000080c0c7c23 */ /* 0x100fe20008010802 */
[--C-:B------:R-:W-:Y:S01]  /*4730*/  FFMA.FTZ R13, R13, UR8, -R2.reuse ;  /* 0x000000080d0d7c23 */ /* 0x100fe20008010802 */
[----:B------:R-:W-:Y:S01]  /*4740*/  FFMA.FTZ R2, R17, UR8, -R2 ;  /* 0x0000000811027c23 */ /* 0x000fe20008010802 */
[----:B------:R-:W-:Y:S01]  /*4750*/  MUFU.EX2 R67, R4 ;  /* 0x0000000400437308 */ /* 0x000fe20000000800 */
[--C-:B------:R-:W-:Y:S01]  /*4760*/  FFMA.FTZ R18, R18, UR8, -R0.reuse ;  /* 0x0000000812127c23 */ /* 0x100fe20008010800 */
[--C-:B------:R-:W-:Y:S01]  /*4770*/  FFMA.FTZ R10, R10, UR8, -R0.reuse ;  /* 0x000000080a0a7c23 */ /* 0x100fe20008010800 */
[--C-:B------:R-:W-:Y:S01]  /*4780*/  FFMA.FTZ R11, R11, UR8, -R0.reuse ;  /* 0x000000080b0b7c23 */ /* 0x100fe20008010800 */
[--C-:B------:R-:W-:Y:S01]  /*4790*/  FFMA.FTZ R14, R14, UR8, -R0.reuse ;  /* 0x000000080e0e7c23 */ /* 0x100fe20008010800 */
[--C-:B------:R-:W-:Y:S01]  /*47a0*/  FFMA.FTZ R15, R15, UR8, -R0.reuse ;  /* 0x000000080f0f7c23 */ /* 0x100fe20008010800 */
[----:B------:R-:W-:Y:S04]  /*47b0*/  FFMA.FTZ R0, R19, UR8, -R0 ;  /* 0x0000000813007c23 */ /* 0x000fe80008010800 */
[----:B------:R-:W1:Y:S10]  /*47c0*/  MUFU.EX2 R63, R5 ;  /* 0x00000005003f7308 */ /* 0x000e740000000800 */
[----:B------:R-:W-:Y:S10]  /*47d0*/  MUFU.EX2 R61, R6 ;  /* 0x00000006003d7308 */ /* 0x000ff40000000800 */
[----:B------:R-:W2:Y:S10]  /*47e0*/  MUFU.EX2 R58, R7 ;  /* 0x00000007003a7308 */ /* 0x000eb40000000800 */
[----:B------:R-:W-:Y:S10]  /*47f0*/  MUFU.EX2 R65, R8 ;  /* 0x0000000800417308 */ /* 0x000ff40000000800 */
[----:B------:R-:W3:Y:S10]  /*4800*/  MUFU.EX2 R62, R9 ;  /* 0x00000009003e7308 */ /* 0x000ef40000000800 */
[----:B------:R3:W-:Y:S10]  /*4810*/  MUFU.EX2 R66, R2 ;  /* 0x0000000200427308 */ /* 0x0007f40000000800 */
[----:B------:R-:W-:Y:S10]  /*4820*/  MUFU.EX2 R60, R10 ;  /* 0x0000000a003c7308 */ /* 0x000ff40000000800 */
[----:B------:R-:W4:Y:S10]  /*4830*/  MUFU.EX2 R57, R11 ;  /* 0x0000000b00397308 */ /* 0x000f340000000800 */
[----:B------:R4:W-:Y:S10]  /*4840*/  MUFU.EX2 R59, R0 ;  /* 0x00000000003b7308 */ /* 0x0009f40000000800 */
[----:B------:R-:W-:Y:S10]  /*4850*/  MUFU.EX2 R168, R12 ;  /* 0x0000000c00a87308 */ /* 0x000ff40000000800 */
[----:B------:R-:W4:Y:S10]  /*4860*/  MUFU.EX2 R103, R13 ;  /* 0x0000000d00677308 */ /* 0x000f340000000800 */
[----:B------:R-:W-:Y:S10]  /*4870*/  MUFU.EX2 R102, R14 ;  /* 0x0000000e00667308 */ /* 0x000ff40000000800 */
[----:B------:R-:W4:Y:S10]  /*4880*/  MUFU.EX2 R100, R15 ;  /* 0x0000000f00647308 */ /* 0x000f340000000800 */
[----:B------:R-:W-:Y:S10]  /*4890*/  MUFU.EX2 R64, R18 ;  /* 0x0000001200407308 */ /* 0x000ff40000000800 */
[----:B------:R-:W4:Y:S01]  /*48a0*/  MUFU.EX2 R101, R16 ;  /* 0x0000001000657308 */ /* 0x000f220000000800 */
[----:B-1----:R-:W-:Y:S02]  /*48b0*/  F2FP.F16.F32.PACK_AB R4, R63, R67 ;  /* 0x000000433f04723e */ /* 0x002fe400000000ff */
[----:B--2---:R-:W-:Y:S02]  /*48c0*/  F2FP.F16.F32.PACK_AB R3, R58, R61 ;  /* 0x0000003d3a03723e */ /* 0x004fe400000000ff */
[----:B---3--:R-:W-:Y:S01]  /*48d0*/  F2FP.F16.F32.PACK_AB R2, R62, R65 ;  /* 0x000000413e02723e */ /* 0x008fe200000000ff */
[----:B------:R1:W-:Y:S01]  /*48e0*/  STS [R222+0x12000], R4 ;  /* 0x01200004de007388 */ /* 0x0003e20000000800 */
[----:B----4-:R-:W-:Y:S02]  /*48f0*/  F2FP.F16.F32.PACK_AB R0, R57, R60 ;  /* 0x0000003c3900723e */ /* 0x010fe400000000ff */
[----:B------:R-:W-:Y:S01]  /*4900*/  F2FP.F16.F32.PACK_AB R5, R103, R168 ;  /* 0x000000a86705723e */ /* 0x000fe200000000ff */
[----:B------:R2:W-:Y:S04]  /*4910*/  STS [R222+0x12400], R3 ;  /* 0x01240003de007388 */ /* 0x0005e80000000800 */
[----:B------:R3:W-:Y:S04]  /*4920*/  STS [R224+0x12000], R2 ;  /* 0x01200002e0007388 */ /* 0x0007e80000000800 */
[----:B------:R4:W-:Y:S04]  /*4930*/  STS [R224+0x12400], R0 ;  /* 0x01240000e0007388 */ /* 0x0009e80000000800 */
[----:B------:R-:W-:Y:S01]  /*4940*/  STS [R221+0x12000], R5 ;  /* 0x01200005dd007388 */ /* 0x000fe20000000800 */
[----:B-1----:R-:W-:Y:S02]  /*4950*/  F2FP.F16.F32.PACK_AB R4, R100, R102 ;  /* 0x000000666404723e */ /* 0x002fe400000000ff */
[----:B--2---:R-:W-:Y:S03]  /*4960*/  F2FP.F16.F32.PACK_AB R3, R66, R101 ;  /* 0x000000654203723e */ /* 0x004fe600000000ff */
[----:B------:R-:W-:Y:S01]  /*4970*/  STS [R221+0x12400], R4 ;  /* 0x01240004dd007388 */ /* 0x000fe20000000800 */
[----:B---3--:R-:W-:Y:S03]  /*4980*/  F2FP.F16.F32.PACK_AB R2, R59, R64 ;  /* 0x000000403b02723e */ /* 0x008fe600000000ff */
[----:B------:R-:W-:Y:S01]  /*4990*/  STS [R223+0x12000], R3 ;  /* 0x01200003df007388 */ /* 0x000fe20000000800 */
[----:B----4-:R-:W-:Y:S03]  /*49a0*/  LEA R0, R197, UR5, 0x1 ;  /* 0x00000005c5007c11 */ /* 0x010fe6000f8e08ff */
[----:B------:R1:W-:Y:S01]  /*49b0*/  STS [R223+0x12400], R2 ;  /* 0x01240002df007388 */ /* 0x0003e20000000800 */
[CC--:B------:R-:W-:Y:S03]  /*49c0*/  IADD3 R56, R189.reuse, R0.reuse, RZ ;  /* 0x00000000bd387210 */ /* 0x0c0fe60007ffe0ff */
[----:B------:R-:W2:Y:S01]  /*49d0*/  LDSM.16.M88.4 R16, [R0+0x8000] ;  /* 0x008000000010783b */ /* 0x000ea20000000200 */
[----:B-1----:R-:W-:Y:S04]  /*49e0*/  IADD3 R2, R192, R0, RZ ;  /* 0x00000000c0027210 */ /* 0x002fe80007ffe0ff */
[----:B------:R-:W-:Y:S03]  /*49f0*/  IADD3 R3, R189, R2, RZ ;  /* 0x00000002bd037210 */ /* 0x000fe60007ffe0ff */
[----:B------:R-:W1:Y:S01]  /*4a00*/  LDSM.16.M88.4 R52, [R2+0x8000] ;  /* 0x008000000234783b */ /* 0x000e620000000200 */
[C---:B--2---:R-:W-:Y:S06]  /*4a10*/  HMMA.16816.F32 R4, R16.reuse, R104, RZ ;  /* 0x000000681004723c */ /* 0x044fec00000018ff */
[C---:B------:R-:W-:Y:S06]  /*4a20*/  HMMA.16816.F32 R8, R16.reuse, R106, RZ ;  /* 0x0000006a1008723c */ /* 0x040fec00000018ff */
[C---:B------:R-:W-:Y:S06]  /*4a30*/  HMMA.16816.F32 R12, R16.reuse, R108, RZ ;  /* 0x0000006c100c723c */ /* 0x040fec00000018ff */
[----:B------:R-:W-:Y:S06]  /*4a40*/  HMMA.16816.F32 R16, R16, R110, RZ ;  /* 0x0000006e1010723c */ /* 0x000fec00000018ff */
        /* <DEDUP_REMOVED lines=34> */
[C---:B-----5:R-:W-:Y:S01]  /*4c70*/  FADD.FTZ R4, -R170.reuse, R4 ;  /* 0x00000004aa047221 */ /* 0x060fe20000010100 */
[C---:B------:R-:W-:Y:S01]  /*4c80*/  FADD.FTZ R5, -R170.reuse, R5 ;  /* 0x00000005aa057221 */ /* 0x040fe20000010100 */
[C---:B------:R-:W-:Y:S03]  /*4c90*/  FADD.FTZ R6, -R169.reuse, R6 ;  /* 0x00000006a9067221 */ /* 0x040fe60000010100 */
[C---:B------:R-:W-:Y:S01]  /*4ca0*/  FADD.FTZ R7, -R169.reuse, R7 ;  /* 0x00000007a9077221 */ /* 0x040fe20000010100 */
[C---:B------:R-:W-:Y:S01]  /*4cb0*/  FADD.FTZ R9, -R170.reuse, R9 ;  /* 0x00000009aa097221 */ /* 0x040fe20000010100 */
[----:B------:R-:W-:Y:S01]  /*4cc0*/  FADD.FTZ R8, -R170, R8 ;  /* 0x00000008aa087221 */ /* 0x000fe20000010100 */
[C---:B------:R-:W-:Y:S01]  /*4cd0*/  FADD.FTZ R10, -R169.reuse, R10 ;  /* 0x0000000aa90a7221 */ /* 0x040fe20000010100 */
[----:B------:R-:W-:Y:S01]  /*4ce0*/  FADD.FTZ R11, -R169, R11 ;  /* 0x0000000ba90b7221 */ /* 0x000fe20000010100 */
[----:B------:R-:W-:Y:S01]  /*4cf0*/  FMUL.FTZ R2, R62, R9 ;  /* 0x000000093e027220 */ /* 0x000fe20000410000 */
[----:B------:R-:W-:Y:S01]  /*4d00*/  FMUL.FTZ R3, R65, R8 ;  /* 0x0000000841037220 */ /* 0x000fe20000410000 */
[C---:B------:R-:W-:Y:S01]  /*4d10*/  FADD.FTZ R12, -R170.reuse, R12 ;  /* 0x0000000caa0c7221 */ /* 0x040fe20000010100 */
[----:B------:R-:W-:Y:S01]  /*4d20*/  FADD.FTZ R13, -R170, R13 ;  /* 0x0000000daa0d7221 */ /* 0x000fe20000010100 */
[C---:B------:R-:W-:Y:S01]  /*4d30*/  FADD.FTZ R14, -R169.reuse, R14 ;  /* 0x0000000ea90e7221 */ /* 0x040fe20000010100 */
[C---:B------:R-:W-:Y:S01]  /*4d40*/  FADD.FTZ R15, -R169.reuse, R15 ;  /* 0x0000000fa90f7221 */ /* 0x040fe20000010100 */
[----:B------:R-:W-:Y:S01]  /*4d50*/  FMUL.FTZ R54, R60, R10 ;  /* 0x0000000a3c367220 */ /* 0x000fe20000410000 */
[----:B------:R-:W-:Y:S01]  /*4d60*/  FMUL.FTZ R0, R168, R12 ;  /* 0x0000000ca8007220 */ /* 0x000fe20000410000 */
[C---:B------:R-:W-:Y:S01]  /*4d70*/  FADD.FTZ R16, -R170.reuse, R16 ;  /* 0x00000010aa107221 */ /* 0x040fe20000010100 */
        /* <DEDUP_REMOVED lines=8> */
[----:B------:R-:W-:Y:S01]  /*4e00*/  F2FP.F16.F32.PACK_AB R9, R9, R0 ;  /* 0x000000000909723e */ /* 0x000fe200000000ff */
        /* <DEDUP_REMOVED lines=11> */
[----:B------:R-:W-:Y:S02]  /*4ec0*/  FMUL.FTZ R12, R59, R19 ;  /* 0x000000133b0c7220 */ /* 0x000fe40000410000 */
[----:B------:R-:W-:Y:S03]  /*4ed0*/  F2FP.F16.F32.PACK_AB R13, R13, R16 ;  /* 0x000000100d0d723e */ /* 0x000fe600000000ff */
[----:B------:R-:W-:Y:S01]  /*4ee0*/  F2FP.F16.F32.PACK_AB R12, R12, R18 ;  /* 0x000000120c0c723e */ /* 0x000fe200000000ff */
        /* <DEDUP_REMOVED lines=57> */
.L_x_114:
[----:B------:R-:W-:Y:S01]  /*5280*/  STS [R222+0x10000], R53 ;  /* 0x01000035de007388 */ /* 0x000fe20000000800 */
[----:B------:R-:W-:Y:S01]  /*5290*/  LEA R0, R198, UR5, 0x1 ;  /* 0x00000005c6007c11 */ /* 0x000fe2000f8e08ff */
[----:B---3--:R-:W1:Y:S02]  /*52a0*/  LDC R2, c[0x0][0x270] ;  /* 0x00009c00ff027b82 */ /* 0x008e640000000800 */
[----:B------:R-:W-:Y:S04]  /*52b0*/  STS [R222+0x10400], R52 ;  /* 0x01040034de007388 */ /* 0x000fe80000000800 */
[----:B------:R-:W-:Y:S04]  /*52c0*/  STS [R224+0x10000], R11 ;  /* 0x0100000be0007388 */ /* 0x000fe80000000800 */
[----:B------:R-:W-:Y:S04]  /*52d0*/  STS [R224+0x10400], R10 ;  /* 0x0104000ae0007388 */ /* 0x000fe80000000800 */
[----:B------:R-:W-:Y:S04]  /*52e0*/  STS [R221+0x10000], R9 ;  /* 0x01000009dd007388 */ /* 0x000fe80000000800 */
[----:B------:R-:W-:Y:S04]  /*52f0*/  STS [R221+0x10400], R8 ;  /* 0x01040008dd007388 */ /* 0x000fe80000000800 */
[----:B------:R-:W-:Y:S01]  /*5300*/  STS [R223+0x10000], R13 ;  /* 0x0100000ddf007388 */ /* 0x000fe20000000800 */
[----:B-1----:R-:W-:Y:S03]  /*5310*/  IMAD R2, R2, UR6, RZ ;  /* 0x0000000602027c24 */ /* 0x002fe6000f8e02ff */
[----:B------:R-:W-:Y:S01]  /*5320*/  STS [R223+0x10400], R12 ;  /* 0x0104000cdf007388 */ /* 0x000fe20000000800 */
[----:B------:R-:W-:Y:S01]  /*5330*/  IMAD.U32 R2, R2, -0x40, RZ ;  /* 0xffffffc002027824 */ /* 0x000fe200078e00ff */
[----:B------:R-:W-:Y:S04]  /*5340*/  BAR.SYNC.DEFER_BLOCKING 0x0 ;  /* 0x0000000000007b1d */ /* 0x000fe80000010000 */
        /* <DEDUP_REMOVED lines=92> */
.L_x_115:
[----:B------:R-:W-:Y:S01]  /*5910*/  LDSM.16.M88.4 R64, [R194] ;  /* 0x00000000c240783b */ /* 0x000fe20000000200 */
[C---:B---3--:R-:W-:Y:S03]  /*5920*/  LEA R2, P1, R207.reuse, R200, 0x2 ;  /* 0x000000c8cf027211 */ /* 0x048fe600078210ff */
[----:B------:R-:W1:Y:S01]  /*5930*/  LDSM.16.MT88.4 R16, [R0+0xc000] ;  /* 0x00c000000010783b */ /* 0x000e620000004200 */
[-C--:B------:R-:W-:Y:S03]  /*5940*/  LEA.HI.X.SX32 R3, R207, R201.reuse, 0x2, P1 ;  /* 0x000000c9cf037211 */ /* 0x080fe600008f16ff */
[----:B------:R-:W2:Y:S04]  /*5950*/  LDSM.16.M88.4 R60, [R194+0x1000] ;  /* 0x00100000c23c783b */ /* 0x000ea80000000200 */
[----:B------:R-:W3:Y:S04]  /*5960*/  LDSM.16.MT88.4 R100, [R0+0xe000] ;  /* 0x00e000000064783b */ /* 0x000ee80000004200 */
[----:B------:R-:W-:Y:S04]  /*5970*/  LDSM.16.M88.4 R168, [R193] ;  /* 0x00000000c1a8783b */ /* 0x000fe80000000200 */
[----:B------:R-:W4:Y:S04]  /*5980*/  LDSM.16.MT88.4 R172, [R0+0xc800] ;  /* 0x00c8000000ac783b */ /* 0x000f280000004200 */
[----:B------:R-:W4:Y:S04]  /*5990*/  LDSM.16.M88.4 R176, [R193+0x1000] ;  /* 0x00100000c1b0783b */ /* 0x000f280000000200 */
[----:B------:R-:W4:Y:S01]  /*59a0*/  LDSM.16.MT88.4 R180, [R0+0xe800] ;  /* 0x00e8000000b4783b */ /* 0x000f220000004200 */
        /* <DEDUP_REMOVED lines=8> */
[----:B------:R-:W-:Y:S05]  /*5a30*/  LDSM.16.M88.4 R100, [R195] ;  /* 0x00000000c364783b */ /* 0x000fea0000000200 */
[-C--:B----4-:R-:W-:Y:S06]  /*5a40*/  HMMA.16816.F32 R4, R168, R172.reuse, R4 ;  /* 0x000000aca804723c */ /* 0x090fec0000001804 */
[C---:B------:R-:W-:Y:S06]  /*5a50*/  HMMA.16816.F32 R8, R176.reuse, R172, R8 ;  /* 0x000000acb008723c */ /* 0x040fec0000001808 */
[-C--:B------:R-:W-:Y:S06]  /*5a60*/  HMMA.16816.F32 R12, R176, R174.reuse, R12 ;  /* 0x000000aeb00c723c */ /* 0x080fec000000180c */
[C---:B------:R-:W-:Y:S01]  /*5a70*/  HMMA.16816.F32 R16, R168.reuse, R174, R16 ;  /* 0x000000aea810723c */ /* 0x040fe20000001810 */
[----:B------:R-:W1:Y:S05]  /*5a80*/  LDSM.16.MT88.4 R172, [R0+0xd000] ;  /* 0x00d0000000ac783b */ /* 0x000e6a0000004200 */
[-C--:B------:R-:W-:Y:S06]  /*5a90*/  HMMA.16816.F32 R52, R168, R180.reuse, R52 ;  /* 0x000000b4a834723c */ /* 0x080fec0000001834 */
[C---:B------:R-:W-:Y:S06]  /*5aa0*/  HMMA.16816.F32 R56, R176.reuse, R180, R56 ;  /* 0x000000b4b038723c */ /* 0x040fec0000001838 */
[-C--:B------:R-:W-:Y:S01]  /*5ab0*/  HMMA.16816.F32 R60, R176, R182.reuse, R60 ;  /* 0x000000b6b03c723c */ /* 0x080fe2000000183c */
[----:B------:R-:W2:Y:S05]  /*5ac0*/  LDSM.16.M88.4 R176, [R195+0x1000] ;  /* 0x00100000c3b0783b */ /* 0x000eaa0000000200 */
[----:B------:R-:W-:Y:S01]  /*5ad0*/  HMMA.16816.F32 R64, R168, R182, R64 ;  /* 0x000000b6a840723c */ /* 0x000fe20000001840 */
[----:B------:R-:W3:Y:S04]  /*5ae0*/  LDSM.16.MT88.4 R168, [R0+0xf000] ;  /* 0x00f0000000a8783b */ /* 0x000ee80000004200 */
[----:B------:R-:W-:Y:S01]  /*5af0*/  LDSM.16.MT88.4 R180, [R0+0xd800] ;  /* 0x00d8000000b4783b */ /* 0x000fe20000004200 */
[-C--:B-1----:R-:W-:Y:S06]  /*5b00*/  HMMA.16816.F32 R4, R100, R172.reuse, R4 ;  /* 0x000000ac6404723c */ /* 0x082fec0000001804 */
[C---:B--2---:R-:W-:Y:S06]  /*5b10*/  HMMA.16816.F32 R8, R176.reuse, R172, R8 ;  /* 0x000000acb008723c */ /* 0x044fec0000001808 */
[-C--:B------:R-:W-:Y:S06]  /*5b20*/  HMMA.16816.F32 R12, R176, R174.reuse, R12 ;  /* 0x000000aeb00c723c */ /* 0x080fec000000180c */
[C---:B------:R-:W-:Y:S01]  /*5b30*/  HMMA.16816.F32 R16, R100.reuse, R174, R16 ;  /* 0x000000ae6410723c */ /* 0x040fe20000001810 */
[----:B------:R-:W1:Y:S05]  /*5b40*/  LDSM.16.M88.4 R172, [R196] ;  /* 0x00000000c4ac783b */ /* 0x000e6a0000000200 */
[-C--:B---3--:R-:W-:Y:S06]  /*5b50*/  HMMA.16816.F32 R52, R100, R168.reuse, R52 ;  /* 0x000000a86434723c */ /* 0x088fec0000001834 */
[C---:B------:R-:W-:Y:S06]  /*5b60*/  HMMA.16816.F32 R56, R176.reuse, R168, R56 ;  /* 0x000000a8b038723c */ /* 0x040fec0000001838 */
[-C--:B------:R-:W-:Y:S01]  /*5b70*/  HMMA.16816.F32 R60, R176, R170.reuse, R60 ;  /* 0x000000aab03c723c */ /* 0x080fe2000000183c */
[----:B------:R-:W2:Y:S04]  /*5b80*/  LDSM.16.M88.4 R176, [R196+0x1000] ;  /* 0x00100000c4b0783b */ /* 0x000ea80000000200 */
[----:B------:R-:W-:Y:S01]  /*5b90*/  @P5 IADD3 R168, P0, R247, R220, RZ ;  /* 0x000000dcf7a85210 */ /* 0x000fe20007f1e0ff */
[----:B------:R-:W-:Y:S01]  /*5ba0*/  HMMA.16816.F32 R64, R100, R170, R64 ;  /* 0x000000aa6440723c */ /* 0x000fe20000001840 */
[----:B------:R3:W4:Y:S04]  /*5bb0*/  LDSM.16.MT88.4 R100, [R0+0xf800] ;  /* 0x00f800000064783b */ /* 0x0007280000004200 */
[----:B------:R-:W-:Y:S02]  /*5bc0*/  @P5 IMAD.X R169, R240, 0x1, R219, P0 ;  /* 0x00000001f0a95824 */ /* 0x000fe400000e06db */
[C---:B------:R-:W-:Y:S03]  /*5bd0*/  VIADD R170, R217.reuse, 0x20 ;  /* 0x00000020d9aa7836 */ /* 0x040fe60000000000 */
[----:B------:R-:W5:Y:S01]  /*5be0*/  @P5 LDG.E R214, desc[UR16][R168.64+-0x100] ;  /* 0xffff0010a8d65981 */ /* 0x000f62000c1e1900 */
[----:B------:R-:W-:Y:S03]  /*5bf0*/  VIADD R171, R217, 0x20 ;  /* 0x00000020d9ab7836 */ /* 0x000fe60000000000 */
[----:B------:R4:W5:Y:S01]  /*5c00*/  @P5 LDG.E R215, desc[UR16][R168.64+-0xe0] ;  /* 0xffff2010a8d75981 */ /* 0x000962000c1e1900 */
[----:B------:R-:W-:Y:S01]  /*5c10*/  IMAD.IADD R171, R207, 0x1, R171 ;  /* 0x00000001cfab7824 */ /* 0x000fe200078e02ab */
[-C--:B-1----:R-:W-:Y:S05]  /*5c20*/  HMMA.16816.F32 R4, R172, R180.reuse, R4 ;  /* 0x000000b4ac04723c */ /* 0x082fea0000001804 */
[----:B---3--:R-:W-:Y:S06]  /*5c30*/  VIADD R0, R217, 0x60 ;  /* 0x00000060d9007836 */ /* 0x008fec0000000000 */
[----:B------:R-:W-:Y:S01]  /*5c40*/  IMAD.IADD R0, R207, 0x1, R0 ;  /* 0x00000001cf007824 */ /* 0x000fe200078e0200 */
[C---:B--2---:R-:W-:Y:S04]  /*5c50*/  HMMA.16816.F32 R8, R176.reuse, R180, R8 ;  /* 0x000000b4b008723c */ /* 0x044fe80000001808 */
[CC--:B----4-:R-:W-:Y:S07]  /*5c60*/  LEA R168, P1, R245.reuse, R200.reuse, 0x2 ;  /* 0x000000c8f5a87211 */ /* 0x0d0fee00078210ff */
[----:B------:R1:W-:Y:S01]  /*5c70*/  REDG.E.ADD.F32.FTZ.RN.STRONG.GPU desc[UR16][R200.64], R4 ;  /* 0x00000004c80079a6 */ /* 0x0003e2000c10f390 */
[-C--:B------:R-:W-:Y:S03]  /*5c80*/  HMMA.16816.F32 R12, R176, R182.reuse, R12 ;  /* 0x000000b6b00c723c */ /* 0x080fe6000000180c */
[----:B------:R2:W-:Y:S01]  /*5c90*/  REDG.E.ADD.F32.FTZ.RN.STRONG.GPU desc[UR16][R2.64], R5 ;  /* 0x00000005020079a6 */ /* 0x0005e2000c10f390 */
[-C--:B------:R-:W-:Y:S02]  /*5ca0*/  LEA.HI.X.SX32 R169, R245, R201.reuse, 0x2, P1 ;  /* 0x000000c9f5a97211 */ /* 0x080fe400008f16ff */
[C---:B------:R-:W-:Y:S06]  /*5cb0*/  HMMA.16816.F32 R16, R172.reuse, R182, R16 ;  /* 0x000000b6ac10723c */ /* 0x040fec0000001810 */
[-C--:B------:R-:W-:Y:S06]  /*5cc0*/  HMMA.16816.F32 R52, R172, R100.reuse, R52 ;  /* 0x00000064ac34723c */ /* 0x080fec0000001834 */
[C---:B------:R-:W-:Y:S06]  /*5cd0*/  HMMA.16816.F32 R56, R176.reuse, R100, R56 ;  /* 0x00000064b038723c */ /* 0x040fec0000001838 */
[-C--:B------:R-:W-:Y:S05]  /*5ce0*/  HMMA.16816.F32 R60, R176, R102.reuse, R60 ;  /* 0x00000066b03c723c */ /* 0x080fea000000183c */
[CC--:B------:R-:W-:Y:S01]  /*5cf0*/  LEA R100, P0, R217.reuse, R200.reuse, 0x2 ;  /* 0x000000c8d9647211 */ /* 0x0c0fe200078010ff */
[----:B------:R-:W-:Y:S05]  /*5d00*/  HMMA.16816.F32 R64, R172, R102, R64 ;  /* 0x00000066ac40723c */ /* 0x000fea0000001840 */
[-C--:B------:R-:W-:Y:S02]  /*5d10*/  LEA.HI.X.SX32 R101, R217, R201.reuse, 0x2, P0 ;  /* 0x000000c9d9657211 */ /* 0x080fe400000f16ff */
[CC--:B------:R-:W-:Y:S03]  /*5d20*/  LEA R102, P0, R244.reuse, R200.reuse, 0x2 ;  /* 0x000000c8f4667211 */ /* 0x0c0fe600078010ff */
[----:B------:R3:W-:Y:S01]  /*5d30*/  REDG.E.ADD.F32.FTZ.RN.STRONG.GPU desc[UR16][R100.64], R6 ;  /* 0x00000006640079a6 */ /* 0x0007e2000c10f390 */
[-C--:B------:R-:W-:Y:S02]  /*5d40*/  LEA.HI.X.SX32 R103, R244, R201.reuse, 0x2, P0 ;  /* 0x000000c9f4677211 */ /* 0x080fe400000f16ff */
[CC--:B-1----:R-:W-:Y:S01]  /*5d50*/  LEA R4, P1, R242.reuse, R200.reuse, 0x2 ;  /* 0x000000c8f2047211 */ /* 0x0c2fe200078210ff */
[----:B------:R1:W-:Y:S03]  /*5d60*/  REDG.E.ADD.F32.FTZ.RN.STRONG.GPU desc[UR16][R168.64], R7 ;  /* 0x00000007a80079a6 */ /* 0x0003e6000c10f390 */
[-C--:B--2---:R-:W-:Y:S01]  /*5d70*/  LEA.HI.X.SX32 R5, R242, R201.reuse, 0x2, P1 ;  /* 0x000000c9f2057211 */ /* 0x084fe200008f16ff */
[----:B------:R2:W-:Y:S01]  /*5d80*/  REDG.E.ADD.F32.FTZ.RN.STRONG.GPU desc[UR16][R102.64], R8 ;  /* 0x00000008660079a6 */ /* 0x0005e2000c10f390 */
[-C--:B---3--:R-:W-:Y:S02]  /*5d90*/  LEA R100, P2, R243, R200.reuse, 0x2 ;  /* 0x000000c8f3647211 */ /* 0x088fe400078410ff */
[-C--:B------:R-:W-:Y:S02]  /*5da0*/  LEA R6, P0, R241, R200.reuse, 0x2 ;  /* 0x000000c8f1067211 */ /* 0x080fe400078010ff */
[-C--:B------:R-:W-:Y:S02]  /*5db0*/  LEA.HI.X.SX32 R101, R243, R201.reuse, 0x2, P2 ;  /* 0x000000c9f3657211 */ /* 0x080fe400010f16ff */
[-C--:B-1----:R-:W-:Y:S02]  /*5dc0*/  LEA.HI.X.SX32 R7, R241, R201.reuse, 0x2, P0 ;  /* 0x000000c9f1077211 */ /* 0x082fe400000f16ff */
[CC--:B--2---:R-:W-:Y:S01]  /*5dd0*/  LEA R8, P2, R230.reuse, R200.reuse, 0x2 ;  /* 0x000000c8e6087211 */ /* 0x0c4fe200078410ff */
[----:B------:R1:W-:Y:S04]  /*5de0*/  REDG.E.ADD.F32.FTZ.RN.STRONG.GPU desc[UR16][R100.64], R9 ;  /* 0x00000009640079a6 */ /* 0x0003e8000c10f390 */
[----:B------:R2:W-:Y:S04]  /*5df0*/  REDG.E.ADD.F32.FTZ.RN.STRONG.GPU desc[UR16][R4.64], R10 ;  /* 0x0000000a040079a6 */ /* 0x0005e8000c10f390 */
[----:B------:R3:W-:Y:S04]  /*5e00*/  REDG.E.ADD.F32.FTZ.RN.STRONG.GPU desc[UR16][R6.64], R11 ;  /* 0x0000000b060079a6 */ /* 0x0007e8000c10f390 */
[----:B------:R4:W-:Y:S04]  /*5e10*/  REDG.E.ADD.F32.FTZ.RN.STRONG.GPU desc[UR16][R200.64+0x80], R16 ;  /* 0x00008010c80079a6 */ /* 0x0009e8000c10f390 */
[----:B------:R-:W-:Y:S04]  /*5e20*/  REDG.E.ADD.F32.FTZ.RN.STRONG.GPU desc[UR16][R2.64+0x80], R17 ;  /* 0x00008011020079a6 */ /* 0x000fe8000c10f390 */
[----:B------:R-:W-:Y:S01]  /*5e30*/  LDSM.16.MT88.4 R100, [R184+0x2800] ;  /* 0x00280000b864783b */ /* 0x000fe20000004200 */
[-C--:B-1----:R-:W-:Y:S02]  /*5e40*/  LEA.HI.X.SX32 R9, R230, R201.reuse, 0x2, P2 ;  /* 0x000000c9e6097211 */ /* 0x082fe400010f16ff */
[CC--:B--2---:R-:W-:Y:S04]  /*5e50*/  LEA R4, P0, R170.reuse, R200.reuse, 0x2 ;  /* 0x000000c8aa047211 */ /* 0x0c4fe800078010ff */
[-C--:B------:R-:W-:Y:S01]  /*5e60*/  LEA.HI.X.SX32 R5, R170, R201.reuse, 0x2, P0 ;  /* 0x000000c9aa057211 */ /* 0x080fe200000f16ff */
[----:B------:R-:W-:Y:S01]  /*5e70*/  VIADD R170, R217, 0x40 ;  /* 0x00000040d9aa7836 */ /* 0x000fe20000000000 */
[-C--:B---3--:R-:W-:Y:S02]  /*5e80*/  LEA R6, P1, R171, R200.reuse, 0x2 ;  /* 0x000000c8ab067211 */ /* 0x088fe400078210ff */
[-C--:B------:R-:W-:Y:S01]  /*5e90*/  LEA R10, P0, R231, R200.reuse, 0x2 ;  /* 0x000000c8e70a7211 */ /* 0x080fe200078010ff */
[----:B------:R1:W-:Y:S01]  /*5ea0*/  REDG.E.ADD.F32.FTZ.RN.STRONG.GPU desc[UR16][R4.64], R18 ;  /* 0x00000012040079a6 */ /* 0x0003e2000c10f390 */
[-C--:B------:R-:W-:Y:S01]  /*5eb0*/  LEA.HI.X.SX32 R7, R171, R201.reuse, 0x2, P1 ;  /* 0x000000c9ab077211 */ /* 0x080fe200008f16ff */
[----:B------:R-:W-:Y:S01]  /*5ec0*/  VIADD R171, R217, 0x40 ;  /* 0x00000040d9ab7836 */ /* 0x000fe20000000000 */
[-C--:B------:R-:W-:Y:S01]  /*5ed0*/  LEA.HI.X.SX32 R11, R231, R201.reuse, 0x2, P0 ;  /* 0x000000c9e70b7211 */ /* 0x080fe200000f16ff */
[----:B----4-:R-:W-:Y:S02]  /*5ee0*/  VIADD R16, R217, 0x60 ;  /* 0x00000060d9107836 */ /* 0x010fe40000000000 */
[----:B------:R2:W-:Y:S01]  /*5ef0*/  REDG.E.ADD.F32.FTZ.RN.STRONG.GPU desc[UR16][R6.64], R19 ;  /* 0x00000013060079a6 */ /* 0x0005e2000c10f390 */
[----:B------:R-:W-:Y:S03]  /*5f00*/  IMAD.IADD R171, R207, 0x1, R171 ;  /* 0x00000001cfab7824 */ /* 0x000fe600078e02ab */
[----:B------:R-:W-:Y:S04]  /*5f10*/  REDG.E.ADD.F32.FTZ.RN.STRONG.GPU desc[UR16][R10.64], R12 ;  /* 0x0000000c0a0079a6 */ /* 0x000fe8000c10f390 */
[----:B------:R3:W-:Y:S01]  /*5f20*/  REDG.E.ADD.F32.FTZ.RN.STRONG.GPU desc[UR16][R8.64], R13 ;  /* 0x0000000d080079a6 */ /* 0x0007e2000c10f390 */
        /* <DEDUP_REMOVED lines=32> */
[----:B------:R-:W-:Y:S01]  /*6130*/  REDG.E.ADD.F32.FTZ.RN.STRONG.GPU desc[UR16][R200.64+0x180], R64 ;  /* 0x00018040c80079a6 */ /* 0x000fe2000c10f390 */
[----:B------:R-:W-:Y:S03]  /*6140*/  LOP3.LUT R0, R204, 0x1, RZ, 0xc0, !PT ;  /* 0x00000001cc007812 */ /* 0x000fe600078ec0ff */
[----:B------:R3:W-:Y:S04]  /*6150*/  REDG.E.ADD.F32.FTZ.RN.STRONG.GPU desc[UR16][R2.64+0x180], R65 ;  /* 0x00018041020079a6 */ /* 0x0007e8000c10f390 */
[----:B------:R-:W-:Y:S01]  /*6160*/  LDSM.16.MT88.4 R56, [R184+0x800] ;  /* 0x00080000b838783b */ /* 0x000fe20000004200 */
[CC--:B-1----:R-:W-:Y:S04]  /*6170*/  LEA R4, P1, R16.reuse, R200.reuse, 0x2 ;  /* 0x000000c810047211 */ /* 0x0c2fe800078210ff */
[-C--:B------:R-:W-:Y:S02]  /*6180*/  LEA.HI.X.SX32 R5, R16, R201.reuse, 0x2, P1 ;  /* 0x000000c910057211 */ /* 0x080fe400008f16ff */
[CC--:B--2---:R-:W-:Y:S01]  /*6190*/  LEA R6, P2, R233.reuse, R200.reuse, 0x2 ;  /* 0x000000c8e9067211 */ /* 0x0c4fe200078410ff */
[----:B------:R-:W-:Y:S03]  /*61a0*/  LDSM.16.MT88.4 R16, [R184+0x2000] ;  /* 0x00200000b810783b */ /* 0x000fe60000004200 */
[-C--:B------:R-:W-:Y:S01]  /*61b0*/  LEA.HI.X.SX32 R7, R233, R201.reuse, 0x2, P2 ;  /* 0x000000c9e9077211 */ /* 0x080fe200010f16ff */
[----:B------:R1:W-:Y:S01]  /*61c0*/  REDG.E.ADD.F32.FTZ.RN.STRONG.GPU desc[UR16][R4.64], R66 ;  /* 0x00000042040079a6 */ /* 0x0003e2000c10f390 */
[CC--:B---3--:R-:W-:Y:S03]  /*61d0*/  LEA R2, P0, R239.reuse, R200.reuse, 0x2 ;  /* 0x000000c8ef027211 */ /* 0x0c8fe600078010ff */
[----:B------:R-:W-:Y:S01]  /*61e0*/  REDG.E.ADD.F32.FTZ.RN.STRONG.GPU desc[UR16][R10.64], R67 ;  /* 0x000000430a0079a6 */ /* 0x000fe2000c10f390 */
[-C--:B------:R-:W-:Y:S03]  /*61f0*/  LEA.HI.X.SX32 R3, R239, R201.reuse, 0x2, P0 ;  /* 0x000000c9ef037211 */ /* 0x080fe600000f16ff */
[----:B------:R-:W-:Y:S01]  /*6200*/  REDG.E.ADD.F32.FTZ.RN.STRONG.GPU desc[UR16][R8.64], R60 ;  /* 0x0000003c080079a6 */ /* 0x000fe2000c10f390 */
[----:B------:R-:W-:Y:S02]  /*6210*/  ISETP.NE.U32.AND P0, PT, R0, 0x1, PT ;  /* 0x000000010000780c */ /* 0x000fe40003f05070 */
[----:B------:R-:W-:Y:S01]  /*6220*/  @P5 IADD3 R0, P2, R220, -0x100, RZ ;  /* 0xffffff00dc005810 */ /* 0x000fe20007f5e0ff */
[----:B------:R-:W-:Y:S04]  /*6230*/  REDG.E.ADD.F32.FTZ.RN.STRONG.GPU desc[UR16][R6.64], R61 ;  /* 0x0000003d060079a6 */ /* 0x000fe8000c10f390 */
[----:B------:R-:W-:Y:S01]  /*6240*/  LDSM.16.MT88.4 R8, [R184] ;  /* 0x00000000b808783b */ /* 0x000fe20000004200 */
[----:B------:R-:W-:Y:S02]  /*6250*/  @P5 IMAD.MOV.U32 R220, RZ, RZ, R0 ;  /* 0x000000ffffdc5224 */ /* 0x000fe400078e0000 */
[C---:B------:R-:W-:Y:S01]  /*6260*/  VIADD R0, R184.reuse, 0xffffc000 ;  /* 0xffffc000b8007836 */ /* 0x040fe20000000000 */
[----:B------:R-:W-:Y:S02]  /*6270*/  LDSM.16.MT88.4 R64, [R185+0x10800] ;  /* 0x01080000b940783b */ /* 0x000fe40000004200 */
        /* <DEDUP_REMOVED lines=11> */
[----:B------:R-:W-:Y:S03]  /*6330*/  ISETP.GT.AND P2, PT, R204, R248, PT ;  /* 0x000000f8cc00720c */ /* 0x000fe60003f44270 */
        /* <DEDUP_REMOVED lines=45> */
[----:B------:R-:W2:Y:S01]  /*6610*/  LDL R171, [R1] ;  /* 0x0000000001ab7983 */ /* 0x000ea20000100800 */
[----:B------:R-:W-:-:S03]  /*6620*/  ULDC UR4, c[0x0][0x390] ;  /* 0x0000e40000047ab9 */ /* 0x000fc60000000800 */
[----:B------:R-:W3:Y:S04]  /*6630*/  LDL R170, [R1+0x4] ;  /* 0x0000040001aa7983 */ /* 0x000ee80000100800 */
[----:B------:R-:W4:Y:S04]  /*6640*/  LDL.LU R168, [R1+0xc] ;  /* 0x00000c0001a87983 */ /* 0x000f280000300800 */
[----:B------:R-:W4:Y:S01]  /*6650*/  LDL R169, [R1+0x10] ;  /* 0x0000100001a97983 */ /* 0x000f220000100800 */
        /* <DEDUP_REMOVED lines=13> */
[----:B------:R-:W-:Y:S01]  /*6730*/  BAR.SYNC.DEFER_BLOCKING 0x0 ;  /* 0x0000000000007b1d */ /* 0x000fe20000010000 */
[----:B------:R-:W-:Y:S01]  /*6740*/  FMUL.FTZ R76, R76, UR4 ;  /* 0x000000044c4c7c20 */ /* 0x000fe20008410000 */
[----:B------:R-:W-:Y:S01]  /*6750*/  FMUL.FTZ R10, R77, UR4 ;  /* 0x000000044d0a7c20 */ /* 0x000fe20008410000 */
[----:B------:R-:W-:Y:S01]  /*6760*/  F2FP.F16.F32.PACK_AB R15, R15, R70 ;  /* 0x000000460f0f723e */ /* 0x000fe200000000ff */
        /* <DEDUP_REMOVED lines=26> */
[----:B------:R-:W-:-:S02]  /*6910*/  F2FP.F16.F32.PACK_AB R4, R4, R96 ;  /* 0x000000600404723e */ /* 0x000fc400000000ff */
[----:B------:R-:W-:Y:S02]  /*6920*/  F2FP.F16.F32.PACK_AB R3, R3, R98 ;  /* 0x000000620303723e */ /* 0x000fe400000000ff */
[----:B------:R-:W-:Y:S02]  /*6930*/  F2FP.F16.F32.PACK_AB R6, R6, R88 ;  /* 0x000000580606723e */ /* 0x000fe400000000ff */
[----:B------:R-:W-:Y:S02]  /*6940*/  F2FP.F16.F32.PACK_AB R5, R5, R90 ;  /* 0x0000005a0505723e */ /* 0x000fe400000000ff */
[----:B------:R-:W-:Y:S02]  /*6950*/  F2FP.F16.F32.PACK_AB R2, R2, R92 ;  /* 0x0000005c0202723e */ /* 0x000fe400000000ff */
[----:B------:R-:W-:Y:S02]  /*6960*/  F2FP.F16.F32.PACK_AB R0, R0, R94 ;  /* 0x0000005e0000723e */ /* 0x000fe400000000ff */
        /* <DEDUP_REMOVED lines=15> */
[----:B------:R-:W-:Y:S01]  /*6a60*/  F2FP.F16.F32.PACK_AB R46, R47, R46 ;  /* 0x0000002e2f2e723e */ /* 0x000fe200000000ff */
[----:B--2---:R-:W-:Y:S04]  /*6a70*/  STS [R171], R16 ;  /* 0x00000010ab007388 */ /* 0x004fe80000000800 */
[----:B------:R-:W-:Y:S04]  /*6a80*/  STS [R171+0x400], R15 ;  /* 0x0004000fab007388 */ /* 0x000fe80000000800 */
[----:B---3--:R-:W-:Y:S01]  /*6a90*/  STS [R170], R12 ;  /* 0x0000000caa007388 */ /* 0x008fe20000000800 */
[----:B----4-:R-:W-:-:S03]  /*6aa0*/  ISETP.NE.AND P0, PT, R168, -0x1, PT ;  /* 0xffffffffa800780c */ /* 0x010fc60003f05270 */
[----:B------:R-:W-:Y:S04]  /*6ab0*/  STS [R170+0x400], R11 ;  /* 0x0004000baa007388 */ /* 0x000fe80000000800 */
[----:B------:R1:W-:Y:S04]  /*6ac0*/  STS [R171+0x1000], R14 ;  /* 0x0010000eab007388 */ /* 0x0003e80000000800 */
[----:B------:R-:W-:Y:S04]  /*6ad0*/  STS [R171+0x1400], R13 ;  /* 0x0014000dab007388 */ /* 0x000fe80000000800 */
[----:B------:R-:W-:Y:S04]  /*6ae0*/  STS [R170+0x1000], R10 ;  /* 0x0010000aaa007388 */ /* 0x000fe80000000800 */
[----:B------:R-:W-:Y:S04]  /*6af0*/  STS [R170+0x1400], R9 ;  /* 0x00140009aa007388 */ /* 0x000fe80000000800 */
[----:B------:R-:W-:Y:S04]  /*6b00*/  STS [R171+0x2000], R8 ;  /* 0x00200008ab007388 */ /* 0x000fe80000000800 */
[----:B------:R-:W-:Y:S04]  /*6b10*/  STS [R171+0x2400], R7 ;  /* 0x00240007ab007388 */ /* 0x000fe80000000800 */
[----:B------:R2:W-:Y:S01]  /*6b20*/  STS [R170+0x2000], R4 ;  /* 0x00200004aa007388 */ /* 0x0005e20000000800 */
[----:B-1----:R-:W1:Y:S03]  /*6b30*/  @P0 LDC.64 R14, c[0x0][0x458] ;  /* 0x00011600ff0e0b82 */ /* 0x002e660000000a00 */
[----:B------:R-:W-:Y:S04]  /*6b40*/  STS [R170+0x2400], R3 ;  /* 0x00240003aa007388 */ /* 0x000fe80000000800 */
[----:B------:R-:W-:Y:S04]  /*6b50*/  STS [R171+0x3000], R6 ;  /* 0x00300006ab007388 */ /* 0x000fe80000000800 */
[----:B------:R-:W-:Y:S04]  /*6b60*/  STS [R171+0x3400], R5 ;  /* 0x00340005ab007388 */ /* 0x000fe80000000800 */
[----:B------:R3:W-:Y:S04]  /*6b70*/  STS [R170+0x3000], R2 ;  /* 0x00300002aa007388 */ /* 0x0007e80000000800 */
[----:B------:R4:W-:Y:S04]  /*6b80*/  STS [R170+0x3400], R0 ;  /* 0x00340000aa007388 */ /* 0x0009e80000000800 */
[----:B------:R-:W-:Y:S01]  /*6b90*/  STS [R171+0x4000], R20 ;  /* 0x00400014ab007388 */ /* 0x000fe20000000800 */
[----:B--2---:R-:W-:-:S03]  /*6ba0*/  @P0 IADD3 R4, R250, R168, RZ ;  /* 0x000000a8fa040210 */ /* 0x004fc60007ffe0ff */
[----:B------:R-:W-:Y:S04]  /*6bb0*/  STS [R171+0x4400], R22 ;  /* 0x00440016ab007388 */ /* 0x000fe80000000800 */
[----:B------:R-:W-:Y:S04]  /*6bc0*/  STS [R170+0x4000], R32 ;  /* 0x00400020aa007388 */ /* 0x000fe80000000800 */
[----:B------:R-:W-:Y:S04]  /*6bd0*/  STS [R170+0x4400], R34 ;  /* 0x00440022aa007388 */ /* 0x000fe80000000800 */
[----:B------:R-:W-:Y:S01]  /*6be0*/  STS [R171+0x5000], R24 ;  /* 0x00500018ab007388 */ /* 0x000fe20000000800 */
[----:B---3--:R-:W2:Y:S03]  /*6bf0*/  @P0 LDC.64 R2, c[0x0][0x450] ;  /* 0x00011400ff020b82 */ /* 0x008ea60000000a00 */
[----:B------:R3:W-:Y:S01]  /*6c00*/  STS [R171+0x5400], R26 ;  /* 0x0054001aab007388 */ /* 0x0007e20000000800 */
[----:B----4-:R-:W-:-:S02]  /*6c10*/  @P0 IADD3 R0, R250, R168, RZ ;  /* 0x000000a8fa000210 */ /* 0x010fc40007ffe0ff */
[----:B------:R-:W4:Y:S01]  /*6c20*/  S2R R168, SR_CTAID.Y ;  /* 0x0000000000a87919 */ /* 0x000f220000002600 */
[----:B------:R1:W-:Y:S04]  /*6c30*/  STS [R170+0x5000], R28 ;  /* 0x0050001caa007388 */ /* 0x0003e80000000800 */
[----:B------:R1:W-:Y:S04]  /*6c40*/  STS [R170+0x5400], R30 ;  /* 0x0054001eaa007388 */ /* 0x0003e80000000800 */
[----:B------:R1:W-:Y:S04]  /*6c50*/  STS [R171+0x6000], R36 ;  /* 0x00600024ab007388 */ /* 0x0003e80000000800 */
[----:B------:R1:W-:Y:S01]  /*6c60*/  STS [R171+0x6400], R38 ;  /* 0x00640026ab007388 */ /* 0x0003e20000000800 */
[----:B--2---:R-:W-:-:S02]  /*6c70*/  @P0 IMAD R8, R0, R3, RZ ;  /* 0x0000000300080224 */ /* 0x004fc400078e02ff */
[----:B------:R-:W-:Y:S01]  /*6c80*/  @P0 IMAD.WIDE.U32 R6, R0, R2, RZ ;  /* 0x0000000200060225 */ /* 0x000fe200078e00ff */
[----:B------:R2:W-:Y:S03]  /*6c90*/  STS [R170+0x6000], R48 ;  /* 0x00600030aa007388 */ /* 0x0005e60000000800 */
[C---:B-1----:R-:W-:Y:S01]  /*6ca0*/  @P0 IMAD R0, R4.reuse, R15, RZ ;  /* 0x0000000f04000224 */ /* 0x042fe200078e02ff */
[----:B------:R2:W-:Y:S01]  /*6cb0*/  STS [R170+0x6400], R50 ;  /* 0x00640032aa007388 */ /* 0x0005e20000000800 */
[----:B------:R-:W-:Y:S01]  /*6cc0*/  @P0 IMAD.WIDE.U32 R4, R4, R14, RZ ;  /* 0x0000000e04040225 */ /* 0x000fe200078e00ff */
[----:B------:R-:W-:Y:S02]  /*6cd0*/  @P0 IADD3 R11, R7, R8, RZ ;  /* 0x00000008070b0210 */ /* 0x000fe40007ffe0ff */
[----:B------:R2:W-:Y:S01]  /*6ce0*/  STS [R171+0x7000], R40 ;  /* 0x00700028ab007388 */ /* 0x0005e20000000800 */
[----:B------:R-:W-:Y:S01]  /*6cf0*/  @P0 IMAD.MOV.U32 R10, RZ, RZ, R6 ;  /* 0x000000ffff0a0224 */ /* 0x000fe200078e0006 */
[----:B------:R-:W-:Y:S01]  /*6d00*/  @P0 IADD3 R27, R5, R0, RZ ;  /* 0x00000000051b0210 */ /* 0x000fe20007ffe0ff */
[----:B---3--:R-:W-:Y:S01]  /*6d10*/  @P0 IMAD.MOV.U32 R26, RZ, RZ, R4 ;  /* 0x000000ffff1a0224 */ /* 0x008fe200078e0004 */
[----:B------:R2:W-:Y:S01]  /*6d20*/  STS [R171+0x7400], R42 ;  /* 0x0074002aab007388 */ /* 0x0005e20000000800 */
[----:B------:R-:W-:-:S02]  /*6d30*/  LEA R0, R169, UR5, 0x1 ;  /* 0x00000005a9007c11 */ /* 0x000fc4000f8e08ff */
[----:B----4-:R-:W-:Y:S01]  /*6d40*/  SHF.R.S32.HI R12, RZ, 0x1f, R168 ;  /* 0x0000001fff0c7819 */ /* 0x010fe200000114a8 */
[----:B------:R2:W-:Y:S04]  /*6d50*/  STS [R170+0x7000], R44 ;  /* 0x0070002caa007388 */ /* 0x0005e80000000800 */
[----:B------:R2:W-:Y:S01]  /*6d60*/  STS [R170+0x7400], R46 ;  /* 0x0074002eaa007388 */ /* 0x0005e20000000800 */
[----:B------:R-:W-:Y:S05]  /*6d70*/  @P0 BRA `(.L_x_117) ;  /* 0x0000000000300947 */ /* 0x000fea0003800000 */
[----:B------:R-:W1:Y:S01]  /*6d80*/  LDC.64 R2, c[0x0][0x450] ;  /* 0x00011400ff027b82 */ /* 0x000e620000000a00 */
[----:B------:R-:W-:-:S07]  /*6d90*/  SHF.R.S32.HI R4, RZ, 0x1f, R250 ;  /* 0x0000001fff047819 */ /* 0x000fce00000114fa */
[----:B------:R-:W3:Y:S01]  /*6da0*/  LDC.64 R6, c[0x0][0x438] ;  /* 0x00010e00ff067b82 */ /* 0x000ee20000000a00 */
[-C--:B-1----:R-:W-:Y:S02]  /*6db0*/  IMAD R8, R4, R2.reuse, RZ ;  /* 0x0000000204087224 */ /* 0x082fe400078e02ff */
[----:B------:R-:W-:-:S04]  /*6dc0*/  IMAD.WIDE.U32 R4, R250, R2, RZ ;  /* 0x00000002fa047225 */ /* 0x000fc800078e00ff */
[----:B------:R-:W-:Y:S02]  /*6dd0*/  IMAD R8, R250, R3, R8 ;  /* 0x00000003fa087224 */ /* 0x000fe400078e0208 */
[----:B---3--:R-:W-:-:S03]  /*6de0*/  IMAD R9, R12, R6, RZ ;  /* 0x000000060c097224 */ /* 0x008fc600078e02ff */
[----:B------:R-:W-:Y:S01]  /*6df0*/  IADD3 R5, R5, R8, RZ ;  /* 0x0000000805057210 */ /* 0x000fe20007ffe0ff */
[C---:B------:R-:W-:Y:S02]  /*6e00*/  IMAD R7, R168.reuse, R7, R9 ;  /* 0x00000007a8077224 */ /* 0x040fe400078e0209 */
[----:B------:R-:W-:-:S05]  /*6e10*/  IMAD.WIDE.U32 R4, R168, R6, R4 ;  /* 0x00000006a8047225 */ /* 0x000fca00078e0004 */
[----:B------:R-:W-:Y:S02]  /*6e20*/  IADD3 R11, R5, R7, RZ ;  /* 0x00000007050b7210 */ /* 0x000fe40007ffe0ff */
[----:B------:R-:W-:Y:S02]  /*6e30*/  MOV R10, R4 ;  /* 0x00000004000a7202 */ /* 0x000fe40000000f00 */
.L_x_117:
        /* <DEDUP_REMOVED lines=12> */
[----:B------:R-:W-:-:S07]  /*6f00*/  MOV R26, R4 ;  /* 0x00000004001a7202 */ /* 0x000fce0000000f00 */
.L_x_118:
[----:B------:R-:W-:Y:S01]  /*6f10*/  BAR.SYNC.DEFER_BLOCKING 0x0 ;  /* 0x0000000000007b1d */ /* 0x000fe20000010000 */
[----:B------:R-:W-:Y:S01]  /*6f20*/  IMAD.SHL.U32 R12, R246, 0x40, RZ ;  /* 0x00000040f60c7824 */ /* 0x000fe200078e00ff */
[--C-:B------:R-:W-:Y:S01]  /*6f30*/  SHF.R.S32.HI R5, RZ, 0x1f, R212.reuse ;  /* 0x0000001fff057819 */ /* 0x100fe200000114d4 */
[----:B------:R-:W-:Y:S01]  /*6f40*/  IMAD.MOV.U32 R4, RZ, RZ, R212 ;  /* 0x000000ffff047224 */ /* 0x000fe200078e00d4 */
[----:B--2---:R-:W-:Y:S02]  /*6f50*/  SHF.R.S32.HI R48, RZ, 0x1f, R249 ;  /* 0x0000001fff307819 */ /* 0x004fe400000114f9 */
[----:B------:R-:W-:Y:S01]  /*6f60*/  SHF.R.S32.HI R25, RZ, 0x1f, R12 ;  /* 0x0000001fff197819 */ /* 0x000fe2000001140c */
[-C--:B------:R-:W-:Y:S01]  /*6f70*/  IMAD.WIDE.U32 R6, R12, R2.reuse, R4 ;  /* 0x000000020c067225 */ /* 0x080fe200078e0004 */
[----:B------:R-:W1:Y:S01]  /*6f80*/  S2R R50, SR_CTAID.Z ;  /* 0x0000000000327919 */ /* 0x000e620000002700 */
[----:B------:R-:W-:Y:S01]  /*6f90*/  ULDC.64 UR6, c[0x0][0x468] ;  /* 0x00011a0000067ab9 */ /* 0x000fe20000000a00 */
[----:B------:R-:W-:Y:S01]  /*6fa0*/  BSSY B0, `(.L_x_119) ;  /* 0x0000024000007945 */ /* 0x000fe20003800000 */
[----:B------:R-:W-:Y:S01]  /*6fb0*/  IMAD R8, R25, R2, RZ ;  /* 0x0000000219087224 */ /* 0x000fe200078e02ff */
[----:B------:R-:W-:-:S02]  /*6fc0*/  IADD3 R6, P0, R10, R6, RZ ;  /* 0x000000060a067210 */ /* 0x000fc40007f1e0ff */
[----:B------:R-:W-:Y:S01]  /*6fd0*/  IADD3 R10, R249, 0x20, RZ ;  /* 0x00000020f90a7810 */ /* 0x000fe20007ffe0ff */
[----:B------:R-:W-:Y:S02]  /*6fe0*/  IMAD R9, R12, R3, R8 ;  /* 0x000000030c097224 */ /* 0x000fe400078e0208 */
[----:B------:R-:W-:-:S03]  /*6ff0*/  IMAD R8, R246, -0x40, R206 ;  /* 0xffffffc0f6087824 */ /* 0x000fc600078e02ce */
[----:B------:R-:W-:Y:S02]  /*7000*/  IADD3.X R7, R11, R7, R9, P0, !PT ;  /* 0x000000070b077210 */ /* 0x000fe400007fe409 */
[-C--:B------:R-:W-:Y:S01]  /*7010*/  ISETP.GE.AND P3, PT, R249, R8.reuse, PT ;  /* 0x00000008f900720c */ /* 0x080fe20003f66270 */
[----:B------:R2:W3:Y:S01]  /*7020*/  LDS.128 R28, [R0+0xd000] ;  /* 0x00d00000001c7984 */ /* 0x0004e20000000c00 */
[----:B------:R-:W-:-:S03]  /*7030*/  ISETP.GE.AND P2, PT, R10, R8, PT ;  /* 0x000000080a00720c */ /* 0x000fc60003f46270 */
[----:B------:R2:W4:Y:S04]  /*7040*/  LDS.128 R36, [R0+0x10000] ;  /* 0x0100000000247984 */ /* 0x0005280000000c00 */
[----:B------:R2:W2:Y:S04]  /*7050*/  LDS.128 R44, [R0+0x11000] ;  /* 0x01100000002c7984 */ /* 0x0004a80000000c00 */
[----:B------:R2:W2:Y:S04]  /*7060*/  LDS.128 R32, [R0+0x12000] ;  /* 0x0120000000207984 */ /* 0x0004a80000000c00 */
[----:B------:R2:W2:Y:S01]  /*7070*/  LDS.128 R40, [R0+0x13000] ;  /* 0x0130000000287984 */ /* 0x0004a20000000c00 */
[----:B-1----:R-:W-:Y:S01]  /*7080*/  SHF.R.S32.HI R49, RZ, 0x1f, R50 ;  /* 0x0000001fff317819 */ /* 0x002fe20000011432 */
[----:B------:R-:W-:-:S04]  /*7090*/  IMAD.WIDE.U32 R6, R50, UR6, R6 ;  /* 0x0000000632067c25 */ /* 0x000fc8000f8e0006 */
[----:B------:R-:W-:-:S04]  /*70a0*/  IMAD R9, R49, UR6, RZ ;  /* 0x0000000631097c24 */ /* 0x000fc8000f8e02ff */
[----:B------:R-:W-:-:S05]  /*70b0*/  IMAD R8, R50, UR7, R9 ;  /* 0x0000000732087c24 */ /* 0x000fca000f8e0209 */
[----:B------:R-:W-:Y:S01]  /*70c0*/  IADD3 R13, R8, R7, RZ ;  /* 0x00000007080d7210 */ /* 0x000fe20007ffe0ff */
[----:B------:R-:W-:Y:S06]  /*70d0*/  @P3 BRA `(.L_x_120) ;  /* 0x0000000000403947 */ /* 0x000fec0003800000 */
[----:B------:R-:W-:Y:S01]  /*70e0*/  ULDC UR4, c[0x0][0x2d0] ;  /* 0x0000b40000047ab9 */ /* 0x000fe20000000800 */
[----:B------:R-:W1:Y:S01]  /*70f0*/  LDS.128 R20, [R0+0xe000] ;  /* 0x00e0000000147984 */ /* 0x000e620000000c00 */
        /* <DEDUP_REMOVED lines=12> */
[----:B-1----:R1:W-:Y:S04]  /*71c0*/  @!P0 STG.E.128 desc[UR16][R8.64+0x80], R20 ;  /* 0x0000801408008986 */ /* 0x0023e8000c101d10 */
[----:B---3--:R1:W-:Y:S02]  /*71d0*/  @!P1 STG.E.128 desc[UR16][R8.64], R16 ;  /* 0x0000001008009986 */ /* 0x0083e4000c101d10 */
.L_x_120:
[----:B------:R-:W-:Y:S05]  /*71e0*/  BSYNC B0 ;  /* 0x0000000000007941 */ /* 0x000fea0003800000 */
.L_x_119:
[----:B-1----:R1:W1:Y:S01]  /*71f0*/  LDS.128 R8, [R0+0xf000] ;  /* 0x00f0000000087984 */ /* 0x0022620000000c00 */
        /* <DEDUP_REMOVED lines=10> */
[----:B------:R-:W-:-:S04]  /*72a0*/  IMAD.WIDE.U32 R6, R0, R2, R6 ;  /* 0x0000000200067225 */ /* 0x000fc800078e0006 */
[----:B------:R-:W-:Y:S01]  /*72b0*/  IMAD R0, R0, R3, R16 ;  /* 0x0000000300007224 */ /* 0x000fe200078e0210 */
[----:B------:R-:W-:-:S03]  /*72c0*/  LEA R2, P4, R6, UR6, 0x1 ;  /* 0x0000000606027c11 */ /* 0x000fc6000f8808ff */
[----:B------:R-:W-:-:S05]  /*72d0*/  IMAD.IADD R0, R0, 0x1, R7 ;  /* 0x0000000100007824 */ /* 0x000fca00078e0207 */
[----:B------:R-:W-:-:S05]  /*72e0*/  LEA.HI.X R3, R6, UR7, R0, 0x1, P4 ;  /* 0x0000000706037c11 */ /* 0x000fca000a0f0c00 */
[----:B---3--:R1:W-:Y:S04]  /*72f0*/  @!P1 STG.E.128 desc[UR16][R2.64], R28 ;  /* 0x0000001c02009986 */ /* 0x0083e8000c101d10 */
[----:B------:R1:W-:Y:S02]  /*7300*/  @!P0 STG.E.128 desc[UR16][R2.64+0x80], R8 ;  /* 0x0000800802008986 */ /* 0x0003e4000c101d10 */
.L_x_122:
[----:B------:R-:W-:Y:S05]  /*7310*/  BSYNC B0 ;  /* 0x0000000000007941 */ /* 0x000fea0003800000 */
.L_x_121:
        /* <DEDUP_REMOVED lines=24> */
[----:B----4-:R1:W-:Y:S04]  /*74a0*/  @!P1 STG.E.128 desc[UR16][R4.64], R36 ;  /* 0x0000002404009986 */ /* 0x0103e8000c101d10 */
[----:B------:R1:W-:Y:S02]  /*74b0*/  @!P0 STG.E.128 desc[UR16][R4.64+0x80], R32 ;  /* 0x0000802004008986 */ /* 0x0003e4000c101d10 */
.L_x_124:
[----:B------:R-:W-:Y:S05]  /*74c0*/  BSYNC B0 ;  /* 0x0000000000007941 */ /* 0x000fea0003800000 */
.L_x_123:
[----:B------:R-:W-:Y:S05]  /*74d0*/  @P2 BRA `(.L_x_93) ;  /* 0x00000000003c2947 */ /* 0x000fea0003800000 */
[----:B------:R-:W-:Y:S01]  /*74e0*/  IADD3 R0, P0, R249, 0x20, RZ ;  /* 0x00000020f9007810 */ /* 0x000fe20007f1e0ff */
[----:B------:R-:W-:Y:S01]  /*74f0*/  ULDC UR4, c[0x0][0x2d0] ;  /* 0x0000b40000047ab9 */ /* 0x000fe20000000800 */
[----:B------:R-:W-:Y:S01]  /*7500*/  ULDC.64 UR6, c[0x0][0x3f8] ;  /* 0x0000fe0000067ab9 */ /* 0x000fe20000000a00 */
[----:B------:R-:W-:Y:S02]  /*7510*/  ISETP.GE.AND P1, PT, R212, UR4, PT ;  /* 0x00000004d4007c0c */ /* 0x000fe4000bf26270 */
        /* <DEDUP_REMOVED lines=9> */
[----:B------:R2:W-:Y:S04]  /*75b0*/  @!P1 STG.E.128 desc[UR16][R2.64], R44 ;  /* 0x0000002c02009986 */ /* 0x0005e8000c101d10 */
[----:B------:R2:W-:Y:S02]  /*75c0*/  @!P0 STG.E.128 desc[UR16][R2.64+0x80], R40 ;  /* 0x0000802802008986 */ /* 0x0005e4000c101d10 */
.L_x_93:
[----:B------:R-:W-:Y:S05]  /*75d0*/  BSYNC B1 ;  /* 0x0000000000017941 */ /* 0x000fea0003800000 */
.L_x_79:
[----:B------:R-:W3:Y:S02]  /*75e0*/  LDC R0, c[0x0][0xc] ;  /* 0x00000300ff007b82 */ /* 0x000ee40000000800 */
[----:B---3--:R-:W-:-:S04]  /*75f0*/  IADD3 R246, R0, R246, RZ ;  /* 0x000000f600f67210 */ /* 0x008fc80007ffe0ff */
[----:B------:R-:W-:-:S13]  /*7600*/  ISETP.GE.AND P0, PT, R246, UR14, PT ;  /* 0x0000000ef6007c0c */ /* 0x000fda000bf06270 */
[----:B------:R-:W-:Y:S05]  /*7610*/  @P0 BRA `(.L_x_125) ;  /* 0x0000000000040947 */ /* 0x000fea0003800000 */
[----:B------:R-:W-:Y:S05]  /*7620*/  BRA `(.L_x_126) ;  /* 0xffffff9000b47947 */ /* 0x000fea000383ffff */
.L_x_125:
[----:B------:R-:W-:Y:S05]  /*7630*/  EXIT ;  /* 0x000000000000794d */ /* 0x000fea0003800000 */
.L_x_127:
        /* <DEDUP_REMOVED lines=12> */
.L_x_2052:


//--------------------- .text._ZN5flash44flash_bwd_dq_dk_dv_loop_seqk_parallel_kernelI23Flash_bwd_kernel_traitsILi128ELi64ELi64ELi8ELi4ELi2ELi2ELb1ELb0EN7cutlass6half_tE19Flash_kernel_traitsILi128ELi64ELi64ELi8ES3_EELb0ELb0ELb0ELb0ELb1ELb1ELb0EEEvNS_16Flash_bwd_paramsE --------------------------
	.section	.text._ZN5flash44flash_bwd_dq_dk_dv_loop_seqk_parallel_kernelI23Flash_bwd_kernel_traitsILi128ELi64ELi64ELi8ELi4ELi2ELi2ELb1ELb0EN7cutlass6half_tE19Flash_kernel_traitsILi128ELi64ELi64ELi8ES3_EELb0ELb0ELb0ELb0ELb1ELb1ELb0EEEvNS_16Flash_bwd_paramsE,"ax",@progbits
	.align	128
        .global         _ZN5flash44flash_bwd_dq_dk_dv_loop_seqk_parallel_kernelI23Flash_bwd_kernel_traitsILi128ELi64ELi64ELi8ELi4ELi2ELi2ELb1ELb0EN7cutlass6half_tE19Flash_kernel_traitsILi128ELi64ELi64ELi8ES3_EELb0ELb0ELb0ELb0ELb1ELb1ELb0EEEvNS_16Flash_bwd_paramsE
        .type           _ZN5flash44flash_bwd_dq_dk_dv_loop_seqk_parallel_kernelI23Flash_bwd_kernel_traitsILi128ELi64ELi64ELi8ELi4ELi2ELi2ELb1ELb0EN7cutlass6half_tE19Flash_kernel_traitsILi128ELi64ELi64ELi8ES3_EELb0ELb0ELb0ELb0ELb1ELb1ELb0EEEvNS_16Flash_bwd_paramsE,@function
        .size           _ZN5flash44flash_bwd_dq_dk_dv_loop_seqk_parallel_kernelI23Flash_bwd_kernel_traitsILi128ELi64ELi64ELi8ELi4ELi2ELi2ELb1ELb0EN7cutlass6half_tE19Flash_kernel_traitsILi128ELi64ELi64ELi8ES3_EELb0ELb0ELb0ELb0ELb1ELb1ELb0EEEvNS_16Flash_bwd_paramsE,(.L_x_2053 - _ZN5flash44flash_bwd_dq_dk_dv_loop_seqk_parallel_kernelI23Flash_bwd_kernel_traitsILi128ELi64ELi64ELi8ELi4ELi2ELi2ELb1ELb0EN7cutlass6half_tE19Flash_kernel_traitsILi128ELi64ELi64ELi8ES3_EELb0ELb0ELb0ELb0ELb1ELb1ELb0EEEvNS_16Flash_bwd_paramsE)
        .other          _ZN5flash44flash_bwd_dq_dk_dv_loop_seqk_parallel_kernelI23Flash_bwd_kernel_traitsILi128ELi64ELi64ELi8ELi4ELi2ELi2ELb1ELb0EN7cutlass6half_tE19Flash_kernel_traitsILi128ELi64ELi64ELi8ES3_EELb0ELb0ELb0ELb0ELb1ELb1ELb0EEEvNS_16Flash_bwd_paramsE,@"STO_CUDA_ENTRY STV_DEFAULT"
_ZN5flash44flash_bwd_dq_dk_dv_loop_seqk_parallel_kernelI23Flash_bwd_kernel_traitsILi128ELi64ELi64ELi8ELi4ELi2ELi2ELb1ELb0EN7cutlass6half_tE19Flash_kernel_traitsILi128ELi64ELi64ELi8ES3_EELb0ELb0ELb0ELb0ELb1ELb1ELb0EEEvNS_16Flash_bwd_paramsE:
.text._ZN5flash44flash_bwd_dq_dk_dv_loop_seqk_parallel_kernelI23Flash_bwd_kernel_traitsILi128ELi64ELi64ELi8ELi4ELi2ELi2ELb1ELb0EN7cutlass6half_tE19Flash_kernel_traitsILi128ELi64ELi64ELi8ES3_EELb0ELb0ELb0ELb0ELb1ELb1ELb0EEEvNS_16Flash_bwd_paramsE:
[----:B------:R-:W-:Y:S08]  /*0000*/  LDC R1, c[0x0][0x28] ;  /* 0x00000a00ff017b82 */ /* 0x000ff00000000800 */
[----:B------:R-:W1:Y:S01]  /*0010*/  S2UR UR15, SR_CTAID.X ;  /* 0x00000000000f79c3 */ /* 0x000e620000002500 */
[----:B------:R-:W-:Y:S02]  /*0020*/  ULDC UR5, c[0x0][0x2c8] ;  /* 0x0000b20000057ab9 */ /* 0x000fe40000000800 */
[----:B------:R-:W-:-:S04]  /*0030*/  UIADD3 UR5, UR5, 0x3f, URZ ;  /* 0x0000003f05057890 */ /* 0x000fc8000fffe03f */
[----:B------:R-:W-:-:S04]  /*0040*/  USHF.R.S32.HI UR4, URZ, 0x1f, UR5 ;  /* 0x0000001f3f047899 */ /* 0x000fc80008011405 */
[----:B------:R-:W-:-:S04]  /*0050*/  ULEA.HI UR4, UR4, UR5, URZ, 0x6 ;  /* 0x0000000504047291 */ /* 0x000fc8000f8f303f */
[----:B------:R-:W-:-:S04]  /*0060*/  USHF.R.S32.HI UR4, URZ, 0x6, UR4 ;  /* 0x000000063f047899 */ /* 0x000fc80008011404 */
[----:B-1----:R-:W-:-:S06]  /*0070*/  UISETP.GE.AND UP0, UPT, UR15, UR4, UPT ;  /* 0x000000040f00728c */ /* 0x002fcc000bf06270 */
[----:B------:R-:W-:-:S13]  /*0080*/  PLOP3.LUT P0, PT, PT, PT, UP0, 0x80, 0x0 ;  /* 0x000000000000781c */ /* 0x000fda0003f0f008 */
[----:B------:R-:W-:Y:S05]  /*0090*/  @P0 EXIT ;  /* 0x000000000000094d */ /* 0x000fea0003800000 */
[----:B------:R-:W1:Y:S01]  /*00a0*/  S2R R5, SR_TID.X ;  /* 0x0000000000057919 */ /* 0x000e620000002100 */
[----:B------:R-:W2:Y:S01]  /*00b0*/  S2UR UR5, SR_CgaCtaId ;  /* 0x00000000000579c3 */ /* 0x000ea20000008800 */
[----:B------:R-:W-:Y:S01]  /*00c0*/  UMOV UR4, 0x400 ;  /* 0x0000040000047882 */ /* 0x000fe20000000000 */
[----:B------:R-:W-:Y:S01]  /*00d0*/  IMAD.MOV.U32 R227, RZ, RZ, -0x10 ;  /* 0xfffffff0ffe37424 */ /* 0x000fe200078e00ff */
[----:B------:R-:W-:Y:S01]  /*00e0*/  ULDC.64 UR16, c[0x0][0x208] ;  /* 0x0000820000107ab9 */ /* 0x000fe20000000a00 */
[----:B------:R-:W-:Y:S01]  /*00f0*/  UMOV UR13, 0xffffc000 ;  /* 0xffffc000000d7882 */ /* 0x000fe20000000000 */
[----:B------:R-:W-:-:S03]  /*0100*/  ULDC.64 UR8, c[0x0][0x300] ;  /* 0x0000c00000087ab9 */ /* 0x000fc60000000a00 */
[----:B------:R-:W3:Y:S08]  /*0110*/  S2UR UR12, SR_CTAID.Y ;  /* 0x00000000000c79c3 */ /* 0x000ef00000002600 */
[----:B------:R-:W4:Y:S08]  /*0120*/  S2UR UR14, SR_CTAID.Z ;  /* 0x00000000000e79c3 */ /* 0x000f300000002700 */
[----:B------:R-:W5:Y:S01]  /*0130*/  S2UR UR11, SR_CTAID.Z ;  /* 0x00000000000b79c3 */ /* 0x000f620000002700 */
[----:B--2---:R-:W-:-:S04]  /*0140*/  ULEA UR5, UR5, UR4, 0x18 ;  /* 0x0000000405057291 */ /* 0x004fc8000f8ec03f */
[----:B------:R-:W-:Y:S01]  /*0150*/  UIADD3 UR6, UR5, 0xc000, URZ ;  /* 0x0000c00005067890 */ /* 0x000fe2000fffe03f */
[----:B-1----:R-:W-:Y:S02]  /*0160*/  SHF.R.S32.HI R8, RZ, 0x1f, R5 ;  /* 0x0000001fff087819 */ /* 0x002fe40000011405 */
[----:B------:R-:W1:Y:S01]  /*0170*/  S2UR UR10, SR_CTAID.Y ;  /* 0x00000000000a79c3 */ /* 0x000e620000002600 */
[----:B------:R-:W-:Y:S01]  /*0180*/  UIADD3 UR4, UR5, 0x10000, URZ ;  /* 0x0001000005047890 */ /* 0x000fe2000fffe03f */
[CC--:B------:R-:W-:Y:S01]  /*0190*/  LEA.HI R16, R8.reuse, R5.reuse, RZ, 0x3 ;  /* 0x0000000508107211 */ /* 0x0c0fe200078f18ff */
[----:B---3--:R-:W-:Y:S01]  /*01a0*/  USHF.R.S32.HI UR21, URZ, 0x1f, UR12 ;  /* 0x0000001f3f157899 */ /* 0x008fe2000801140c */
[CC--:B------:R-:W-:Y:S01]  /*01b0*/  LEA.HI R3, R8.reuse, R5.reuse, RZ, 0x4 ;  /* 0x0000000508037211 */ /* 0x0c0fe200078f20ff */
[----:B------:R-:W-:Y:S01]  /*01c0*/  UIMAD.WIDE UR58, UR12, 0x80, URZ ;  /* 0x000000800c3a78a5 */ /* 0x000fe2000f8e023f */
[CC--:B------:R-:W-:Y:S01]  /*01d0*/  LEA.HI R7, R8.reuse, R5.reuse, RZ, 0x2 ;  /* 0x0000000508077211 */ /* 0x0c0fe200078f10ff */
[----:B----4-:R-:W-:Y:S01]  /*01e0*/  USHF.R.S32.HI UR20, URZ, 0x1f, UR14 ;  /* 0x0000001f3f147899 */ /* 0x010fe2000801140e */
[----:B------:R-:W-:-:S02]  /*01f0*/  LEA.HI R0, R8, R5, RZ, 0x5 ;  /* 0x0000000508007211 */ /* 0x000fc400078f28ff */
[----:B------:R-:W-:Y:S02]  /*0200*/  LOP3.LUT R4, R16, 0xfffffff8, RZ, 0xc0, !PT ;  /* 0xfffffff810047812 */ /* 0x000fe400078ec0ff */
[----:B------:R-:W-:Y:S02]  /*0210*/  LOP3.LUT R14, R3, 0xfffffff0, RZ, 0xc0, !PT ;  /* 0xfffffff0030e7812 */ /* 0x000fe400078ec0ff */
[----:B------:R-:W-:Y:S01]  /*0220*/  LOP3.LUT R2, R7, 0x7ffffffc, RZ, 0xc0, !PT ;  /* 0x7ffffffc07027812 */ /* 0x000fe200078ec0ff */
[C---:B------:R-:W-:Y:S01]  /*0230*/  IMAD.IADD R9, R5.reuse, 0x1, -R4 ;  /* 0x0000000105097824 */ /* 0x040fe200078e0a04 */
[----:B------:R-:W-:Y:S01]  /*0240*/  SHF.R.S32.HI R219, RZ, 0x3, R16 ;  /* 0x00000003ffdb7819 */ /* 0x000fe20000011410 */
[----:B------:R-:W-:Y:S01]  /*0250*/  IMAD.IADD R14, R5, 0x1, -R14 ;  /* 0x00000001050e7824 */ /* 0x000fe200078e0a0e */
[CC--:B------:R-:W-:Y:S01]  /*0260*/  LEA.HI R6, R8.reuse, R5.reuse, RZ, 0x7 ;  /* 0x0000000508067211 */ /* 0x0c0fe200078f38ff */
[----:B------:R-:W-:Y:S01]  /*0270*/  IMAD.SHL.U32 R220, R9, 0x8, RZ ;  /* 0x0000000809dc7824 */ /* 0x000fe200078e00ff */
[----:B------:R-:W-:Y:S01]  /*0280*/  SHF.R.S32.HI R13, RZ, 0x5, R0 ;  /* 0x00000005ff0d7819 */ /* 0x000fe20000011400 */
[----:B------:R-:W-:Y:S01]  /*0290*/  IMAD.SHL.U32 R11, R219, 0x40, RZ ;  /* 0x00000040db0b7824 */ /* 0x000fe200078e00ff */
[----:B------:R-:W-:Y:S01]  /*02a0*/  LEA.HI R8, R8, R5, RZ, 0x6 ;  /* 0x0000000508087211 */ /* 0x000fe200078f30ff */
[----:B------:R-:W-:Y:S01]  /*02b0*/  IMAD.IADD R5, R5, 0x1, -R2 ;  /* 0x0000000105057824 */ /* 0x000fe200078e0a02 */
[----:B------:R-:W-:Y:S01]  /*02c0*/  SHF.R.S32.HI R2, RZ, 0x1f, R0 ;  /* 0x0000001fff027819 */ /* 0x000fe20000011400 */
[----:B-----5:R-:W-:Y:S01]  /*02d0*/  USHF.R.S32.HI UR19, URZ, 0x1f, UR11 ;  /* 0x0000001f3f137899 */ /* 0x020fe2000801140b */
[----:B------:R-:W-:Y:S01]  /*02e0*/  SHF.R.S32.HI R10, RZ, 0x4, R3 ;  /* 0x00000004ff0a7819 */ /* 0x000fe20000011403 */
[----:B-1----:R-:W-:Y:S01]  /*02f0*/  USHF.R.S32.HI UR18, URZ, 0x1f, UR10 ;  /* 0x0000001f3f127899 */ /* 0x002fe2000801140a */
[----:B------:R-:W-:-:S02]  /*0300*/  SHF.R.S32.HI R4, RZ, 0x2, R7 ;  /* 0x00000002ff047819 */ /* 0x000fc40000011407 */
[----:B------:R-:W-:Y:S02]  /*0310*/  LEA.HI R0, R0, R13, RZ, 0x1 ;  /* 0x0000000d00007211 */ /* 0x000fe400078f08ff */
[----:B------:R-:W-:Y:S02]  /*0320*/  SHF.R.S32.HI R7, RZ, 0x1f, R7 ;  /* 0x0000001fff077819 */ /* 0x000fe40000011407 */
[----:B------:R-:W-:Y:S02]  /*0330*/  LEA.HI R3, R3, R10, RZ, 0x1 ;  /* 0x0000000a03037211 */ /* 0x000fe400078f08ff */
[----:B------:R-:W-:Y:S02]  /*0340*/  LOP3.LUT R0, R0, 0xfffffffe, RZ, 0xc0, !PT ;  /* 0xfffffffe00007812 */ /* 0x000fe400078ec0ff */
[----:B------:R-:W-:Y:S02]  /*0350*/  LOP3.LUT R11, R11, 0x1c0, RZ, 0xc0, !PT ;  /* 0x000001c00b0b7812 */ /* 0x000fe400078ec0ff */
[----:B------:R-:W-:Y:S01]  /*0360*/  LEA.HI R7, R7, R4, RZ, 0x3 ;  /* 0x0000000407077211 */ /* 0x000fe200078f18ff */
[----:B------:R-:W-:Y:S01]  /*0370*/  IMAD.IADD R0, R13, 0x1, -R0 ;  /* 0x000000010d007824 */ /* 0x000fe200078e0a00 */
[----:B------:R-:W-:-:S02]  /*0380*/  LOP3.LUT R3, R3, 0xfffffffe, RZ, 0xc0, !PT ;  /* 0xfffffffe03037812 */ /* 0x000fc400078ec0ff */
[C---:B------:R-:W-:Y:S02]  /*0390*/  LOP3.LUT P4, RZ, R9.reuse, 0x2, RZ, 0xc0, !PT ;  /* 0x0000000209ff7812 */ /* 0x040fe4000788c0ff */
[----:B------:R-:W-:Y:S01]  /*03a0*/  SHF.R.U32.HI R218, RZ, 0x3, R11 ;  /* 0x00000003ffda7819 */ /* 0x000fe2000001160b */
[----:B------:R-:W-:Y:S01]  /*03b0*/  IMAD.IADD R3, R10, 0x1, -R3 ;  /* 0x000000010a037824 */ /* 0x000fe200078e0a03 */
[C---:B------:R-:W-:Y:S01]  /*03c0*/  LOP3.LUT P3, RZ, R9.reuse, 0x4, RZ, 0xc0, !PT ;  /* 0x0000000409ff7812 */ /* 0x040fe2000786c0ff */
[----:B------:R-:W-:Y:S01]  /*03d0*/  IMAD.SHL.U32 R9, R9, 0x40, RZ ;  /* 0x0000004009097824 */ /* 0x000fe200078e00ff */
[----:B------:R-:W-:Y:S01]  /*03e0*/  LOP3.LUT R7, R7, 0xfffffff8, RZ, 0xc0, !PT ;  /* 0xfffffff807077812 */ /* 0x000fe200078ec0ff */
[----:B------:R-:W-:Y:S01]  /*03f0*/  IMAD.SHL.U32 R10, R0, 0x10, RZ ;  /* 0x00000010000a7824 */ /* 0x000fe200078e00ff */
[----:B------:R-:W-:Y:S02]  /*0400*/  LOP3.LUT R11, R11, 0x38, R220, 0xf8, !PT ;  /* 0x000000380b0b7812 */ /* 0x000fe400078ef8dc */
[----:B------:R-:W-:Y:S01]  /*0410*/  LOP3.LUT R9, R9, 0x1c0, RZ, 0xc0, !PT ;  /* 0x000001c009097812 */ /* 0x000fe200078ec0ff */
[----:B------:R-:W-:Y:S01]  /*0420*/  IMAD.IADD R7, R4, 0x1, -R7 ;  /* 0x0000000104077824 */ /* 0x000fe200078e0a07 */
[----:B------:R-:W-:-:S02]  /*0430*/  LOP3.LUT R218, R11, R218, RZ, 0x3c, !PT ;  /* 0x000000da0bda7212 */ /* 0x000fc400078e3cff */
[----:B------:R-:W-:Y:S02]  /*0440*/  SHF.R.S32.HI R11, RZ, 0x1f, R14 ;  /* 0x0000001fff0b7819 */ /* 0x000fe4000001140e */
[----:B------:R-:W-:Y:S02]  /*0450*/  LOP3.LUT R209, R9, 0x10, R10, 0xf8, !PT ;  /* 0x0000001009d17812 */ /* 0x000fe400078ef80a */
[----:B------:R-:W-:Y:S02]  /*0460*/  LEA.HI R4, R11, R14, RZ, 0x3 ;  /* 0x0000000e0b047211 */ /* 0x000fe400078f18ff */
[----:B------:R-:W-:Y:S02]  /*0470*/  LOP3.LUT R11, R7, 0x1, RZ, 0xc0, !PT ;  /* 0x00000001070b7812 */ /* 0x000fe400078ec0ff */
[----:B------:R-:W-:Y:S02]  /*0480*/  LOP3.LUT R211, R9, 0x8, R16, 0xf8, !PT ;  /* 0x0000000809d37812 */ /* 0x000fe400078ef810 */
[----:B------:R-:W-:Y:S01]  /*0490*/  SHF.R.U32.HI R10, RZ, 0x3, R9 ;  /* 0x00000003ff0a7819 */ /* 0x000fe20000011609 */
[----:B------:R-:W-:Y:S01]  /*04a0*/  IMAD.SHL.U32 R9, R3, 0x200, RZ ;  /* 0x0000020003097824 */ /* 0x000fe200078e00ff */
[----:B------:R-:W-:-:S02]  /*04b0*/  SHF.R.S32.HI R6, RZ, 0x7, R6 ;  /* 0x00000007ff067819 */ /* 0x000fc40000011406 */
[----:B------:R-:W-:Y:S02]  /*04c0*/  LOP3.LUT R209, R209, 0x8, R16, 0xf8, !PT ;  /* 0x00000008d1d17812 */ /* 0x000fe400078ef810 */
[----:B------:R-:W-:Y:S01]  /*04d0*/  ISETP.NE.U32.AND P0, PT, R11, 0x1, PT ;  /* 0x000000010b00780c */ /* 0x000fe20003f05070 */
[----:B------:R-:W-:Y:S01]  /*04e0*/  IMAD R12, R6, 0x800, R9 ;  /* 0x00000800060c7824 */ /* 0x000fe200078e0209 */
[----:B------:R-:W-:Y:S01]  /*04f0*/  LOP3.LUT R209, R9, R209, R10, 0xf6, !PT ;  /* 0x000000d109d17212 */ /* 0x000fe200078ef60a */
[----:B------:R-:W-:Y:S01]  /*0500*/  IMAD.SHL.U32 R11, R3, 0x20, RZ ;  /* 0x00000020030b7824 */ /* 0x000fe200078e00ff */
[----:B------:R-:W-:Y:S02]  /*0510*/  SHF.R.S32.HI R9, RZ, 0x6, R8 ;  /* 0x00000006ff097819 */ /* 0x000fe40000011408 */
[C---:B------:R-:W-:Y:S01]  /*0520*/  R2P PR, R7.reuse, 0x6 ;  /* 0x0000000607007804 */ /* 0x040fe20000000000 */
[----:B------:R-:W-:Y:S01]  /*0530*/  IMAD.SHL.U32 R7, R7, 0x40, RZ ;  /* 0x0000004007077824 */ /* 0x000fe200078e00ff */
[----:B------:R-:W-:Y:S01]  /*0540*/  LOP3.LUT R217, R4, 0xfffffff8, RZ, 0xc0, !PT ;  /* 0xfffffff804d97812 */ /* 0x000fe200078ec0ff */
[----:B------:R-:W-:Y:S01]  /*0550*/  IMAD.SHL.U32 R8, R9, 0x8, RZ ;  /* 0x0000000809087824 */ /* 0x000fe200078e00ff */
[----:B------:R-:W-:Y:S01]  /*0560*/  LOP3.LUT R211, R211, R10, RZ, 0x3c, !PT ;  /* 0x0000000ad3d37212 */ /* 0x000fe200078e3cff */
[----:B------:R-:W-:Y:S01]  /*0570*/  IMAD R218, R9, 0x200, R218 ;  /* 0x0000020009da7824 */ /* 0x000fe200078e02da */
[----:B------:R-:W-:Y:S01]  /*0580*/  LOP3.LUT R7, R7, 0x1c0, RZ, 0xc0, !PT ;  /* 0x000001c007077812 */ /* 0x000fe200078ec0ff */
[----:B------:R-:W-:Y:S01]  /*0590*/  IMAD.SHL.U32 R10, R6, 0x20, RZ ;  /* 0x00000020060a7824 */ /* 0x000fe200078e00ff */
[----:B------:R-:W-:Y:S01]  /*05a0*/  LEA.HI R2, R2, R13, RZ, 0x2 ;  /* 0x0000000d02027211 */ /* 0x000fe200078f10ff */
[----:B------:R-:W-:Y:S01]  /*05b0*/  IMAD.SHL.U32 R9, R5, 0x2, RZ ;  /* 0x0000000205097824 */ /* 0x000fe200078e00ff */
[----:B------:R-:W-:Y:S01]  /*05c0*/  LOP3.LUT R6, R8, 0x18, RZ, 0xc0, !PT ;  /* 0x0000001808067812 */ /* 0x000fe200078ec0ff */
[----:B------:R-:W-:Y:S01]  /*05d0*/  IMAD.IADD R217, R14, 0x1, -R217 ;  /* 0x000000010ed97824 */ /* 0x000fe200078e0ad9 */
[----:B------:R-:W-:Y:S01]  /*05e0*/  SHF.R.U32.HI R5, RZ, 0x3, R7 ;  /* 0x00000003ff057819 */ /* 0x000fe20000011607 */
[----:B------:R-:W-:Y:S01]  /*05f0*/  IMAD.IADD R211, R12, 0x1, R211 ;  /* 0x000000010cd37824 */ /* 0x000fe200078e02d3 */
[----:B------:R-:W-:-:S02]  /*0600*/  LOP3.LUT R2, R2, 0xfffffffc, RZ, 0xc0, !PT ;  /* 0xfffffffc02027812 */ /* 0x000fc400078ec0ff */
[----:B------:R-:W-:Y:S01]  /*0610*/  LOP3.LUT R10, R7, 0x20, R10, 0xf8, !PT ;  /* 0x00000020070a7812 */ /* 0x000fe200078ef80a */
[----:B------:R-:W-:Y:S01]  /*0620*/  IMAD.SHL.U32 R211, R211, 0x2, RZ ;  /* 0x00000002d3d37824 */ /* 0x000fe200078e00ff */
[----:B------:R-:W-:Y:S01]  /*0630*/  LOP3.LUT R222, R5, R7, R6, 0x1e, !PT ;  /* 0x0000000705de7212 */ /* 0x000fe200078e1e06 */
[----:B------:R-:W-:Y:S01]  /*0640*/  IMAD.SHL.U32 R7, R3, 0x8, RZ ;  /* 0x0000000803077824 */ /* 0x000fe200078e00ff */
[----:B------:R-:W-:Y:S01]  /*0650*/  LOP3.LUT R212, R6, 0x20, R11, 0xf8, !PT ;  /* 0x0000002006d47812 */ /* 0x000fe200078ef80b */
[----:B------:R-:W-:Y:S01]  /*0660*/  IMAD.SHL.U32 R6, R217, 0x40, RZ ;  /* 0x00000040d9067824 */ /* 0x000fe200078e00ff */
[----:B------:R-:W-:Y:S01]  /*0670*/  LOP3.LUT R223, R10, R5, RZ, 0x3c, !PT ;  /* 0x000000050adf7212 */ /* 0x000fe200078e3cff */
[----:B------:R-:W-:Y:S01]  /*0680*/  IMAD.SHL.U32 R3, R4, 0x40, RZ ;  /* 0x0000004004037824 */ /* 0x000fe200078e00ff */
[----:B------:R-:W-:Y:S01]  /*0690*/  SEL R227, R227, 0x10, !P0 ;  /* 0x00000010e3e37807 */ /* 0x000fe20004000000 */
[----:B------:R-:W-:Y:S01]  /*06a0*/  IMAD.IADD R2, R13, 0x1, -R2 ;  /* 0x000000010d027824 */ /* 0x000fe200078e0a02 */
[----:B------:R-:W-:-:S02]  /*06b0*/  LOP3.LUT R6, R6, 0x1c0, RZ, 0xc0, !PT ;  /* 0x000001c006067812 */ /* 0x000fc400078ec0ff */
[----:B------:R-:W-:Y:S01]  /*06c0*/  LOP3.LUT R3, R3, 0xfffffe00, RZ, 0xc0, !PT ;  /* 0xfffffe0003037812 */ /* 0x000fe200078ec0ff */
[--C-:B------:R-:W-:Y:S01]  /*06d0*/  IMAD R8, R2, 0x400, R9.reuse ;  /* 0x0000040002087824 */ /* 0x100fe200078e0209 */
[--C-:B------:R-:W-:Y:S01]  /*06e0*/  SHF.R.U32.HI R5, RZ, 0x3, R6.reuse ;  /* 0x00000003ff057819 */ /* 0x100fe20000011606 */
[----:B------:R-:W-:Y:S01]  /*06f0*/  IMAD R9, R0, 0x400, R9 ;  /* 0x0000040000097824 */ /* 0x000fe200078e0209 */
[----:B------:R-:W-:Y:S01]  /*0700*/  LOP3.LUT R208, R6, 0x8, R7, 0xf8, !PT ;  /* 0x0000000806d07812 */ /* 0x000fe200078ef807 */
[----:B------:R-:W-:Y:S01]  /*0710*/  IMAD R213, R2, 0x400, R3 ;  /* 0x0000040002d57824 */ /* 0x000fe200078e0203 */
[----:B------:R-:W-:Y:S01]  /*0720*/  LOP3.LUT R212, R5, R212, R6, 0x1e, !PT ;  /* 0x000000d405d47212 */ /* 0x000fe200078e1e06 */
[----:B------:R-:W-:Y:S01]  /*0730*/  IMAD.IADD R223, R8, 0x1, R223 ;  /* 0x0000000108df7824 */ /* 0x000fe200078e02df */
[----:B------:R-:W-:Y:S01]  /*0740*/  LOP3.LUT R208, R208, R5, RZ, 0x3c, !PT ;  /* 0x00000005d0d07212 */ /* 0x000fe200078e3cff */
[----:B------:R-:W-:Y:S01]  /*0750*/  IMAD.MOV.U32 R2, RZ, RZ, 0x20 ;  /* 0x00000020ff027424 */ /* 0x000fe200078e00ff */
[----:B------:R-:W-:Y:S01]  /*0760*/  LOP3.LUT R212, R212, R3, RZ, 0xfc, !PT ;  /* 0x00000003d4d47212 */ /* 0x000fe200078efcff */
[----:B------:R-:W-:Y:S01]  /*0770*/  IMAD R5, R0, 0x400, R3 ;  /* 0x0000040000057824 */ /* 0x000fe200078e0203 */
[----:B------:R-:W-:Y:S01]  /*0780*/  LEA R223, R223, UR5, 0x1 ;  /* 0x00000005dfdf7c11 */ /* 0x000fe2000f8e08ff */
[----:B------:R-:W-:Y:S01]  /*0790*/  IMAD.IADD R222, R9, 0x1, R222 ;  /* 0x0000000109de7824 */ /* 0x000fe200078e02de */
[----:B------:R-:W-:Y:S01]  /*07a0*/  SEL R2, R2, 0xffffffe0, !P4 ;  /* 0xffffffe002027807 */ /* 0x000fe20006000000 */
[----:B------:R-:W-:Y:S01]  /*07b0*/  IMAD.MOV.U32 R0, RZ, RZ, 0x40 ;  /* 0x00000040ff007424 */ /* 0x000fe200078e00ff */
[----:B------:R-:W-:Y:S01]  /*07c0*/  LEA R209, R209, UR5, 0x1 ;  /* 0x00000005d1d17c11 */ /* 0x000fe2000f8e08ff */
[----:B------:R-:W-:Y:S01]  /*07d0*/  IMAD.IADD R213, R213, 0x1, R208 ;  /* 0x00000001d5d57824 */ /* 0x000fe200078e02d0 */
[----:B------:R-:W-:Y:S01]  /*07e0*/  IADD3 R3, R2, UR6, R211 ;  /* 0x0000000602037c10 */ /* 0x000fe2000fffe0d3 */
[----:B------:R-:W-:Y:S01]  /*07f0*/  IMAD.IADD R208, R208, 0x1, R5 ;  /* 0x00000001d0d07824 */ /* 0x000fe200078e0205 */
[----:B------:R-:W-:Y:S01]  /*0800*/  SEL R0, R0, 0xffffffc0, !P3 ;  /* 0xffffffc000007807 */ /* 0x000fe20005800000 */
[----:B------:R-:W-:Y:S01]  /*0810*/  VIADD R224, R223, 0x20 ;  /* 0x00000020dfe07836 */ /* 0x000fe20000000000 */
[----:B------:R-:W-:Y:S01]  /*0820*/  LEA R222, R222, UR6, 0x1 ;  /* 0x00000006dede7c11 */ /* 0x000fe2000f8e08ff */
[----:B------:R-:W-:Y:S01]  /*0830*/  VIADD R5, R211, UR5 ;  /* 0x00000005d3057c36 */ /* 0x000fe20008000000 */
[----:B------:R-:W-:Y:S01]  /*0840*/  LEA R208, R208, UR4, 0x1 ;  /* 0x00000004d0d07c11 */ /* 0x000fe2000f8e08ff */
[----:B------:R-:W-:Y:S01]  /*0850*/  @P1 VIADD R224, R223, 0xffffffe0 ;  /* 0xffffffe0dfe01836 */ /* 0x000fe20000000000 */
[----:B------:R-:W-:Y:S01]  /*0860*/  ULDC.64 UR6, c[0x0][0x308] ;  /* 0x0000c20000067ab9 */ /* 0x000fe20000000a00 */
[----:B------:R-:W-:-:S02]  /*0870*/  IMAD.IADD R210, R0, 0x1, R3 ;  /* 0x0000000100d27824 */ /* 0x000fc400078e0203 */
[----:B------:R-:W-:Y:S02]  /*0880*/  VIADD R225, R222, 0x40 ;  /* 0x00000040dee17836 */ /* 0x000fe40000000000 */
[----:B------:R-:W-:Y:S02]  /*0890*/  IMAD.IADD R226, R223, 0x1, R227 ;  /* 0x00000001dfe27824 */ /* 0x000fe400078e02e3 */
[--C-:B------:R-:W-:Y:S02]  /*08a0*/  IMAD.IADD R205, R2, 0x1, R5.reuse ;  /* 0x0000000102cd7824 */ /* 0x100fe400078e0205 */
[C---:B------:R-:W-:Y:S02]  /*08b0*/  IMAD.IADD R204, R0.reuse, 0x1, R5 ;  /* 0x0000000100cc7824 */ /* 0x040fe400078e0205 */
[----:B------:R-:W-:Y:S02]  /*08c0*/  IMAD.IADD R3, R0, 0x1, R209 ;  /* 0x0000000100037824 */ /* 0x000fe400078e02d1 */
[----:B------:R-:W-:-:S02]  /*08d0*/  @P2 VIADD R225, R222, 0xffffffc0 ;  /* 0xffffffc0dee12836 */ /* 0x000fc40000000000 */
[----:B------:R-:W-:-:S07]  /*08e0*/  IMAD.IADD R227, R227, 0x1, R224 ;  /* 0x00000001e3e37824 */ /* 0x000fce00078e02e0 */
.L_x_136:
[----:B------:R-:W-:Y:S02]  /*08f0*/  ISETP.NE.U32.AND P0, PT, RZ, UR8, PT ;  /* 0x00000008ff007c0c */ /* 0x000fe4000bf05070 */
[----:B------:R-:W-:Y:S02]  /*0900*/  ISETP.NE.U32.AND P1, PT, RZ, UR6, PT ;  /* 0x00000006ff007c0c */ /* 0x000fe4000bf25070 */
[----:B------:R-:W-:Y:S02]  /*0910*/  ISETP.NE.AND.EX P0, PT, RZ, UR9, PT, P0 ;  /* 0x00000009ff007c0c */ /* 0x000fe4000bf05300 */
[----:B------:R-:W-:-:S11]  /*0920*/  ISETP.NE.AND.EX P1, PT, RZ, UR7, PT, P1 ;  /* 0x00000007ff007c0c */ /* 0x000fd6000bf25310 */
[----:B-1----:R-:W1:Y:S01]  /*0930*/  @P0 S2R R2, SR_CTAID.Y ;  /* 0x0000000000020919 */ /* 0x002e620000002600 */
[----:B------:R-:W1:Y:S01]  /*0940*/  @P0 LDC.64 R6, c[0x0][0x300] ;  /* 0x0000c000ff060b82 */ /* 0x000e620000000a00 */
[----:B------:R-:W2:Y:S07]  /*0950*/  @P1 S2R R0, SR_CTAID.Y ;  /* 0x0000000000001919 */ /* 0x000eae0000002600 */
[----:B------:R-:W2:Y:S01]  /*0960*/  @P1 LDC.64 R4, c[0x0][0x308] ;  /* 0x0000c200ff041b82 */ /* 0x000ea20000000a00 */
[----:B-1----:R-:W-:-:S07]  /*0970*/  @P0 IMAD.WIDE R8, R2, 0x4, R6 ;  /* 0x0000000402080825 */ /* 0x002fce00078e0206 */
[----:B------:R-:W1:Y:S01]  /*0980*/  @!P1 LDC.64 R6, c[0x0][0x318] ;  /* 0x0000c600ff069b82 */ /* 0x000e620000000a00 */
[----:B------:R-:W3:Y:S01]  /*0990*/  @P0 LDG.E R2, desc[UR16][R8.64] ;  /* 0x0000001008020981 */ /* 0x000ee2000c1e1900 */
[----:B--2---:R-:W-:-:S06]  /*09a0*/  @P1 IMAD.WIDE R10, R0, 0x4, R4 ;  /* 0x00000004000a1825 */ /* 0x004fcc00078e0204 */
[----:B------:R-:W2:Y:S01]  /*09b0*/  @!P1 LDC.64 R4, c[0x0][0x2c8] ;  /* 0x0000b200ff049b82 */ /* 0x000ea20000000a00 */
[----:B------:R-:W4:Y:S01]  /*09c0*/  @P1 LDG.E R0, desc[UR16][R10.64] ;  /* 0x000000100a001981 */ /* 0x000f22000c1e1900 */
[----:B------:R-:W-:Y:S01]  /*09d0*/  UMOV UR24, URZ ;  /* 0x0000003f00187c82 */ /* 0x000fe20008000000 */
[----:B------:R-:W-:Y:S01]  /*09e0*/  USHF.L.U32 UR34, UR15, 0x6, URZ ;  /* 0x000000060f227899 */ /* 0x000fe2000800063f */
[----:B---3--:R-:W-:Y:S02]  /*09f0*/  @P0 R2UR UR24, R2 ;  /* 0x00000000021802ca */ /* 0x008fe400000e0000 */
[----:B-1----:R-:W-:-:S04]  /*0a00*/  @!P1 ISETP.NE.U32.AND P0, PT, R6, RZ, PT ;  /* 0x000000ff0600920c */ /* 0x002fc80003f05070 */
[----:B------:R-:W-:-:S04]  /*0a10*/  @!P1 ISETP.NE.AND.EX P0, PT, R7, RZ, PT, P0 ;  /* 0x000000ff0700920c */ /* 0x000fc80003f05300 */
[----:B--2---:R-:W-:-:S03]  /*0a20*/  @!P1 SEL R5, R5, RZ, P0 ;  /* 0x000000ff05059207 */ /* 0x004fc60000000000 */
[----:B----4-:R-:W-:Y:S01]  /*0a30*/  @P1 VIADD R0, R0, -UR24 ;  /* 0x8000001800001c36 */ /* 0x010fe20008000000 */
[----:B------:R-:W-:-:S04]  /*0a40*/  @!P1 IADD3 R0, R5, -UR24, R4 ;  /* 0x8000001805009c10 */ /* 0x000fc8000fffe004 */
[----:B------:R-:W-:-:S13]  /*0a50*/  ISETP.LE.AND P0, PT, R0, UR34, PT ;  /* 0x0000002200007c0c */ /* 0x000fda000bf03270 */
[----:B-----5:R-:W-:Y:S05]  /*0a60*/  @P0 BRA `(.L_x_128) ;  /* 0x0000004000f80947 */ /* 0x020fea0003800000 */
[----:B------:R-:W1:Y:S01]  /*0a70*/  LDC R0, c[0x0][0x278] ;  /* 0x00009e00ff007b82 */ /* 0x000e620000000800 */
[----:B------:R-:W2:Y:S01]  /*0a80*/  S2R R2, SR_CTAID.Z ;  /* 0x0000000000027919 */ /* 0x000ea20000002700 */
[----:B------:R-:W-:Y:S01]  /*0a90*/  ULDC.64 UR22, c[0x0][0x2f0] ;  /* 0x0000bc0000167ab9 */ /* 0x000fe20000000a00 */
[----:B------:R-:W-:Y:S01]  /*0aa0*/  ULDC UR4, c[0x0][0x2c4] ;  /* 0x0000b10000047ab9 */ /* 0x000fe20000000800 */
[----:B------:R-:W-:Y:S02]  /*0ab0*/  UISETP.NE.U32.AND UP1, UPT, UR22, URZ, UPT ;  /* 0x0000003f1600728c */ /* 0x000fe4000bf25070 */
[----:B------:R-:W-:Y:S02]  /*0ac0*/  UIADD3 UR27, UR4, 0x3f, URZ ;  /* 0x0000003f041b7890 */ /* 0x000fe4000fffe03f */
[----:B------:R-:W-:Y:S02]  /*0ad0*/  UISETP.NE.AND.EX UP1, UPT, UR23, URZ, UPT, UP1 ;  /* 0x0000003f1700728c */ /* 0x000fe4000bf25310 */
[----:B------:R-:W-:Y:S01]  /*0ae0*/  USHF.R.S32.HI UR57, URZ, 0x1f, UR27 ;  /* 0x0000001f3f397899 */ /* 0x000fe2000801141b */
[----:B------:R-:W-:Y:S01]  /*0af0*/  ULDC.U8 UR23, c[0x0][0x3d8] ;  /* 0x0000f60000177ab9 */ /* 0x000fe20000000000 */
[----:B------:R-:W-:Y:S01]  /*0b00*/  ULDC UR29, c[0x0][0x270] ;  /* 0x00009c00001d7ab9 */ /* 0x000fe20000000800 */
[----:B------:R-:W-:-:S02]  /*0b10*/  UISETP.NE.AND UP0, UPT, UR23, URZ, UPT ;  /* 0x0000003f1700728c */ /* 0x000fc4000bf05270 */
[----:B------:R-:W-:Y:S01]  /*0b20*/  ULEA.HI UR57, UR57, UR27, URZ, 0x6 ;  /* 0x0000001b39397291 */ /* 0x000fe2000f8f303f */
[----:B------:R-:W-:Y:S01]  /*0b30*/  ULDC UR28, c[0x0][0x2dc] ;  /* 0x0000b700001c7ab9 */ /* 0x000fe20000000800 */
[----:B------:R-:W-:Y:S02]  /*0b40*/  ULDC.U8 UR25, c[0x0][0x480] ;  /* 0x0001200000197ab9 */ /* 0x000fe40000000000 */
[----:B------:R-:W-:Y:S02]  /*0b50*/  ULOP3.LUT UR40, UR57, 0xffffffc0, URZ, 0xc0, !UPT ;  /* 0xffffffc039287892 */ /* 0x000fe4000f8ec03f */
[----:B------:R-:W-:Y:S01]  /*0b60*/  UIMAD UR38, UR14, UR28, URZ ;  /* 0x0000001c0e2672a4 */ /* 0x000fe2000f8e023f */
[----:B-1----:R-:W-:Y:S02]  /*0b70*/  IABS R6, R0 ;  /* 0x0000000000067213 */ /* 0x002fe40000000000 */
[----:B------:R-:W-:Y:S01]  /*0b80*/  @UP0 UIMAD UR26, UR12, UR4, URZ ;  /* 0x000000040c1a02a4 */ /* 0x000fe2000f8e023f */
[----:B------:R-:W-:Y:S01]  /*0b90*/  ISETP.NE.AND P2, PT, R0, RZ, PT ;  /* 0x000000ff0000720c */ /* 0x000fe20003f45270 */
[----:B------:R-:W-:Y:S01]  /*0ba0*/  @!UP0 UIMAD UR23, UR12, UR29, UR14 ;  /* 0x0000001d0c1782a4 */ /* 0x000fe2000f8e020e */
[----:B------:R-:W1:Y:S01]  /*0bb0*/  I2F.RP R5, R6 ;  /* 0x0000000600057306 */ /* 0x000e620000209400 */
[----:B------:R-:W-:Y:S01]  /*0bc0*/  UIADD3 UR40, UR40, -0x40, URZ ;  /* 0xffffffc028287890 */ /* 0x000fe2000fffe03f */
[----:B------:R-:W-:Y:S01]  /*0bd0*/  @UP0 ULDC UR36, c[0x0][0x2e4] ;  /* 0x0000b90000240ab9 */ /* 0x000fe20000000800 */
[----:B------:R-:W-:Y:S01]  /*0be0*/  USHF.R.S32.HI UR22, URZ, 0x1f, UR24 ;  /* 0x0000001f3f167899 */ /* 0x000fe20008011418 */
[----:B--2---:R-:W-:Y:S01]  /*0bf0*/  IABS R2, R2 ;  /* 0x0000000200027213 */ /* 0x004fe20000000000 */
[----:B------:R-:W-:-:S02]  /*0c00*/  @UP0 UIMAD UR36, UR14, UR36, UR26 ;  /* 0x000000240e2402a4 */ /* 0x000fc4000f8e021a */
[----:B------:R-:W-:Y:S02]  /*0c10*/  USHF.R.S32.HI UR33, URZ, 0x1f, UR34 ;  /* 0x0000001f3f217899 */ /* 0x000fe40008011422 */
[----:B------:R-:W-:Y:S02]  /*0c20*/  USHF.R.S32.HI UR35, URZ, 0x1f, UR29 ;  /* 0x0000001f3f237899 */ /* 0x000fe4000801141d */
[----:B------:R-:W-:Y:S02]  /*0c30*/  USHF.R.S32.HI UR32, URZ, 0x1f, UR38 ;  /* 0x0000001f3f207899 */ /* 0x000fe40008011426 */
[----:B------:R-:W-:Y:S01]  /*0c40*/  USEL UR31, UR58, URZ, UP1 ;  /* 0x0000003f3a1f7287 */ /* 0x000fe20008800000 */
[----:B-1----:R-:W1:Y:S01]  /*0c50*/  MUFU.RCP R8, R5 ;  /* 0x0000000500087308 */ /* 0x002e620000001000 */
[----:B------:R-:W-:Y:S02]  /*0c60*/  USEL UR30, UR59, URZ, UP1 ;  /* 0x0000003f3b1e7287 */ /* 0x000fe40008800000 */
[----:B------:R-:W-:-:S02]  /*0c70*/  @!UP0 UIMAD UR36, UR23, UR4, URZ ;  /* 0x00000004172482a4 */ /* 0x000fc4000f8e023f */
[----:B------:R-:W-:Y:S01]  /*0c80*/  USHF.R.S32.HI UR41, URZ, 0x1f, UR40 ;  /* 0x0000001f3f297899 */ /* 0x000fe20008011428 */
[----:B-1----:R-:W-:-:S04]  /*0c90*/  VIADD R8, R8, 0xffffffe ;  /* 0x0ffffffe08087836 */ /* 0x002fc80000000000 */
[----:B------:R-:W1:Y:S02]  /*0ca0*/  F2I.FTZ.U32.TRUNC.NTZ R9, R8 ;  /* 0x0000000800097305 */ /* 0x000e64000021f000 */
[----:B-1----:R-:W-:Y:S02]  /*0cb0*/  IMAD.MOV R4, RZ, RZ, -R9 ;  /* 0x000000ffff047224 */ /* 0x002fe400078e0a09 */
[----:B------:R-:W-:Y:S02]  /*0cc0*/  IMAD.MOV.U32 R8, RZ, RZ, RZ ;  /* 0x000000ffff087224 */ /* 0x000fe400078e00ff */
[----:B------:R-:W-:-:S04]  /*0cd0*/  IMAD R4, R4, R6, RZ ;  /* 0x0000000604047224 */ /* 0x000fc800078e02ff */
[----:B------:R-:W-:Y:S02]  /*0ce0*/  IMAD.HI.U32 R9, R9, R4, R8 ;  /* 0x0000000409097227 */ /* 0x000fe400078e0008 */
[----:B------:R-:W1:Y:S04]  /*0cf0*/  LDC.64 R4, c[0x0][0x488] ;  /* 0x00012200ff047b82 */ /* 0x000e680000000a00 */
[----:B------:R-:W-:-:S04]  /*0d00*/  IMAD.HI.U32 R22, R9, R2, RZ ;  /* 0x0000000209167227 */ /* 0x000fc800078e00ff */
[----:B------:R-:W-:-:S04]  /*0d10*/  IMAD.MOV R7, RZ, RZ, -R22 ;  /* 0x000000ffff077224 */ /* 0x000fc800078e0a16 */
[C---:B------:R-:W-:Y:S02]  /*0d20*/  IMAD R7, R6.reuse, R7, R2 ;  /* 0x0000000706077224 */ /* 0x040fe400078e0202 */
[----:B------:R-:W1:Y:S03]  /*0d30*/  S2R R2, SR_CTAID.X ;  /* 0x0000000000027919 */ /* 0x000e660000002500 */
[----:B------:R-:W-:-:S13]  /*0d40*/  ISETP.GT.U32.AND P1, PT, R6, R7, PT ;  /* 0x000000070600720c */ /* 0x000fda0003f24070 */
[-C--:B------:R-:W-:Y:S01]  /*0d50*/  @!P1 IADD3 R7, R7, -R6.reuse, RZ ;  /* 0x8000000607079210 */ /* 0x080fe20007ffe0ff */
[----:B------:R-:W-:Y:S01]  /*0d60*/  @!P1 VIADD R22, R22, 0x1 ;  /* 0x0000000116169836 */ /* 0x000fe20000000000 */
[----:B------:R-:W-:Y:S02]  /*0d70*/  ISETP.NE.AND P1, PT, RZ, UR25, PT ;  /* 0x00000019ff007c0c */ /* 0x000fe4000bf25270 */
[----:B------:R-:W-:Y:S02]  /*0d80*/  ISETP.GE.U32.AND P3, PT, R7, R6, PT ;  /* 0x000000060700720c */ /* 0x000fe40003f66070 */
[----:B------:R-:W-:-:S04]  /*0d90*/  LOP3.LUT R6, R0, UR14, RZ, 0x3c, !PT ;  /* 0x0000000e00067c12 */ /* 0x000fc8000f8e3cff */
[----:B------:R-:W-:Y:S01]  /*0da0*/  ISETP.GE.AND P0, PT, R6, RZ, PT ;  /* 0x000000ff0600720c */ /* 0x000fe20003f06270 */
[----:B-1----:R-:W-:-:S06]  /*0db0*/  IMAD.WIDE.U32 R16, R2, R4, RZ ;  /* 0x0000000402107225 */ /* 0x002fcc00078e00ff */
[----:B------:R-:W-:Y:S01]  /*0dc0*/  @P3 VIADD R22, R22, 0x1 ;  /* 0x0000000116163836 */ /* 0x000fe20000000000 */
[----:B------:R-:W-:Y:S01]  /*0dd0*/  SEL R16, R16, RZ, P1 ;  /* 0x000000ff10107207 */ /* 0x000fe20000800000 */
[----:B------:R-:W-:-:S04]  /*0de0*/  IMAD R2, R2, R5, R17 ;  /* 0x0000000502027224 */ /* 0x000fc800078e0211 */
[----:B------:R-:W-:Y:S02]  /*0df0*/  @!P0 IADD3 R22, -R22, RZ, RZ ;  /* 0x000000ff16168210 */ /* 0x000fe40007ffe1ff */
[----:B------:R-:W-:Y:S02]  /*0e00*/  PLOP3.LUT P0, PT, PT, PT, UP0, 0x80, 0x0 ;  /* 0x000000000000781c */ /* 0x000fe40003f0f008 */
[----:B------:R-:W-:Y:S02]  /*0e10*/  @!P2 LOP3.LUT R22, RZ, R0, RZ, 0x33, !PT ;  /* 0x00000000ff16a212 */ /* 0x000fe400078e33ff */
[----:B------:R-:W-:Y:S02]  /*0e20*/  SEL R2, R2, RZ, P1 ;  /* 0x000000ff02027207 */ /* 0x000fe40000800000 */
[----:B------:R-:W-:-:S07]  /*0e30*/  SHF.R.S32.HI R20, RZ, 0x1f, R22 ;  /* 0x0000001fff147819 */ /* 0x000fce0000011416 */
[----:B------:R-:W-:Y:S05]  /*0e40*/  @!P0 BRA `(.L_x_129) ;  /* 0x0000000000208947 */ /* 0x000fea0003800000 */
[----:B------:R-:W-:Y:S01]  /*0e50*/  ULDC UR27, c[0x0][0x2d4] ;  /* 0x0000b500001b7ab9 */ /* 0x000fe20000000800 */
[----:B------:R-:W-:Y:S01]  /*0e60*/  ULDC UR25, c[0x0][0x2c0] ;  /* 0x0000b00000197ab9 */ /* 0x000fe20000000800 */
[----:B------:R-:W-:Y:S01]  /*0e70*/  UIADD3 UR26, UR27, 0x80, URZ ;  /* 0x000000801b1a7890 */ /* 0x000fe2000fffe03f */
[----:B------:R-:W-:Y:S02]  /*0e80*/  ULDC UR23, c[0x0][0x2e4] ;  /* 0x0000b90000177ab9 */ /* 0x000fe40000000800 */
[----:B------:R-:W-:Y:S02]  /*0e90*/  ULEA UR23, UR25, UR23, 0x7 ;  /* 0x0000001719177291 */ /* 0x000fe4000f8e383f */
[----:B------:R-:W-:-:S04]  /*0ea0*/  UIMAD UR26, UR26, UR12, URZ ;  /* 0x0000000c1a1a72a4 */ /* 0x000fc8000f8e023f */
[----:B------:R-:W-:Y:S01]  /*0eb0*/  UIMAD UR26, UR23, UR14, UR26 ;  /* 0x0000000e171a72a4 */ /* 0x000fe2000f8e021a */
[----:B------:R-:W-:Y:S11]  /*0ec0*/  BRA `(.L_x_130) ;  /* 0x00000000000c7947 */ /* 0x000ff60003800000 */
.L_x_129:
[----:B------:R-:W-:Y:S01]  /*0ed0*/  UIMAD UR26, UR12, UR29, UR14 ;  /* 0x0000001d0c1a72a4 */ /* 0x000fe2000f8e020e */
[----:B------:R-:W-:-:S03]  /*0ee0*/  ULDC UR27, c[0x0][0x2d4] ;  /* 0x0000b500001b7ab9 */ /* 0x000fc60000000800 */
[----:B------:R-:W-:-:S12]  /*0ef0*/  UIMAD UR26, UR26, UR27, URZ ;  /* 0x0000001b1a1a72a4 */ /* 0x000fd8000f8e023f */
.L_x_130:
[----:B------:R-:W1:Y:S01]  /*0f00*/  LDC.64 R12, c[0x0][0x250] ;  /* 0x00009400ff0c7b82 */ /* 0x000e620000000a00 */
[----:B------:R-:W-:Y:S01]  /*0f10*/  UIADD3 UR34, UP0, UR34, UR24, URZ ;  /* 0x0000001822227290 */ /* 0x000fe2000ff1e03f */
[----:B------:R-:W-:Y:S01]  /*0f20*/  SHF.R.S32.HI R221, RZ, 0x1f, R220 ;  /* 0x0000001fffdd7819 */ /* 0x000fe200000114dc */
[----:B------:R-:W-:Y:S01]  /*0f30*/  ULEA.HI.SX32 UR57, UR57, 0xffffffff, 0x1a ;  /* 0xffffffff39397891 */ /* 0x000fe2000f8fd23f */
[----:B------:R-:W-:Y:S01]  /*0f40*/  SHF.R.S32.HI R21, RZ, 0x1f, R219 ;  /* 0x0000001fff157819 */ /* 0x000fe200000114db */
[----:B------:R-:W-:Y:S01]  /*0f50*/  UIADD3.X UR33, UR22, UR33, URZ, UP0, !UPT ;  /* 0x0000002116217290 */ /* 0x000fe200087fe43f */
[----:B------:R-:W-:Y:S01]  /*0f60*/  LEA R230, R218, UR5, 0x1 ;  /* 0x00000005dae67c11 */ /* 0x000fe2000f8e08ff */
[----:B------:R-:W-:Y:S01]  /*0f70*/  ULDC.64 UR24, c[0x0][0x428] ;  /* 0x00010a0000187ab9 */ /* 0x000fe20000000a00 */
[----:B------:R-:W2:Y:S01]  /*0f80*/  LDC.64 R4, c[0x0][0x238] ;  /* 0x00008e00ff047b82 */ /* 0x000ea20000000a00 */
[----:B------:R-:W-:Y:S01]  /*0f90*/  ULDC.64 UR22, c[0x0][0x268] ;  /* 0x00009a0000167ab9 */ /* 0x000fe20000000a00 */
[----:B------:R-:W-:-:S02]  /*0fa0*/  ULEA.HI UR39, UR57, UR57, URZ, 0x1 ;  /* 0x0000003939277291 */ /* 0x000fc4000f8f083f */
[----:B------:R-:W-:Y:S02]  /*0fb0*/  UIADD3 UR36, UR40, UR36, URZ ;  /* 0x0000002428247290 */ /* 0x000fe4000fffe03f */
[----:B------:R-:W-:Y:S02]  /*0fc0*/  ULOP3.LUT UR39, UR39, 0xfffffffe, URZ, 0xc0, !UPT ;  /* 0xfffffffe27277892 */ /* 0x000fe4000f8ec03f */
[----:B------:R-:W3:Y:S02]  /*0fd0*/  LDC.64 R14, c[0x0][0x418] ;  /* 0x00010600ff0e7b82 */ /* 0x000ee40000000a00 */
[----:B------:R-:W-:-:S04]  /*0fe0*/  UIADD3 UR39, UR57, -UR39, URZ ;  /* 0x8000002739277290 */ /* 0x000fc8000fffe03f */
[----:B------:R-:W-:Y:S01]  /*0ff0*/  UISETP.NE.AND UP0, UPT, UR39, 0x1, UPT ;  /* 0x000000012700788c */ /* 0x000fe2000bf05270 */
[C---:B-1----:R-:W-:Y:S01]  /*1000*/  IMAD R0, R12.reuse, UR33, RZ ;  /* 0x000000210c007c24 */ /* 0x042fe2000f8e02ff */
[----:B------:R-:W1:Y:S01]  /*1010*/  LDC.64 R10, c[0x0][0x230] ;  /* 0x00008c00ff0a7b82 */ /* 0x000e620000000a00 */
[----:B------:R-:W-:-:S04]  /*1020*/  IMAD.WIDE.U32 R8, R12, UR34, R220 ;  /* 0x000000220c087c25 */ /* 0x000fc8000f8e00dc */
[----:B------:R-:W-:Y:S02]  /*1030*/  IMAD R7, R13, UR34, R0 ;  /* 0x000000220d077c24 */ /* 0x000fe4000f8e0200 */
[----:B------:R-:W4:Y:S01]  /*1040*/  S2R R0, SR_TID.X ;  /* 0x0000000000007919 */ /* 0x000f220000002100 */
[C---:B--2---:R-:W-:Y:S02]  /*1050*/  IMAD R6, R4.reuse, UR21, RZ ;  /* 0x0000001504067c24 */ /* 0x044fe4000f8e02ff */
[----:B------:R-:W-:Y:S02]  /*1060*/  IMAD.IADD R9, R9, 0x1, R7 ;  /* 0x0000000109097824 */ /* 0x000fe400078e0207 */
[----:B------:R-:W-:Y:S02]  /*1070*/  IMAD R6, R5, UR12, R6 ;  /* 0x0000000c05067c24 */ /* 0x000fe4000f8e0206 */
[----:B------:R-:W-:Y:S02]  /*1080*/  IMAD.WIDE.U32 R4, R4, UR12, R8 ;  /* 0x0000000c04047c25 */ /* 0x000fe4000f8e0008 */
[----:B------:R-:W2:Y:S02]  /*1090*/  LDC.64 R8, c[0x0][0x420] ;  /* 0x00010800ff087b82 */ /* 0x000ea40000000a00 */
[----:B------:R-:W-:-:S02]  /*10a0*/  IMAD.IADD R7, R5, 0x1, R6 ;  /* 0x0000000105077824 */ /* 0x000fc400078e0206 */
[----:B------:R-:W-:Y:S02]  /*10b0*/  IMAD R5, R20, UR22, RZ ;  /* 0x0000001614057c24 */ /* 0x000fe4000f8e02ff */
[----:B------:R-:W-:Y:S02]  /*10c0*/  IMAD.MOV.U32 R6, RZ, RZ, R4 ;  /* 0x000000ffff067224 */ /* 0x000fe400078e0004 */
[C---:B------:R-:W-:Y:S02]  /*10d0*/  IMAD R26, R22.reuse, UR23, R5 ;  /* 0x00000017161a7c24 */ /* 0x040fe4000f8e0205 */
[----:B------:R-:W-:Y:S01]  /*10e0*/  IMAD.WIDE.U32 R6, R22, UR22, R6 ;  /* 0x0000001616067c25 */ /* 0x000fe2000f8e0006 */
[----:B------:R-:W1:Y:S01]  /*10f0*/  LDC.64 R4, c[0x0][0x248] ;  /* 0x00009200ff047b82 */ /* 0x000e620000000a00 */
[----:B------:R-:W-:Y:S02]  /*1100*/  ULDC.64 UR22, c[0x0][0x220] ;  /* 0x0000880000167ab9 */ /* 0x000fe40000000a00 */
[----:B------:R-:W-:-:S02]  /*1110*/  IMAD.IADD R27, R7, 0x1, R26 ;  /* 0x00000001071b7824 */ /* 0x000fc400078e021a */
[-C--:B------:R-:W-:Y:S02]  /*1120*/  IMAD R24, R21, R12.reuse, RZ ;  /* 0x0000000c15187224 */ /* 0x080fe400078e02ff */
[----:B------:R-:W-:Y:S02]  /*1130*/  IMAD.MOV.U32 R26, RZ, RZ, R6 ;  /* 0x000000ffff1a7224 */ /* 0x000fe400078e0006 */
[C---:B------:R-:W-:Y:S01]  /*1140*/  IMAD R23, R219.reuse, R13, R24 ;  /* 0x0000000ddb177224 */ /* 0x040fe200078e0218 */
[----:B------:R-:W2:Y:S01]  /*1150*/  LDC.64 R6, c[0x0][0x240] ;  /* 0x00009000ff067b82 */ /* 0x000ea20000000a00 */
[----:B------:R-:W-:Y:S01]  /*1160*/  IMAD.WIDE.U32 R26, R219, R12, R26 ;  /* 0x0000000cdb1a7225 */ /* 0x000fe200078e001a */
[----:B----4-:R-:W-:-:S03]  /*1170*/  SHF.R.S32.HI R19, RZ, 0x1f, R0 ;  /* 0x0000001fff137819 */ /* 0x010fc60000011400 */
[----:B------:R-:W-:Y:S01]  /*1180*/  IMAD.IADD R23, R27, 0x1, R23 ;  /* 0x000000011b177824 */ /* 0x000fe200078e0217 */
[----:B------:R-:W-:Y:S01]  /*1190*/  LEA.HI R25, R19, R0, RZ, 0x5 ;  /* 0x0000000013197211 */ /* 0x000fe200078f28ff */
[C---:B---3--:R-:W-:Y:S02]  /*11a0*/  IMAD R28, R14.reuse, UR21, RZ ;  /* 0x000000150e1c7c24 */ /* 0x048fe4000f8e02ff */
[----:B------:R-:W-:Y:S01]  /*11b0*/  IMAD.WIDE.U32 R30, R14, UR12, R220 ;  /* 0x0000000c0e1e7c25 */ /* 0x000fe2000f8e00dc */
[----:B------:R-:W-:Y:S02]  /*11c0*/  LOP3.LUT R17, R25, 0xffffffe0, RZ, 0xc0, !PT ;  /* 0xffffffe019117812 */ /* 0x000fe400078ec0ff */
[--C-:B------:R-:W-:Y:S01]  /*11d0*/  SHF.R.S32.HI R18, RZ, 0x5, R25.reuse ;  /* 0x00000005ff127819 */ /* 0x100fe20000011419 */
[----:B------:R-:W-:Y:S01]  /*11e0*/  IMAD R15, R15, UR12, R28 ;  /* 0x0000000c0f0f7c24 */ /* 0x000fe2000f8e021c */
[----:B------:R-:W-:Y:S01]  /*11f0*/  SHF.R.S32.HI R25, RZ, 0x1f, R25 ;  /* 0x0000001fff197819 */ /* 0x000fe20000011419 */
[----:B------:R-:W-:-:S02]  /*1200*/  IMAD.IADD R17, R0, 0x1, -R17 ;  /* 0x0000000100117824 */ /* 0x000fc400078e0a11 */
[----:B------:R-:W-:Y:S01]  /*1210*/  IMAD.IADD R31, R31, 0x1, R15 ;  /* 0x000000011f1f7824 */ /* 0x000fe200078e020f */
[----:B------:R-:W-:Y:S01]  /*1220*/  LEA.HI R25, R25, R18, RZ, 0x2 ;  /* 0x0000001219197211 */ /* 0x000fe200078f10ff */
[----:B-1----:R-:W-:Y:S01]  /*1230*/  IMAD.WIDE.U32 R34, R4, UR34, R220 ;  /* 0x0000002204227c25 */ /* 0x002fe2000f8e00dc */
[----:B------:R-:W-:Y:S02]  /*1240*/  SHF.R.S32.HI R24, RZ, 0x1f, R17 ;  /* 0x0000001fff187819 */ /* 0x000fe40000011411 */
[----:B------:R-:W-:Y:S01]  /*1250*/  LOP3.LUT R25, R25, 0xfffffffc, RZ, 0xc0, !PT ;  /* 0xfffffffc19197812 */ /* 0x000fe200078ec0ff */
[----:B------:R-:W-:Y:S01]  /*1260*/  IMAD R28, R10, UR21, RZ ;  /* 0x000000150a1c7c24 */ /* 0x000fe2000f8e02ff */
[----:B------:R-:W-:Y:S02]  /*1270*/  LEA.HI R229, R24, R17, RZ, 0x2 ;  /* 0x0000001118e57211 */ /* 0x000fe400078f10ff */
[----:B------:R-:W-:Y:S01]  /*1280*/  LEA R24, P0, R26, UR22, 0x1 ;  /* 0x000000161a187c11 */ /* 0x000fe2000f8008ff */
[----:B------:R-:W-:Y:S01]  /*1290*/  IMAD.IADD R14, R18, 0x1, -R25 ;  /* 0x00000001120e7824 */ /* 0x000fe200078e0a19 */
[----:B------:R-:W-:Y:S01]  /*12a0*/  IADD3 R15, P2, R219, UR40, RZ ;  /* 0x00000028db0f7c10 */ /* 0x000fe2000ff5e0ff */
[----:B------:R-:W-:Y:S01]  /*12b0*/  IMAD R11, R11, UR12, R28 ;  /* 0x0000000c0b0b7c24 */ /* 0x000fe2000f8e021c */
[----:B------:R-:W-:Y:S01]  /*12c0*/  LEA.HI.X R25, R26, UR23, R23, 0x1, P0 ;  /* 0x000000171a197c11 */ /* 0x000fe200080f0c17 */
[----:B------:R-:W-:Y:S01]  /*12d0*/  ULDC.64 UR22, c[0x0][0x260] ;  /* 0x0000980000167ab9 */ /* 0x000fe20000000a00 */
[C---:B------:R-:W-:Y:S01]  /*12e0*/  LEA R26, P0, R12.reuse, R24, 0x6 ;  /* 0x000000180c1a7211 */ /* 0x040fe200078030ff */
[----:B--2---:R-:W-:Y:S01]  /*12f0*/  IMAD.WIDE.U32 R30, R15, R8, R30 ;  /* 0x000000080f1e7225 */ /* 0x004fe200078e001e */
[----:B------:R-:W-:Y:S01]  /*1300*/  SHF.R.S32.HI R229, RZ, 0x2, R229 ;  /* 0x00000002ffe57819 */ /* 0x000fe200000114e5 */
[----:B------:R-:W-:Y:S01]  /*1310*/  @P1 BAR.SYNC.DEFER_BLOCKING 0x0 ;  /* 0x0000000000001b1d */ /* 0x000fe20000010000 */
[----:B------:R-:W-:Y:S01]  /*1320*/  LEA.HI.X R27, R12, R25, R13, 0x6, P0 ;  /* 0x000000190c1b7211 */ /* 0x000fe200000f340d */
[----:B------:R-:W-:Y:S01]  /*1330*/  IMAD R12, R4, UR33, RZ ;  /* 0x00000021040c7c24 */ /* 0x000fe2000f8e02ff */
[----:B------:R-:W-:Y:S01]  /*1340*/  IADD3.X R29, R21, UR41, RZ, P2, !PT ;  /* 0x00000029151d7c10 */ /* 0x000fe200097fe4ff */
[----:B------:R-:W-:-:S02]  /*1350*/  IMAD R229, R14, 0x10, R229 ;  /* 0x000000100ee57824 */ /* 0x000fc400078e02e5 */
[----:B------:R-:W-:Y:S02]  /*1360*/  IMAD R23, R5, UR34, R12 ;  /* 0x0000002205177c24 */ /* 0x000fe4000f8e020c */
[----:B------:R-:W1:Y:S01]  /*1370*/  LDC.64 R12, c[0x0][0x228] ;  /* 0x00008a00ff0c7b82 */ /* 0x000e620000000a00 */
[----:B------:R-:W-:Y:S01]  /*1380*/  IMAD R14, R29, R8, RZ ;  /* 0x000000081d0e7224 */ /* 0x000fe200078e02ff */
[----:B------:R-:W-:Y:S01]  /*1390*/  SHF.R.S32.HI R228, RZ, 0x1f, R229 ;  /* 0x0000001fffe47819 */ /* 0x000fe200000114e5 */
[----:B------:R-:W-:Y:S02]  /*13a0*/  IMAD.IADD R35, R35, 0x1, R23 ;  /* 0x0000000123237824 */ /* 0x000fe400078e0217 */
[----:B------:R-:W-:Y:S01]  /*13b0*/  IMAD R14, R15, R9, R14 ;  /* 0x000000090f0e7224 */ /* 0x000fe200078e020e */
[----:B------:R-:W-:Y:S01]  /*13c0*/  SHF.L.U64.HI R228, R229, 0x2, R228 ;  /* 0x00000002e5e47819 */ /* 0x000fe200000102e4 */
[----:B------:R-:W-:-:S04]  /*13d0*/  IMAD.WIDE.U32 R34, R10, UR12, R34 ;  /* 0x0000000c0a227c25 */ /* 0x000fc8000f8e0022 */
[-C--:B------:R-:W-:Y:S02]  /*13e0*/  IMAD R32, R29, R6.reuse, RZ ;  /* 0x000000061d207224 */ /* 0x080fe400078e02ff */
[----:B------:R-:W-:Y:S01]  /*13f0*/  IMAD.U32 R10, RZ, RZ, UR24 ;  /* 0x00000018ff0a7e24 */ /* 0x000fe2000f8e00ff */
[----:B------:R-:W-:Y:S01]  /*1400*/  UIMAD UR24, UR20, UR24, URZ ;  /* 0x00000018141872a4 */ /* 0x000fe2000f8e023f */
[----:B------:R-:W-:Y:S01]  /*1410*/  IMAD.IADD R31, R31, 0x1, R14 ;  /* 0x000000011f1f7824 */ /* 0x000fe200078e020e */
[----:B------:R-:W-:Y:S01]  /*1420*/  @!PT LDS RZ, [RZ] ;  /* 0x00000000fffff984 */ /* 0x000fe20000000800 */
[----:B------:R-:W-:Y:S01]  /*1430*/  @!PT LDS RZ, [RZ] ;  /* 0x00000000fffff984 */ /* 0x000fe20000000800 */
[----:B------:R-:W-:Y:S01]  /*1440*/  @!PT LDS RZ, [RZ] ;  /* 0x00000000fffff984 */ /* 0x000fe20000000800 */
[----:B------:R-:W-:Y:S01]  /*1450*/  LDGSTS.E.BYPASS.LTC128B.128 [R230+0x10000], desc[UR16][R24.64] ;  /* 0x1000000018e67fae */ /* 0x000fe2000b901d50 */
[----:B------:R-:W-:Y:S01]  /*1460*/  IMAD.IADD R35, R35, 0x1, R11 ;  /* 0x0000000123237824 */ /* 0x000fe200078e020b */
[----:B------:R-:W-:Y:S01]  /*1470*/  UIMAD UR25, UR14, UR25, UR24 ;  /* 0x000000190e1972a4 */ /* 0x000fe2000f8e0218 */
[C---:B------:R-:W-:Y:S01]  /*1480*/  IMAD.WIDE.U32 R36, R15.reuse, R6, R220 ;  /* 0x000000060f247225 */ /* 0x040fe200078e00dc */
[----:B------:R-:W-:Y:S03]  /*1490*/  LDGSTS.E.BYPASS.LTC128B.128 [R230+0x12000], desc[UR16][R24.64+0x80] ;  /* 0x1200008018e67fae */ /* 0x000fe6000b901d50 */
[----:B------:R-:W-:Y:S01]  /*14a0*/  IMAD R23, R15, R7, R32 ;  /* 0x000000070f177224 */ /* 0x000fe200078e0220 */
[----:B------:R-:W-:Y:S01]  /*14b0*/  LDGSTS.E.BYPASS.LTC128B.128 [R230+0x11000], desc[UR16][R26.64] ;  /* 0x110000001ae67fae */ /* 0x000fe2000b901d50 */
[----:B------:R-:W-:-:S02]  /*14c0*/  IMAD R11, R20, UR22, RZ ;  /* 0x00000016140b7c24 */ /* 0x000fc4000f8e02ff */
[----:B------:R-:W-:Y:S01]  /*14d0*/  IMAD.WIDE.U32 R28, R10, UR14, R30 ;  /* 0x0000000e0a1c7c25 */ /* 0x000fe2000f8e001e */
[----:B------:R-:W-:Y:S03]  /*14e0*/  LDGSTS.E.BYPASS.LTC128B.128 [R230+0x13000], desc[UR16][R26.64+0x80] ;  /* 0x130000801ae67fae */ /* 0x000fe6000b901d50 */
[----:B------:R-:W-:Y:S01]  /*14f0*/  IMAD.IADD R37, R37, 0x1, R23 ;  /* 0x0000000125257824 */ /* 0x000fe200078e0217 */
[----:B------:R-:W0:Y:S01]  /*1500*/  LDGDEPBAR ;  /* 0x00000000000079af */ /* 0x000e220000000000 */
[C---:B------:R-:W-:Y:S02]  /*1510*/  IMAD R10, R22.reuse, UR23, R11 ;  /* 0x00000017160a7c24 */ /* 0x040fe4000f8e020b */
[----:B------:R-:W-:Y:S01]  /*1520*/  IMAD.WIDE.U32 R22, R22, UR22, R34 ;  /* 0x0000001616167c25 */ /* 0x000fe2000f8e0022 */
[----:B------:R-:W-:Y:S02]  /*1530*/  ULDC.64 UR22, c[0x0][0x3e0] ;  /* 0x0000f80000167ab9 */ /* 0x000fe40000000a00 */
[----:B------:R-:W-:Y:S01]  /*1540*/  LEA R236, P0, R28, UR22, 0x1 ;  /* 0x000000161cec7c11 */ /* 0x000fe2000f8008ff */
[----:B-1----:R-:W-:-:S02]  /*1550*/  IMAD R14, R12, UR21, RZ ;  /* 0x000000150c0e7c24 */ /* 0x002fc4000f8e02ff */
[----:B------:R-:W-:Y:S01]  /*1560*/  VIADD R11, R29, UR25 ;  /* 0x000000191d0b7c36 */ /* 0x000fe20008000000 */
[----:B------:R-:W-:Y:S01]  /*1570*/  ULDC.64 UR24, c[0x0][0x210] ;  /* 0x0000840000187ab9 */ /* 0x000fe20000000a00 */
[----:B------:R-:W-:Y:S02]  /*1580*/  IMAD R13, R13, UR12, R14 ;  /* 0x0000000c0d0d7c24 */ /* 0x000fe4000f8e020e */
[----:B------:R-:W-:Y:S01]  /*1590*/  IMAD.WIDE.U32 R36, R12, UR12, R36 ;  /* 0x0000000c0c247c25 */ /* 0x000fe2000f8e0024 */
[----:B------:R-:W-:Y:S01]  /*15a0*/  LEA.HI.X R237, R28, UR23, R11, 0x1, P0 ;  /* 0x000000171ced7c11 */ /* 0x000fe200080f0c0b */
[----:B------:R-:W-:Y:S02]  /*15b0*/  ULDC.64 UR22, c[0x0][0x258] ;  /* 0x0000960000167ab9 */ /* 0x000fe40000000a00 */
[----:B------:R-:W-:Y:S01]  /*15c0*/  IMAD.IADD R23, R23, 0x1, R10 ;  /* 0x0000000117177824 */ /* 0x000fe200078e020a */
[----:B------:R-:W-:Y:S01]  /*15d0*/  UIMAD UR37, UR20, UR22, URZ ;  /* 0x00000016142572a4 */ /* 0x000fe2000f8e023f */
[----:B------:R-:W-:Y:S01]  /*15e0*/  IMAD.IADD R37, R37, 0x1, R13 ;  /* 0x0000000125257824 */ /* 0x000fe200078e020d */
[----:B------:R-:W-:Y:S01]  /*15f0*/  LDGSTS.E.BYPASS.LTC128B.128 [R230+0x8000], desc[UR16][R236.64] ;  /* 0x08000000ece67fae */ /* 0x000fe2000b901d50 */
[----:B------:R-:W-:Y:S01]  /*1600*/  IMAD.U32 R10, RZ, RZ, UR22 ;  /* 0x00000016ff0a7e24 */ /* 0x000fe2000f8e00ff */
[----:B------:R-:W-:Y:S01]  /*1610*/  UIMAD UR37, UR14, UR23, UR37 ;  /* 0x000000170e2572a4 */ /* 0x000fe2000f8e0225 */
[----:B------:R-:W-:Y:S01]  /*1620*/  IMAD R12, R21, R4, RZ ;  /* 0x00000004150c7224 */ /* 0x000fe200078e02ff */
[----:B------:R-:W-:Y:S01]  /*1630*/  LDGSTS.E.BYPASS.LTC128B.128 [R230+0xa000], desc[UR16][R236.64+0x80] ;  /* 0x0a000080ece67fae */ /* 0x000fe2000b901d50 */
[----:B------:R-:W-:Y:S01]  /*1640*/  IMAD.WIDE.U32 R14, R10, UR14, R36 ;  /* 0x0000000e0a0e7c25 */ /* 0x000fe2000f8e0024 */
[----:B------:R-:W-:Y:S01]  /*1650*/  LEA R10, P0, R8, R236, 0x6 ;  /* 0x000000ec080a7211 */ /* 0x000fe200078030ff */
[----:B------:R-:W-:-:S02]  /*1660*/  ULDC.64 UR22, c[0x0][0x218] ;  /* 0x0000860000167ab9 */ /* 0x000fc40000000a00 */
[C---:B------:R-:W-:Y:S01]  /*1670*/  IMAD R12, R219.reuse, R5, R12 ;  /* 0x00000005db0c7224 */ /* 0x040fe200078e020c */
[----:B------:R-:W-:Y:S01]  /*1680*/  LEA.HI.X R11, R8, R237, R9, 0x6, P0 ;  /* 0x000000ed080b7211 */ /* 0x000fe200000f3409 */
[----:B------:R-:W-:Y:S01]  /*1690*/  IMAD.WIDE.U32 R22, R219, R4, R22 ;  /* 0x00000004db167225 */ /* 0x000fe200078e0016 */
[----:B------:R-:W-:-:S03]  /*16a0*/  LEA R238, P1, R14, UR24, 0x1 ;  /* 0x000000180eee7c11 */ /* 0x000fc6000f8208ff */
[----:B------:R-:W-:Y:S01]  /*16b0*/  IMAD.IADD R9, R23, 0x1, R12 ;  /* 0x0000000117097824 */ /* 0x000fe200078e020c */
[C---:B------:R-:W-:Y:S01]  /*16c0*/  LEA R12, P0, R22.reuse, UR22, 0x1 ;  /* 0x00000016160c7c11 */ /* 0x040fe2000f8008ff */
[----:B------:R-:W-:Y:S01]  /*16d0*/  VIADD R8, R15, UR37 ;  /* 0x000000250f087c36 */ /* 0x000fe20008000000 */
[----:B------:R-:W-:Y:S01]  /*16e0*/  LDGSTS.E.BYPASS.LTC128B.128 [R230+0x9000], desc[UR16][R10.64] ;  /* 0x090000000ae67fae */ /* 0x000fe2000b901d50 */
[----:B------:R-:W-:Y:S01]  /*16f0*/  IMAD.SHL.U32 R229, R229, 0x4, RZ ;  /* 0x00000004e5e57824 */ /* 0x000fe200078e00ff */
[----:B------:R-:W-:Y:S01]  /*1700*/  LEA.HI.X R13, R22, UR23, R9, 0x1, P0 ;  /* 0x00000017160d7c11 */ /* 0x000fe200080f0c09 */
[----:B------:R-:W-:Y:S01]  /*1710*/  ULDC.64 UR22, c[0x0][0x2b0] ;  /* 0x0000ac0000167ab9 */ /* 0x000fe20000000a00 */
[----:B------:R-:W-:Y:S01]  /*1720*/  VIADD R9, R218, 0x2000 ;  /* 0x00002000da097836 */ /* 0x000fe20000000000 */
[----:B------:R-:W-:Y:S01]  /*1730*/  UIMAD.WIDE UR36, UR36, 0x4, UR22 ;  /* 0x00000004242478a5 */ /* 0x000fe2000f8e0216 */
[----:B------:R-:W-:Y:S01]  /*1740*/  PLOP3.LUT P0, PT, PT, PT, UP0, 0x80, 0x0 ;  /* 0x000000000000781c */ /* 0x000fe20003f0f008 */
[----:B------:R-:W-:Y:S01]  /*1750*/  LDGSTS.E.BYPASS.LTC128B.128 [R230+0xb000], desc[UR16][R10.64+0x80] ;  /* 0x0b0000800ae67fae */ /* 0x000fe2000b901d50 */
[----:B------:R-:W-:-:S02]  /*1760*/  LEA.HI.X R239, R14, UR25, R8, 0x1, P1 ;  /* 0x000000190eef7c11 */ /* 0x000fc400088f0c08 */
[----:B------:R-:W-:Y:S02]  /*1770*/  SEL R9, R9, R218, !P0 ;  /* 0x000000da09097207 */ /* 0x000fe40004000000 */
[C---:B------:R-:W-:Y:S02]  /*1780*/  LEA R14, P2, R6.reuse, R238, 0x6 ;  /* 0x000000ee060e7211 */ /* 0x040fe400078430ff */
[----:B------:R-:W-:Y:S02]  /*1790*/  IADD3 R8, P1, R229, UR36, RZ ;  /* 0x00000024e5087c10 */ /* 0x000fe4000ff3e0ff */
[----:B------:R-:W-:Y:S02]  /*17a0*/  LEA R234, R9, UR5, 0x1 ;  /* 0x0000000509ea7c11 */ /* 0x000fe4000f8e08ff */
[----:B------:R-:W-:Y:S02]  /*17b0*/  LEA.HI.X R15, R6, R239, R7, 0x6, P2 ;  /* 0x000000ef060f7211 */ /* 0x000fe400010f3407 */
[----:B------:R-:W-:Y:S01]  /*17c0*/  IADD3.X R9, R228, UR37, RZ, P1, !PT ;  /* 0x00000025e4097c10 */ /* 0x000fe20008ffe4ff */
[----:B------:R-:W-:Y:S01]  /*17d0*/  LDGSTS.E.BYPASS.LTC128B.128 [R234], desc[UR16][R238.64] ;  /* 0x00000000eeea7fae */ /* 0x000fe2000b901d50 */
[----:B------:R-:W-:-:S03]  /*17e0*/  LEA R6, P1, R4, R12, 0x6 ;  /* 0x0000000c04067211 */ /* 0x000fc600078230ff */
[----:B------:R-:W-:Y:S01]  /*17f0*/  LDGSTS.E.BYPASS.LTC128B.128 [R234+0x2000], desc[UR16][R238.64+0x80] ;  /* 0x02000080eeea7fae */ /* 0x000fe2000b901d50 */
[----:B------:R-:W-:-:S03]  /*1800*/  LEA.HI.X R7, R4, R13, R5, 0x6, P1 ;  /* 0x0000000d04077211 */ /* 0x000fc600008f3405 */
[----:B------:R-:W-:Y:S04]  /*1810*/  LDGSTS.E.BYPASS.LTC128B.128 [R234+0x1000], desc[UR16][R14.64] ;  /* 0x010000000eea7fae */ /* 0x000fe8000b901d50 */
[----:B------:R-:W-:Y:S04]  /*1820*/  LDGSTS.E.BYPASS.LTC128B.128 [R234+0x3000], desc[UR16][R14.64+0x80] ;  /* 0x030000800eea7fae */ /* 0x000fe8000b901d50 */
[----:B------:R-:W-:Y:S04]  /*1830*/  LDGSTS.E.BYPASS.LTC128B.128 [R230+0xc000], desc[UR16][R12.64] ;  /* 0x0c0000000ce67fae */ /* 0x000fe8000b901d50 */
[----:B------:R-:W-:Y:S04]  /*1840*/  LDGSTS.E.BYPASS.LTC128B.128 [R230+0xe000], desc[UR16][R12.64+0x80] ;  /* 0x0e0000800ce67fae */ /* 0x000fe8000b901d50 */
[----:B------:R-:W-:Y:S04]  /*1850*/  LDGSTS.E.BYPASS.LTC128B.128 [R230+0xd000], desc[UR16][R6.64] ;  /* 0x0d00000006e67fae */ /* 0x000fe8000b901d50 */
[----:B------:R1:W-:Y:S04]  /*1860*/  LDGSTS.E.BYPASS.LTC128B.128 [R230+0xf000], desc[UR16][R6.64+0x80] ;  /* 0x0f00008006e67fae */ /* 0x0003e8000b901d50 */
[----:B------:R-:W0:Y:S01]  /*1870*/  LDGDEPBAR ;  /* 0x00000000000079af */ /* 0x000e220000000000 */
[----:B------:R-:W-:Y:S01]  /*1880*/  UIMAD UR50, UR29, UR28, URZ ;  /* 0x0000001c1d3272a4 */ /* 0x000fe2000f8e023f */
[----:B------:R-:W-:Y:S01]  /*1890*/  IMAD.U32 R5, RZ, RZ, UR38 ;  /* 0x00000026ff057e24 */ /* 0x000fe2000f8e00ff */
[----:B------:R-:W-:Y:S01]  /*18a0*/  USHF.R.S32.HI UR22, URZ, 0x1f, UR28 ;  /* 0x0000001f3f167899 */ /* 0x000fe2000801141c */
[----:B------:R2:W5:Y:S01]  /*18b0*/  LDG.E R233, desc[UR16][R8.64] ;  /* 0x0000001008e97981 */ /* 0x000562000c1e1900 */
[----:B------:R-:W-:-:S02]  /*18c0*/  USHF.L.U32 UR23, UR50, 0x6, URZ ;  /* 0x0000000632177899 */ /* 0x000fc4000800063f */
[----:B------:R-:W-:Y:S01]  /*18d0*/  IMAD R18, R18, UR50, R17 ;  /* 0x0000003212127c24 */ /* 0x000fe2000f8e0211 */
[----:B------:R-:W-:Y:S01]  /*18e0*/  UIMAD.WIDE.U32 UR42, UR28, UR29, URZ ;  /* 0x0000001d1c2a72a5 */ /* 0x000fe2000f8e003f */
[----:B------:R-:W-:Y:S01]  /*18f0*/  IMAD.U32 R4, RZ, RZ, UR32 ;  /* 0x00000020ff047e24 */ /* 0x000fe2000f8e00ff */
[----:B------:R-:W-:Y:S01]  /*1900*/  USHF.R.S32.HI UR24, URZ, 0x1f, UR23 ;  /* 0x0000001f3f187899 */ /* 0x000fe20008011417 */
[----:B------:R2:W5:Y:S01]  /*1910*/  LDG.E R232, desc[UR16][R8.64+0x20] ;  /* 0x0000201008e87981 */ /* 0x000562000c1e1900 */
[----:B------:R-:W-:Y:S01]  /*1920*/  IADD3 R5, P2, P1, R18, UR23, R5 ;  /* 0x0000001712057c10 */ /* 0x000fe2000f95e005 */
[----:B------:R-:W-:Y:S01]  /*1930*/  UIMAD UR22, UR22, UR29, URZ ;  /* 0x0000001d161672a4 */ /* 0x000fe2000f8e023f */
[----:B------:R-:W-:Y:S01]  /*1940*/  CS2R R94, SRZ ;  /* 0x00000000005e7805 */ /* 0x000fe2000001ff00 */
[----:B------:R-:W-:Y:S01]  /*1950*/  UIMAD.WIDE UR38, UR12, UR27, UR40 ;  /* 0x0000001b0c2672a5 */ /* 0x000fe2000f8e0228 */
[----:B------:R-:W-:Y:S01]  /*1960*/  CS2R R92, SRZ ;  /* 0x00000000005c7805 */ /* 0x000fe2000001ff00 */
[----:B------:R-:W-:Y:S01]  /*1970*/  UIMAD UR22, UR35, UR28, UR22 ;  /* 0x0000001c231672a4 */ /* 0x000fe2000f8e0216 */
[----:B------:R-:W-:Y:S01]  /*1980*/  CS2R R98, SRZ ;  /* 0x0000000000627805 */ /* 0x000fe2000001ff00 */
[----:B------:R-:W-:Y:S01]  /*1990*/  UIADD3 UR31, UP0, UR38, UR31, URZ ;  /* 0x0000001f261f7290 */ /* 0x000fe2000ff1e03f */
[----:B------:R-:W-:Y:S01]  /*19a0*/  CS2R R96, SRZ ;  /* 0x0000000000607805 */ /* 0x000fe2000001ff00 */
[----:B------:R-:W-:Y:S01]  /*19b0*/  UIADD3 UR22, UR43, UR22, URZ ;  /* 0x000000162b167290 */ /* 0x000fe2000fffe03f */
[----:B------:R-:W-:-:S02]  /*19c0*/  CS2R R90, SRZ ;  /* 0x00000000005a7805 */ /* 0x000fc4000001ff00 */
[----:B-1----:R-:W-:Y:S01]  /*19d0*/  SHF.R.S32.HI R7, RZ, 0x1f, R18 ;  /* 0x0000001fff077819 */ /* 0x002fe20000011412 */
[----:B------:R-:W-:-:S04]  /*19e0*/  DEPBAR.LE SB0, 0x1 ;  /* 0x000080400000791a */ /* 0x000fc80000000000 */
[----:B------:R-:W-:Y:S01]  /*19f0*/  IADD3.X R7, R7, UR24, R4, P2, P1 ;  /* 0x0000001807077c10 */ /* 0x000fe200097e2404 */
[----:B------:R-:W-:Y:S01]  /*1a00*/  BAR.SYNC.DEFER_BLOCKING 0x0 ;  /* 0x0000000000007b1d */ /* 0x000fe20000010000 */
[----:B------:R-:W-:Y:S01]  /*1a10*/  IADD3 R16, P1, R5, R16, RZ ;  /* 0x0000001005107210 */ /* 0x000fe20007f3e0ff */
[----:B------:R-:W-:Y:S01]  /*1a20*/  UIADD3.X UR30, UR39, UR30, URZ, UP0, !UPT ;  /* 0x0000001e271e7290 */ /* 0x000fe200087fe43f */
[----:B------:R-:W-:Y:S01]  /*1a30*/  LEA.HI R5, R19, R0, RZ, 0x3 ;  /* 0x0000000013057211 */ /* 0x000fe200078f18ff */
[----:B------:R-:W-:Y:S01]  /*1a40*/  UIMAD UR22, UR22, UR31, URZ ;  /* 0x0000001f161672a4 */ /* 0x000fe2000f8e023f */
[----:B------:R-:W-:Y:S01]  /*1a50*/  IMAD.U32 R6, RZ, RZ, UR42 ;  /* 0x0000002aff067e24 */ /* 0x000fe2000f8e00ff */
[----:B------:R-:W-:Y:S01]  /*1a60*/  UISETP.GE.AND UP0, UPT, UR4, 0x1, UPT ;  /* 0x000000010400788c */ /* 0x000fe2000bf06270 */
[----:B------:R-:W-:Y:S01]  /*1a70*/  LOP3.LUT R5, R5, 0xfffffff8, RZ, 0xc0, !PT ;  /* 0xfffffff805057812 */ /* 0x000fe200078ec0ff */
[----:B------:R-:W-:Y:S01]  /*1a80*/  IMAD.X R17, R7, 0x1, R2, P1 ;  /* 0x0000000107117824 */ /* 0x000fe200008e0602 */
[----:B------:R-:W-:Y:S01]  /*1a90*/  UIMAD UR30, UR30, UR42, UR22 ;  /* 0x0000002a1e1e72a4 */ /* 0x000fe2000f8e0216 */
[----:B------:R-:W-:Y:S01]  /*1aa0*/  IMAD.U32 R7, RZ, RZ, UR43 ;  /* 0x0000002bff077e24 */ /* 0x000fe2000f8e00ff */
[----:B------:R-:W-:Y:S01]  /*1ab0*/  UIADD3 UR26, UR40, UR26, URZ ;  /* 0x0000001a281a7290 */ /* 0x000fe2000fffe03f */
[----:B------:R-:W-:Y:S01]  /*1ac0*/  IMAD.IADD R5, R0, 0x1, -R5 ;  /* 0x0000000100057824 */ /* 0x000fe200078e0a05 */
[----:B------:R-:W-:Y:S01]  /*1ad0*/  ULDC.64 UR22, c[0x0][0x400] ;  /* 0x0001000000167ab9 */ /* 0x000fe20000000a00 */
[----:B------:R-:W-:Y:S01]  /*1ae0*/  IMAD.WIDE.U32 R16, R6, UR31, R16 ;  /* 0x0000001f06107c25 */ /* 0x000fe2000f8e0010 */
[----:B------:R-:W-:Y:S01]  /*1af0*/  ULDC.64 UR24, c[0x0][0x478] ;  /* 0x00011e0000187ab9 */ /* 0x000fe20000000a00 */
[----:B------:R-:W-:-:S02]  /*1b00*/  CS2R R88, SRZ ;  /* 0x0000000000587805 */ /* 0x000fc4000001ff00 */
[----:B------:R-:W-:Y:S01]  /*1b10*/  LOP3.LUT P1, RZ, R5, 0x2, RZ, 0xc0, !PT ;  /* 0x0000000205ff7812 */ /* 0x000fe2000782c0ff */
[----:B------:R-:W-:Y:S01]  /*1b20*/  IMAD.MOV.U32 R5, RZ, RZ, 0x20 ;  /* 0x00000020ff057424 */ /* 0x000fe200078e00ff */
[----:B------:R-:W-:Y:S01]  /*1b30*/  LEA R240, P2, R16, UR22, 0x2 ;  /* 0x0000001610f07c11 */ /* 0x000fe2000f8410ff */
[----:B------:R-:W-:Y:S01]  /*1b40*/  VIADD R0, R17, UR30 ;  /* 0x0000001e11007c36 */ /* 0x000fe20008000000 */
[----:B------:R-:W-:Y:S01]  /*1b50*/  UIMAD.WIDE UR38, UR26, 0x4, UR24 ;  /* 0x000000041a2678a5 */ /* 0x000fe2000f8e0218 */
[----:B------:R-:W-:Y:S02]  /*1b60*/  CS2R R86, SRZ ;  /* 0x0000000000567805 */ /* 0x000fe4000001ff00 */
[----:B------:R-:W-:Y:S01]  /*1b70*/  SEL R5, R5, 0xffffffe0, !P1 ;  /* 0xffffffe005057807 */ /* 0x000fe20004800000 */
[----:B------:R2:W1:Y:S01]  /*1b80*/  LDSM.16.M88.4 R116, [R211+UR5+0x10000] ;  /* 0x01000005d374783b */ /* 0x0004620008000200 */
[----:B------:R-:W-:Y:S02]  /*1b90*/  PLOP3.LUT P1, PT, PT, PT, UP0, 0x80, 0x0 ;  /* 0x000000000000781c */ /* 0x000fe40003f2f008 */
[----:B------:R-:W-:-:S02]  /*1ba0*/  CS2R R84, SRZ ;  /* 0x0000000000547805 */ /* 0x000fc4000001ff00 */
[----:B------:R-:W-:Y:S01]  /*1bb0*/  LEA.HI.X R241, R16, UR23, R0, 0x2, P2 ;  /* 0x0000001710f17c11 */ /* 0x000fe200090f1400 */
[----:B------:R-:W-:Y:S01]  /*1bc0*/  IMAD.IADD R0, R5, 0x1, R204 ;  /* 0x0000000105007824 */ /* 0x000fe200078e02cc */
[----:B------:R2:W3:Y:S01]  /*1bd0*/  LDSM.16.M88.4 R120, [R211+UR5+0x10800] ;  /* 0x01080005d378783b */ /* 0x0004e20008000200 */
[----:B------:R-:W-:Y:S02]  /*1be0*/  CS2R R78, SRZ ;  /* 0x00000000004e7805 */ /* 0x000fe4000001ff00 */
[----:B------:R-:W-:Y:S02]  /*1bf0*/  CS2R R76, SRZ ;  /* 0x00000000004c7805 */ /* 0x000fe4000001ff00 */
[----:B------:R-:W-:Y:S01]  /*1c00*/  CS2R R82, SRZ ;  /* 0x0000000000527805 */ /* 0x000fe2000001ff00 */
[----:B------:R2:W4:Y:S01]  /*1c10*/  LDSM.16.M88.4 R140, [R0+0x10000] ;  /* 0x01000000008c783b */ /* 0x0005220000000200 */
[----:B------:R-:W-:Y:S02]  /*1c20*/  CS2R R80, SRZ ;  /* 0x0000000000507805 */ /* 0x000fe4000001ff00 */
[----:B------:R-:W-:-:S02]  /*1c30*/  CS2R R74, SRZ ;  /* 0x00000000004a7805 */ /* 0x000fc4000001ff00 */
[----:B------:R-:W-:Y:S01]  /*1c40*/  CS2R R72, SRZ ;  /* 0x0000000000487805 */ /* 0x000fe2000001ff00 */
[----:B------:R2:W1:Y:S01]  /*1c50*/  LDSM.16.M88.4 R144, [R0+0x10800] ;  /* 0x010800000090783b */ /* 0x0004620000000200 */
[----:B------:R-:W-:Y:S02]  /*1c60*/  CS2R R70, SRZ ;  /* 0x0000000000467805 */ /* 0x000fe4000001ff00 */
[----:B------:R-:W-:Y:S02]  /*1c70*/  CS2R R68, SRZ ;  /* 0x0000000000447805 */ /* 0x000fe4000001ff00 */
[----:B------:R-:W-:Y:S01]  /*1c80*/  CS2R R46, SRZ ;  /* 0x00000000002e7805 */ /* 0x000fe2000001ff00 */
[----:B------:R2:W1:Y:S01]  /*1c90*/  LDSM.16.M88.4 R172, [R0+0x12000] ;  /* 0x0120000000ac783b */ /* 0x0004620000000200 */
        /* <DEDUP_REMOVED lines=19> */
[----:B------:R2:W1:Y:S04]  /*1dd0*/  LDSM.16.M88.4 R136, [R204+0x10800] ;  /* 0x01080000cc88783b */ /* 0x0004680000000200 */
[----:B------:R2:W1:Y:S04]  /*1de0*/  LDSM.16.M88.4 R148, [R211+UR5+0x12000] ;  /* 0x01200005d394783b */ /* 0x0004680008000200 */
[----:B------:R2:W1:Y:S04]  /*1df0*/  LDSM.16.M88.4 R152, [R211+UR5+0x12800] ;  /* 0x01280005d398783b */ /* 0x0004680008000200 */
[----:B------:R2:W1:Y:S04]  /*1e00*/  LDSM.16.M88.4 R156, [R205+0x12000] ;  /* 0x01200000cd9c783b */ /* 0x0004680000000200 */
[----:B------:R2:W1:Y:S04]  /*1e10*/  LDSM.16.M88.4 R160, [R205+0x12800] ;  /* 0x01280000cda0783b */ /* 0x0004680000000200 */
[----:B------:R2:W1:Y:S04]  /*1e20*/  LDSM.16.M88.4 R164, [R204+0x12000] ;  /* 0x01200000cca4783b */ /* 0x0004680000000200 */
[----:B------:R2:W1:Y:S01]  /*1e30*/  LDSM.16.M88.4 R168, [R204+0x12800] ;  /* 0x01280000cca8783b */ /* 0x0004620000000200 */
[----:B---34-:R-:W-:Y:S05]  /*1e40*/  @!P1 BRA `(.L_x_131) ;  /* 0x0000002400609947 */ /* 0x018fea0003800000 */
[----:B------:R-:W-:Y:S01]  /*1e50*/  USHF.L.U32 UR55, UR50, 0x4, URZ ;  /* 0x0000000432377899 */ /* 0x000fe2000800063f */
[----:B------:R-:W3:Y:S01]  /*1e60*/  LDC R231, c[0x0][0x2dc] ;  /* 0x0000b700ffe77b82 */ /* 0x000ee20000000800 */
[----:B------:R-:W-:Y:S01]  /*1e70*/  USHF.L.U32 UR56, UR50, 0x3, URZ ;  /* 0x0000000332387899 */ /* 0x000fe2000800063f */
[----:B------:R-:W-:Y:S01]  /*1e80*/  VIADD R207, R212, 0x2000 ;  /* 0x00002000d4cf7836 */ /* 0x000fe20000000000 */
[----:B------:R-:W-:Y:S01]  /*1e90*/  UIADD3 UR48, UR55, 0x60, URZ ;  /* 0x0000006037307890 */ /* 0x000fe2000fffe03f */
[----:B------:R-:W-:Y:S01]  /*1ea0*/  IADD3 R206, R213, 0x2000, RZ ;  /* 0x00002000d5ce7810 */ /* 0x000fe20007ffe0ff */
[----:B------:R-:W-:Y:S01]  /*1eb0*/  UIADD3 UR31, UR55, 0x20, URZ ;  /* 0x00000020371f7890 */ /* 0x000fe2000fffe03f */
[----:B------:R-:W-:Y:S01]  /*1ec0*/  IMAD.MOV.U32 R2, RZ, RZ, 0x20 ;  /* 0x00000020ff027424 */ /* 0x000fe200078e00ff */
[----:B------:R-:W-:Y:S01]  /*1ed0*/  UIADD3 UR49, UR55, 0x40, URZ ;  /* 0x0000004037317890 */ /* 0x000fe2000fffe03f */
[----:B--2---:R-:W-:Y:S01]  /*1ee0*/  MOV R0, 0x40 ;  /* 0x0000004000007802 */ /* 0x004fe20000000f00 */
[----:B------:R-:W-:Y:S01]  /*1ef0*/  UIADD3 UR47, UR56, UR48, URZ ;  /* 0x00000030382f7290 */ /* 0x000fe2000fffe03f */
[----:B------:R-:W-:Y:S01]  /*1f00*/  SEL R207, R207, R212, !P0 ;  /* 0x000000d4cfcf7207 */ /* 0x000fe20004000000 */
[----:B------:R-:W-:Y:S01]  /*1f10*/  UIADD3 UR30, UR56, UR31, URZ ;  /* 0x0000001f381e7290 */ /* 0x000fe2000fffe03f */
[----:B------:R-:W-:Y:S01]  /*1f20*/  SEL R206, R206, R213, !P0 ;  /* 0x000000d5cece7207 */ /* 0x000fe20004000000 */
[----:B------:R-:W-:Y:S01]  /*1f30*/  UIADD3 UR25, UR56, UR49, URZ ;  /* 0x0000003138197290 */ /* 0x000fe2000fffe03f */
[----:B------:R-:W-:Y:S01]  /*1f40*/  IMAD.MOV.U32 R95, RZ, RZ, RZ ;  /* 0x000000ffff5f7224 */ /* 0x000fe200078e00ff */
[----:B------:R-:W-:-:S02]  /*1f50*/  UIADD3 UR46, UR56, UR47, URZ ;  /* 0x0000002f382e7290 */ /* 0x000fc4000fffe03f */
[----:B------:R-:W-:Y:S02]  /*1f60*/  UIADD3 UR29, UR56, UR30, URZ ;  /* 0x0000001e381d7290 */ /* 0x000fe4000fffe03f */
[----:B------:R-:W-:Y:S02]  /*1f70*/  UIADD3 UR24, UR56, UR25, URZ ;  /* 0x0000001938187290 */ /* 0x000fe4000fffe03f */
[----:B------:R-:W-:Y:S02]  /*1f80*/  UIADD3 UR45, UR56, UR46, URZ ;  /* 0x0000002e382d7290 */ /* 0x000fe4000fffe03f */
[----:B------:R-:W-:Y:S02]  /*1f90*/  UIADD3 UR28, UR56, UR29, URZ ;  /* 0x0000001d381c7290 */ /* 0x000fe4000fffe03f */
[----:B------:R-:W-:Y:S02]  /*1fa0*/  UIADD3 UR23, UR56, UR24, URZ ;  /* 0x0000001838177290 */ /* 0x000fe4000fffe03f */
[----:B------:R-:W-:-:S02]  /*1fb0*/  UIADD3 UR44, UR56, UR45, URZ ;  /* 0x0000002d382c7290 */ /* 0x000fc4000fffe03f */
[----:B------:R-:W-:Y:S02]  /*1fc0*/  UIADD3 UR27, UR56, UR28, URZ ;  /* 0x0000001c381b7290 */ /* 0x000fe4000fffe03f */
[----:B------:R-:W-:Y:S02]  /*1fd0*/  UIADD3 UR22, UR56, UR23, URZ ;  /* 0x0000001738167290 */ /* 0x000fe4000fffe03f */
[----:B------:R-:W-:Y:S02]  /*1fe0*/  UIMAD UR54, UR50, 0x18, URZ ;  /* 0x00000018323678a4 */ /* 0x000fe4000f8e023f */
[----:B------:R-:W-:Y:S02]  /*1ff0*/  USHF.L.U32 UR53, UR50, 0x5, URZ ;  /* 0x0000000532357899 */ /* 0x000fe4000800063f */
[----:B------:R-:W-:Y:S02]  /*2000*/  UIMAD UR52, UR50, 0x28, URZ ;  /* 0x00000028323478a4 */ /* 0x000fe4000f8e023f */
[----:B------:R-:W-:-:S02]  /*2010*/  UIMAD UR51, UR50, 0x30, URZ ;  /* 0x00000030323378a4 */ /* 0x000fc4000f8e023f */
[----:B------:R-:W-:Y:S02]  /*2020*/  UIMAD UR50, UR50, 0x38, URZ ;  /* 0x00000038323278a4 */ /* 0x000fe4000f8e023f */
[----:B------:R-:W-:Y:S02]  /*2030*/  UIADD3 UR43, UR56, UR44, URZ ;  /* 0x0000002c382b7290 */ /* 0x000fe4000fffe03f */
[----:B------:R-:W-:Y:S02]  /*2040*/  UIADD3 UR26, UR56, UR27, URZ ;  /* 0x0000001b381a7290 */ /* 0x000fe4000fffe03f */
[----:B------:R-:W-:Y:S01]  /*2050*/  UIADD3 UR4, UR56, UR22, URZ ;  /* 0x0000001638047290 */ /* 0x000fe2000fffe03f */
[----:B------:R-:W-:Y:S01]  /*2060*/  LEA R207, R207, UR5, 0x1 ;  /* 0x00000005cfcf7c11 */ /* 0x000fe2000f8e08ff */
[----:B------:R-:W-:Y:S01]  /*2070*/  ULDC UR32, c[0x0][0x270] ;  /* 0x00009c0000207ab9 */ /* 0x000fe20000000800 */
[----:B------:R-:W-:Y:S01]  /*2080*/  LEA R206, R206, UR5, 0x1 ;  /* 0x00000005cece7c11 */ /* 0x000fe2000f8e08ff */
[----:B---3--:R-:W-:-:S08]  /*2090*/  ULDC UR35, c[0x0][0x2ec] ;  /* 0x0000bb0000237ab9 */ /* 0x008fd00000000800 */
.L_x_134:
[----:B------:R-:W0:Y:S01]  /*20a0*/  LDGDEPBAR ;  /* 0x00000000000079af */ /* 0x000e220000000000 */
[----:B------:R-:W-:Y:S01]  /*20b0*/  R2P PR, R217, 0x6 ;  /* 0x00000006d9007804 */ /* 0x000fe20000000000 */
[----:B-----5:R-:W-:Y:S01]  /*20c0*/  FMUL.FTZ R202, R232, 1.4426950216293334961 ;  /* 0x3fb8aa3be8ca7820 */ /* 0x020fe20000410000 */
[C---:B------:R-:W-:Y:S01]  /*20d0*/  FSETP.NEU.FTZ.AND P0, PT, R233.reuse, -INF , PT ;  /* 0xff800000e900780b */ /* 0x040fe20003f1d000 */
[----:B------:R-:W-:Y:S01]  /*20e0*/  FMUL.FTZ R200, R233, 1.4426950216293334961 ;  /* 0x3fb8aa3be9c87820 */ /* 0x000fe20000410000 */
[----:B------:R-:W-:Y:S01]  /*20f0*/  UISETP.GE.AND UP2, UPT, UR57, 0x1, UPT ;  /* 0x000000013900788c */ /* 0x000fe2000bf46270 */
[----:B------:R-:W-:Y:S02]  /*2100*/  SEL R181, R2, 0xffffffe0, !P1 ;  /* 0xffffffe002b57807 */ /* 0x000fe40004800000 */
[----:B------:R-:W-:Y:S02]  /*2110*/  SEL R197, R0, 0xffffffc0, !P2 ;  /* 0xffffffc000c57807 */ /* 0x000fe40005000000 */
[C---:B------:R-:W-:Y:S02]  /*2120*/  IADD3 R184, R206.reuse, R181, RZ ;  /* 0x000000b5ceb87210 */ /* 0x040fe40007ffe0ff */
[----:B------:R-:W-:Y:S02]  /*2130*/  IADD3 R182, R206, R197, RZ ;  /* 0x000000c5ceb67210 */ /* 0x000fe40007ffe0ff */
[----:B------:R-:W-:Y:S02]  /*2140*/  IADD3 R180, R197, R184, RZ ;  /* 0x000000b8c5b47210 */ /* 0x000fe40007ffe0ff */
[----:B------:R-:W-:Y:S02]  /*2150*/  FSEL R200, R200, RZ, P0 ;  /* 0x000000ffc8c87208 */ /* 0x000fe40000000000 */
[----:B------:R-:W-:Y:S02]  /*2160*/  FSETP.NEU.FTZ.AND P0, PT, R232, -INF , PT ;  /* 0xff800000e800780b */ /* 0x000fe40003f1d000 */
[----:B------:R-:W-:Y:S02]  /*2170*/  PLOP3.LUT P1, PT, PT, PT, UP2, 0x80, 0x0 ;  /* 0x000000000000781c */ /* 0x000fe40003f2f028 */
[----:B------:R-:W-:Y:S01]  /*2180*/  FSEL R202, R202, RZ, P0 ;  /* 0x000000ffcaca7208 */ /* 0x000fe20000000000 */
[----:B------:R-:W-:Y:S04]  /*2190*/  DEPBAR.LE SB0, 0x0 ;  /* 0x000080000000791a */ /* 0x000fe80000000000 */
[----:B------:R-:W-:Y:S01]  /*21a0*/  BAR.SYNC.DEFER_BLOCKING 0x0 ;  /* 0x0000000000007b1d */ /* 0x000fe20000010000 */
[----:B------:R-:W-:Y:S04]  /*21b0*/  IADD3 R214, P0, R229, UR38, RZ ;  /* 0x00000026e5d67c10 */ /* 0x000fe8000ff1e0ff */
[----:B------:R-:W-:Y:S01]  /*21c0*/  IADD3.X R215, R228, UR39, RZ, P0, !PT ;  /* 0x00000027e4d77c10 */ /* 0x000fe200087fe4ff */
[----:B------:R-:W-:Y:S06]  /*21d0*/  LDSM.16.M88.4 R52, [R206] ;  /* 0x00000000ce34783b */ /* 0x000fec0000000200 */
[----:B------:R-:W2:Y:S06]  /*21e0*/  LDSM.16.M88.4 R56, [R211+UR5+0xc000] ;  /* 0x00c00005d338783b */ /* 0x000eac0008000200 */
[----:B------:R-:W3:Y:S06]  /*21f0*/  LDSM.16.M88.4 R60, [R211+UR5+0xc800] ;  /* 0x00c80005d33c783b */ /* 0x000eec0008000200 */
[----:B------:R-:W-:Y:S06]  /*2200*/  LDSM.16.M88.4 R64, [R184] ;  /* 0x00000000b840783b */ /* 0x000fec0000000200 */
[----:B------:R-:W4:Y:S06]  /*2210*/  LDSM.16.M88.4 R100, [R205+0xc000] ;  /* 0x00c00000cd64783b */ /* 0x000f2c0000000200 */
[----:B------:R-:W1:Y:S06]  /*2220*/  LDSM.16.M88.4 R104, [R205+0xc800] ;  /* 0x00c80000cd68783b */ /* 0x000e6c0000000200 */
[----:B------:R-:W4:Y:S06]  /*2230*/  LDG.E R191, desc[UR16][R214.64] ;  /* 0x00000010d6bf7981 */ /* 0x000f2c000c1e1900 */
[----:B------:R-:W-:Y:S01]  /*2240*/  LDSM.16.M88.4 R108, [R182] ;  /* 0x00000000b66c783b */ /* 0x000fe20000000200 */
[C---:B--2---:R-:W-:Y:S05]  /*2250*/  HMMA.16816.F32 R4, R52.reuse, R56, RZ ;  /* 0x000000383404723c */ /* 0x044fea00000018ff */
[----:B------:R2:W2:Y:S06]  /*2260*/  LDG.E R196, desc[UR16][R214.64+0x20] ;  /* 0x00002010d6c47981 */ /* 0x0004ac000c1e1900 */
[----:B------:R-:W1:Y:S01]  /*2270*/  LDSM.16.M88.4 R112, [R204+0xc000] ;  /* 0x00c00000cc70783b */ /* 0x000e620000000200 */
[C---:B------:R-:W-:Y:S05]  /*2280*/  HMMA.16816.F32 R8, R52.reuse, R58, RZ ;  /* 0x0000003a3408723c */ /* 0x040fea00000018ff */
[----:B------:R-:W-:Y:S01]  /*2290*/  LDSM.16.M88.4 R56, [R180] ;  /* 0x00000000b438783b */ /* 0x000fe20000000200 */
[C---:B---3--:R-:W-:Y:S06]  /*22a0*/  HMMA.16816.F32 R12, R52.reuse, R60, RZ ;  /* 0x0000003c340c723c */ /* 0x048fec00000018ff */
[----:B------:R-:W-:Y:S01]  /*22b0*/  HMMA.16816.F32 R16, R52, R62, RZ ;  /* 0x0000003e3410723c */ /* 0x000fe200000018ff */
[----:B------:R-:W3:Y:S05]  /*22c0*/  LDSM.16.M88.4 R52, [R204+0xc800] ;  /* 0x00c80000cc34783b */ /* 0x000eea0000000200 */
[C---:B----4-:R-:W-:Y:S01]  /*22d0*/  HMMA.16816.F32 R4, R64.reuse, R100, R4 ;  /* 0x000000644004723c */ /* 0x050fe20000001804 */
[----:B------:R-:W4:Y:S05]  /*22e0*/  LDSM.16.M88.4 R60, [R210] ;  /* 0x00000000d23c783b */ /* 0x000f2a0000000200 */
[C---:B------:R-:W-:Y:S01]  /*22f0*/  HMMA.16816.F32 R8, R64.reuse, R102, R8 ;  /* 0x000000664008723c */ /* 0x040fe20000001808 */
[----:B------:R-:W-:Y:S05]  /*2300*/  LDSM.16.M88.4 R100, [R206+0x2000] ;  /* 0x00200000ce64783b */ /* 0x000fea0000000200 */
[C---:B-1----:R-:W-:Y:S06]  /*2310*/  HMMA.16816.F32 R12, R64.reuse, R104, R12 ;  /* 0x00000068400c723c */ /* 0x042fec000000180c */
[----:B------:R-:W-:Y:S01]  /*2320*/  HMMA.16816.F32 R16, R64, R106, R16 ;  /* 0x0000006a4010723c */ /* 0x000fe20000001810 */
[----:B------:R-:W1:Y:S05]  /*2330*/  LDSM.16.M88.4 R64, [R210+0x800] ;  /* 0x00080000d240783b */ /* 0x000e6a0000000200 */
[C---:B------:R-:W-:Y:S01]  /*2340*/  HMMA.16816.F32 R4, R108.reuse, R112, R4 ;  /* 0x000000706c04723c */ /* 0x040fe20000001804 */
[----:B------:R-:W1:Y:S05]  /*2350*/  LDSM.16.M88.4 R104, [R211+UR5+0xe000] ;  /* 0x00e00005d368783b */ /* 0x000e6a0008000200 */
[C---:B------:R-:W-:Y:S01]  /*2360*/  HMMA.16816.F32 R8, R108.reuse, R114, R8 ;  /* 0x000000726c08723c */ /* 0x040fe20000001808 */
[----:B------:R-:W-:Y:S05]  /*2370*/  LDSM.16.M88.4 R112, [R205+0xe000] ;  /* 0x00e00000cd70783b */ /* 0x000fea0000000200 */
[C---:B---3--:R-:W-:Y:S06]  /*2380*/  HMMA.16816.F32 R12, R108.reuse, R52, R12 ;  /* 0x000000346c0c723c */ /* 0x048fec000000180c */
[----:B------:R-:W-:Y:S01]  /*2390*/  HMMA.16816.F32 R16, R108, R54, R16 ;  /* 0x000000366c10723c */ /* 0x000fe20000001810 */
[----:B------:R-:W3:Y:S05]  /*23a0*/  LDSM.16.M88.4 R52, [R211+UR5+0xe800] ;  /* 0x00e80005d334783b */ /* 0x000eea0008000200 */
[C---:B----4-:R-:W-:Y:S01]  /*23b0*/  HMMA.16816.F32 R4, R56.reuse, R60, R4 ;  /* 0x0000003c3804723c */ /* 0x050fe20000001804 */
[----:B------:R-:W4:Y:S05]  /*23c0*/  LDSM.16.M88.4 R108, [R184+0x2000] ;  /* 0x00200000b86c783b */ /* 0x000f2a0000000200 */
[C---:B------:R-:W-:Y:S01]  /*23d0*/  HMMA.16816.F32 R8, R56.reuse, R62, R8 ;  /* 0x0000003e3808723c */ /* 0x040fe20000001808 */
[----:B------:R-:W-:Y:S05]  /*23e0*/  LDSM.16.M88.4 R60, [R182+0x2000] ;  /* 0x00200000b63c783b */ /* 0x000fea0000000200 */
[C---:B-1----:R-:W-:Y:S06]  /*23f0*/  HMMA.16816.F32 R12, R56.reuse, R64, R12 ;  /* 0x00000040380c723c */ /* 0x042fec000000180c */
[----:B------:R-:W-:Y:S01]  /*2400*/  HMMA.16816.F32 R16, R56, R66, R16 ;  /* 0x000000423810723c */ /* 0x000fe20000001810 */
[----:B------:R-:W1:Y:S05]  /*2410*/  LDSM.16.M88.4 R56, [R205+0xe800] ;  /* 0x00e80000cd38783b */ /* 0x000e6a0000000200 */
[C---:B------:R-:W-:Y:S01]  /*2420*/  HMMA.16816.F32 R4, R100.reuse, R104, R4 ;  /* 0x000000686404723c */ /* 0x040fe20000001804 */
[----:B------:R-:W1:Y:S05]  /*2430*/  LDSM.16.M88.4 R64, [R204+0xe000] ;  /* 0x00e00000cc40783b */ /* 0x000e6a0000000200 */
[C---:B------:R-:W-:Y:S01]  /*2440*/  HMMA.16816.F32 R8, R100.reuse, R106, R8 ;  /* 0x0000006a6408723c */ /* 0x040fe20000001808 */
[----:B------:R-:W-:Y:S05]  /*2450*/  LDSM.16.M88.4 R104, [R210+0x2000] ;  /* 0x00200000d268783b */ /* 0x000fea0000000200 */
[C---:B---3--:R-:W-:Y:S06]  /*2460*/  HMMA.16816.F32 R12, R100.reuse, R52, R12 ;  /* 0x00000034640c723c */ /* 0x048fec000000180c */
[----:B------:R-:W-:Y:S01]  /*2470*/  HMMA.16816.F32 R16, R100, R54, R16 ;  /* 0x000000366410723c */ /* 0x000fe20000001810 */
[----:B------:R-:W3:Y:S05]  /*2480*/  LDSM.16.M88.4 R52, [R204+0xe800] ;  /* 0x00e80000cc34783b */ /* 0x000eea0000000200 */
[C---:B----4-:R-:W-:Y:S01]  /*2490*/  HMMA.16816.F32 R4, R108.reuse, R112, R4 ;  /* 0x000000706c04723c */ /* 0x050fe20000001804 */
[----:B------:R-:W4:Y:S05]  /*24a0*/  LDSM.16.M88.4 R100, [R180+0x2000] ;  /* 0x00200000b464783b */ /* 0x000f2a0000000200 */
[C---:B------:R-:W-:Y:S06]  /*24b0*/  HMMA.16816.F32 R8, R108.reuse, R114, R8 ;  /* 0x000000726c08723c */ /* 0x040fec0000001808 */
[C---:B-1----:R-:W-:Y:S06]  /*24c0*/  HMMA.16816.F32 R12, R108.reuse, R56, R12 ;  /* 0x000000386c0c723c */ /* 0x042fec000000180c */
[----:B------:R-:W-:Y:S06]  /*24d0*/  HMMA.16816.F32 R16, R108, R58, R16 ;  /* 0x0000003a6c10723c */ /* 0x000fec0000001810 */
[C---:B------:R-:W-:Y:S06]  /*24e0*/  HMMA.16816.F32 R4, R60.reuse, R64, R4 ;  /* 0x000000403c04723c */ /* 0x040fec0000001804 */
[C---:B------:R-:W-:Y:S06]  /*24f0*/  HMMA.16816.F32 R8, R60.reuse, R66, R8 ;  /* 0x000000423c08723c */ /* 0x040fec0000001808 */
[C---:B---3--:R-:W-:Y:S06]  /*2500*/  HMMA.16816.F32 R12, R60.reuse, R52, R12 ;  /* 0x000000343c0c723c */ /* 0x048fec000000180c */
[----:B------:R-:W-:Y:S01]  /*2510*/  HMMA.16816.F32 R16, R60, R54, R16 ;  /* 0x000000363c10723c */ /* 0x000fe20000001810 */
[----:B------:R-:W1:Y:S05]  /*2520*/  LDSM.16.M88.4 R52, [R210+0x2800] ;  /* 0x00280000d234783b */ /* 0x000e6a0000000200 */
[C---:B----4-:R-:W-:Y:S06]  /*2530*/  HMMA.16816.F32 R4, R100.reuse, R104, R4 ;  /* 0x000000686404723c */ /* 0x050fec0000001804 */
[C---:B------:R-:W-:Y:S11]  /*2540*/  HMMA.16816.F32 R8, R100.reuse, R106, R8 ;  /* 0x0000006a6408723c */ /* 0x040ff60000001808 */
[----:B------:R-:W-:Y:S07]  /*2550*/  @!UPT UIADD3 URZ, URZ, URZ, URZ ;  /* 0x0000003f3f3ff290 */ /* 0x000fee000fffe03f */
[--C-:B------:R-:W-:Y:S01]  /*2560*/  FFMA.FTZ R183, R4, UR35, -R200.reuse ;  /* 0x0000002304b77c23 */ /* 0x100fe200080108c8 */
[----:B------:R-:W-:Y:S01]  /*2570*/  FFMA.FTZ R186, R5, UR35, -R200 ;  /* 0x0000002305ba7c23 */ /* 0x000fe200080108c8 */
[--C-:B------:R-:W-:Y:S01]  /*2580*/  FFMA.FTZ R185, R6, UR35, -R202.reuse ;  /* 0x0000002306b97c23 */ /* 0x100fe200080108ca */
[----:B------:R-:W-:Y:S03]  /*2590*/  FFMA.FTZ R188, R7, UR35, -R202 ;  /* 0x0000002307bc7c23 */ /* 0x000fe600080108ca */
[--C-:B------:R-:W-:Y:S01]  /*25a0*/  FFMA.FTZ R187, R8, UR35, -R200.reuse ;  /* 0x0000002308bb7c23 */ /* 0x100fe200080108c8 */
[----:B------:R-:W-:Y:S01]  /*25b0*/  FFMA.FTZ R190, R9, UR35, -R200 ;  /* 0x0000002309be7c23 */ /* 0x000fe200080108c8 */
[--C-:B------:R-:W-:Y:S01]  /*25c0*/  FFMA.FTZ R189, R10, UR35, -R202.reuse ;  /* 0x000000230abd7c23 */ /* 0x100fe200080108ca */
[----:B------:R-:W-:Y:S01]  /*25d0*/  FFMA.FTZ R192, R11, UR35, -R202 ;  /* 0x000000230bc07c23 */ /* 0x000fe200080108ca */
[----:B------:R-:W-:Y:S01]  /*25e0*/  MUFU.EX2 R183, R183 ;  /* 0x000000b700b77308 */ /* 0x000fe20000000800 */
[C---:B-1----:R-:W-:Y:S06]  /*25f0*/  HMMA.16816.F32 R12, R100.reuse, R52, R12 ;  /* 0x00000034640c723c */ /* 0x042fec000000180c */
[----:B------:R-:W-:Y:S03]  /*2600*/  HMMA.16816.F32 R16, R100, R54, R16 ;  /* 0x000000366410723c */ /* 0x000fe60000001810 */
[----:B------:R-:W1:Y:S04]  /*2610*/  MUFU.EX2 R186, R186 ;  /* 0x000000ba00ba7308 */ /* 0x000e680000000800 */
[----:B------:R-:W-:Y:S06]  /*2620*/  LEA R100, R213, UR5, 0x1 ;  /* 0x00000005d5647c11 */ /* 0x000fec000f8e08ff */
[----:B------:R-:W-:Y:S01]  /*2630*/  MUFU.EX2 R185, R185 ;  /* 0x000000b900b97308 */ /* 0x000fe20000000800 */
[C---:B------:R-:W-:Y:S02]  /*2640*/  IADD3 R66, R100.reuse, R181, RZ ;  /* 0x000000b564427210 */ /* 0x040fe40007ffe0ff */
[----:B------:R-:W-:Y:S02]  /*2650*/  IADD3 R65, R100, R197, RZ ;  /* 0x000000c564417210 */ /* 0x000fe40007ffe0ff */
[----:B------:R-:W-:Y:S05]  /*2660*/  IADD3 R64, R197, R66, RZ ;  /* 0x00000042c5407210 */ /* 0x000fea0007ffe0ff */
[----:B------:R-:W3:Y:S01]  /*2670*/  MUFU.EX2 R188, R188 ;  /* 0x000000bc00bc7308 */ /* 0x000ee20000000800 */
[--C-:B------:R-:W-:Y:S01]  /*2680*/  FFMA.FTZ R193, R12, UR35, -R200.reuse ;  /* 0x000000230cc17c23 */ /* 0x100fe200080108c8 */
[----:B------:R-:W-:Y:S01]  /*2690*/  FFMA.FTZ R194, R13, UR35, -R200 ;  /* 0x000000230dc27c23 */ /* 0x000fe200080108c8 */
[--C-:B------:R-:W-:Y:S01]  /*26a0*/  FFMA.FTZ R195, R14, UR35, -R202.reuse ;  /* 0x000000230ec37c23 */ /* 0x100fe200080108ca */
[----:B------:R-:W-:Y:S01]  /*26b0*/  FFMA.FTZ R198, R15, UR35, -R202 ;  /* 0x000000230fc67c23 */ /* 0x000fe200080108ca */
[----:B-1----:R-:W-:Y:S01]  /*26c0*/  F2FP.F16.F32.PACK_AB R244, R186, R183 ;  /* 0x000000b7baf4723e */ /* 0x002fe200000000ff */
[----:B------:R-:W-:Y:S04]  /*26d0*/  FFMA.FTZ R199, R16, UR35, -R200 ;  /* 0x0000002310c77c23 */ /* 0x000fe800080108c8 */
[----:B------:R-:W-:Y:S01]  /*26e0*/  MUFU.EX2 R187, R187 ;  /* 0x000000bb00bb7308 */ /* 0x000fe20000000800 */
[----:B------:R-:W-:Y:S01]  /*26f0*/  FFMA.FTZ R201, R18, UR35, -R202 ;  /* 0x0000002312c97c23 */ /* 0x000fe200080108ca */
[----:B------:R-:W-:Y:S01]  /*2700*/  FFMA.FTZ R200, R17, UR35, -R200 ;  /* 0x0000002311c87c23 */ /* 0x000fe200080108c8 */
[----:B------:R-:W-:Y:S01]  /*2710*/  FFMA.FTZ R202, R19, UR35, -R202 ;  /* 0x0000002313ca7c23 */ /* 0x000fe200080108ca */
[----:B------:R-:W-:Y:S06]  /*2720*/  STS [R223+0x12000], R244 ;  /* 0x012000f4df007388 */ /* 0x000fec0000000800 */
[----:B------:R-:W1:Y:S01]  /*2730*/  MUFU.EX2 R190, R190 ;  /* 0x000000be00be7308 */ /* 0x000e620000000800 */
[----:B---3--:R-:W-:Y:S05]  /*2740*/  F2FP.F16.F32.PACK_AB R242, R188, R185 ;  /* 0x000000b9bcf2723e */ /* 0x008fea00000000ff */
[----:B------:R-:W-:Y:S04]  /*2750*/  STS [R223+0x12400], R242 ;  /* 0x012400f2df007388 */ /* 0x000fe80000000800 */
[----:B------:R-:W-:Y:S10]  /*2760*/  MUFU.EX2 R189, R189 ;  /* 0x000000bd00bd7308 */ /* 0x000ff40000000800 */
[----:B------:R-:W3:Y:S01]  /*2770*/  MUFU.EX2 R192, R192 ;  /* 0x000000c000c07308 */ /* 0x000ee20000000800 */
[----:B-1----:R-:W-:Y:S05]  /*2780*/  F2FP.F16.F32.PACK_AB R243, R190, R187 ;  /* 0x000000bbbef3723e */ /* 0x002fea00000000ff */
[----:B------:R-:W-:Y:S04]  /*2790*/  STS [R226+0x12000], R243 ;  /* 0x012000f3e2007388 */ /* 0x000fe80000000800 */
[----:B------:R-:W-:Y:S10]  /*27a0*/  MUFU.EX2 R193, R193 ;  /* 0x000000c100c17308 */ /* 0x000ff40000000800 */
[----:B------:R-:W2:Y:S01]  /*27b0*/  MUFU.EX2 R194, R194 ;  /* 0x000000c200c27308 */ /* 0x000ea20000000800 */
[----:B---3--:R-:W-:Y:S05]  /*27c0*/  F2FP.F16.F32.PACK_AB R235, R192, R189 ;  /* 0x000000bdc0eb723e */ /* 0x008fea00000000ff */
[----:B------:R-:W-:Y:S04]  /*27d0*/  STS [R226+0x12400], R235 ;  /* 0x012400ebe2007388 */ /* 0x000fe80000000800 */
[----:B------:R-:W-:Y:S10]  /*27e0*/  MUFU.EX2 R195, R195 ;  /* 0x000000c300c37308 */ /* 0x000ff40000000800 */
[----:B------:R-:W1:Y:S01]  /*27f0*/  MUFU.EX2 R198, R198 ;  /* 0x000000c600c67308 */ /* 0x000e620000000800 */
[----:B--2---:R-:W-:Y:S05]  /*2800*/  F2FP.F16.F32.PACK_AB R215, R194, R193 ;  /* 0x000000c1c2d7723e */ /* 0x004fea00000000ff */
[----:B------:R-:W-:Y:S04]  /*2810*/  STS [R224+0x12000], R215 ;  /* 0x012000d7e0007388 */ /* 0x000fe80000000800 */
[----:B------:R-:W-:Y:S10]  /*2820*/  MUFU.EX2 R199, R199 ;  /* 0x000000c700c77308 */ /* 0x000ff40000000800 */
[----:B------:R-:W2:Y:S01]  /*2830*/  MUFU.EX2 R200, R200 ;  /* 0x000000c800c87308 */ /* 0x000ea20000000800 */
[----:B-1----:R-:W-:Y:S05]  /*2840*/  F2FP.F16.F32.PACK_AB R203, R198, R195 ;  /* 0x000000c3c6cb723e */ /* 0x002fea00000000ff */
[----:B------:R-:W-:Y:S04]  /*2850*/  STS [R224+0x12400], R203 ;  /* 0x012400cbe0007388 */ /* 0x000fe80000000800 */
[----:B------:R-:W-:Y:S10]  /*2860*/  MUFU.EX2 R201, R201 ;  /* 0x000000c900c97308 */ /* 0x000ff40000000800 */
[----:B------:R-:W1:Y:S01]  /*2870*/  MUFU.EX2 R202, R202 ;  /* 0x000000ca00ca7308 */ /* 0x000e620000000800 */
[----:B--2---:R-:W-:Y:S05]  /*2880*/  F2FP.F16.F32.PACK_AB R216, R200, R199 ;  /* 0x000000c7c8d8723e */ /* 0x004fea00000000ff */
[----:B------:R-:W-:Y:S01]  /*2890*/  STS [R227+0x12000], R216 ;  /* 0x012000d8e3007388 */ /* 0x000fe20000000800 */
[----:B-1----:R-:W-:Y:S05]  /*28a0*/  F2FP.F16.F32.PACK_AB R214, R202, R201 ;  /* 0x000000c9cad6723e */ /* 0x002fea00000000ff */
[----:B------:R-:W-:Y:S06]  /*28b0*/  STS [R227+0x12400], R214 ;  /* 0x012400d6e3007388 */ /* 0x000fec0000000800 */
[----:B------:R-:W1:Y:S06]  /*28c0*/  LDSM.16.M88.4 R52, [R100+0x8000] ;  /* 0x008000006434783b */ /* 0x000e6c0000000200 */
[----:B------:R-:W2:Y:S06]  /*28d0*/  LDSM.16.M88.4 R56, [R66+0x8000] ;  /* 0x008000004238783b */ /* 0x000eac0000000200 */
[----:B------:R-:W3:Y:S01]  /*28e0*/  LDSM.16.M88.4 R60, [R65+0x8000] ;  /* 0x00800000413c783b */ /* 0x000ee20000000200 */
[C---:B-1----:R-:W-:Y:S06]  /*28f0*/  HMMA.16816.F32 R4, R52.reuse, R116, RZ ;  /* 0x000000743404723c */ /* 0x042fec00000018ff */
[C---:B------:R-:W-:Y:S06]  /*2900*/  HMMA.16816.F32 R8, R52.reuse, R118, RZ ;  /* 0x000000763408723c */ /* 0x040fec00000018ff */
[C---:B------:R-:W-:Y:S06]  /*2910*/  HMMA.16816.F32 R12, R52.reuse, R120, RZ ;  /* 0x00000078340c723c */ /* 0x040fec00000018ff */
[----:B------:R-:W-:Y:S01]  /*2920*/  HMMA.16816.F32 R16, R52, R122, RZ ;  /* 0x0000007a3410723c */ /* 0x000fe200000018ff */
[----:B------:R-:W1:Y:S05]  /*2930*/  LDSM.16.M88.4 R52, [R64+0x8000] ;  /* 0x008000004034783b */ /* 0x000e6a0000000200 */
[C---:B--2---:R-:W-:Y:S06]  /*2940*/  HMMA.16816.F32 R4, R56.reuse, R124, R4 ;  /* 0x0000007c3804723c */ /* 0x044fec0000001804 */
[C---:B------:R-:W-:Y:S06]  /*2950*/  HMMA.16816.F32 R8, R56.reuse, R126, R8 ;  /* 0x0000007e3808723c */ /* 0x040fec0000001808 */
[C---:B------:R-:W-:Y:S06]  /*2960*/  HMMA.16816.F32 R12, R56.reuse, R128, R12 ;  /* 0x00000080380c723c */ /* 0x040fec000000180c */
[----:B------:R-:W-:Y:S01]  /*2970*/  HMMA.16816.F32 R16, R56, R130, R16 ;  /* 0x000000823810723c */ /* 0x000fe20000001810 */
[----:B------:R-:W2:Y:S05]  /*2980*/  LDSM.16.M88.4 R56, [R100+0xa000] ;  /* 0x00a000006438783b */ /* 0x000eaa0000000200 */
[C---:B---3--:R-:W-:Y:S06]  /*2990*/  HMMA.16816.F32 R4, R60.reuse, R132, R4 ;  /* 0x000000843c04723c */ /* 0x048fec0000001804 */
[C---:B------:R-:W-:Y:S06]  /*29a0*/  HMMA.16816.F32 R8, R60.reuse, R134, R8 ;  /* 0x000000863c08723c */ /* 0x040fec0000001808 */
[C---:B------:R-:W-:Y:S06]  /*29b0*/  HMMA.16816.F32 R12, R60.reuse, R136, R12 ;  /* 0x000000883c0c723c */ /* 0x040fec000000180c */
[----:B------:R-:W-:Y:S01]  /*29c0*/  HMMA.16816.F32 R16, R60, R138, R16 ;  /* 0x0000008a3c10723c */ /* 0x000fe20000001810 */
[----:B------:R-:W3:Y:S05]  /*29d0*/  LDSM.16.M88.4 R60, [R66+0xa000] ;  /* 0x00a00000423c783b */ /* 0x000eea0000000200 */
[C---:B-1----:R-:W-:Y:S06]  /*29e0*/  HMMA.16816.F32 R4, R52.reuse, R140, R4 ;  /* 0x0000008c3404723c */ /* 0x042fec0000001804 */
[C---:B------:R-:W-:Y:S06]  /*29f0*/  HMMA.16816.F32 R8, R52.reuse, R142, R8 ;  /* 0x0000008e3408723c */ /* 0x040fec0000001808 */
[C---:B------:R-:W-:Y:S06]  /*2a00*/  HMMA.16816.F32 R12, R52.reuse, R144, R12 ;  /* 0x00000090340c723c */ /* 0x040fec000000180c */
[----:B------:R-:W-:Y:S01]  /*2a10*/  HMMA.16816.F32 R16, R52, R146, R16 ;  /* 0x000000923410723c */ /* 0x000fe20000001810 */
        /* <DEDUP_REMOVED lines=9> */
[----:B------:R-:W-:Y:S06]  /*2ab0*/  HMMA.16816.F32 R16, R60, R162, R16 ;  /* 0x000000a23c10723c */ /* 0x000fec0000001810 */
        /* <DEDUP_REMOVED lines=8> */
[C---:B------:R-:W-:Y:S01]  /*2b40*/  FADD.FTZ R214, -R191.reuse, R4 ;  /* 0x00000004bfd67221 */ /* 0x040fe20000010100 */
[----:B------:R-:W-:Y:S04]  /*2b50*/  FADD.FTZ R203, -R191, R5 ;  /* 0x00000005bfcb7221 */ /* 0x000fe80000010100 */
[----:B------:R-:W-:Y:S01]  /*2b60*/  FMUL.FTZ R214, R183, R214 ;  /* 0x000000d6b7d67220 */ /* 0x000fe20000410000 */
[----:B------:R-:W-:Y:S01]  /*2b70*/  FMUL.FTZ R203, R186, R203 ;  /* 0x000000cbbacb7220 */ /* 0x000fe20000410000 */
[C---:B------:R-:W-:Y:S01]  /*2b80*/  FADD.FTZ R183, -R191.reuse, R9 ;  /* 0x00000009bfb77221 */ /* 0x040fe20000010100 */
[----:B------:R-:W-:Y:S03]  /*2b90*/  FADD.FTZ R186, -R191, R8 ;  /* 0x00000008bfba7221 */ /* 0x000fe60000010100 */
[----:B------:R-:W-:Y:S01]  /*2ba0*/  FMUL.FTZ R183, R190, R183 ;  /* 0x000000b7beb77220 */ /* 0x000fe20000410000 */
[----:B------:R-:W-:Y:S01]  /*2bb0*/  F2FP.F16.F32.PACK_AB R190, R203, R214 ;  /* 0x000000d6cbbe723e */ /* 0x000fe200000000ff */
[----:B------:R-:W-:Y:S01]  /*2bc0*/  FMUL.FTZ R186, R187, R186 ;  /* 0x000000babbba7220 */ /* 0x000fe20000410000 */
[C---:B------:R-:W-:Y:S01]  /*2bd0*/  FADD.FTZ R214, -R191.reuse, R12 ;  /* 0x0000000cbfd67221 */ /* 0x040fe20000010100 */
[C---:B------:R-:W-:Y:S03]  /*2be0*/  FADD.FTZ R187, -R191.reuse, R13 ;  /* 0x0000000dbfbb7221 */ /* 0x040fe60000010100 */
        /* <DEDUP_REMOVED lines=10> */
[C---:B------:R-:W-:Y:S01]  /*2c90*/  FADD.FTZ R188, -R196.reuse, R10 ;  /* 0x0000000ac4bc7221 */ /* 0x040fe20000010100 */
[----:B------:R-:W-:Y:S01]  /*2ca0*/  FADD.FTZ R185, -R196, R11 ;  /* 0x0000000bc4b97221 */ /* 0x000fe20000010100 */
[----:B------:R-:W-:Y:S01]  /*2cb0*/  FMUL.FTZ R187, R194, R187 ;  /* 0x000000bbc2bb7220 */ /* 0x000fe20000410000 */
[----:B------:R-:W-:Y:S01]  /*2cc0*/  F2FP.F16.F32.PACK_AB R216, R191, R216 ;  /* 0x000000d8bfd8723e */ /* 0x000fe200000000ff */
[----:B------:R-:W-:Y:S01]  /*2cd0*/  FMUL.FTZ R188, R189, R188 ;  /* 0x000000bcbdbc7220 */ /* 0x000fe20000410000 */
[----:B------:R-:W-:Y:S01]  /*2ce0*/  FMUL.FTZ R185, R192, R185 ;  /* 0x000000b9c0b97220 */ /* 0x000fe20000410000 */
        /* <DEDUP_REMOVED lines=12> */
[----:B------:R-:W-:Y:S04]  /*2db0*/  ULOP3.LUT UR40, UR57, 0x1, URZ, 0xc0, !UPT ;  /* 0x0000000139287892 */ /* 0x000fe8000f8ec03f */
[----:B------:R-:W-:Y:S03]  /*2dc0*/  UISETP.NE.U32.AND UP0, UPT, UR40, 0x1, UPT ;  /* 0x000000012800788c */ /* 0x000fe6000bf05070 */
[----:B------:R-:W2:Y:S01]  /*2dd0*/  LDC R5, c[0x0][0x244] ;  /* 0x00009100ff057b82 */ /* 0x000ea20000000800 */
[----:B------:R-:W-:Y:S06]  /*2de0*/  USEL UR40, UR13, 0x4000, !UP0 ;  /* 0x000040000d287887 */ /* 0x000fec000c000000 */
[----:B------:R-:W-:Y:S02]  /*2df0*/  VIADD R234, R234, UR40 ;  /* 0x00000028eaea7c36 */ /* 0x000fe40008000000 */
[----:B------:R-:W-:Y:S02]  /*2e00*/  VIADD R206, R206, UR40 ;  /* 0x00000028cece7c36 */ /* 0x000fe40008000000 */
[----:B-1----:R-:W-:Y:S05]  /*2e10*/  IMAD.U32 R9, R7, -0x40, RZ ;  /* 0xffffffc007097824 */ /* 0x002fea00078e00ff */
[C---:B------:R-:W-:Y:S04]  /*2e20*/  LEA R238, P0, R9.reuse, R238, 0x1 ;  /* 0x000000ee09ee7211 */ /* 0x040fe800078008ff */
[----:B------:R-:W-:Y:S02]  /*2e30*/  LEA.HI.X.SX32 R239, R9, R239, 0x1, P0 ;  /* 0x000000ef09ef7211 */ /* 0x000fe400000f0eff */
[C---:B------:R-:W-:Y:S03]  /*2e40*/  LEA R4, P0, R7.reuse, R238, 0x6 ;  /* 0x000000ee07047211 */ /* 0x040fe600078030ff */
        /* <DEDUP_REMOVED lines=9> */
.L_x_132:
[----:B------:R-:W-:Y:S01]  /*2ee0*/  F2FP.F16.F32.PACK_AB R185, R185, R188 ;  /* 0x000000bcb9b9723e */ /* 0x000fe200000000ff */
[----:B------:R-:W-:Y:S01]  /*2ef0*/  STS [R223+0x10000], R190 ;  /* 0x010000bedf007388 */ /* 0x000fe20000000800 */
[----:B------:R-:W-:Y:S02]  /*2f00*/  F2FP.F16.F32.PACK_AB R189, R189, R192 ;  /* 0x000000c0bdbd723e */ /* 0x000fe400000000ff */
[----:B------:R-:W-:Y:S01]  /*2f10*/  F2FP.F16.F32.PACK_AB R194, R191, R194 ;  /* 0x000000c2bfc2723e */ /* 0x000fe200000000ff */
[----:B------:R-:W-:Y:S01]  /*2f20*/  STS [R223+0x10400], R186 ;  /* 0x010400badf007388 */ /* 0x000fe20000000800 */
[----:B------:R-:W-:Y:S03]  /*2f30*/  LEA R214, R212, UR5, 0x1 ;  /* 0x00000005d4d67c11 */ /* 0x000fe6000f8e08ff */
[----:B------:R-:W-:Y:S04]  /*2f40*/  STS [R226+0x10000], R183 ;  /* 0x010000b7e2007388 */ /* 0x000fe80000000800 */
[----:B------:R-:W-:Y:S04]  /*2f50*/  STS [R226+0x10400], R185 ;  /* 0x010400b9e2007388 */ /* 0x000fe80000000800 */
[----:B------:R-:W-:Y:S04]  /*2f60*/  STS [R224+0x10000], R187 ;  /* 0x010000bbe0007388 */ /* 0x000fe80000000800 */
[----:B------:R-:W-:Y:S04]  /*2f70*/  STS [R224+0x10400], R189 ;  /* 0x010400bde0007388 */ /* 0x000fe80000000800 */
[----:B------:R-:W-:Y:S04]  /*2f80*/  STS [R227+0x10000], R216 ;  /* 0x010000d8e3007388 */ /* 0x000fe80000000800 */
[----:B------:R-:W-:Y:S01]  /*2f90*/  STS [R227+0x10400], R194 ;  /* 0x010400c2e3007388 */ /* 0x000fe20000000800 */
[----:B------:R-:W-:Y:S06]  /*2fa0*/  BAR.SYNC.DEFER_BLOCKING 0x0 ;  /* 0x0000000000007b1d */ /* 0x000fec0000010000 */
[----:B-1----:R-:W-:Y:S04]  /*2fb0*/  LDSM.16.MT88.4 R4, [R209+0x12000] ;  /* 0x01200000d104783b */ /* 0x002fe80000004200 */
        /* <DEDUP_REMOVED lines=40> */
[-C--:B---3--:R-:W-:Y:S05]  /*3240*/  HMMA.16816.F32 R20, R52, R56.reuse, R20 ;  /* 0x000000383414723c */ /* 0x088fea0000001814 */
[----:B------:R-:W-:Y:S01]  /*3250*/  IMAD R5, R231, UR32, RZ ;  /* 0x00000020e7057c24 */ /* 0x000fe2000f8e02ff */
[C---:B------:R-:W-:Y:S05]  /*3260*/  HMMA.16816.F32 R24, R60.reuse, R56, R24 ;  /* 0x000000383c18723c */ /* 0x040fea0000001818 */
[----:B------:R-:W-:Y:S01]  /*3270*/  IMAD.U32 R5, R5, -0x40, RZ ;  /* 0xffffffc005057824 */ /* 0x000fe200078e00ff */
[-C--:B------:R-:W-:Y:S05]  /*3280*/  HMMA.16816.F32 R28, R60, R58.reuse, R28 ;  /* 0x0000003a3c1c723c */ /* 0x080fea000000181c */
[C---:B------:R-:W-:Y:S01]  /*3290*/  LEA R240, P0, R5.reuse, R240, 0x2 ;  /* 0x000000f005f07211 */ /* 0x040fe200078010ff */
[C---:B------:R-:W-:Y:S05]  /*32a0*/  HMMA.16816.F32 R32, R52.reuse, R58, R32 ;  /* 0x0000003a3420723c */ /* 0x040fea0000001820 */
[----:B------:R-:W-:Y:S01]  /*32b0*/  LEA.HI.X.SX32 R241, R5, R241, 0x2, P0 ;  /* 0x000000f105f17211 */ /* 0x000fe200000f16ff */
        /* <DEDUP_REMOVED lines=11> */
[----:B------:R-:W-:Y:S02]  /*3370*/  LEA.HI.X.SX32 R237, R9, R237, 0x1, P0 ;  /* 0x000000ed09ed7211 */ /* 0x000fe400000f0eff */
[C---:B------:R-:W-:Y:S03]  /*3380*/  LEA R10, P0, R7.reuse, R236, 0x6 ;  /* 0x000000ec070a7211 */ /* 0x040fe600078030ff */
        /* <DEDUP_REMOVED lines=9> */
.L_x_133:
[----:B------:R-:W-:Y:S01]  /*3420*/  LDSM.16.M88.4 R100, [R208] ;  /* 0x00000000d064783b */ /* 0x000fe20000000200 */
[C---:B------:R-:W-:Y:S01]  /*3430*/  IMAD.IADD R196, R208.reuse, 0x1, R181 ;  /* 0x00000001d0c47824 */ /* 0x040fe200078e02b5 */
[----:B------:R-:W-:Y:S01]  /*3440*/  ULOP3.LUT UR40, UR57, 0x1, URZ, 0xc0, !UPT ;  /* 0x0000000139287892 */ /* 0x000fe2000f8ec03f */
[----:B------:R-:W-:Y:S01]  /*3450*/  IMAD.IADD R216, R208, 0x1, R197 ;  /* 0x00000001d0d87824 */ /* 0x000fe200078e02c5 */
[----:B------:R-:W2:Y:S01]  /*3460*/  LDSM.16.MT88.4 R16, [R214+0xc000] ;  /* 0x00c00000d610783b */ /* 0x000ea20000004200 */
[----:B------:R-:W-:Y:S01]  /*3470*/  IMAD.IADD R215, R197, 0x1, R196 ;  /* 0x00000001c5d77824 */ /* 0x000fe200078e02c4 */
[----:B------:R-:W-:Y:S02]  /*3480*/  UISETP.NE.U32.AND UP0, UPT, UR40, 0x1, UPT ;  /* 0x000000012800788c */ /* 0x000fe4000bf05070 */
[----:B------:R-:W1:Y:S01]  /*3490*/  LDSM.16.M88.4 R60, [R208+0x1000] ;  /* 0x00100000d03c783b */ /* 0x000e620000000200 */
[----:B------:R-:W-:Y:S02]  /*34a0*/  @UP2 UIADD3 UR41, UP1, UR36, -0x100, URZ ;  /* 0xffffff0024292890 */ /* 0x000fe4000ff3e03f */
[----:B------:R-:W-:Y:S01]  /*34b0*/  UIADD3 UR42, UR57, -0x1, URZ ;  /* 0xffffffff392a7890 */ /* 0x000fe2000fffe03f */
[----:B------:R-:W3:Y:S01]  /*34c0*/  LDSM.16.MT88.4 R64, [R214+0xe000] ;  /* 0x00e00000d640783b */ /* 0x000ee20000004200 */
[----:B------:R-:W-:Y:S03]  /*34d0*/  @UP2 UIADD3.X UR40, UR37, -0x1, URZ, UP1, !UPT ;  /* 0xffffffff25282890 */ /* 0x000fe60008ffe43f */
[----:B------:R-:W-:Y:S04]  /*34e0*/  LDSM.16.MT88.4 R108, [R214+0xc800] ;  /* 0x00c80000d66c783b */ /* 0x000fe80000004200 */
[----:B------:R-:W4:Y:S04]  /*34f0*/  LDSM.16.M88.4 R104, [R196] ;  /* 0x00000000c468783b */ /* 0x000f280000000200 */
[----:B------:R-:W4:Y:S04]  /*3500*/  LDSM.16.M88.4 R112, [R196+0x1000] ;  /* 0x00100000c470783b */ /* 0x000f280000000200 */
[----:B------:R-:W4:Y:S04]  /*3510*/  LDSM.16.MT88.4 R180, [R214+0xe800] ;  /* 0x00e80000d6b4783b */ /* 0x000f280000004200 */
[----:B------:R-:W-:Y:S04]  /*3520*/  LDSM.16.MT88.4 R188, [R214+0xd000] ;  /* 0x00d00000d6bc783b */ /* 0x000fe80000004200 */
[----:B------:R-:W4:Y:S04]  /*3530*/  LDSM.16.M88.4 R184, [R216] ;  /* 0x00000000d8b8783b */ /* 0x000f280000000200 */
[----:B------:R-:W4:Y:S01]  /*3540*/  LDSM.16.M88.4 R192, [R216+0x1000] ;  /* 0x00100000d8c0783b */ /* 0x000f220000000200 */
[-C--:B--2---:R-:W-:Y:S03]  /*3550*/  HMMA.16816.F32 R4, R100, R16.reuse, RZ ;  /* 0x000000106404723c */ /* 0x084fe600000018ff */
[----:B------:R-:W-:Y:S04]  /*3560*/  LDSM.16.MT88.4 R200, [R214+0xd800] ;  /* 0x00d80000d6c8783b */ /* 0x000fe80000004200 */
[----:B------:R-:W-:Y:S01]  /*3570*/  LDSM.16.M88.4 R196, [R215] ;  /* 0x00000000d7c4783b */ /* 0x000fe20000000200 */
[C---:B-1----:R-:W-:Y:S06]  /*3580*/  HMMA.16816.F32 R8, R60.reuse, R16, RZ ;  /* 0x000000103c08723c */ /* 0x042fec00000018ff */
[-C--:B------:R-:W-:Y:S06]  /*3590*/  HMMA.16816.F32 R12, R60, R18.reuse, RZ ;  /* 0x000000123c0c723c */ /* 0x080fec00000018ff */
[C---:B------:R-:W-:Y:S06]  /*35a0*/  HMMA.16816.F32 R16, R100.reuse, R18, RZ ;  /* 0x000000126410723c */ /* 0x040fec00000018ff */
[-C--:B---3--:R-:W-:Y:S06]  /*35b0*/  HMMA.16816.F32 R52, R100, R64.reuse, RZ ;  /* 0x000000406434723c */ /* 0x088fec00000018ff */
[C---:B------:R-:W-:Y:S06]  /*35c0*/  HMMA.16816.F32 R56, R60.reuse, R64, RZ ;  /* 0x000000403c38723c */ /* 0x040fec00000018ff */
[-C--:B------:R-:W-:Y:S06]  /*35d0*/  HMMA.16816.F32 R60, R60, R66.reuse, RZ ;  /* 0x000000423c3c723c */ /* 0x080fec00000018ff */
[----:B------:R-:W-:Y:S01]  /*35e0*/  HMMA.16816.F32 R64, R100, R66, RZ ;  /* 0x000000426440723c */ /* 0x000fe200000018ff */
[----:B------:R-:W1:Y:S05]  /*35f0*/  LDSM.16.MT88.4 R100, [R214+0xf000] ;  /* 0x00f00000d664783b */ /* 0x000e6a0000004200 */
[-C--:B----4-:R-:W-:Y:S06]  /*3600*/  HMMA.16816.F32 R4, R104, R108.reuse, R4 ;  /* 0x0000006c6804723c */ /* 0x090fec0000001804 */
[C---:B------:R-:W-:Y:S06]  /*3610*/  HMMA.16816.F32 R8, R112.reuse, R108, R8 ;  /* 0x0000006c7008723c */ /* 0x040fec0000001808 */
[-C--:B------:R-:W-:Y:S06]  /*3620*/  HMMA.16816.F32 R12, R112, R110.reuse, R12 ;  /* 0x0000006e700c723c */ /* 0x080fec000000180c */
[C---:B------:R-:W-:Y:S01]  /*3630*/  HMMA.16816.F32 R16, R104.reuse, R110, R16 ;  /* 0x0000006e6810723c */ /* 0x040fe20000001810 */
[----:B------:R-:W2:Y:S05]  /*3640*/  LDSM.16.M88.4 R108, [R215+0x1000] ;  /* 0x00100000d76c783b */ /* 0x000eaa0000000200 */
[-C--:B------:R-:W-:Y:S06]  /*3650*/  HMMA.16816.F32 R52, R104, R180.reuse, R52 ;  /* 0x000000b46834723c */ /* 0x080fec0000001834 */
[C---:B------:R-:W-:Y:S06]  /*3660*/  HMMA.16816.F32 R56, R112.reuse, R180, R56 ;  /* 0x000000b47038723c */ /* 0x040fec0000001838 */
[-C--:B------:R-:W-:Y:S01]  /*3670*/  HMMA.16816.F32 R60, R112, R182.reuse, R60 ;  /* 0x000000b6703c723c */ /* 0x080fe2000000183c */
[----:B------:R-:W-:Y:S05]  /*3680*/  IMAD.U32 R181, RZ, RZ, UR56 ;  /* 0x00000038ffb57e24 */ /* 0x000fea000f8e00ff */
[----:B------:R-:W-:Y:S01]  /*3690*/  HMMA.16816.F32 R64, R104, R182, R64 ;  /* 0x000000b66840723c */ /* 0x000fe20000001840 */
[----:B------:R-:W3:Y:S01]  /*36a0*/  LDSM.16.MT88.4 R104, [R214+0xf800] ;  /* 0x00f80000d668783b */ /* 0x000ee20000004200 */
[----:B------:R-:W-:Y:S03]  /*36b0*/  IMAD.U32 R113, RZ, RZ, UR56 ;  /* 0x00000038ff717e24 */ /* 0x000fe6000f8e00ff */
[----:B------:R-:W-:Y:S01]  /*36c0*/  @P1 IADD3 R114, P0, R229, UR36, RZ ;  /* 0x00000024e5721c10 */ /* 0x000fe2000ff1e0ff */
[-C--:B------:R-:W-:Y:S01]  /*36d0*/  HMMA.16816.F32 R4, R184, R188.reuse, R4 ;  /* 0x000000bcb804723c */ /* 0x080fe20000001804 */
[----:B------:R-:W-:Y:S01]  /*36e0*/  IMAD.U32 R183, RZ, RZ, UR54 ;  /* 0x00000036ffb77e24 */ /* 0x000fe2000f8e00ff */
[----:B------:R-:W-:Y:S03]  /*36f0*/  @UP2 UMOV UR36, UR41 ;  /* 0x0000002900242c82 */ /* 0x000fe60008000000 */
[----:B------:R-:W-:Y:S01]  /*3700*/  @P1 IADD3.X R115, R228, UR37, RZ, P0, !PT ;  /* 0x00000025e4731c10 */ /* 0x000fe200087fe4ff */
[C---:B------:R-:W-:Y:S01]  /*3710*/  HMMA.16816.F32 R8, R192.reuse, R188, R8 ;  /* 0x000000bcc008723c */ /* 0x040fe20000001808 */
[----:B------:R-:W-:Y:S03]  /*3720*/  @UP2 UMOV UR37, UR40 ;  /* 0x0000002800252c82 */ /* 0x000fe60008000000 */
[----:B------:R-:W5:Y:S01]  /*3730*/  @P1 LDG.E R233, desc[UR16][R114.64+-0x100] ;  /* 0xffff001072e91981 */ /* 0x000f62000c1e1900 */
[-C--:B------:R-:W-:Y:S01]  /*3740*/  LEA R112, P0, R113, R240.reuse, 0x2 ;  /* 0x000000f071707211 */ /* 0x080fe200078010ff */
[-C--:B------:R-:W-:Y:S02]  /*3750*/  HMMA.16816.F32 R12, R192, R190.reuse, R12 ;  /* 0x000000bec00c723c */ /* 0x080fe4000000180c */
[----:B------:R4:W5:Y:S03]  /*3760*/  @P1 LDG.E R232, desc[UR16][R114.64+-0xe0] ;  /* 0xffff201072e81981 */ /* 0x000966000c1e1900 */
[-C--:B------:R-:W-:Y:S01]  /*3770*/  LEA.HI.X.SX32 R113, R181, R241.reuse, 0x2, P0 ;  /* 0x000000f1b5717211 */ /* 0x080fe200000f16ff */
[C---:B------:R-:W-:Y:S01]  /*3780*/  HMMA.16816.F32 R16, R184.reuse, R190, R16 ;  /* 0x000000beb810723c */ /* 0x040fe20000001810 */
[----:B------:R-:W-:Y:S05]  /*3790*/  IMAD.U32 R181, RZ, RZ, UR54 ;  /* 0x00000036ffb57e24 */ /* 0x000fea000f8e00ff */
[-C--:B-1----:R-:W-:Y:S06]  /*37a0*/  HMMA.16816.F32 R52, R184, R100.reuse, R52 ;  /* 0x00000064b834723c */ /* 0x082fec0000001834 */
[C---:B------:R-:W-:Y:S06]  /*37b0*/  HMMA.16816.F32 R56, R192.reuse, R100, R56 ;  /* 0x00000064c038723c */ /* 0x040fec0000001838 */
[-C--:B------:R-:W-:Y:S06]  /*37c0*/  HMMA.16816.F32 R60, R192, R102.reuse, R60 ;  /* 0x00000066c03c723c */ /* 0x080fec000000183c */
[----:B------:R-:W-:Y:S01]  /*37d0*/  HMMA.16816.F32 R64, R184, R102, R64 ;  /* 0x00000066b840723c */ /* 0x000fe20000001840 */
[----:B------:R-:W-:Y:S05]  /*37e0*/  LDSM.16.MT88.4 R100, [R207+0x2800] ;  /* 0x00280000cf64783b */ /* 0x000fea0000004200 */
[-C--:B------:R-:W-:Y:S01]  /*37f0*/  HMMA.16816.F32 R4, R196, R200.reuse, R4 ;  /* 0x000000c8c404723c */ /* 0x080fe20000001804 */
[----:B------:R-:W-:Y:S05]  /*3800*/  IMAD.U32 R185, RZ, RZ, UR55 ;  /* 0x00000037ffb97e24 */ /* 0x000fea000f8e00ff */
[C---:B--2---:R-:W-:Y:S06]  /*3810*/  HMMA.16816.F32 R8, R108.reuse, R200, R8 ;  /* 0x000000c86c08723c */ /* 0x044fec0000001808 */
[-C--:B------:R-:W-:Y:S06]  /*3820*/  HMMA.16816.F32 R12, R108, R202.reuse, R12 ;  /* 0x000000ca6c0c723c */ /* 0x080fec000000180c */
[C---:B------:R-:W-:Y:S05]  /*3830*/  HMMA.16816.F32 R16, R196.reuse, R202, R16 ;  /* 0x000000cac410723c */ /* 0x040fea0000001810 */
[----:B------:R-:W-:Y:S01]  /*3840*/  REDG.E.ADD.F32.FTZ.RN.STRONG.GPU desc[UR16][R240.64], R4 ;  /* 0x00000004f00079a6 */ /* 0x000fe2000c10f390 */
[-C--:B---3--:R-:W-:Y:S03]  /*3850*/  HMMA.16816.F32 R52, R196, R104.reuse, R52 ;  /* 0x00000068c434723c */ /* 0x088fe60000001834 */
[----:B------:R1:W-:Y:S03]  /*3860*/  REDG.E.ADD.F32.FTZ.RN.STRONG.GPU desc[UR16][R112.64], R5 ;  /* 0x00000005700079a6 */ /* 0x0003e6000c10f390 */
[C---:B------:R-:W-:Y:S06]  /*3870*/  HMMA.16816.F32 R56, R108.reuse, R104, R56 ;  /* 0x000000686c38723c */ /* 0x040fec0000001838 */
[-C--:B------:R-:W-:Y:S01]  /*3880*/  HMMA.16816.F32 R60, R108, R106.reuse, R60 ;  /* 0x0000006a6c3c723c */ /* 0x080fe2000000183c */
[----:B------:R-:W-:Y:S05]  /*3890*/  IMAD.U32 R105, RZ, RZ, UR55 ;  /* 0x00000037ff697e24 */ /* 0x000fea000f8e00ff */
[----:B------:R-:W-:Y:S01]  /*38a0*/  HMMA.16816.F32 R64, R196, R106, R64 ;  /* 0x0000006ac440723c */ /* 0x000fe20000001840 */
[----:B------:R-:W-:Y:S04]  /*38b0*/  IMAD.U32 R111, RZ, RZ, UR53 ;  /* 0x00000035ff6f7e24 */ /* 0x000fe8000f8e00ff */
[-C--:B------:R-:W-:Y:S01]  /*38c0*/  LEA R110, P0, R105, R240.reuse, 0x2 ;  /* 0x000000f0696e7211 */ /* 0x080fe200078010ff */
[----:B------:R-:W-:Y:S01]  /*38d0*/  IMAD.U32 R109, RZ, RZ, UR52 ;  /* 0x00000034ff6d7e24 */ /* 0x000fe2000f8e00ff */
[-C--:B------:R-:W-:Y:S01]  /*38e0*/  LEA R104, P1, R111, R240.reuse, 0x2 ;  /* 0x000000f06f687211 */ /* 0x080fe200078210ff */
[----:B------:R-:W-:Y:S03]  /*38f0*/  IMAD.U32 R105, RZ, RZ, UR53 ;  /* 0x00000035ff697e24 */ /* 0x000fe6000f8e00ff */
[-C--:B------:R-:W-:Y:S01]  /*3900*/  LEA.HI.X.SX32 R111, R185, R241.reuse, 0x2, P0 ;  /* 0x000000f1b96f7211 */ /* 0x080fe200000f16ff */
[----:B-1----:R-:W-:Y:S01]  /*3910*/  IMAD.U32 R5, RZ, RZ, UR52 ;  /* 0x00000034ff057e24 */ /* 0x002fe2000f8e00ff */
[-C--:B------:R-:W-:Y:S01]  /*3920*/  LEA R108, P2, R183, R240.reuse, 0x2 ;  /* 0x000000f0b76c7211 */ /* 0x080fe200078410ff */
[----:B------:R-:W-:Y:S01]  /*3930*/  IMAD.U32 R107, RZ, RZ, UR50 ;  /* 0x00000032ff6b7e24 */ /* 0x000fe2000f8e00ff */
[-C--:B----4-:R-:W-:Y:S01]  /*3940*/  LEA R114, P0, R109, R240.reuse, 0x2 ;  /* 0x000000f06d727211 */ /* 0x090fe200078010ff */
[----:B------:R1:W-:Y:S01]  /*3950*/  REDG.E.ADD.F32.FTZ.RN.STRONG.GPU desc[UR16][R110.64], R6 ;  /* 0x000000066e0079a6 */ /* 0x0003e2000c10f390 */
[-C--:B------:R-:W-:Y:S01]  /*3960*/  LEA.HI.X.SX32 R109, R181, R241.reuse, 0x2, P2 ;  /* 0x000000f1b56d7211 */ /* 0x080fe200010f16ff */
[----:B------:R-:W-:Y:S01]  /*3970*/  IMAD.U32 R181, RZ, RZ, UR51 ;  /* 0x00000033ffb57e24 */ /* 0x000fe2000f8e00ff */
[-C--:B------:R-:W-:Y:S02]  /*3980*/  LEA.HI.X.SX32 R105, R105, R241.reuse, 0x2, P1 ;  /* 0x000000f169697211 */ /* 0x080fe400008f16ff */
[-C--:B------:R-:W-:Y:S01]  /*3990*/  LEA.HI.X.SX32 R115, R5, R241.reuse, 0x2, P0 ;  /* 0x000000f105737211 */ /* 0x080fe200000f16ff */
[----:B------:R2:W-:Y:S01]  /*39a0*/  REDG.E.ADD.F32.FTZ.RN.STRONG.GPU desc[UR16][R108.64], R7 ;  /* 0x000000076c0079a6 */ /* 0x0005e2000c10f390 */
[----:B------:R-:W-:Y:S01]  /*39b0*/  IMAD.U32 R5, RZ, RZ, UR51 ;  /* 0x00000033ff057e24 */ /* 0x000fe2000f8e00ff */
[-C--:B------:R-:W-:Y:S02]  /*39c0*/  LEA R106, P0, R107, R240.reuse, 0x2 ;  /* 0x000000f06b6a7211 */ /* 0x080fe400078010ff */
[----:B------:R3:W-:Y:S02]  /*39d0*/  REDG.E.ADD.F32.FTZ.RN.STRONG.GPU desc[UR16][R104.64], R8 ;  /* 0x00000008680079a6 */ /* 0x0007e4000c10f390 */
[-C--:B------:R-:W-:Y:S01]  /*39e0*/  LEA R182, P1, R5, R240.reuse, 0x2 ;  /* 0x000000f005b67211 */ /* 0x080fe200078210ff */
[----:B------:R-:W-:Y:S01]  /*39f0*/  IMAD.U32 R5, RZ, RZ, UR31 ;  /* 0x0000001fff057e24 */ /* 0x000fe2000f8e00ff */
[----:B------:R4:W-:Y:S02]  /*3a00*/  REDG.E.ADD.F32.FTZ.RN.STRONG.GPU desc[UR16][R114.64], R9 ;  /* 0x00000009720079a6 */ /* 0x0009e4000c10f390 */
[-C--:B------:R-:W-:Y:S05]  /*3a10*/  LEA.HI.X.SX32 R183, R181, R241.reuse, 0x2, P1 ;  /* 0x000000f1b5b77211 */ /* 0x080fea00008f16ff */
[----:B------:R4:W-:Y:S01]  /*3a20*/  REDG.E.ADD.F32.FTZ.RN.STRONG.GPU desc[UR16][R182.64], R10 ;  /* 0x0000000ab60079a6 */ /* 0x0009e2000c10f390 */
[----:B-1----:R-:W-:Y:S01]  /*3a30*/  IMAD.U32 R111, RZ, RZ, UR50 ;  /* 0x00000032ff6f7e24 */ /* 0x002fe2000f8e00ff */
[-C--:B------:R-:W-:Y:S01]  /*3a40*/  LEA R6, P1, R5, R240.reuse, 0x2 ;  /* 0x000000f005067211 */ /* 0x080fe200078210ff */
[----:B------:R-:W-:Y:S03]  /*3a50*/  IMAD.U32 R5, RZ, RZ, UR30 ;  /* 0x0000001eff057e24 */ /* 0x000fe6000f8e00ff */
[-C--:B------:R-:W-:Y:S01]  /*3a60*/  LEA.HI.X.SX32 R107, R111, R241.reuse, 0x2, P0 ;  /* 0x000000f16f6b7211 */ /* 0x080fe200000f16ff */
[----:B--2---:R-:W-:Y:S02]  /*3a70*/  IMAD.U32 R7, RZ, RZ, UR30 ;  /* 0x0000001eff077e24 */ /* 0x004fe4000f8e00ff */
[----:B------:R-:W-:Y:S02]  /*3a80*/  IMAD.U32 R109, RZ, RZ, UR28 ;  /* 0x0000001cff6d7e24 */ /* 0x000fe4000f8e00ff */
[----:B------:R1:W-:Y:S01]  /*3a90*/  REDG.E.ADD.F32.FTZ.RN.STRONG.GPU desc[UR16][R106.64], R11 ;  /* 0x0000000b6a0079a6 */ /* 0x0003e2000c10f390 */
[----:B---3--:R-:W-:Y:S02]  /*3aa0*/  IMAD.U32 R105, RZ, RZ, UR31 ;  /* 0x0000001fff697e24 */ /* 0x008fe4000f8e00ff */
[----:B------:R-:W-:Y:S01]  /*3ab0*/  IMAD.U32 R111, RZ, RZ, UR29 ;  /* 0x0000001dff6f7e24 */ /* 0x000fe2000f8e00ff */
[----:B------:R-:W-:Y:S01]  /*3ac0*/  REDG.E.ADD.F32.FTZ.RN.STRONG.GPU desc[UR16][R240.64+0x80], R16 ;  /* 0x00008010f00079a6 */ /* 0x000fe2000c10f390 */
[-C--:B----4-:R-:W-:Y:S01]  /*3ad0*/  LEA R114, P0, R7, R240.reuse, 0x2 ;  /* 0x000000f007727211 */ /* 0x090fe200078010ff */
[----:B------:R-:W-:Y:S01]  /*3ae0*/  IMAD.U32 R9, RZ, RZ, UR26 ;  /* 0x0000001aff097e24 */ /* 0x000fe2000f8e00ff */
[-C--:B------:R-:W-:Y:S01]  /*3af0*/  LEA.HI.X.SX32 R7, R105, R241.reuse, 0x2, P1 ;  /* 0x000000f169077211 */ /* 0x080fe200008f16ff */
[----:B------:R2:W-:Y:S01]  /*3b00*/  REDG.E.ADD.F32.FTZ.RN.STRONG.GPU desc[UR16][R112.64+0x80], R17 ;  /* 0x00008011700079a6 */ /* 0x0005e2000c10f390 */
[-C--:B------:R-:W-:Y:S01]  /*3b10*/  LEA.HI.X.SX32 R115, R5, R241.reuse, 0x2, P0 ;  /* 0x000000f105737211 */ /* 0x080fe200000f16ff */
[----:B------:R-:W-:Y:S01]  /*3b20*/  IMAD.U32 R5, RZ, RZ, UR29 ;  /* 0x0000001dff057e24 */ /* 0x000fe2000f8e00ff */
[-C--:B------:R-:W-:Y:S01]  /*3b30*/  LEA R8, P2, R109, R240.reuse, 0x2 ;  /* 0x000000f06d087211 */ /* 0x080fe200078410ff */
[----:B------:R3:W-:Y:S01]  /*3b40*/  REDG.E.ADD.F32.FTZ.RN.STRONG.GPU desc[UR16][R6.64], R18 ;  /* 0x00000012060079a6 */ /* 0x0007e2000c10f390 */
[----:B------:R-:W-:Y:S02]  /*3b50*/  IMAD.U32 R105, RZ, RZ, UR27 ;  /* 0x0000001bff697e24 */ /* 0x000fe4000f8e00ff */
[-C--:B------:R-:W-:Y:S01]  /*3b60*/  LEA R104, P0, R5, R240.reuse, 0x2 ;  /* 0x000000f005687211 */ /* 0x080fe200078010ff */
[----:B------:R4:W-:Y:S01]  /*3b70*/  REDG.E.ADD.F32.FTZ.RN.STRONG.GPU desc[UR16][R114.64], R19 ;  /* 0x00000013720079a6 */ /* 0x0009e2000c10f390 */
[----:B------:R-:W-:Y:S01]  /*3b80*/  IMAD.U32 R5, RZ, RZ, UR27 ;  /* 0x0000001bff057e24 */ /* 0x000fe2000f8e00ff */
[-C--:B------:R-:W-:Y:S01]  /*3b90*/  LEA R4, P1, R105, R240.reuse, 0x2 ;  /* 0x000000f069047211 */ /* 0x080fe200078210ff */
[----:B------:R-:W-:Y:S01]  /*3ba0*/  IMAD.U32 R109, RZ, RZ, UR49 ;  /* 0x00000031ff6d7e24 */ /* 0x000fe2000f8e00ff */
[-C--:B------:R-:W-:Y:S02]  /*3bb0*/  LEA.HI.X.SX32 R105, R111, R241.reuse, 0x2, P0 ;  /* 0x000000f16f697211 */ /* 0x080fe400000f16ff */
[-C--:B------:R-:W-:Y:S02]  /*3bc0*/  LEA R10, P0, R9, R240.reuse, 0x2 ;  /* 0x000000f0090a7211 */ /* 0x080fe400078010ff */
[-C--:B------:R-:W-:Y:S01]  /*3bd0*/  LEA.HI.X.SX32 R5, R5, R241.reuse, 0x2, P1 ;  /* 0x000000f105057211 */ /* 0x080fe200008f16ff */
[----:B------:R4:W-:Y:S01]  /*3be0*/  REDG.E.ADD.F32.FTZ.RN.STRONG.GPU desc[UR16][R104.64], R12 ;  /* 0x0000000c680079a6 */ /* 0x0009e2000c10f390 */
[----:B-1----:R-:W-:Y:S02]  /*3bf0*/  IMAD.U32 R11, RZ, RZ, UR28 ;  /* 0x0000001cff0b7e24 */ /* 0x002fe4000f8e00ff */
[----:B------:R-:W-:Y:S03]  /*3c00*/  IMAD.U32 R107, RZ, RZ, UR25 ;  /* 0x00000019ff6b7e24 */ /* 0x000fe6000f8e00ff */
[-C--:B------:R-:W-:Y:S01]  /*3c10*/  LEA.HI.X.SX32 R9, R11, R241.reuse, 0x2, P2 ;  /* 0x000000f10b097211 */ /* 0x080fe200010f16ff */
[----:B--2---:R-:W-:Y:S04]  /*3c20*/  IMAD.U32 R17, RZ, RZ, UR24 ;  /* 0x00000018ff117e24 */ /* 0x004fe8000f8e00ff */
[----:B------:R1:W-:Y:S01]  /*3c30*/  REDG.E.ADD.F32.FTZ.RN.STRONG.GPU desc[UR16][R8.64], R13 ;  /* 0x0000000d080079a6 */ /* 0x0003e2000c10f390 */
[----:B---3--:R-:W-:Y:S03]  /*3c40*/  MOV R7, UR26 ;  /* 0x0000001a00077c02 */ /* 0x008fe60008000f00 */
[----:B------:R2:W-:Y:S01]  /*3c50*/  REDG.E.ADD.F32.FTZ.RN.STRONG.GPU desc[UR16][R4.64], R14 ;  /* 0x0000000e040079a6 */ /* 0x0005e2000c10f390 */
[-C--:B------:R-:W-:Y:S01]  /*3c60*/  LEA R18, P1, R107, R240.reuse, 0x2 ;  /* 0x000000f06b127211 */ /* 0x080fe200078210ff */
[----:B----4-:R-:W-:Y:S01]  /*3c70*/  IMAD.U32 R19, RZ, RZ, UR25 ;  /* 0x00000019ff137e24 */ /* 0x010fe2000f8e00ff */
[-C--:B------:R-:W-:Y:S01]  /*3c80*/  LEA.HI.X.SX32 R11, R7, R241.reuse, 0x2, P0 ;  /* 0x000000f1070b7211 */ /* 0x080fe200000f16ff */
[----:B------:R-:W-:Y:S01]  /*3c90*/  IMAD.U32 R7, RZ, RZ, UR49 ;  /* 0x00000031ff077e24 */ /* 0x000fe2000f8e00ff */
[-C--:B------:R-:W-:Y:S02]  /*3ca0*/  LEA R6, P0, R17, R240.reuse, 0x2 ;  /* 0x000000f011067211 */ /* 0x080fe400078010ff */
[-C--:B------:R-:W-:Y:S01]  /*3cb0*/  LEA.HI.X.SX32 R19, R19, R241.reuse, 0x2, P1 ;  /* 0x000000f113137211 */ /* 0x080fe200008f16ff */
[----:B------:R3:W-:Y:S01]  /*3cc0*/  REDG.E.ADD.F32.FTZ.RN.STRONG.GPU desc[UR16][R10.64], R15 ;  /* 0x0000000f0a0079a6 */ /* 0x0007e2000c10f390 */
[-C--:B------:R-:W-:Y:S01]  /*3cd0*/  LEA R16, P2, R7, R240.reuse, 0x2 ;  /* 0x000000f007107211 */ /* 0x080fe200078410ff */
[----:B------:R-:W-:Y:S02]  /*3ce0*/  IMAD.U32 R7, RZ, RZ, UR24 ;  /* 0x00000018ff077e24 */ /* 0x000fe4000f8e00ff */
[----:B------:R-:W-:Y:S01]  /*3cf0*/  REDG.E.ADD.F32.FTZ.RN.STRONG.GPU desc[UR16][R240.64+0x100], R52 ;  /* 0x00010034f00079a6 */ /* 0x000fe2000c10f390 */
[-C--:B------:R-:W-:Y:S01]  /*3d00*/  LEA.HI.X.SX32 R17, R109, R241.reuse, 0x2, P2 ;  /* 0x000000f16d117211 */ /* 0x080fe200010f16ff */
[----:B------:R-:W-:Y:S01]  /*3d10*/  IMAD.U32 R105, RZ, RZ, UR23 ;  /* 0x00000017ff697e24 */ /* 0x000fe2000f8e00ff */
[-C--:B------:R-:W-:Y:S01]  /*3d20*/  LEA.HI.X.SX32 R7, R7, R241.reuse, 0x2, P0 ;  /* 0x000000f107077211 */ /* 0x080fe200000f16ff */
[----:B------:R4:W-:Y:S04]  /*3d30*/  REDG.E.ADD.F32.FTZ.RN.STRONG.GPU desc[UR16][R112.64+0x100], R53 ;  /* 0x00010035700079a6 */ /* 0x0009e8000c10f390 */
[----:B------:R4:W-:Y:S01]  /*3d40*/  REDG.E.ADD.F32.FTZ.RN.STRONG.GPU desc[UR16][R16.64], R54 ;  /* 0x00000036100079a6 */ /* 0x0009e2000c10f390 */
[----:B-1----:R-:W-:Y:S03]  /*3d50*/  IMAD.U32 R13, RZ, RZ, UR22 ;  /* 0x00000016ff0d7e24 */ /* 0x002fe6000f8e00ff */
[----:B------:R1:W-:Y:S01]  /*3d60*/  REDG.E.ADD.F32.FTZ.RN.STRONG.GPU desc[UR16][R18.64], R55 ;  /* 0x00000037120079a6 */ /* 0x0003e2000c10f390 */
[----:B------:R-:W-:Y:S02]  /*3d70*/  IMAD.U32 R9, RZ, RZ, UR48 ;  /* 0x00000030ff097e24 */ /* 0x000fe4000f8e00ff */
[----:B--2---:R-:W-:Y:S01]  /*3d80*/  IMAD.U32 R5, RZ, RZ, UR23 ;  /* 0x00000017ff057e24 */ /* 0x004fe2000f8e00ff */
[----:B------:R2:W-:Y:S01]  /*3d90*/  REDG.E.ADD.F32.FTZ.RN.STRONG.GPU desc[UR16][R6.64], R56 ;  /* 0x00000038060079a6 */ /* 0x0005e2000c10f390 */
[----:B---3--:R-:W-:Y:S03]  /*3da0*/  IMAD.U32 R11, RZ, RZ, UR4 ;  /* 0x00000004ff0b7e24 */ /* 0x008fe6000f8e00ff */
[-C--:B------:R-:W-:Y:S01]  /*3db0*/  LEA R10, P2, R5, R240.reuse, 0x2 ;  /* 0x000000f0050a7211 */ /* 0x080fe200078410ff */
[----:B------:R-:W-:Y:S02]  /*3dc0*/  IMAD.U32 R15, RZ, RZ, UR22 ;  /* 0x00000016ff0f7e24 */ /* 0x000fe4000f8e00ff */
[----:B------:R-:W-:Y:S01]  /*3dd0*/  IMAD.U32 R5, RZ, RZ, UR4 ;  /* 0x00000004ff057e24 */ /* 0x000fe2000f8e00ff */
[-C--:B------:R-:W-:Y:S02]  /*3de0*/  LEA R4, P0, R11, R240.reuse, 0x2 ;  /* 0x000000f00b047211 */ /* 0x080fe400078010ff */
[-C--:B------:R-:W-:Y:S01]  /*3df0*/  LEA R12, P1, R15, R240.reuse, 0x2 ;  /* 0x000000f00f0c7211 */ /* 0x080fe200078210ff */
[----:B------:R-:W-:Y:S01]  /*3e00*/  IMAD.U32 R15, RZ, RZ, UR46 ;  /* 0x0000002eff0f7e24 */ /* 0x000fe2000f8e00ff */
[-C--:B------:R-:W-:Y:S01]  /*3e10*/  LEA.HI.X.SX32 R11, R105, R241.reuse, 0x2, P2 ;  /* 0x000000f1690b7211 */ /* 0x080fe200010f16ff */
[----:B----4-:R-:W-:Y:S01]  /*3e20*/  IMAD.U32 R53, RZ, RZ, UR47 ;  /* 0x0000002fff357e24 */ /* 0x010fe2000f8e00ff */
[-C--:B------:R-:W-:Y:S01]  /*3e30*/  LEA.HI.X.SX32 R13, R13, R241.reuse, 0x2, P1 ;  /* 0x000000f10d0d7211 */ /* 0x080fe200008f16ff */
[----:B------:R-:W-:Y:S01]  /*3e40*/  IMAD.U32 R17, RZ, RZ, UR44 ;  /* 0x0000002cff117e24 */ /* 0x000fe2000f8e00ff */
[-C--:B------:R-:W-:Y:S01]  /*3e50*/  LEA.HI.X.SX32 R5, R5, R241.reuse, 0x2, P0 ;  /* 0x000000f105057211 */ /* 0x080fe200000f16ff */
[----:B------:R3:W-:Y:S01]  /*3e60*/  REDG.E.ADD.F32.FTZ.RN.STRONG.GPU desc[UR16][R10.64], R57 ;  /* 0x000000390a0079a6 */ /* 0x0007e2000c10f390 */
[-C--:B------:R-:W-:Y:S01]  /*3e70*/  LEA R104, P3, R15, R240.reuse, 0x2 ;  /* 0x000000f00f687211 */ /* 0x080fe200078610ff */
[----:B-1----:R-:W-:Y:S02]  /*3e80*/  IMAD.U32 R19, RZ, RZ, UR45 ;  /* 0x0000002dff137e24 */ /* 0x002fe4000f8e00ff */
[----:B------:R1:W-:Y:S01]  /*3e90*/  REDG.E.ADD.F32.FTZ.RN.STRONG.GPU desc[UR16][R12.64], R58 ;  /* 0x0000003a0c0079a6 */ /* 0x0003e2000c10f390 */
[----:B------:R-:W-:Y:S01]  /*3ea0*/  IMAD.U32 R55, RZ, RZ, UR44 ;  /* 0x0000002cff377e24 */ /* 0x000fe2000f8e00ff */
[-C--:B--2---:R-:W-:Y:S01]  /*3eb0*/  LEA R6, P1, R9, R240.reuse, 0x2 ;  /* 0x000000f009067211 */ /* 0x084fe200078210ff */
[----:B------:R-:W-:Y:S01]  /*3ec0*/  IMAD.U32 R7, RZ, RZ, UR48 ;  /* 0x00000030ff077e24 */ /* 0x000fe2000f8e00ff */
[----:B------:R2:W-:Y:S01]  /*3ed0*/  REDG.E.ADD.F32.FTZ.RN.STRONG.GPU desc[UR16][R4.64], R59 ;  /* 0x0000003b040079a6 */ /* 0x0005e2000c10f390 */
[----:B------:R-:W-:Y:S02]  /*3ee0*/  MOV R9, UR47 ;  /* 0x0000002f00097c02 */ /* 0x000fe40008000f00 */
[-C--:B------:R-:W-:Y:S01]  /*3ef0*/  LEA R106, P2, R19, R240.reuse, 0x2 ;  /* 0x000000f0136a7211 */ /* 0x080fe200078410ff */
[----:B------:R-:W-:Y:S01]  /*3f00*/  REDG.E.ADD.F32.FTZ.RN.STRONG.GPU desc[UR16][R240.64+0x180], R64 ;  /* 0x00018040f00079a6 */ /* 0x000fe2000c10f390 */
[-C--:B------:R-:W-:Y:S02]  /*3f10*/  LEA.HI.X.SX32 R7, R7, R241.reuse, 0x2, P1 ;  /* 0x000000f107077211 */ /* 0x080fe400008f16ff */
[-C--:B------:R-:W-:Y:S01]  /*3f20*/  LEA R52, P0, R9, R240.reuse, 0x2 ;  /* 0x000000f009347211 */ /* 0x080fe200078010ff */
[----:B------:R-:W-:Y:S01]  /*3f30*/  REDG.E.ADD.F32.FTZ.RN.STRONG.GPU desc[UR16][R112.64+0x180], R65 ;  /* 0x00018041700079a6 */ /* 0x000fe2000c10f390 */
[-C--:B------:R-:W-:Y:S01]  /*3f40*/  LEA R108, P1, R17, R240.reuse, 0x2 ;  /* 0x000000f0116c7211 */ /* 0x080fe200078210ff */
[----:B------:R-:W-:Y:S01]  /*3f50*/  IMAD.U32 R9, RZ, RZ, UR43 ;  /* 0x0000002bff097e24 */ /* 0x000fe2000f8e00ff */
[-C--:B------:R-:W-:Y:S01]  /*3f60*/  LEA.HI.X.SX32 R53, R53, R241.reuse, 0x2, P0 ;  /* 0x000000f135357211 */ /* 0x080fe200000f16ff */
[----:B------:R-:W-:Y:S01]  /*3f70*/  REDG.E.ADD.F32.FTZ.RN.STRONG.GPU desc[UR16][R6.64], R66 ;  /* 0x00000042060079a6 */ /* 0x000fe2000c10f390 */
[-C--:B------:R-:W-:Y:S02]  /*3f80*/  LEA.HI.X.SX32 R109, R55, R241.reuse, 0x2, P1 ;  /* 0x000000f1376d7211 */ /* 0x080fe400008f16ff */
[----:B------:R-:W-:Y:S01]  /*3f90*/  ISETP.LT.AND P1, PT, RZ, UR57, PT ;  /* 0x00000039ff007c0c */ /* 0x000fe2000bf21270 */
[----:B------:R-:W-:Y:S01]  /*3fa0*/  REDG.E.ADD.F32.FTZ.RN.STRONG.GPU desc[UR16][R52.64], R67 ;  /* 0x00000043340079a6 */ /* 0x000fe2000c10f390 */
[----:B------:R-:W-:Y:S01]  /*3fb0*/  UMOV UR57, UR42 ;  /* 0x0000002a00397c82 */ /* 0x000fe20008000000 */
[----:B---3--:R-:W-:Y:S02]  /*3fc0*/  IMAD.U32 R11, RZ, RZ, UR43 ;  /* 0x0000002bff0b7e24 */ /* 0x008fe4000f8e00ff */
[----:B------:R-:W-:Y:S01]  /*3fd0*/  LDSM.16.MT88.4 R16, [R207+0x2000] ;  /* 0x00200000cf10783b */ /* 0x000fe20000004200 */
[----:B-1----:R-:W-:Y:S02]  /*3fe0*/  IMAD.U32 R13, RZ, RZ, UR46 ;  /* 0x0000002eff0d7e24 */ /* 0x002fe4000f8e00ff */
[----:B------:R-:W-:Y:S01]  /*3ff0*/  LEA R110, P0, R11, R240, 0x2 ;  /* 0x000000f00b6e7211 */ /* 0x000fe200078010ff */
[----:B------:R-:W-:Y:S01]  /*4000*/  LDSM.16.MT88.4 R52, [R209+0x10800] ;  /* 0x01080000d134783b */ /* 0x000fe20000004200 */
[----:B--2---:R-:W-:Y:S01]  /*4010*/  IMAD.U32 R5, RZ, RZ, UR45 ;  /* 0x0000002dff057e24 */ /* 0x004fe2000f8e00ff */
[-C--:B------:R-:W-:Y:S02]  /*4020*/  LEA.HI.X.SX32 R105, R13, R241.reuse, 0x2, P3 ;  /* 0x000000f10d697211 */ /* 0x080fe400018f16ff */
[----:B------:R-:W-:Y:S01]  /*4030*/  LDSM.16.MT88.4 R56, [R207+0x800] ;  /* 0x00080000cf38783b */ /* 0x000fe20000004200 */
[-C--:B------:R-:W-:Y:S02]  /*4040*/  LEA.HI.X.SX32 R111, R9, R241.reuse, 0x2, P0 ;  /* 0x000000f1096f7211 */ /* 0x080fe400000f16ff */
[----:B------:R-:W-:Y:S01]  /*4050*/  LEA.HI.X.SX32 R107, R5, R241, 0x2, P2 ;  /* 0x000000f1056b7211 */ /* 0x000fe200010f16ff */
[----:B------:R-:W-:Y:S01]  /*4060*/  REDG.E.ADD.F32.FTZ.RN.STRONG.GPU desc[UR16][R104.64], R60 ;  /* 0x0000003c680079a6 */ /* 0x000fe2000c10f390 */
[----:B------:R-:W-:Y:S01]  /*4070*/  PLOP3.LUT P0, PT, PT, PT, UP0, 0x80, 0x0 ;  /* 0x000000000000781c */ /* 0x000fe20003f0f008 */
[----:B------:R-:W-:Y:S02]  /*4080*/  @UP2 UIADD3 UR38, UP0, UR38, -0x100, URZ ;  /* 0xffffff0026262890 */ /* 0x000fe4000ff1e03f */
[----:B------:R-:W-:Y:S02]  /*4090*/  REDG.E.ADD.F32.FTZ.RN.STRONG.GPU desc[UR16][R106.64], R61 ;  /* 0x0000003d6a0079a6 */ /* 0x000fe4000c10f390 */
[----:B------:R-:W-:Y:S02]  /*40a0*/  @UP2 UIADD3.X UR39, UR39, -0x1, URZ, UP0, !UPT ;  /* 0xffffffff27272890 */ /* 0x000fe400087fe43f */
[----:B------:R-:W-:Y:S04]  /*40b0*/  REDG.E.ADD.F32.FTZ.RN.STRONG.GPU desc[UR16][R108.64], R62 ;  /* 0x0000003e6c0079a6 */ /* 0x000fe8000c10f390 */
[----:B------:R-:W-:Y:S04]  /*40c0*/  REDG.E.ADD.F32.FTZ.RN.STRONG.GPU desc[UR16][R110.64], R63 ;  /* 0x0000003f6e0079a6 */ /* 0x000fe8000c10f390 */
[----:B------:R-:W-:Y:S04]  /*40d0*/  LDSM.16.MT88.4 R4, [R209+0x10000] ;  /* 0x01000000d104783b */ /* 0x000fe80000004200 */
[----:B------:R-:W1:Y:S04]  /*40e0*/  LDSM.16.MT88.4 R8, [R207] ;  /* 0x00000000cf08783b */ /* 0x000e680000004200 */
[----:B------:R-:W2:Y:S04]  /*40f0*/  LDSM.16.MT88.4 R12, [R3+0x10000] ;  /* 0x01000000030c783b */ /* 0x000ea80000004200 */
[----:B------:R-:W3:Y:S04]  /*4100*/  LDSM.16.MT88.4 R64, [R3+0x10800] ;  /* 0x010800000340783b */ /* 0x000ee80000004200 */
[----:B------:R-:W-:Y:S04]  /*4110*/  LDSM.16.MT88.4 R60, [R207+0x1000] ;  /* 0x00100000cf3c783b */ /* 0x000fe80000004200 */
[----:B------:R-:W-:Y:S01]  /*4120*/  LDSM.16.MT88.4 R104, [R3+0x11000] ;  /* 0x011000000368783b */ /* 0x000fe20000004200 */
[-C--:B-1----:R-:W-:Y:S06]  /*4130*/  HMMA.16816.F32 R68, R4, R8.reuse, R68 ;  /* 0x000000080444723c */ /* 0x082fec0000001844 */
[C---:B--2---:R-:W-:Y:S06]  /*4140*/  HMMA.16816.F32 R72, R12.reuse, R8, R72 ;  /* 0x000000080c48723c */ /* 0x044fec0000001848 */
[-C--:B------:R-:W-:Y:S06]  /*4150*/  HMMA.16816.F32 R76, R12, R10.reuse, R76 ;  /* 0x0000000a0c4c723c */ /* 0x080fec000000184c */
[C---:B------:R-:W-:Y:S01]  /*4160*/  HMMA.16816.F32 R80, R4.reuse, R10, R80 ;  /* 0x0000000a0450723c */ /* 0x040fe20000001850 */
[----:B------:R-:W1:Y:S05]  /*4170*/  LDSM.16.MT88.4 R8, [R209+0x11000] ;  /* 0x01100000d108783b */ /* 0x000e6a0000004200 */
[-C--:B------:R-:W-:Y:S06]  /*4180*/  HMMA.16816.F32 R84, R4, R16.reuse, R84 ;  /* 0x000000100454723c */ /* 0x080fec0000001854 */
[C---:B------:R-:W-:Y:S06]  /*4190*/  HMMA.16816.F32 R88, R12.reuse, R16, R88 ;  /* 0x000000100c58723c */ /* 0x040fec0000001858 */
[-C--:B------:R-:W-:Y:S01]  /*41a0*/  HMMA.16816.F32 R92, R12, R18.reuse, R92 ;  /* 0x000000120c5c723c */ /* 0x080fe2000000185c */
[----:B------:R-:W2:Y:S05]  /*41b0*/  LDSM.16.MT88.4 R12, [R207+0x3000] ;  /* 0x00300000cf0c783b */ /* 0x000eaa0000004200 */
[----:B------:R-:W-:Y:S01]  /*41c0*/  HMMA.16816.F32 R96, R4, R18, R96 ;  /* 0x000000120460723c */ /* 0x000fe20000001860 */
[----:B------:R-:W-:Y:S04]  /*41d0*/  LDSM.16.MT88.4 R4, [R209+0x11800] ;  /* 0x01180000d104783b */ /* 0x000fe80000004200 */
[----:B------:R-:W4:Y:S01]  /*41e0*/  LDSM.16.MT88.4 R16, [R207+0x1800] ;  /* 0x00180000cf10783b */ /* 0x000f220000004200 */
[-C--:B------:R-:W-:Y:S06]  /*41f0*/  HMMA.16816.F32 R68, R52, R56.reuse, R68 ;  /* 0x000000383444723c */ /* 0x080fec0000001844 */
[C---:B---3--:R-:W-:Y:S06]  /*4200*/  HMMA.16816.F32 R72, R64.reuse, R56, R72 ;  /* 0x000000384048723c */ /* 0x048fec0000001848 */
[-C--:B------:R-:W-:Y:S06]  /*4210*/  HMMA.16816.F32 R76, R64, R58.reuse, R76 ;  /* 0x0000003a404c723c */ /* 0x080fec000000184c */
[C---:B------:R-:W-:Y:S01]  /*4220*/  HMMA.16816.F32 R80, R52.reuse, R58, R80 ;  /* 0x0000003a3450723c */ /* 0x040fe20000001850 */
[----:B------:R-:W3:Y:S05]  /*4230*/  LDSM.16.MT88.4 R56, [R3+0x11800] ;  /* 0x011800000338783b */ /* 0x000eea0000004200 */
[-C--:B------:R-:W-:Y:S06]  /*4240*/  HMMA.16816.F32 R84, R52, R100.reuse, R84 ;  /* 0x000000643454723c */ /* 0x080fec0000001854 */
[C---:B------:R-:W-:Y:S06]  /*4250*/  HMMA.16816.F32 R88, R64.reuse, R100, R88 ;  /* 0x000000644058723c */ /* 0x040fec0000001858 */
[-C--:B------:R-:W-:Y:S01]  /*4260*/  HMMA.16816.F32 R92, R64, R102.reuse, R92 ;  /* 0x00000066405c723c */ /* 0x080fe2000000185c */
[----:B------:R-:W3:Y:S05]  /*4270*/  LDSM.16.MT88.4 R64, [R207+0x3800] ;  /* 0x00380000cf40783b */ /* 0x000eea0000004200 */
[----:B------:R-:W-:Y:S06]  /*4280*/  HMMA.16816.F32 R96, R52, R102, R96 ;  /* 0x000000663460723c */ /* 0x000fec0000001860 */
[-C--:B-1----:R-:W-:Y:S06]  /*4290*/  HMMA.16816.F32 R68, R8, R60.reuse, R68 ;  /* 0x0000003c0844723c */ /* 0x082fec0000001844 */
[C---:B------:R-:W-:Y:S06]  /*42a0*/  HMMA.16816.F32 R72, R104.reuse, R60, R72 ;  /* 0x0000003c6848723c */ /* 0x040fec0000001848 */
[-C--:B------:R-:W-:Y:S06]  /*42b0*/  HMMA.16816.F32 R76, R104, R62.reuse, R76 ;  /* 0x0000003e684c723c */ /* 0x080fec000000184c */
[C---:B------:R-:W-:Y:S06]  /*42c0*/  HMMA.16816.F32 R80, R8.reuse, R62, R80 ;  /* 0x0000003e0850723c */ /* 0x040fec0000001850 */
[-C--:B--2---:R-:W-:Y:S06]  /*42d0*/  HMMA.16816.F32 R84, R8, R12.reuse, R84 ;  /* 0x0000000c0854723c */ /* 0x084fec0000001854 */
[C---:B------:R-:W-:Y:S06]  /*42e0*/  HMMA.16816.F32 R88, R104.reuse, R12, R88 ;  /* 0x0000000c6858723c */ /* 0x040fec0000001858 */
[-C--:B------:R-:W-:Y:S06]  /*42f0*/  HMMA.16816.F32 R92, R104, R14.reuse, R92 ;  /* 0x0000000e685c723c */ /* 0x080fec000000185c */
[----:B------:R-:W-:Y:S06]  /*4300*/  HMMA.16816.F32 R96, R8, R14, R96 ;  /* 0x0000000e0860723c */ /* 0x000fec0000001860 */
[-C--:B----4-:R-:W-:Y:S06]  /*4310*/  HMMA.16816.F32 R68, R4, R16.reuse, R68 ;  /* 0x000000100444723c */ /* 0x090fec0000001844 */
[C---:B---3--:R-:W-:Y:S06]  /*4320*/  HMMA.16816.F32 R72, R56.reuse, R16, R72 ;  /* 0x000000103848723c */ /* 0x048fec0000001848 */
[-C--:B------:R-:W-:Y:S06]  /*4330*/  HMMA.16816.F32 R76, R56, R18.reuse, R76 ;  /* 0x00000012384c723c */ /* 0x080fec000000184c */
[C---:B------:R-:W-:Y:S06]  /*4340*/  HMMA.16816.F32 R80, R4.reuse, R18, R80 ;  /* 0x000000120450723c */ /* 0x040fec0000001850 */
[-C--:B------:R-:W-:Y:S06]  /*4350*/  HMMA.16816.F32 R84, R4, R64.reuse, R84 ;  /* 0x000000400454723c */ /* 0x080fec0000001854 */
[C---:B------:R-:W-:Y:S06]  /*4360*/  HMMA.16816.F32 R88, R56.reuse, R64, R88 ;  /* 0x000000403858723c */ /* 0x040fec0000001858 */
[-C--:B------:R-:W-:Y:S06]  /*4370*/  HMMA.16816.F32 R92, R56, R66.reuse, R92 ;  /* 0x00000042385c723c */ /* 0x080fec000000185c */
[----:B------:R-:W-:Y:S07]  /*4380*/  HMMA.16816.F32 R96, R4, R66, R96 ;  /* 0x000000420460723c */ /* 0x000fee0000001860 */
[C---:B------:R-:W-:Y:S04]  /*4390*/  VIADD R4, R207.reuse, 0xffffc000 ;  /* 0xffffc000cf047836 */ /* 0x040fe80000000000 */
[----:B------:R-:W-:Y:S04]  /*43a0*/  @P0 VIADD R4, R207, 0x4000 ;  /* 0x00004000cf040836 */ /* 0x000fe80000000000 */
[----:B------:R-:W-:Y:S01]  /*43b0*/  IMAD.MOV.U32 R207, RZ, RZ, R4 ;  /* 0x000000ffffcf7224 */ /* 0x000fe200078e0004 */
[----:B------:R-:W-:Y:S08]  /*43c0*/  @P1 BRA `(.L_x_134) ;  /* 0xffffffdc00341947 */ /* 0x000ff0000383ffff */
.L_x_131:
[----:B------:R-:W-:Y:S01]  /*43d0*/  BAR.SYNC.DEFER_BLOCKING 0x0 ;  /* 0x0000000000007b1d */ /* 0x000fe20000010000 */
[----:B------:R-:W-:Y:S02]  /*43e0*/  F2FP.F16.F32.PACK_AB R21, R21, R20 ;  /* 0x000000141515723e */ /* 0x000fe400000000ff */
[----:B------:R-:W-:Y:S02]  /*43f0*/  F2FP.F16.F32.PACK_AB R23, R23, R22 ;  /* 0x000000161717723e */ /* 0x000fe400000000ff */
[----:B------:R-:W-:Y:S01]  /*4400*/  F2FP.F16.F32.PACK_AB R32, R33, R32 ;  /* 0x000000202120723e */ /* 0x000fe200000000ff */
[----:B------:R-:W-:Y:S02]  /*4410*/  ULDC UR4, c[0x0][0x390] ;  /* 0x0000e40000047ab9 */ /* 0x000fe40000000800 */
[----:B------:R-:W2:Y:S01]  /*4420*/  LDC.64 R6, c[0x0][0x450] ;  /* 0x00011400ff067b82 */ /* 0x000ea20000000a00 */
        /* <DEDUP_REMOVED lines=37> */
[----:B------:R-:W3:Y:S01]  /*4680*/  LDC.64 R4, c[0x0][0x458] ;  /* 0x00011600ff047b82 */ /* 0x000ee20000000a00 */
[----:B------:R-:W-:Y:S01]  /*4690*/  F2FP.F16.F32.PACK_AB R75, R75, R74 ;  /* 0x0000004a4b4b723e */ /* 0x000fe200000000ff */
[----:B------:R-:W-:Y:S01]  /*46a0*/  STS [R222], R69 ;  /* 0x00000045de007388 */ /* 0x000fe20000000800 */
[----:B------:R-:W-:Y:S01]  /*46b0*/  F2FP.F16.F32.PACK_AB R76, R77, R76 ;  /* 0x0000004c4d4c723e */ /* 0x000fe200000000ff */
[----:B--2---:R-:W-:Y:S01]  /*46c0*/  IMAD R0, R6, UR33, RZ ;  /* 0x0000002106007c24 */ /* 0x004fe2000f8e02ff */
[----:B------:R-:W-:Y:S01]  /*46d0*/  F2FP.F16.F32.PACK_AB R78, R79, R78 ;  /* 0x0000004e4f4e723e */ /* 0x000fe200000000ff */
[----:B------:R-:W-:Y:S01]  /*46e0*/  STS [R222+0x400], R71 ;  /* 0x00040047de007388 */ /* 0x000fe20000000800 */
[----:B------:R-:W-:Y:S01]  /*46f0*/  F2FP.F16.F32.PACK_AB R85, R85, R84 ;  /* 0x000000545555723e */ /* 0x000fe200000000ff */
[----:B------:R-:W2:Y:S01]  /*4700*/  LDC.64 R10, c[0x0][0x438] ;  /* 0x00010e00ff0a7b82 */ /* 0x000ea20000000a00 */
[----:B------:R-:W-:Y:S01]  /*4710*/  F2FP.F16.F32.PACK_AB R87, R87, R86 ;  /* 0x000000565757723e */ /* 0x000fe200000000ff */
[----:B------:R-:W-:Y:S01]  /*4720*/  STS [R225], R80 ;  /* 0x00000050e1007388 */ /* 0x000fe20000000800 */
[----:B------:R-:W-:Y:S01]  /*4730*/  F2FP.F16.F32.PACK_AB R96, R97, R96 ;  /* 0x000000606160723e */ /* 0x000fe200000000ff */
[----:B------:R-:W-:Y:S01]  /*4740*/  IMAD R0, R7, UR34, R0 ;  /* 0x0000002207007c24 */ /* 0x000fe2000f8e0200 */
[----:B------:R-:W-:Y:S01]  /*4750*/  F2FP.F16.F32.PACK_AB R98, R99, R98 ;  /* 0x000000626362723e */ /* 0x000fe200000000ff */
[----:B------:R-:W-:Y:S01]  /*4760*/  STS [R225+0x400], R82 ;  /* 0x00040052e1007388 */ /* 0x000fe20000000800 */
[----:B------:R-:W-:Y:S01]  /*4770*/  F2FP.F16.F32.PACK_AB R89, R89, R88 ;  /* 0x000000585959723e */ /* 0x000fe200000000ff */
[----:B------:R-:W4:Y:S01]  /*4780*/  LDC.64 R14, c[0x0][0x440] ;  /* 0x00011000ff0e7b82 */ /* 0x000f220000000a00 */
[----:B------:R-:W-:Y:S01]  /*4790*/  F2FP.F16.F32.PACK_AB R91, R91, R90 ;  /* 0x0000005a5b5b723e */ /* 0x000fe200000000ff */
[----:B------:R-:W-:Y:S01]  /*47a0*/  STS [R222+0x1000], R73 ;  /* 0x00100049de007388 */ /* 0x000fe20000000800 */
[----:B------:R-:W-:Y:S01]  /*47b0*/  F2FP.F16.F32.PACK_AB R92, R93, R92 ;  /* 0x0000005c5d5c723e */ /* 0x000fe200000000ff */
[----:B------:R-:W-:Y:S01]  /*47c0*/  ULDC.64 UR22, c[0x0][0x3f0] ;  /* 0x0000fc0000167ab9 */ /* 0x000fe20000000a00 */
[----:B------:R-:W-:Y:S01]  /*47d0*/  F2FP.F16.F32.PACK_AB R94, R95, R94 ;  /* 0x0000005e5f5e723e */ /* 0x000fe200000000ff */
[----:B------:R-:W-:Y:S01]  /*47e0*/  STS [R222+0x1400], R75 ;  /* 0x0014004bde007388 */ /* 0x000fe20000000800 */
[----:B------:R-:W-:Y:S01]  /*47f0*/  F2FP.F16.F32.PACK_AB R34, R35, R34 ;  /* 0x000000222322723e */ /* 0x000fe200000000ff */
[----:B------:R-:W1:Y:S01]  /*4800*/  LDC.64 R12, c[0x0][0x468] ;  /* 0x00011a00ff0c7b82 */ /* 0x000e620000000a00 */
[----:B------:R-:W-:Y:S01]  /*4810*/  F2FP.F16.F32.PACK_AB R25, R25, R24 ;  /* 0x000000181919723e */ /* 0x000fe200000000ff */
[----:B------:R-:W-:Y:S01]  /*4820*/  STS [R225+0x1000], R76 ;  /* 0x0010004ce1007388 */ /* 0x000fe20000000800 */
[----:B------:R-:W-:Y:S01]  /*4830*/  F2FP.F16.F32.PACK_AB R27, R27, R26 ;  /* 0x0000001a1b1b723e */ /* 0x000fe200000000ff */
[----:B---3--:R-:W-:Y:S01]  /*4840*/  IMAD R2, R4, UR33, RZ ;  /* 0x0000002104027c24 */ /* 0x008fe2000f8e02ff */
[----:B------:R-:W-:Y:S01]  /*4850*/  F2FP.F16.F32.PACK_AB R28, R29, R28 ;  /* 0x0000001c1d1c723e */ /* 0x000fe200000000ff */
[----:B------:R-:W-:Y:S01]  /*4860*/  STS [R225+0x1400], R78 ;  /* 0x0014004ee1007388 */ /* 0x000fe20000000800 */
[----:B------:R-:W-:Y:S01]  /*4870*/  F2FP.F16.F32.PACK_AB R30, R31, R30 ;  /* 0x0000001e1f1e723e */ /* 0x000fe200000000ff */
[----:B------:R-:W3:Y:S01]  /*4880*/  LDC.64 R8, c[0x0][0x470] ;  /* 0x00011c00ff087b82 */ /* 0x000ee20000000a00 */
[----:B------:R-:W-:Y:S01]  /*4890*/  F2FP.F16.F32.PACK_AB R37, R37, R36 ;  /* 0x000000242525723e */ /* 0x000fe200000000ff */
[----:B------:R-:W-:Y:S01]  /*48a0*/  STS [R222+0x2000], R85 ;  /* 0x00200055de007388 */ /* 0x000fe20000000800 */
[----:B------:R-:W-:Y:S01]  /*48b0*/  F2FP.F16.F32.PACK_AB R39, R39, R38 ;  /* 0x000000262727723e */ /* 0x000fe200000000ff */
[----:B------:R-:W-:Y:S01]  /*48c0*/  IMAD R2, R5, UR34, R2 ;  /* 0x0000002205027c24 */ /* 0x000fe2000f8e0202 */
[----:B------:R-:W-:Y:S01]  /*48d0*/  F2FP.F16.F32.PACK_AB R48, R49, R48 ;  /* 0x000000303130723e */ /* 0x000fe200000000ff */
[----:B------:R-:W-:Y:S01]  /*48e0*/  STS [R222+0x2400], R87 ;  /* 0x00240057de007388 */ /* 0x000fe20000000800 */
[----:B------:R-:W-:-:S02]  /*48f0*/  F2FP.F16.F32.PACK_AB R50, R51, R50 ;  /* 0x000000323332723e */ /* 0x000fc400000000ff */
[----:B------:R-:W-:Y:S01]  /*4900*/  F2FP.F16.F32.PACK_AB R41, R41, R40 ;  /* 0x000000282929723e */ /* 0x000fe200000000ff */
[----:B------:R-:W-:Y:S01]  /*4910*/  STS [R225+0x2000], R96 ;  /* 0x00200060e1007388 */ /* 0x000fe20000000800 */
[----:B------:R-:W-:Y:S02]  /*4920*/  F2FP.F16.F32.PACK_AB R43, R43, R42 ;  /* 0x0000002a2b2b723e */ /* 0x000fe400000000ff */
[----:B------:R-:W-:Y:S01]  /*4930*/  F2FP.F16.F32.PACK_AB R44, R45, R44 ;  /* 0x0000002c2d2c723e */ /* 0x000fe200000000ff */
[----:B------:R-:W-:Y:S01]  /*4940*/  STS [R225+0x2400], R98 ;  /* 0x00240062e1007388 */ /* 0x000fe20000000800 */
[----:B------:R-:W-:Y:S02]  /*4950*/  F2FP.F16.F32.PACK_AB R46, R47, R46 ;  /* 0x0000002e2f2e723e */ /* 0x000fe400000000ff */
[----:B------:R-:W-:Y:S01]  /*4960*/  SHF.R.S32.HI R17, RZ, 0x1f, R220 ;  /* 0x0000001fff117819 */ /* 0x000fe200000114dc */
[----:B------:R-:W-:Y:S01]  /*4970*/  STS [R222+0x3000], R89 ;  /* 0x00300059de007388 */ /* 0x000fe20000000800 */
[----:B------:R-:W-:-:S03]  /*4980*/  MOV R16, R220 ;  /* 0x000000dc00107202 */ /* 0x000fc60000000f00 */
[----:B------:R-:W-:Y:S02]  /*4990*/  STS [R222+0x3400], R91 ;  /* 0x0034005bde007388 */ /* 0x000fe40000000800 */
[--C-:B------:R-:W-:Y:S02]  /*49a0*/  IMAD.WIDE.U32 R18, R6, UR34, R16.reuse ;  /* 0x0000002206127c25 */ /* 0x100fe4000f8e0010 */
[----:B------:R-:W-:Y:S02]  /*49b0*/  STS [R225+0x3000], R92 ;  /* 0x0030005ce1007388 */ /* 0x000fe40000000800 */
[----:B------:R-:W-:Y:S01]  /*49c0*/  IMAD.WIDE.U32 R16, R4, UR34, R16 ;  /* 0x0000002204107c25 */ /* 0x000fe2000f8e0010 */
[----:B------:R-:W-:Y:S01]  /*49d0*/  IADD3 R19, R19, R0, RZ ;  /* 0x0000000013137210 */ /* 0x000fe20007ffe0ff */
[----:B------:R-:W-:Y:S02]  /*49e0*/  STS [R225+0x3400], R94 ;  /* 0x0034005ee1007388 */ /* 0x000fe40000000800 */
[C---:B--2---:R-:W-:Y:S01]  /*49f0*/  IMAD R0, R10.reuse, UR18, RZ ;  /* 0x000000120a007c24 */ /* 0x044fe2000f8e02ff */
[----:B------:R-:W-:Y:S01]  /*4a00*/  IADD3 R17, R17, R2, RZ ;  /* 0x0000000211117210 */ /* 0x000fe20007ffe0ff */
[----:B------:R-:W-:Y:S01]  /*4a10*/  STS [R222+0x4000], R21 ;  /* 0x00400015de007388 */ /* 0x000fe20000000800 */
[----:B------:R-:W-:-:S03]  /*4a20*/  IMAD.WIDE.U32 R18, R10, UR10, R18 ;  /* 0x0000000a0a127c25 */ /* 0x000fc6000f8e0012 */
[----:B------:R-:W-:Y:S01]  /*4a30*/  STS [R222+0x4400], R23 ;  /* 0x00440017de007388 */ /* 0x000fe20000000800 */
[----:B------:R-:W-:Y:S02]  /*4a40*/  IMAD R0, R11, UR10, R0 ;  /* 0x0000000a0b007c24 */ /* 0x000fe4000f8e0200 */
[C---:B----4-:R-:W-:Y:S01]  /*4a50*/  IMAD R2, R14.reuse, UR18, RZ ;  /* 0x000000120e027c24 */ /* 0x050fe2000f8e02ff */
[----:B------:R-:W-:Y:S01]  /*4a60*/  STS [R225+0x4000], R32 ;  /* 0x00400020e1007388 */ /* 0x000fe20000000800 */
[----:B------:R-:W-:Y:S01]  /*4a70*/  IMAD.WIDE.U32 R10, R14, UR10, R16 ;  /* 0x0000000a0e0a7c25 */ /* 0x000fe2000f8e0010 */
[----:B------:R-:W-:Y:S02]  /*4a80*/  IADD3 R47, R19, R0, RZ ;  /* 0x00000000132f7210 */ /* 0x000fe40007ffe0ff */
[----:B------:R-:W-:Y:S01]  /*4a90*/  STS [R225+0x4400], R34 ;  /* 0x00440022e1007388 */ /* 0x000fe20000000800 */
[----:B------:R-:W-:Y:S02]  /*4aa0*/  IMAD R15, R15, UR10, R2 ;  /* 0x0000000a0f0f7c24 */ /* 0x000fe4000f8e0202 */
[----:B-1----:R-:W-:Y:S01]  /*4ab0*/  IMAD R0, R12, UR19, RZ ;  /* 0x000000130c007c24 */ /* 0x002fe2000f8e02ff */
[----:B------:R-:W-:Y:S01]  /*4ac0*/  STS [R222+0x5000], R25 ;  /* 0x00500019de007388 */ /* 0x000fe20000000800 */
[----:B---3--:R-:W-:Y:S01]  /*4ad0*/  IMAD R2, R8, UR19, RZ ;  /* 0x0000001308027c24 */ /* 0x008fe2000f8e02ff */
[----:B------:R-:W-:Y:S01]  /*4ae0*/  IADD3 R45, R11, R15, RZ ;  /* 0x0000000f0b2d7210 */ /* 0x000fe20007ffe0ff */
[----:B------:R-:W-:Y:S01]  /*4af0*/  IMAD R0, R13, UR11, R0 ;  /* 0x0000000b0d007c24 */ /* 0x000fe2000f8e0200 */
[----:B------:R-:W-:Y:S01]  /*4b00*/  STS [R222+0x5400], R27 ;  /* 0x0054001bde007388 */ /* 0x000fe20000000800 */
[----:B------:R-:W-:Y:S01]  /*4b10*/  SHF.R.S32.HI R11, RZ, 0x1f, R219 ;  /* 0x0000001fff0b7819 */ /* 0x000fe200000114db */
[----:B------:R-:W-:-:S02]  /*4b20*/  IMAD R2, R9, UR11, R2 ;  /* 0x0000000b09027c24 */ /* 0x000fc4000f8e0202 */
[----:B------:R-:W-:Y:S04]  /*4b30*/  STS [R225+0x5000], R28 ;  /* 0x0050001ce1007388 */ /* 0x000fe80000000800 */
[----:B------:R-:W-:Y:S04]  /*4b40*/  STS [R225+0x5400], R30 ;  /* 0x0054001ee1007388 */ /* 0x000fe80000000800 */
[----:B------:R-:W-:Y:S04]  /*4b50*/  STS [R222+0x6000], R37 ;  /* 0x00600025de007388 */ /* 0x000fe80000000800 */
[----:B------:R-:W-:Y:S04]  /*4b60*/  STS [R222+0x6400], R39 ;  /* 0x00640027de007388 */ /* 0x000fe80000000800 */
[----:B------:R-:W-:Y:S04]  /*4b70*/  STS [R225+0x6000], R48 ;  /* 0x00600030e1007388 */ /* 0x000fe80000000800 */
[----:B------:R-:W-:Y:S04]  /*4b80*/  STS [R225+0x6400], R50 ;  /* 0x00640032e1007388 */ /* 0x000fe80000000800 */
[----:B------:R-:W-:Y:S04]  /*4b90*/  STS [R222+0x7000], R41 ;  /* 0x00700029de007388 */ /* 0x000fe80000000800 */
[----:B------:R-:W-:Y:S04]  /*4ba0*/  STS [R222+0x7400], R43 ;  /* 0x0074002bde007388 */ /* 0x000fe80000000800 */
[----:B------:R1:W-:Y:S04]  /*4bb0*/  STS [R225+0x7000], R44 ;  /* 0x0070002ce1007388 */ /* 0x0003e80000000800 */
[----:B------:R2:W-:Y:S01]  /*4bc0*/  STS [R225+0x7400], R46 ;  /* 0x0074002ee1007388 */ /* 0x0005e20000000800 */
[----:B------:R-:W-:Y:S01]  /*4bd0*/  BAR.SYNC.DEFER_BLOCKING 0x0 ;  /* 0x0000000000007b1d */ /* 0x000fe20000010000 */
[----:B-1----:R-:W-:-:S02]  /*4be0*/  MOV R44, R10 ;  /* 0x0000000a002c7202 */ /* 0x002fc40000000f00 */
[----:B--2---:R-:W-:-:S03]  /*4bf0*/  MOV R46, R18 ;  /* 0x00000012002e7202 */ /* 0x004fc60000000f00 */
[----:B------:R-:W-:Y:S01]  /*4c00*/  IMAD.WIDE.U32 R8, R8, UR11, R44 ;  /* 0x0000000b08087c25 */ /* 0x000fe2000f8e002c */
[----:B------:R-:W1:Y:S03]  /*4c10*/  LDS.128 R36, [R230+0xc000] ;  /* 0x00c00000e6247984 */ /* 0x000e660000000c00 */
[----:B------:R-:W-:Y:S01]  /*4c20*/  IMAD.WIDE.U32 R46, R12, UR11, R46 ;  /* 0x0000000b0c2e7c25 */ /* 0x000fe2000f8e002e */
[----:B------:R-:W-:Y:S01]  /*4c30*/  IADD3 R9, R9, R2, RZ ;  /* 0x0000000209097210 */ /* 0x000fe20007ffe0ff */
[----:B------:R-:W2:Y:S02]  /*4c40*/  LDS.128 R28, [R230+0xe000] ;  /* 0x00e00000e61c7984 */ /* 0x000ea40000000c00 */
[----:B------:R-:W-:Y:S01]  /*4c50*/  IMAD R2, R11, R4, RZ ;  /* 0x000000040b027224 */ /* 0x000fe200078e02ff */
[----:B------:R-:W-:Y:S01]  /*4c60*/  IADD3 R47, R47, R0, RZ ;  /* 0x000000002f2f7210 */ /* 0x000fe20007ffe0ff */
[----:B------:R-:W3:Y:S01]  /*4c70*/  LDS.128 R32, [R230+0xd000] ;  /* 0x00d00000e6207984 */ /* 0x000ee20000000c00 */
[----:B------:R-:W-:-:S02]  /*4c80*/  IMAD R0, R11, R6, RZ ;  /* 0x000000060b007224 */ /* 0x000fc400078e02ff */
[C---:B------:R-:W-:Y:S01]  /*4c90*/  IMAD R2, R219.reuse, R5, R2 ;  /* 0x00000005db027224 */ /* 0x040fe200078e0202 */
[----:B------:R-:W4:Y:S01]  /*4ca0*/  LDS.128 R24, [R230+0xf000] ;  /* 0x00f00000e6187984 */ /* 0x000f220000000c00 */
[C---:B------:R-:W-:Y:S02]  /*4cb0*/  IMAD R0, R219.reuse, R7, R0 ;  /* 0x00000007db007224 */ /* 0x040fe400078e0200 */
[C---:B------:R-:W-:Y:S01]  /*4cc0*/  IMAD.WIDE.U32 R44, R219.reuse, R6, R46 ;  /* 0x00000006db2c7225 */ /* 0x040fe200078e002e */
[----:B------:R-:W4:Y:S03]  /*4cd0*/  LDS.128 R20, [R230+0x10000] ;  /* 0x01000000e6147984 */ /* 0x000f260000000c00 */
[----:B------:R-:W-:Y:S01]  /*4ce0*/  IMAD.WIDE.U32 R8, R219, R4, R8 ;  /* 0x00000004db087225 */ /* 0x000fe200078e0008 */
[----:B------:R-:W4:Y:S01]  /*4cf0*/  LDS.128 R12, [R230+0x12000] ;  /* 0x01200000e60c7984 */ /* 0x000f220000000c00 */
[----:B------:R-:W-:-:S02]  /*4d00*/  IADD3 R0, R45, R0, RZ ;  /* 0x000000002d007210 */ /* 0x000fc40007ffe0ff */
[C---:B------:R-:W-:Y:S01]  /*4d10*/  LEA R10, P0, R44.reuse, UR22, 0x1 ;  /* 0x000000162c0a7c11 */ /* 0x040fe2000f8008ff */
[----:B------:R-:W4:Y:S01]  /*4d20*/  LDS.128 R16, [R230+0x11000] ;  /* 0x01100000e6107984 */ /* 0x000f220000000c00 */
[----:B------:R-:W-:Y:S02]  /*4d30*/  IADD3 R2, R9, R2, RZ ;  /* 0x0000000209027210 */ /* 0x000fe40007ffe0ff */
[----:B------:R-:W-:Y:S01]  /*4d40*/  LEA.HI.X R11, R44, UR23, R0, 0x1, P0 ;  /* 0x000000172c0b7c11 */ /* 0x000fe200080f0c00 */
[----:B------:R-:W4:Y:S01]  /*4d50*/  LDS.128 R40, [R230+0x13000] ;  /* 0x01300000e6287984 */ /* 0x000f220000000c00 */
[----:B------:R-:W-:Y:S01]  /*4d60*/  ULDC.64 UR22, c[0x0][0x3f8] ;  /* 0x0000fe0000167ab9 */ /* 0x000fe20000000a00 */
[----:B------:R-:W-:Y:S02]  /*4d70*/  LEA R44, P1, R6, R10, 0x6 ;  /* 0x0000000a062c7211 */ /* 0x000fe400078230ff */
[----:B------:R-:W-:Y:S02]  /*4d80*/  LEA R46, P0, R8, UR22, 0x1 ;  /* 0x00000016082e7c11 */ /* 0x000fe4000f8008ff */
[----:B------:R-:W-:-:S02]  /*4d90*/  LEA.HI.X R45, R6, R11, R7, 0x6, P1 ;  /* 0x0000000b062d7211 */ /* 0x000fc400008f3407 */
[----:B------:R-:W-:Y:S02]  /*4da0*/  LEA.HI.X R47, R8, UR23, R2, 0x1, P0 ;  /* 0x00000017082f7c11 */ /* 0x000fe400080f0c02 */
[C---:B------:R-:W-:Y:S01]  /*4db0*/  LEA R6, P0, R4.reuse, R46, 0x6 ;  /* 0x0000002e04067211 */ /* 0x040fe200078030ff */
[----:B-1----:R1:W-:Y:S03]  /*4dc0*/  STG.E.128 desc[UR16][R10.64], R36 ;  /* 0x000000240a007986 */ /* 0x0023e6000c101d10 */
[----:B------:R-:W-:Y:S01]  /*4dd0*/  LEA.HI.X R7, R4, R47, R5, 0x6, P0 ;  /* 0x0000002f04077211 */ /* 0x000fe200000f3405 */
[----:B--2---:R1:W-:Y:S04]  /*4de0*/  STG.E.128 desc[UR16][R10.64+0x80], R28 ;  /* 0x0000801c0a007986 */ /* 0x0043e8000c101d10 */
[----:B---3--:R1:W-:Y:S04]  /*4df0*/  STG.E.128 desc[UR16][R44.64], R32 ;  /* 0x000000202c007986 */ /* 0x0083e8000c101d10 */
[----:B----4-:R1:W-:Y:S04]  /*4e00*/  STG.E.128 desc[UR16][R44.64+0x80], R24 ;  /* 0x000080182c007986 */ /* 0x0103e8000c101d10 */
[----:B------:R1:W-:Y:S04]  /*4e10*/  STG.E.128 desc[UR16][R46.64], R20 ;  /* 0x000000142e007986 */ /* 0x0003e8000c101d10 */
[----:B------:R1:W-:Y:S04]  /*4e20*/  STG.E.128 desc[UR16][R46.64+0x80], R12 ;  /* 0x0000800c2e007986 */ /* 0x0003e8000c101d10 */
[----:B------:R1:W-:Y:S04]  /*4e30*/  STG.E.128 desc[UR16][R6.64], R16 ;  /* 0x0000001006007986 */ /* 0x0003e8000c101d10 */
[----:B------:R1:W-:Y:S02]  /*4e40*/  STG.E.128 desc[UR16][R6.64+0x80], R40 ;  /* 0x0000802806007986 */ /* 0x0003e4000c101d10 */
.L_x_128:
[----:B------:R-:W-:Y:S02]  /*4e50*/  ULDC UR22, c[0x0][0x2c8] ;  /* 0x0000b20000167ab9 */ /* 0x000fe40000000800 */
[----:B------:R-:W-:-:S04]  /*4e60*/  UIADD3 UR22, UR22, 0x3f, URZ ;  /* 0x0000003f16167890 */ /* 0x000fc8000fffe03f */
[----:B------:R-:W-:-:S04]  /*4e70*/  USHF.R.S32.HI UR4, URZ, 0x1f, UR22 ;  /* 0x0000001f3f047899 */ /* 0x000fc80008011416 */
[----:B------:R-:W-:-:S03]  /*4e80*/  ULEA.HI UR4, UR4, UR22, URZ, 0x6 ;  /* 0x0000001604047291 */ /* 0x000fc6000f8f303f */
[----:B------:R-:W-:Y:S01]  /*4e90*/  ULDC UR22, c[0x0][0xc] ;  /* 0x0000030000167ab9 */ /* 0x000fe20000000800 */
[----:B------:R-:W-:Y:S02]  /*4ea0*/  USHF.R.S32.HI UR4, URZ, 0x6, UR4 ;  /* 0x000000063f047899 */ /* 0x000fe40008011404 */
[----:B------:R-:W-:-:S04]  /*4eb0*/  UIADD3 UR15, UR22, UR15, URZ ;  /* 0x0000000f160f7290 */ /* 0x000fc8000fffe03f */
[----:B------:R-:W-:-:S06]  /*4ec0*/  UISETP.GE.AND UP0, UPT, UR15, UR4, UPT ;  /* 0x000000040f00728c */ /* 0x000fcc000bf06270 */
[----:B------:R-:W-:-:S13]  /*4ed0*/  PLOP3.LUT P0, PT, PT, PT, UP0, 0x80, 0x0 ;  /* 0x000000000000781c */ /* 0x000fda0003f0f008 */
[----:B------:R-:W-:Y:S05]  /*4ee0*/  @P0 BRA `(.L_x_135) ;  /* 0x0000000000040947 */ /* 0x000fea0003800000 */
[----:B------:R-:W-:Y:S05]  /*4ef0*/  BRA `(.L_x_136) ;  /* 0xffffffb8007c7947 */ /* 0x000fea000383ffff */
.L_x_135:
[----:B------:R-:W-:Y:S05]  /*4f00*/  EXIT ;  /* 0x000000000000794d */ /* 0x000fea0003800000 */
.L_x_137:
        /* <DEDUP_REMOVED lines=15> */
.L_x_2053:


//--------------------- .text._ZN5flash44flash_bwd_dq_dk_dv_loop_seqk_parallel_kernelI23Flash_bwd_kernel_traitsILi128ELi64ELi64ELi8ELi4ELi2ELi2ELb1ELb0EN7cutlass6half_tE19Flash_kernel_traitsILi128ELi64ELi64ELi8ES3_EELb0ELb0ELb0ELb1ELb0ELb0ELb0EEEvNS_16Flash_bwd_paramsE --------------------------
	.section	.text._ZN5flash44flash_bwd_dq_dk_dv_loop_seqk_parallel_kernelI23Flash_bwd_kernel_traitsILi128ELi64ELi64ELi8ELi4ELi2ELi2ELb1ELb0EN7cutlass6half_tE19Flash_kernel_traitsILi128ELi64ELi64ELi8ES3_EELb0ELb0ELb0ELb1ELb0ELb0ELb0EEEvNS_16Flash_bwd_paramsE,"ax",@progbits
	.align	128
        .global         _ZN5flash44flash_bwd_dq_dk_dv_loop_seqk_parallel_kernelI23Flash_bwd_kernel_traitsILi128ELi64ELi64ELi8ELi4ELi2ELi2ELb1ELb0EN7cutlass6half_tE19Flash_kernel_traitsILi128ELi64ELi64ELi8ES3_EELb0ELb0ELb0ELb1ELb0ELb0ELb0EEEvNS_16Flash_bwd_paramsE
        .type           _ZN5flash44flash_bwd_dq_dk_dv_loop_seqk_parallel_kernelI23Flash_bwd_kernel_traitsILi128ELi64ELi64ELi8ELi4ELi2ELi2ELb1ELb0EN7cutlass6half_tE19Flash_kernel_traitsILi128ELi64ELi64ELi8ES3_EELb0ELb0ELb0ELb1ELb0ELb0ELb0EEEvNS_16Flash_bwd_paramsE,@function
        .size           _ZN5flash44flash_bwd_dq_dk_dv_loop_seqk_parallel_kernelI23Flash_bwd_kernel_traitsILi128ELi64ELi64ELi8ELi4ELi2ELi2ELb1ELb0EN7cutlass6half_tE19Flash_kernel_traitsILi128ELi64ELi64ELi8ES3_EELb0ELb0ELb0ELb1ELb0ELb0ELb0EEEvNS_16Flash_bwd_paramsE,(.L_x_2054 - _ZN5flash44flash_bwd_dq_dk_dv_loop_seqk_parallel_kernelI23Flash_bwd_kernel_traitsILi128ELi64ELi64ELi8ELi4ELi2ELi2ELb1ELb0EN7cutlass6half_tE19Flash_kernel_traitsILi128ELi64ELi64ELi8ES3_EELb0ELb0ELb0ELb1ELb0ELb0ELb0EEEvNS_16Flash_bwd_paramsE)
        .other          _ZN5flash44flash_bwd_dq_dk_dv_loop_seqk_parallel_kernelI23Flash_bwd_kernel_traitsILi128ELi64ELi64ELi8ELi4ELi2ELi2ELb1ELb0EN7cutlass6half_tE19Flash_kernel_traitsILi128ELi64ELi64ELi8ES3_EELb0ELb0ELb0ELb1ELb0ELb0ELb0EEEvNS_16Flash_bwd_paramsE,@"STO_CUDA_ENTRY STV_DEFAULT"
_ZN5flash44flash_bwd_dq_dk_dv_loop_seqk_parallel_kernelI23Flash_bwd_kernel_traitsILi128ELi64ELi64ELi8ELi4ELi2ELi2ELb1ELb0EN7cutlass6half_tE19Flash_kernel_traitsILi128ELi64ELi64ELi8ES3_EELb0ELb0ELb0ELb1ELb0ELb0ELb0EEEvNS_16Flash_bwd_paramsE:
.text._ZN5flash44flash_bwd_dq_dk_dv_loop_seqk_parallel_kernelI23Flash_bwd_kernel_traitsILi128ELi64ELi64ELi8ELi4ELi2ELi2ELb1ELb0EN7cutlass6half_tE19Flash_kernel_traitsILi128ELi64ELi64ELi8ES3_EELb0ELb0ELb0ELb1ELb0ELb0ELb0EEEvNS_16Flash_bwd_paramsE:
        /* <DEDUP_REMOVED lines=14> */
[----:B------:R-:W3:Y:S01]  /*00e0*/  S2R R248, SR_CTAID.Z ;  /* 0x0000000000f87919 */ /* 0x000ee20000002700 */
[----:B------:R-:W-:Y:S01]  /*00f0*/  IMAD.MOV.U32 R224, RZ, RZ, -0x10 ;  /* 0xfffffff0ffe07424 */ /* 0x000fe200078e00ff */
[----:B------:R-:W-:Y:S01]  /*0100*/  ULDC.64 UR16, c[0x0][0x208] ;  /* 0x0000820000107ab9 */ /* 0x000fe20000000a00 */
[----:B------:R-:W-:Y:S01]  /*0110*/  ULDC.64 UR12, c[0x0][0x300] ;  /* 0x0000c000000c7ab9 */ /* 0x000fe20000000a00 */
[----:B--2---:R-:W-:-:S04]  /*0120*/  ULEA UR5, UR5, UR4, 0x18 ;  /* 0x0000000405057291 */ /* 0x004fc8000f8ec03f */
[----:B------:R-:W-:Y:S02]  /*0130*/  UIADD3 UR4, UR5, 0x10000, URZ ;  /* 0x0001000005047890 */ /* 0x000fe4000fffe03f */
[----:B------:R-:W-:Y:S01]  /*0140*/  UIADD3 UR6, UR5, 0xc000, URZ ;  /* 0x0000c00005067890 */ /* 0x000fe2000fffe03f */
[----:B-1----:R-:W-:-:S04]  /*0150*/  SHF.R.S32.HI R16, RZ, 0x1f, R15 ;  /* 0x0000001fff107819 */ /* 0x002fc8000001140f */
        /* <DEDUP_REMOVED lines=44> */
[----:B------:R-:W-:Y:S02]  /*0420*/  LOP3.LUT R5, R6, 0x8, R13, 0xf8, !PT ;  /* 0x0000000806057812 */ /* 0x000fe400078ef80d */
[----:B------:R-:W-:Y:S01]  /*0430*/  LOP3.LUT R8, R12, 0xfffffff8, RZ, 0xc0, !PT ;  /* 0xfffffff80c087812 */ /* 0x000fe200078ec0ff */
[----:B------:R-:W-:Y:S01]  /*0440*/  IMAD.IADD R199, R2, 0x1, R0 ;  /* 0x0000000102c77824 */ /* 0x000fe200078e0200 */
[----:B------:R-:W-:Y:S02]  /*0450*/  LOP3.LUT R186, R4, R5, R186, 0xf6, !PT ;  /* 0x0000000504ba7212 */ /* 0x000fe400078ef6ba */
[----:B------:R-:W-:Y:S01]  /*0460*/  LEA.HI R0, R16, R15, RZ, 0x6 ;  /* 0x0000000f10007211 */ /* 0x000fe200078f30ff */
[----:B------:R-:W-:Y:S01]  /*0470*/  IMAD.IADD R13, R3, 0x1, -R8 ;  /* 0x00000001030d7824 */ /* 0x000fe200078e0a08 */
[----:B------:R-:W-:Y:S02]  /*0480*/  LOP3.LUT R4, R17, 0xffffffe0, RZ, 0xc0, !PT ;  /* 0xffffffe011047812 */ /* 0x000fe400078ec0ff */
[----:B------:R-:W-:-:S02]  /*0490*/  LOP3.LUT R2, R18, 0x7ffffffc, RZ, 0xc0, !PT ;  /* 0x7ffffffc12027812 */ /* 0x000fc400078ec0ff */
[----:B------:R-:W-:Y:S01]  /*04a0*/  SHF.R.S32.HI R3, RZ, 0x1f, R17 ;  /* 0x0000001fff037819 */ /* 0x000fe20000011411 */
[C---:B------:R-:W-:Y:S01]  /*04b0*/  IMAD.IADD R19, R15.reuse, 0x1, -R4 ;  /* 0x000000010f137824 */ /* 0x040fe200078e0a04 */
[----:B------:R-:W-:Y:S01]  /*04c0*/  SHF.R.S32.HI R0, RZ, 0x6, R0 ;  /* 0x00000006ff007819 */ /* 0x000fe20000011400 */
[----:B------:R-:W-:Y:S01]  /*04d0*/  IMAD.IADD R5, R15, 0x1, -R2 ;  /* 0x000000010f057824 */ /* 0x000fe200078e0a02 */
[----:B------:R-:W-:Y:S01]  /*04e0*/  LEA.HI R4, R3, R20, RZ, 0x2 ;  /* 0x0000001403047211 */ /* 0x000fe200078f10ff */
[----:B------:R-:W-:Y:S01]  /*04f0*/  IMAD.SHL.U32 R15, R15, 0x2, RZ ;  /* 0x000000020f0f7824 */ /* 0x000fe200078e00ff */
[----:B------:R-:W-:Y:S01]  /*0500*/  LOP3.LUT R7, R10, 0x1, RZ, 0xc0, !PT ;  /* 0x000000010a077812 */ /* 0x000fe200078ec0ff */
[----:B------:R-:W-:Y:S01]  /*0510*/  IMAD.SHL.U32 R3, R9, 0x20, RZ ;  /* 0x0000002009037824 */ /* 0x000fe200078e00ff */
[----:B------:R-:W-:Y:S01]  /*0520*/  STL [R1+0x18], R19 ;  /* 0x0000181301007387 */ /* 0x000fe20000100800 */
[----:B------:R-:W-:Y:S01]  /*0530*/  IMAD R6, R0, 0x200, R14 ;  /* 0x0000020000067824 */ /* 0x000fe200078e020e */
[----:B------:R-:W-:Y:S01]  /*0540*/  LOP3.LUT R4, R4, 0xfffffffc, RZ, 0xc0, !PT ;  /* 0xfffffffc04047812 */ /* 0x000fe200078ec0ff */
[----:B------:R-:W-:Y:S01]  /*0550*/  IMAD.SHL.U32 R2, R0, 0x8, RZ ;  /* 0x0000000800027824 */ /* 0x000fe200078e00ff */
[----:B------:R-:W-:Y:S01]  /*0560*/  ISETP.NE.U32.AND P0, PT, R7, 0x1, PT ;  /* 0x000000010700780c */ /* 0x000fe20003f05070 */
[----:B------:R-:W-:Y:S01]  /*0570*/  IMAD.SHL.U32 R0, R10, 0x40, RZ ;  /* 0x000000400a007824 */ /* 0x000fe200078e00ff */
[----:B------:R1:W-:Y:S01]  /*0580*/  STL [R1+0x14], R6 ;  /* 0x0000140601007387 */ /* 0x0003e20000100800 */
[----:B------:R-:W-:Y:S01]  /*0590*/  IMAD.SHL.U32 R9, R5, 0x2, RZ ;  /* 0x0000000205097824 */ /* 0x000fe200078e00ff */
[----:B------:R-:W-:Y:S01]  /*05a0*/  LOP3.LUT R5, R3, 0x6, R15, 0xf8, !PT ;  /* 0x0000000603057812 */ /* 0x000fe200078ef80f */
[----:B------:R-:W-:Y:S01]  /*05b0*/  IMAD.SHL.U32 R7, R13, 0x40, RZ ;  /* 0x000000400d077824 */ /* 0x000fe200078e00ff */
[----:B------:R-:W-:Y:S01]  /*05c0*/  LOP3.LUT R0, R0, 0x1c0, RZ, 0xc0, !PT ;  /* 0x000001c000007812 */ /* 0x000fe200078ec0ff */
[----:B------:R-:W-:Y:S01]  /*05d0*/  IMAD.IADD R4, R20, 0x1, -R4 ;  /* 0x0000000114047824 */ /* 0x000fe200078e0a04 */
[----:B------:R-:W-:Y:S01]  /*05e0*/  LOP3.LUT R2, R2, 0x18, RZ, 0xc0, !PT ;  /* 0x0000001802027812 */ /* 0x000fe200078ec0ff */
[----:B------:R2:W-:Y:S01]  /*05f0*/  STL [R1], R5 ;  /* 0x0000000501007387 */ /* 0x0005e20000100800 */
[----:B------:R-:W-:Y:S01]  /*0600*/  R2P PR, R10, 0x6 ;  /* 0x000000060a007804 */ /* 0x000fe20000000000 */
[----:B------:R-:W-:Y:S01]  /*0610*/  IMAD R8, R4, 0x400, R9 ;  /* 0x0000040004087824 */ /* 0x000fe200078e0209 */
[----:B------:R-:W-:-:S02]  /*0620*/  SEL R185, R185, 0xffffffc0, !P3 ;  /* 0xffffffc0b9b97807 */ /* 0x000fc40005800000 */
[----:B------:R-:W-:Y:S02]  /*0630*/  SEL R224, R224, 0x10, !P0 ;  /* 0x00000010e0e07807 */ /* 0x000fe40004000000 */
[----:B------:R-:W-:Y:S01]  /*0640*/  LEA R186, R186, UR5, 0x1 ;  /* 0x00000005baba7c11 */ /* 0x000fe2000f8e08ff */
[----:B-1----:R-:W-:-:S05]  /*0650*/  IMAD.SHL.U32 R6, R11, 0x20, RZ ;  /* 0x000000200b067824 */ /* 0x002fca00078e00ff */
[----:B------:R-:W-:Y:S02]  /*0660*/  LOP3.LUT R6, R2, 0x20, R6, 0xf8, !PT ;  /* 0x0000002002067812 */ /* 0x000fe400078ef806 */
[----:B--2---:R-:W-:Y:S02]  /*0670*/  LOP3.LUT R5, R0, 0x20, R3, 0xf8, !PT ;  /* 0x0000002000057812 */ /* 0x004fe400078ef803 */
[----:B------:R-:W-:-:S04]  /*0680*/  SHF.R.U32.HI R3, RZ, 0x3, R0 ;  /* 0x00000003ff037819 */ /* 0x000fc80000011600 */
[----:B------:R-:W-:Y:S02]  /*0690*/  LOP3.LUT R5, R5, R3, RZ, 0x3c, !PT ;  /* 0x0000000305057212 */ /* 0x000fe400078e3cff */
[----:B------:R-:W-:Y:S01]  /*06a0*/  LOP3.LUT R10, R3, R0, R2, 0x1e, !PT ;  /* 0x00000000030a7212 */ /* 0x000fe200078e1e02 */
[----:B------:R-:W-:Y:S01]  /*06b0*/  IMAD.SHL.U32 R0, R11, 0x8, RZ ;  /* 0x000000080b007824 */ /* 0x000fe200078e00ff */
[----:B------:R-:W-:Y:S01]  /*06c0*/  LOP3.LUT R3, R7, 0x1c0, RZ, 0xc0, !PT ;  /* 0x000001c007037812 */ /* 0x000fe200078ec0ff */
[----:B------:R-:W-:Y:S01]  /*06d0*/  IMAD.IADD R223, R8, 0x1, R5 ;  /* 0x0000000108df7824 */ /* 0x000fe200078e0205 */
[----:B------:R-:W-:Y:S02]  /*06e0*/  SHF.R.S32.HI R7, RZ, 0x1f, R19 ;  /* 0x0000001fff077819 */ /* 0x000fe40000011413 */
[----:B------:R-:W-:Y:S02]  /*06f0*/  SHF.R.U32.HI R2, RZ, 0x3, R3 ;  /* 0x00000003ff027819 */ /* 0x000fe40000011603 */
[----:B------:R-:W-:Y:S01]  /*0700*/  LEA.HI R5, R7, R19, RZ, 0x2 ;  /* 0x0000001307057211 */ /* 0x000fe200078f10ff */
[----:B------:R-:W-:Y:S01]  /*0710*/  IMAD.SHL.U32 R7, R12, 0x40, RZ ;  /* 0x000000400c077824 */ /* 0x000fe200078e00ff */
[----:B------:R-:W-:-:S02]  /*0720*/  LOP3.LUT R8, R3, 0x8, R0, 0xf8, !PT ;  /* 0x0000000803087812 */ /* 0x000fc400078ef800 */
[----:B------:R-:W-:Y:S02]  /*0730*/  LOP3.LUT R3, R2, R6, R3, 0x1e, !PT ;  /* 0x0000000602037212 */ /* 0x000fe400078e1e03 */
[----:B------:R-:W-:Y:S01]  /*0740*/  SHF.R.S32.HI R6, RZ, 0x2, R5 ;  /* 0x00000002ff067819 */ /* 0x000fe20000011405 */
[----:B------:R-:W-:Y:S01]  /*0750*/  IMAD R5, R194, 0x400, R9 ;  /* 0x00000400c2057824 */ /* 0x000fe200078e0209 */
[----:B------:R-:W-:Y:S02]  /*0760*/  LOP3.LUT R0, R7, 0xfffffe00, RZ, 0xc0, !PT ;  /* 0xfffffe0007007812 */ /* 0x000fe400078ec0ff */
        /* <DEDUP_REMOVED lines=8> */
[----:B------:R1:W-:Y:S01]  /*07f0*/  STL [R1+0x10], R6 ;  /* 0x0000100601007387 */ /* 0x0003e20000100800 */
[----:B------:R-:W-:-:S02]  /*0800*/  IMAD.IADD R194, R2, 0x1, R194 ;  /* 0x0000000102c27824 */ /* 0x000fc400078e02c2 */
[----:B------:R-:W-:Y:S02]  /*0810*/  IMAD.MOV.U32 R2, RZ, RZ, 0x20 ;  /* 0x00000020ff027424 */ /* 0x000fe400078e00ff */
        /* <DEDUP_REMOVED lines=8> */
[----:B------:R-:W-:-:S02]  /*08a0*/  IMAD.IADD R190, R0, 0x1, R2 ;  /* 0x0000000100be7824 */ /* 0x000fc400078e0202 */
[C---:B------:R-:W-:Y:S01]  /*08b0*/  VIADD R2, R3.reuse, 0x40 ;  /* 0x0000004003027836 */ /* 0x040fe20000000000 */
[----:B------:R1:W-:Y:S01]  /*08c0*/  STL [R1+0x4], R3 ;  /* 0x0000040301007387 */ /* 0x0003e20000100800 */
[----:B------:R-:W-:Y:S02]  /*08d0*/  @P2 VIADD R2, R3, 0xffffffc0 ;  /* 0xffffffc003022836 */ /* 0x000fe40000000000 */
[----:B------:R-:W-:Y:S02]  /*08e0*/  IMAD.IADD R191, R185, 0x1, R191 ;  /* 0x00000001b9bf7824 */ /* 0x000fe400078e02bf */
[----:B------:R-:W-:Y:S01]  /*08f0*/  IMAD.IADD R225, R223, 0x1, R224 ;  /* 0x00000001dfe17824 */ /* 0x000fe200078e02e0 */
[----:B------:R1:W-:Y:S01]  /*0900*/  STL [R1+0x8], R2 ;  /* 0x0000080201007387 */ /* 0x0003e20000100800 */
[----:B------:R-:W-:Y:S02]  /*0910*/  IMAD.IADD R185, R185, 0x1, R186 ;  /* 0x00000001b9b97824 */ /* 0x000fe400078e02ba */
[----:B---3--:R-:W-:-:S07]  /*0920*/  IMAD.IADD R224, R224, 0x1, R222 ;  /* 0x00000001e0e07824 */ /* 0x008fce00078e02de */
.L_x_184:
[----:B--23--:R-:W2:Y:S01]  /*0930*/  S2R R50, SR_CTAID.Y ;  /* 0x0000000000327919 */ /* 0x00cea20000002600 */
[----:B-1----:R-:W1:Y:S01]  /*0940*/  LDC.64 R2, c[0x0][0x2f0] ;  /* 0x0000bc00ff027b82 */ /* 0x002e620000000a00 */
[----:B------:R-:W-:Y:S01]  /*0950*/  ISETP.NE.U32.AND P3, PT, RZ, UR12, PT ;  /* 0x0000000cff007c0c */ /* 0x000fe2000bf65070 */
[----:B------:R-:W-:-:S03]  /*0960*/  IMAD.MOV.U32 R0, RZ, RZ, -0x1 ;  /* 0xffffffffff007424 */ /* 0x000fc600078e00ff */
[----:B------:R-:W-:-:S03]  /*0970*/  ISETP.NE.AND.EX P3, PT, RZ, UR13, PT, P3 ;  /* 0x0000000dff007c0c */ /* 0x000fc6000bf65330 */
[----:B------:R-:W3:Y:S08]  /*0980*/  LDC.64 R8, c[0x0][0x308] ;  /* 0x0000c200ff087b82 */ /* 0x000ef00000000a00 */
[----:B------:R-:W4:Y:S08]  /*0990*/  LDC.U8 R13, c[0x0][0x3c2] ;  /* 0x0000f080ff0d7b82 */ /* 0x000f300000000000 */
        /* <DEDUP_REMOVED lines=42> */
.L_x_138:
[----:B------:R-:W-:Y:S01]  /*0c40*/  IMAD.SHL.U32 R31, R247, 0x40, RZ ;  /* 0x00000040f71f7824 */ /* 0x000fe200078e00ff */
[----:B-----5:R-:W-:-:S04]  /*0c50*/  @!P2 IADD3 R206, R5, R4, -R246 ;  /* 0x0000000405cea210 */ /* 0x020fc80007ffe8f6 */
[----:B------:R-:W-:-:S13]  /*0c60*/  ISETP.GT.AND P0, PT, R206, R31, PT ;  /* 0x0000001fce00720c */ /* 0x000fda0003f04270 */
[----:B------:R-:W-:Y:S05]  /*0c70*/  @!P0 BRA `(.L_x_139) ;  /* 0x0000006800c88947 */ /* 0x000fea0003800000 */
[----:B------:R-:W3:Y:S01]  /*0c80*/  LDC R14, c[0x0][0x278] ;  /* 0x00009e00ff0e7b82 */ /* 0x000ee20000000800 */
[----:B------:R-:W-:Y:S01]  /*0c90*/  IABS R5, R248 ;  /* 0x000000f800057213 */ /* 0x000fe20000000000 */
[----:B------:R-:W4:Y:S01]  /*0ca0*/  S2R R38, SR_CTAID.X ;  /* 0x0000000000267919 */ /* 0x000f220000002500 */
[----:B------:R-:W-:Y:S02]  /*0cb0*/  ISETP.NE.AND P1, PT, R40, -0x1, PT ;  /* 0xffffffff2800780c */ /* 0x000fe40003f25270 */
[----:B------:R-:W-:Y:S02]  /*0cc0*/  ISETP.NE.AND P2, PT, R0, -0x1, PT ;  /* 0xffffffff0000780c */ /* 0x000fe40003f45270 */
[----:B------:R-:W-:Y:S01]  /*0cd0*/  SHF.R.S32.HI R249, RZ, 0x1f, R248 ;  /* 0x0000001ffff97819 */ /* 0x000fe200000114f8 */
[----:B------:R-:W5:Y:S08]  /*0ce0*/  LDC.64 R6, c[0x0][0x228] ;  /* 0x00008a00ff067b82 */ /* 0x000f700000000a00 */
[----:B------:R-:W2:Y:S01]  /*0cf0*/  LDC.64 R32, c[0x0][0x240] ;  /* 0x00009000ff207b82 */ /* 0x000ea20000000a00 */
[----:B---3--:R-:W-:-:S07]  /*0d00*/  IABS R9, R14 ;  /* 0x0000000e00097213 */ /* 0x008fce0000000000 */
[----:B------:R-:W3:Y:S01]  /*0d10*/  LDC R42, c[0x0][0x2d4] ;  /* 0x0000b500ff2a7b82 */ /* 0x000ee20000000800 */
[----:B-1----:R-:W1:Y:S01]  /*0d20*/  I2F.RP R2, R9 ;  /* 0x0000000900027306 */ /* 0x002e620000209400 */
[----:B-----5:R-:W-:-:S06]  /*0d30*/  IMAD R8, R43, R6, RZ ;  /* 0x000000062b087224 */ /* 0x020fcc00078e02ff */
[----:B------:R-:W5:Y:S01]  /*0d40*/  @P1 LDC.64 R22, c[0x0][0x250] ;  /* 0x00009400ff161b82 */ /* 0x000f620000000a00 */
[----:B------:R-:W-:-:S07]  /*0d50*/  IMAD R8, R50, R7, R8 ;  /* 0x0000000732087224 */ /* 0x000fce00078e0208 */
[----:B------:R-:W4:Y:S01]  /*0d60*/  LDC R35, c[0x0][0x2dc] ;  /* 0x0000b700ff237b82 */ /* 0x000f220000000800 */
[----:B-1----:R-:W1:Y:S07]  /*0d70*/  MUFU.RCP R2, R2 ;  /* 0x0000000200027308 */ /* 0x002e6e0000001000 */
[----:B------:R-:W4:Y:S01]  /*0d80*/  LDC R241, c[0x0][0x270] ;  /* 0x00009c00fff17b82 */ /* 0x000f220000000800 */
[----:B---3--:R-:W-:Y:S01]  /*0d90*/  SHF.R.S32.HI R10, RZ, 0x1f, R42 ;  /* 0x0000001fff0a7819 */ /* 0x008fe2000001142a */
[----:B------:R-:W-:-:S06]  /*0da0*/  IMAD.WIDE.U32 R12, R50, R42, RZ ;  /* 0x0000002a320c7225 */ /* 0x000fcc00078e00ff */
[----:B------:R-:W3:Y:S01]  /*0db0*/  LDC.U8 R15, c[0x0][0x3d8] ;  /* 0x0000f600ff0f7b82 */ /* 0x000ee20000000000 */
[----:B-1----:R-:W-:-:S04]  /*0dc0*/  IADD3 R2, R2, 0xffffffe, RZ ;  /* 0x0ffffffe02027810 */ /* 0x002fc80007ffe0ff */
[----:B------:R-:W1:Y:S03]  /*0dd0*/  F2I.FTZ.U32.TRUNC.NTZ R3, R2 ;  /* 0x0000000200037305 */ /* 0x000e66000021f000 */
[----:B------:R-:W3:Y:S01]  /*0de0*/  LDC R36, c[0x0][0x2c4] ;  /* 0x0000b100ff247b82 */ /* 0x000ee20000000800 */
[----:B----4-:R-:W-:-:S07]  /*0df0*/  IMAD.WIDE R20, R35, R241, RZ ;  /* 0x000000f123147225 */ /* 0x010fce00078e02ff */
[----:B------:R-:W4:Y:S01]  /*0e00*/  @P1 LDC.64 R26, c[0x0][0x248] ;  /* 0x00009200ff1a1b82 */ /* 0x000f220000000a00 */
[----:B-1----:R-:W-:-:S07]  /*0e10*/  IADD3 R2, RZ, -R3, RZ ;  /* 0x80000003ff027210 */ /* 0x002fce0007ffe0ff */
[----:B------:R-:W1:Y:S01]  /*0e20*/  LDC.U8 R39, c[0x0][0x480] ;  /* 0x00012000ff277b82 */ /* 0x000e620000000000 */
[----:B------:R-:W-:Y:S02]  /*0e30*/  IMAD R4, R2, R9, RZ ;  /* 0x0000000902047224 */ /* 0x000fe400078e02ff */
[----:B------:R-:W-:-:S04]  /*0e40*/  IMAD.MOV.U32 R2, RZ, RZ, RZ ;  /* 0x000000ffff027224 */ /* 0x000fc800078e00ff */
[----:B------:R-:W-:-:S04]  /*0e50*/  IMAD.HI.U32 R2, R3, R4, R2 ;  /* 0x0000000403027227 */ /* 0x000fc800078e0002 */
[----:B------:R-:W-:Y:S02]  /*0e60*/  VIADD R4, R34, 0x3f ;  /* 0x0000003f22047836 */ /* 0x000fe40000000000 */
[----:B------:R-:W-:-:S05]  /*0e70*/  IMAD.HI.U32 R2, R2, R5, RZ ;  /* 0x0000000502027227 */ /* 0x000fca00078e00ff */
[----:B------:R-:W-:-:S05]  /*0e80*/  IADD3 R3, -R2, RZ, RZ ;  /* 0x000000ff02037210 */ /* 0x000fca0007ffe1ff */
[----:B------:R-:W-:Y:S01]  /*0e90*/  IMAD R3, R9, R3, R5 ;  /* 0x0000000309037224 */ /* 0x000fe200078e0205 */
[----:B------:R-:W-:-:S04]  /*0ea0*/  SHF.R.S32.HI R5, RZ, 0x1f, R4 ;  /* 0x0000001fff057819 */ /* 0x000fc80000011404 */
[----:B------:R-:W-:Y:S02]  /*0eb0*/  ISETP.GT.U32.AND P5, PT, R9, R3, PT ;  /* 0x000000030900720c */ /* 0x000fe40003fa4070 */
[----:B------:R-:W-:Y:S01]  /*0ec0*/  LEA.HI R37, R5, R4, RZ, 0x6 ;  /* 0x0000000405257211 */ /* 0x000fe200078f30ff */
[----:B------:R-:W-:-:S04]  /*0ed0*/  IMAD.WIDE.U32 R4, R50, R6, RZ ;  /* 0x0000000632047225 */ /* 0x000fc800078e00ff */
[----:B--2---:R-:W-:-:S04]  /*0ee0*/  IMAD.WIDE.U32 R6, R0, R32, RZ ;  /* 0x0000002000067225 */ /* 0x004fc800078e00ff */
[----:B------:R-:W-:Y:S01]  /*0ef0*/  IMAD.IADD R28, R5, 0x1, R8 ;  /* 0x00000001051c7824 */ /* 0x000fe200078e0208 */
[----:B------:R-:W-:Y:S01]  /*0f00*/  SEL R41, R4, R6, !P2 ;  /* 0x0000000604297207 */ /* 0x000fe20005000000 */
[----:B------:R-:W-:Y:S01]  /*0f10*/  IMAD R6, R10, R50, RZ ;  /* 0x000000320a067224 */ /* 0x000fe200078e02ff */
[----:B------:R-:W-:Y:S01]  /*0f20*/  @!P5 IADD3 R3, R3, -R9, RZ ;  /* 0x800000090303d210 */ /* 0x000fe20007ffe0ff */
[----:B------:R-:W-:Y:S01]  /*0f30*/  IMAD R8, R0, R33, RZ ;  /* 0x0000002100087224 */ /* 0x000fe200078e02ff */
[----:B------:R-:W-:Y:S01]  /*0f40*/  @!P5 IADD3 R2, R2, 0x1, RZ ;  /* 0x000000010202d810 */ /* 0x000fe20007ffe0ff */
[----:B------:R-:W-:Y:S01]  /*0f50*/  IMAD R6, R43, R42, R6 ;  /* 0x0000002a2b067224 */ /* 0x000fe200078e0206 */
[----:B------:R-:W-:Y:S02]  /*0f60*/  ISETP.GE.U32.AND P3, PT, R3, R9, PT ;  /* 0x000000090300720c */ /* 0x000fe40003f66070 */
[----:B------:R-:W-:Y:S02]  /*0f70*/  @P1 IADD3 R3, R246, R40, RZ ;  /* 0x00000028f6031210 */ /* 0x000fe40007ffe0ff */
[----:B------:R-:W-:-:S02]  /*0f80*/  LOP3.LUT R9, R248, R14, RZ, 0x3c, !PT ;  /* 0x0000000ef8097212 */ /* 0x000fc400078e3cff */
[----:B------:R-:W-:Y:S01]  /*0f90*/  @P2 IADD3 R28, R7, R8, RZ ;  /* 0x00000008071c2210 */ /* 0x000fe20007ffe0ff */
[----:B-----5:R-:W-:Y:S01]  /*0fa0*/  @P1 IMAD R10, R3, R23, RZ ;  /* 0x00000017030a1224 */ /* 0x020fe200078e02ff */
[----:B------:R-:W-:Y:S01]  /*0fb0*/  ISETP.GE.AND P0, PT, R9, RZ, PT ;  /* 0x000000ff0900720c */ /* 0x000fe20003f06270 */
[----:B------:R-:W-:Y:S01]  /*0fc0*/  @P1 IMAD.WIDE.U32 R4, R3, R22, RZ ;  /* 0x0000001603041225 */ /* 0x000fe200078e00ff */
[----:B------:R-:W2:Y:S01]  /*0fd0*/  @!P2 LDC.64 R8, c[0x0][0x418] ;  /* 0x00010600ff08ab82 */ /* 0x000ea20000000a00 */
[----:B------:R-:W-:Y:S02]  /*0fe0*/  ISETP.NE.AND P5, PT, R14, RZ, PT ;  /* 0x000000ff0e00720c */ /* 0x000fe40003fa5270 */
[----:B------:R-:W-:Y:S01]  /*0ff0*/  @P3 IADD3 R2, R2, 0x1, RZ ;  /* 0x0000000102023810 */ /* 0x000fe20007ffe0ff */
[----:B------:R-:W-:Y:S01]  /*1000*/  IMAD.IADD R3, R13, 0x1, R6 ;  /* 0x000000010d037824 */ /* 0x000fe200078e0206 */
[----:B------:R-:W-:Y:S01]  /*1010*/  @P1 IADD3 R30, R5, R10, RZ ;  /* 0x0000000a051e1210 */ /* 0x000fe20007ffe0ff */
[----:B------:R-:W-:Y:S01]  /*1020*/  IMAD R7, R21, R12, RZ ;  /* 0x0000000c15077224 */ /* 0x000fe200078e02ff */
[----:B---3--:R-:W-:Y:S01]  /*1030*/  ISETP.NE.AND P3, PT, R15, RZ, PT ;  /* 0x000000ff0f00720c */ /* 0x008fe20003f65270 */
[----:B------:R-:W3:Y:S01]  /*1040*/  @P2 LDC.64 R10, c[0x0][0x420] ;  /* 0x00010800ff0a2b82 */ /* 0x000ee20000000a00 */
[----:B------:R-:W-:Y:S01]  /*1050*/  @P1 IMAD.MOV.U32 R25, RZ, RZ, R4 ;  /* 0x000000ffff191224 */ /* 0x000fe200078e0004 */
[----:B------:R-:W-:Y:S01]  /*1060*/  MOV R24, R2 ;  /* 0x0000000200187202 */ /* 0x000fe20000000f00 */
[----:B------:R-:W-:-:S02]  /*1070*/  IMAD R7, R20, R3, R7 ;  /* 0x0000000314077224 */ /* 0x000fc400078e0207 */
[----:B------:R-:W-:-:S03]  /*1080*/  IMAD.WIDE.U32 R4, R20, R12, RZ ;  /* 0x0000000c14047225 */ /* 0x000fc600078e00ff */
[----:B------:R-:W5:Y:S01]  /*1090*/  LDC.64 R12, c[0x0][0x488] ;  /* 0x00012200ff0c7b82 */ /* 0x000f620000000a00 */
[----:B------:R-:W-:Y:S01]  /*10a0*/  IMAD.WIDE.U32 R2, R20, R0, RZ ;  /* 0x0000000014027225 */ /* 0x000fe200078e00ff */
[----:B------:R-:W-:-:S03]  /*10b0*/  IADD3 R19, R5, R7, RZ ;  /* 0x0000000705137210 */ /* 0x000fc60007ffe0ff */
[----:B------:R-:W-:Y:S01]  /*10c0*/  IMAD R6, R21, R0, RZ ;  /* 0x0000000015067224 */ /* 0x000fe200078e02ff */
[----:B------:R-:W-:Y:S01]  /*10d0*/  SEL R29, R4, R2, !P2 ;  /* 0x00000002041d7207 */ /* 0x000fe20005000000 */
[C---:B------:R-:W-:Y:S01]  /*10e0*/  IMAD.SHL.U32 R7, R50.reuse, 0x80, RZ ;  /* 0x0000008032077824 */ /* 0x040fe200078e00ff */
[----:B------:R-:W4:Y:S01]  /*10f0*/  @P3 LDC R15, c[0x0][0x2e4] ;  /* 0x0000b900ff0f3b82 */ /* 0x000f220000000800 */
[----:B------:R-:W-:Y:S01]  /*1100*/  @!P0 IMAD.MOV R24, RZ, RZ, -R24 ;  /* 0x000000ffff188224 */ /* 0x000fe200078e0a18 */
[----:B------:R-:W-:Y:S01]  /*1110*/  @P2 IADD3 R19, R3, R6, RZ ;  /* 0x0000000603132210 */ /* 0x000fe20007ffe0ff */
[----:B--2---:R-:W-:Y:S01]  /*1120*/  @!P2 IMAD R2, R43, R8, RZ ;  /* 0x000000082b02a224 */ /* 0x004fe200078e02ff */
[----:B------:R-:W-:Y:S02]  /*1130*/  LOP3.LUT R6, R37, 0xffffffc0, RZ, 0xc0, !PT ;  /* 0xffffffc025067812 */ /* 0x000fe400078ec0ff */
[C---:B------:R-:W-:Y:S01]  /*1140*/  SHF.L.U64.HI R3, R50.reuse, 0x7, R43 ;  /* 0x0000000732037819 */ /* 0x040fe2000001022b */
[----:B------:R-:W-:Y:S01]  /*1150*/  @!P2 IMAD R9, R50, R9, R2 ;  /* 0x000000093209a224 */ /* 0x000fe200078e0202 */
[----:B------:R-:W-:Y:S01]  /*1160*/  SEL R7, R7, RZ, P4 ;  /* 0x000000ff07077207 */ /* 0x000fe20002000000 */
[----:B---3--:R-:W-:Y:S01]  /*1170*/  @P2 IMAD.WIDE.U32 R4, R0, R10, RZ ;  /* 0x0000000a00042225 */ /* 0x008fe200078e00ff */
[----:B------:R-:W-:-:S02]  /*1180*/  IADD3 R6, R6, -0x40, RZ ;  /* 0xffffffc006067810 */ /* 0x000fc40007ffe0ff */
[----:B------:R-:W-:Y:S01]  /*1190*/  SEL R3, R3, RZ, P4 ;  /* 0x000000ff03037207 */ /* 0x000fe20002000000 */
[----:B------:R-:W-:Y:S01]  /*11a0*/  @P2 IMAD R18, R0, R11, R5 ;  /* 0x0000000b00122224 */ /* 0x000fe200078e0205 */
[----:B------:R-:W-:Y:S01]  /*11b0*/  IADD3 R7, P0, R6, R7, RZ ;  /* 0x0000000706077210 */ /* 0x000fe20007f1e0ff */
[----:B------:R-:W-:Y:S01]  /*11c0*/  @P3 IMAD R10, R50, R36, RZ ;  /* 0x00000024320a3224 */ /* 0x000fe200078e02ff */
[----:B------:R-:W-:Y:S01]  /*11d0*/  SHF.R.S32.HI R16, RZ, 0x1f, R6 ;  /* 0x0000001fff107819 */ /* 0x000fe20000011406 */
[----:B------:R-:W-:Y:S01]  /*11e0*/  @P2 IMAD.MOV.U32 R17, RZ, RZ, R4 ;  /* 0x000000ffff112224 */ /* 0x000fe200078e0004 */
[----:B------:R-:W-:Y:S01]  /*11f0*/  @!P5 LOP3.LUT R24, RZ, R14, RZ, 0x33, !PT ;  /* 0x0000000eff18d212 */ /* 0x000fe200078e33ff */
[----:B------:R-:W-:Y:S01]  /*1200*/  IMAD R14, R21, R7, RZ ;  /* 0x00000007150e7224 */ /* 0x000fe200078e02ff */
[----:B------:R-:W-:Y:S01]  /*1210*/  IADD3.X R5, R16, R3, RZ, P0, !PT ;  /* 0x0000000310057210 */ /* 0x000fe200007fe4ff */
[----:B------:R-:W-:Y:S01]  /*1220*/  @!P2 IMAD.WIDE.U32 R2, R50, R8, RZ ;  /* 0x000000083202a225 */ /* 0x000fe200078e00ff */
[----:B------:R-:W-:-:S02]  /*1230*/  @P3 SEL R8, R10, R0, !P2 ;  /* 0x000000000a083207 */ /* 0x000fc40005000000 */
[----:B-1----:R-:W-:Y:S01]  /*1240*/  ISETP.NE.AND P0, PT, R39, RZ, PT ;  /* 0x000000ff2700720c */ /* 0x002fe20003f05270 */
[----:B------:R-:W-:Y:S01]  /*1250*/  IMAD R14, R20, R5, R14 ;  /* 0x00000005140e7224 */ /* 0x000fe200078e020e */
[----:B------:R-:W-:Y:S01]  /*1260*/  @!P2 IADD3 R18, R3, R9, RZ ;  /* 0x000000090312a210 */ /* 0x000fe20007ffe0ff */
[----:B------:R-:W-:Y:S01]  /*1270*/  @!P3 IMAD R5, R50, R241, R248 ;  /* 0x000000f13205b224 */ /* 0x000fe200078e02f8 */
[----:B------:R-:W-:Y:S01]  /*1280*/  @!P2 MOV R17, R2 ;  /* 0x000000020011a202 */ /* 0x000fe20000000f00 */
[----:B-----5:R-:W-:-:S04]  /*1290*/  IMAD.WIDE.U32 R2, R38, R12, RZ ;  /* 0x0000000c26027225 */ /* 0x020fc800078e00ff */
[----:B------:R-:W-:Y:S01]  /*12a0*/  @P1 IMAD.IADD R4, R246, 0x1, R40 ;  /* 0x00000001f6041824 */ /* 0x000fe200078e0228 */
[----:B------:R-:W-:Y:S01]  /*12b0*/  SEL R12, R2, RZ, P0 ;  /* 0x000000ff020c7207 */ /* 0x000fe20000000000 */
[----:B------:R-:W-:Y:S01]  /*12c0*/  IMAD.WIDE.U32 R10, R20, R7, RZ ;  /* 0x00000007140a7225 */ /* 0x000fe200078e00ff */
[----:B------:R-:W-:-:S03]  /*12d0*/  SHF.R.S32.HI R40, RZ, 0x1f, R31 ;  /* 0x0000001fff287819 */ /* 0x000fc6000001141f */
[----:B----4-:R-:W-:Y:S02]  /*12e0*/  @P3 IMAD R20, R248, R15, R8 ;  /* 0x0000000ff8143224 */ /* 0x010fe400078e0208 */
[----:B------:R-:W-:Y:S02]  /*12f0*/  IMAD R7, R38, R13, R3 ;  /* 0x0000000d26077224 */ /* 0x000fe400078e0203 */
[----:B------:R-:W-:Y:S02]  /*1300*/  @!P3 IMAD R20, R5, R36, RZ ;  /* 0x000000240514b224 */ /* 0x000fe400078e02ff */
[----:B------:R-:W-:Y:S01]  /*1310*/  @P1 IMAD R3, R4, R27, RZ ;  /* 0x0000001b04031224 */ /* 0x000fe200078e02ff */
[----:B------:R-:W-:Y:S01]  /*1320*/  SEL R13, R7, RZ, P0 ;  /* 0x000000ff070d7207 */ /* 0x000fe20000000000 */
[----:B------:R-:W-:Y:S02]  /*1330*/  IMAD R8, R248, R35, RZ ;  /* 0x00000023f8087224 */ /* 0x000fe400078e02ff */
[----:B------:R-:W-:-:S03]  /*1340*/  @P1 IMAD.WIDE.U32 R4, R4, R26, RZ ;  /* 0x0000001a04041225 */ /* 0x000fc600078e00ff */
[----:B------:R-:W-:Y:S02]  /*1350*/  SHF.R.S32.HI R9, RZ, 0x1f, R8 ;  /* 0x0000001fff097819 */ /* 0x000fe40000011408 */
        /* <DEDUP_REMOVED lines=15> */
.L_x_140:
        /* <DEDUP_REMOVED lines=13> */
.L_x_141:
        /* <DEDUP_REMOVED lines=10> */
.L_x_142:
[----:B------:R-:W-:-:S04]  /*15c0*/  IMAD R0, R50, R241, R248 ;  /* 0x000000f132007224 */ /* 0x000fc800078e02f8 */
[----:B------:R-:W-:-:S07]  /*15d0*/  IMAD R0, R0, R42, RZ ;  /* 0x0000002a00007224 */ /* 0x000fce00078e02ff */
.L_x_143:
[----:B------:R-:W2:Y:S01]  /*15e0*/  LDL R21, [R1+0x18] ;  /* 0x0000180001157983 */ /* 0x000ea20000100800 */
[----:B------:R-:W-:Y:S01]  /*15f0*/  IMAD R241, R35, R241, RZ ;  /* 0x000000f123f17224 */ /* 0x000fe200078e02ff */
[----:B------:R-:W1:Y:S01]  /*1600*/  LDC.64 R14, c[0x0][0x420] ;  /* 0x00010800ff0e7b82 */ /* 0x000e620000000a00 */
[----:B------:R-:W-:Y:S01]  /*1610*/  SHF.R.S32.HI R215, RZ, 0x1f, R214 ;  /* 0x0000001fffd77819 */ /* 0x000fe200000114d6 */
[----:B------:R-:W3:Y:S01]  /*1620*/  S2R R45, SR_TID.X ;  /* 0x00000000002d7919 */ /* 0x000ee20000002100 */
[----:B------:R-:W-:Y:S01]  /*1630*/  IMAD.SHL.U32 R3, R241, 0x40, RZ ;  /* 0x00000040f1037824 */ /* 0x000fe200078e00ff */
[----:B------:R-:W-:Y:S01]  /*1640*/  ULDC.64 UR6, c[0x0][0x428] ;  /* 0x00010a0000067ab9 */ /* 0x000fe20000000a00 */
[----:B------:R-:W-:Y:S01]  /*1650*/  IADD3 R20, R6, R20, RZ ;  /* 0x0000001406147210 */ /* 0x000fe20007ffe0ff */
[----:B------:R-:W4:Y:S01]  /*1660*/  S2R R5, SR_TID.X ;  /* 0x0000000000057919 */ /* 0x000f220000002100 */
[----:B------:R-:W-:Y:S01]  /*1670*/  ULDC.64 UR8, c[0x0][0x258] ;  /* 0x0000960000087ab9 */ /* 0x000fe20000000a00 */
[----:B------:R-:W-:Y:S01]  /*1680*/  IADD3 R2, P2, P1, R10, R3, R8 ;  /* 0x000000030a027210 */ /* 0x000fe2000795e008 */
[----:B------:R-:W5:Y:S01]  /*1690*/  LDC.64 R48, c[0x0][0x2b0] ;  /* 0x0000ac00ff307b82 */ /* 0x000f620000000a00 */
[----:B------:R-:W4:Y:S01]  /*16a0*/  S2R R7, SR_TID.X ;  /* 0x0000000000077919 */ /* 0x000f220000002100 */
[----:B------:R-:W-:Y:S01]  /*16b0*/  SHF.R.S32.HI R3, RZ, 0x1f, R3 ;  /* 0x0000001fff037819 */ /* 0x000fe20000011403 */
[----:B------:R-:W-:Y:S01]  /*16c0*/  ULDC.64 UR10, c[0x0][0x210] ;  /* 0x00008400000a7ab9 */ /* 0x000fe20000000a00 */
[----:B------:R-:W-:Y:S02]  /*16d0*/  BSSY B1, `(.L_x_139) ;  /* 0x000060c000017945 */ /* 0x000fe40003800000 */
[----:B------:R-:W-:-:S02]  /*16e0*/  IADD3.X R3, R4, R3, R9, P2, P1 ;  /* 0x0000000304037210 */ /* 0x000fc400017e2409 */
[----:B------:R-:W-:Y:S01]  /*16f0*/  IADD3 R8, P2, P1, R12, R2, R29 ;  /* 0x000000020c087210 */ /* 0x000fe2000795e01d */
[----:B------:R-:W5:Y:S01]  /*1700*/  LDC.64 R46, c[0x0][0x478] ;  /* 0x00011e00ff2e7b82 */ /* 0x000f620000000a00 */
[----:B------:R-:W-:Y:S02]  /*1710*/  IADD3 R2, P3, R214, R17, RZ ;  /* 0x00000011d6027210 */ /* 0x000fe40007f7e0ff */
[----:B------:R-:W-:-:S03]  /*1720*/  IADD3.X R9, R13, R3, R19, P2, P1 ;  /* 0x000000030d097210 */ /* 0x000fc600017e2413 */
[----:B------:R-:W-:Y:S01]  /*1730*/  IMAD.X R3, R215, 0x1, R18, P3 ;  /* 0x00000001d7037824 */ /* 0x000fe200018e0612 */
[----:B------:R-:W-:Y:S01]  /*1740*/  ISETP.GE.AND P3, PT, R34, 0x1, PT ;  /* 0x000000012200780c */ /* 0x000fe20003f66270 */
[----:B------:R-:W-:Y:S02]  /*1750*/  IMAD.IADD R18, R6, 0x1, R0 ;  /* 0x0000000106127824 */ /* 0x000fe400078e0200 */
[-C--:B-1----:R-:W-:Y:S02]  /*1760*/  IMAD R4, R16, R14.reuse, RZ ;  /* 0x0000000e10047224 */ /* 0x082fe400078e02ff */
[----:B------:R-:W-:Y:S01]  /*1770*/  IMAD.WIDE.U32 R2, R6, R14, R2 ;  /* 0x0000000e06027225 */ /* 0x000fe200078e0002 */
[----:B---3--:R-:W-:-:S03]  /*1780*/  SHF.R.S32.HI R44, RZ, 0x1f, R45 ;  /* 0x0000001fff2c7819 */ /* 0x008fc6000001142d */
[----:B------:R-:W-:Y:S01]  /*1790*/  IMAD R4, R6, R15, R4 ;  /* 0x0000000f06047224 */ /* 0x000fe200078e0204 */
[----:B----4-:R-:W-:-:S03]  /*17a0*/  SHF.R.S32.HI R5, RZ, 0x1f, R5 ;  /* 0x0000001fff057819 */ /* 0x010fc60000011405 */
[----:B------:R-:W-:Y:S01]  /*17b0*/  IMAD.IADD R3, R3, 0x1, R4 ;  /* 0x0000000103037824 */ /* 0x000fe200078e0204 */
[----:B------:R-:W-:Y:S01]  /*17c0*/  LEA.HI R35, R44, R45, RZ, 0x3 ;  /* 0x0000002d2c237211 */ /* 0x000fe200078f18ff */
[----:B------:R-:W-:Y:S01]  /*17d0*/  IMAD R4, R249, UR6, RZ ;  /* 0x00000006f9047c24 */ /* 0x000fe2000f8e02ff */
[----:B------:R-:W-:Y:S01]  /*17e0*/  LEA.HI R5, R5, R7, RZ, 0x5 ;  /* 0x0000000705057211 */ /* 0x000fe200078f28ff */
[C---:B------:R-:W-:Y:S01]  /*17f0*/  IMAD.WIDE.U32 R2, R248.reuse, UR6, R2 ;  /* 0x00000006f8027c25 */ /* 0x040fe2000f8e0002 */
[----:B------:R-:W-:Y:S02]  /*1800*/  SHF.R.S32.HI R13, RZ, 0x3, R35 ;  /* 0x00000003ff0d7819 */ /* 0x000fe40000011423 */
[----:B------:R-:W-:Y:S01]  /*1810*/  SHF.R.S32.HI R5, RZ, 0x5, R5 ;  /* 0x00000005ff057819 */ /* 0x000fe20000011405 */
[----:B------:R-:W-:Y:S01]  /*1820*/  IMAD R4, R248, UR7, R4 ;  /* 0x00000007f8047c24 */ /* 0x000fe2000f8e0204 */
[----:B------:R-:W-:Y:S01]  /*1830*/  IADD3 R7, P2, R13, R6, RZ ;  /* 0x000000060d077210 */ /* 0x000fe20007f5e0ff */
[----:B------:R-:W-:Y:S01]  /*1840*/  ULDC.64 UR6, c[0x0][0x400] ;  /* 0x0001000000067ab9 */ /* 0x000fe20000000a00 */
[----:B------:R-:W-:Y:S01]  /*1850*/  SHF.R.S32.HI R42, RZ, 0x1f, R13 ;  /* 0x0000001fff2a7819 */ /* 0x000fe2000001140d */
[----:B-----5:R-:W-:-:S04]  /*1860*/  IMAD.WIDE R18, R18, 0x4, R46 ;  /* 0x0000000412127825 */ /* 0x020fc800078e022e */
[----:B--2---:R-:W-:Y:S02]  /*1870*/  IMAD R0, R5, R241, R21 ;  /* 0x000000f105007224 */ /* 0x004fe400078e0215 */
[----:B------:R-:W-:Y:S02]  /*1880*/  IMAD.X R5, R42, 0x1, R16, P2 ;  /* 0x000000012a057824 */ /* 0x000fe400010e0610 */
[----:B------:R-:W-:Y:S01]  /*1890*/  IMAD.WIDE R20, R20, 0x4, R48 ;  /* 0x0000000414147825 */ /* 0x000fe200078e0230 */
[----:B------:R-:W-:-:S03]  /*18a0*/  IADD3 R8, P1, R0, R8, RZ ;  /* 0x0000000800087210 */ /* 0x000fc60007f3e0ff */
[-C--:B------:R-:W-:Y:S01]  /*18b0*/  IMAD R5, R5, R32.reuse, RZ ;  /* 0x0000002005057224 */ /* 0x080fe200078e02ff */
[----:B------:R-:W-:Y:S02]  /*18c0*/  LEA.HI.X.SX32 R0, R0, R9, 0x1, P1 ;  /* 0x0000000900007211 */ /* 0x000fe400008f0eff */
[C---:B------:R-:W-:Y:S01]  /*18d0*/  LEA R200, P1, R8.reuse, UR6, 0x2 ;  /* 0x0000000608c87c11 */ /* 0x040fe2000f8210ff */
[C---:B------:R-:W-:Y:S02]  /*18e0*/  IMAD R9, R7.reuse, R33, R5 ;  /* 0x0000002107097224 */ /* 0x040fe400078e0205 */
[----:B------:R-:W-:Y:S01]  /*18f0*/  IMAD.WIDE.U32 R6, R7, R32, R214 ;  /* 0x0000002007067225 */ /* 0x000fe200078e00d6 */
[----:B------:R-:W-:-:S03]  /*1900*/  LEA.HI.X R201, R8, UR7, R0, 0x2, P1 ;  /* 0x0000000708c97c11 */ /* 0x000fc600088f1400 */
        /* <DEDUP_REMOVED lines=13> */
[----:B------:R-:W-:Y:S02]  /*19e0*/  LEA R16, P1, R4, UR8, 0x1 ;  /* 0x0000000804107c11 */ /* 0x000fe4000f8208ff */
[----:B------:R-:W-:Y:S02]  /*19f0*/  LEA R208, P2, R10, UR10, 0x1 ;  /* 0x0000000a0ad07c11 */ /* 0x000fe4000f8408ff */
[----:B------:R-:W-:Y:S02]  /*1a00*/  LEA.HI.X R17, R4, UR9, R28, 0x1, P1 ;  /* 0x0000000904117c11 */ /* 0x000fe400088f0c1c */
[----:B------:R-:W-:-:S02]  /*1a10*/  LEA.HI.X R209, R10, UR11, R29, 0x1, P2 ;  /* 0x0000000b0ad17c11 */ /* 0x000fc400090f0c1d */
[----:B------:R-:W-:Y:S01]  /*1a20*/  LEA.HI.SX32 R6, R37, 0xffffffff, 0x1a ;  /* 0xffffffff25067811 */ /* 0x000fe200078fd2ff */
[----:B------:R-:W-:Y:S06]  /*1a30*/  @!P3 BRA `(.L_x_144) ;  /* 0x000000540014b947 */ /* 0x000fec0003800000 */
[----:B------:R-:W2:Y:S01]  /*1a40*/  LDL R51, [R1+0x14] ;  /* 0x0000140001337983 */ /* 0x000ea20000100800 */
[----:B------:R-:W-:Y:S01]  /*1a50*/  IMAD R0, R247, -0x40, R206 ;  /* 0xffffffc0f7007824 */ /* 0x000fe200078e02ce */
[----:B------:R-:W-:Y:S01]  /*1a60*/  IADD3 R8, R13, 0x20, RZ ;  /* 0x000000200d087810 */ /* 0x000fe20007ffe0ff */
[----:B------:R-:W-:Y:S01]  /*1a70*/  IMAD.WIDE.U32 R2, R31, R22, R214 ;  /* 0x000000161f027225 */ /* 0x000fe200078e00d6 */
[----:B------:R-:W-:Y:S01]  /*1a80*/  ULDC.64 UR6, c[0x0][0x268] ;  /* 0x00009a0000067ab9 */ /* 0x000fe20000000a00 */
[----:B------:R-:W-:Y:S01]  /*1a90*/  BSSY B0, `(.L_x_145) ;  /* 0x0000030000007945 */ /* 0x000fe20003800000 */
[----:B------:R-:W-:Y:S01]  /*1aa0*/  @P0 BAR.SYNC.DEFER_BLOCKING 0x0 ;  /* 0x0000000000000b1d */ /* 0x000fe20000010000 */
[----:B------:R-:W-:Y:S01]  /*1ab0*/  ISETP.GE.AND P6, PT, R13, R0, PT ;  /* 0x000000000d00720c */ /* 0x000fe20003fc6270 */
[----:B------:R-:W-:Y:S01]  /*1ac0*/  IMAD R7, R40, R22, RZ ;  /* 0x0000001628077224 */ /* 0x000fe200078e02ff */
[----:B------:R-:W-:Y:S01]  /*1ad0*/  ISETP.GE.AND P5, PT, R8, R0, PT ;  /* 0x000000000800720c */ /* 0x000fe20003fa6270 */
[----:B------:R-:W-:Y:S01]  /*1ae0*/  IMAD.MOV.U32 R205, RZ, RZ, R6 ;  /* 0x000000ffffcd7224 */ /* 0x000fe200078e0006 */
[----:B------:R-:W-:Y:S01]  /*1af0*/  IADD3 R6, P1, R25, R2, RZ ;  /* 0x0000000219067210 */ /* 0x000fe20007f3e0ff */
[----:B------:R-:W-:-:S02]  /*1b00*/  IMAD R2, R31, R23, R7 ;  /* 0x000000171f027224 */ /* 0x000fc400078e0207 */
[----:B------:R-:W-:Y:S02]  /*1b10*/  IMAD R0, R36, UR6, RZ ;  /* 0x0000000624007c24 */ /* 0x000fe4000f8e02ff */
[C---:B------:R-:W-:Y:S01]  /*1b20*/  IMAD R25, R205.reuse, -0x40, R34 ;  /* 0xffffffc0cd197824 */ /* 0x040fe200078e0222 */
[----:B------:R-:W-:Y:S01]  /*1b30*/  IADD3.X R7, R30, R3, R2, P1, !PT ;  /* 0x000000031e077210 */ /* 0x000fe20000ffe402 */
[----:B------:R-:W-:Y:S01]  /*1b40*/  IMAD R0, R24, UR7, R0 ;  /* 0x0000000718007c24 */ /* 0x000fe2000f8e0200 */
[----:B------:R-:W-:Y:S02]  /*1b50*/  LEA.HI R2, R205, R205, RZ, 0x1 ;  /* 0x000000cdcd027211 */ /* 0x000fe400078f08ff */
[-C--:B------:R-:W-:Y:S01]  /*1b60*/  ISETP.GE.AND P3, PT, R8, R25.reuse, PT ;  /* 0x000000190800720c */ /* 0x080fe20003f66270 */
[----:B------:R-:W-:Y:S01]  /*1b70*/  IMAD.WIDE.U32 R6, R24, UR6, R6 ;  /* 0x0000000618067c25 */ /* 0x000fe2000f8e0006 */
[----:B------:R-:W-:Y:S02]  /*1b80*/  ISETP.GE.AND P4, PT, R13, R25, PT ;  /* 0x000000190d00720c */ /* 0x000fe40003f86270 */
[----:B------:R-:W-:Y:S01]  /*1b90*/  LOP3.LUT R30, R2, 0xfffffffe, RZ, 0xc0, !PT ;  /* 0xfffffffe021e7812 */ /* 0x000fe200078ec0ff */
[----:B------:R-:W-:Y:S01]  /*1ba0*/  IMAD.IADD R12, R7, 0x1, R0 ;  /* 0x00000001070c7824 */ /* 0x000fe200078e0200 */
        /* <DEDUP_REMOVED lines=30> */
.L_x_146:
[----:B------:R-:W-:Y:S05]  /*1d90*/  BSYNC B0 ;  /* 0x0000000000007941 */ /* 0x000fea0003800000 */
.L_x_145:
        /* <DEDUP_REMOVED lines=31> */
.L_x_148:
[----:B------:R-:W-:Y:S05]  /*1f90*/  BSYNC B0 ;  /* 0x0000000000007941 */ /* 0x000fea0003800000 */
.L_x_147:
        /* <DEDUP_REMOVED lines=22> */
.L_x_150:
[----:B------:R-:W-:Y:S05]  /*2100*/  BSYNC B0 ;  /* 0x0000000000007941 */ /* 0x000fea0003800000 */
.L_x_149:
        /* <DEDUP_REMOVED lines=31> */
.L_x_152:
[----:B------:R-:W-:Y:S05]  /*2300*/  BSYNC B0 ;  /* 0x0000000000007941 */ /* 0x000fea0003800000 */
.L_x_151:
        /* <DEDUP_REMOVED lines=12> */
.L_x_154:
        /* <DEDUP_REMOVED lines=20> */
.L_x_155:
[----:B------:R-:W-:Y:S05]  /*2510*/  BSYNC B0 ;  /* 0x0000000000007941 */ /* 0x000fea0003800000 */
.L_x_153:
        /* <DEDUP_REMOVED lines=13> */
.L_x_157:
        /* <DEDUP_REMOVED lines=26> */
.L_x_158:
[----:B------:R-:W-:Y:S05]  /*2790*/  BSYNC B0 ;  /* 0x0000000000007941 */ /* 0x000fea0003800000 */
.L_x_156:
[----:B------:R1:W-:Y:S01]  /*27a0*/  @P6 STS.128 [R204+0xc000], RZ ;  /* 0x00c000ffcc006388 */ /* 0x0003e20000000c00 */
[CC--:B--23--:R-:W-:Y:S01]  /*27b0*/  IMAD.WIDE.U32 R2, R31.reuse, R26.reuse, R214 ;  /* 0x0000001a1f027225 */ /* 0x0ccfe200078e00d6 */
[----:B------:R-:W-:Y:S01]  /*27c0*/  ULDC.64 UR6, c[0x0][0x260] ;  /* 0x0000980000067ab9 */ /* 0x000fe20000000a00 */
[----:B------:R-:W-:Y:S01]  /*27d0*/  BSSY B0, `(.L_x_159) ;  /* 0x0000025000007945 */ /* 0x000fe20003800000 */
[----:B------:R1:W-:Y:S01]  /*27e0*/  @P6 STS.128 [R204+0xe000], RZ ;  /* 0x00e000ffcc006388 */ /* 0x0003e20000000c00 */
        /* <DEDUP_REMOVED lines=35> */
.L_x_160:
[----:B------:R-:W-:Y:S05]  /*2a20*/  BSYNC B0 ;  /* 0x0000000000007941 */ /* 0x000fea0003800000 */
.L_x_159:
        /* <DEDUP_REMOVED lines=31> */
.L_x_162:
[----:B------:R-:W-:Y:S05]  /*2c20*/  BSYNC B0 ;  /* 0x0000000000007941 */ /* 0x000fea0003800000 */
.L_x_161:
[----:B------:R-:W4:Y:S01]  /*2c30*/  LDL R8, [R1+0x10] ;  /* 0x0000100001087983 */ /* 0x000f220000100800 */
[----:B------:R-:W-:-:S03]  /*2c40*/  ULDC.64 UR6, c[0x0][0x3c8] ;  /* 0x0000f20000067ab9 */ /* 0x000fc60000000a00 */
[----:B------:R-:W0:Y:S01]  /*2c50*/  LDGDEPBAR ;  /* 0x00000000000079af */ /* 0x000e220000000000 */
[----:B------:R-:W-:Y:S01]  /*2c60*/  ISETP.NE.U32.AND P5, PT, RZ, UR6, PT ;  /* 0x00000006ff007c0c */ /* 0x000fe2000bfa5070 */
[----:B------:R-:W-:Y:S01]  /*2c70*/  IMAD.MOV.U32 R213, RZ, RZ, 0x7f800000 ;  /* 0x7f800000ffd57424 */ /* 0x000fe200078e00ff */
[----:B------:R-:W-:Y:S01]  /*2c80*/  ULDC UR4, c[0x0][0x2d0] ;  /* 0x0000b40000047ab9 */ /* 0x000fe20000000800 */
[----:B------:R-:W4:Y:S01]  /*2c90*/  LDL R9, [R1] ;  /* 0x0000000001097983 */ /* 0x000f220000100800 */
[----:B------:R-:W-:Y:S01]  /*2ca0*/  ISETP.NE.AND.EX P5, PT, RZ, UR7, PT, P5 ;  /* 0x00000007ff007c0c */ /* 0x000fe2000bfa5350 */
[----:B------:R-:W-:-:S12]  /*2cb0*/  IMAD.MOV.U32 R216, RZ, RZ, 0x7f800000 ;  /* 0x7f800000ffd87424 */ /* 0x000fd800078e00ff */
[----:B--23--:R-:W2:Y:S01]  /*2cc0*/  @P5 LDC.64 R6, c[0x0][0x3d0] ;  /* 0x0000f400ff065b82 */ /* 0x00cea20000000a00 */
[----:B------:R-:W-:-:S04]  /*2cd0*/  DEPBAR.LE SB0, 0x1 ;  /* 0x000080400000791a */ /* 0x000fc80000000000 */
[----:B--2---:R-:W-:-:S04]  /*2ce0*/  @P5 IMAD.WIDE.U32 R4, R50, R6, R248 ;  /* 0x0000000632045225 */ /* 0x004fc800078e00f8 */
[C---:B----4-:R-:W-:Y:S01]  /*2cf0*/  VIADD R0, R8.reuse, 0x8 ;  /* 0x0000000808007836 */ /* 0x050fe20000000000 */
[----:B------:R-:W-:Y:S01]  /*2d00*/  SHF.R.S32.HI R240, RZ, 0x1f, R8 ;  /* 0x0000001ffff07819 */ /* 0x000fe20000011408 */
[C---:B------:R-:W-:Y:S01]  /*2d10*/  IMAD.SHL.U32 R236, R8.reuse, 0x4, RZ ;  /* 0x0000000408ec7824 */ /* 0x040fe200078e00ff */
[-C--:B------:R-:W-:Y:S02]  /*2d20*/  ISETP.GE.AND P3, PT, R8, R25.reuse, PT ;  /* 0x000000190800720c */ /* 0x080fe40003f66270 */
[----:B------:R-:W-:Y:S02]  /*2d30*/  ISETP.GE.AND P2, PT, R0, R25, PT ;  /* 0x000000190000720c */ /* 0x000fe40003f46270 */
[----:B------:R-:W-:Y:S02]  /*2d40*/  SHF.L.U64.HI R3, R8, 0x2, R240 ;  /* 0x0000000208037819 */ /* 0x000fe400000102f0 */
[----:B------:R-:W-:-:S05]  /*2d50*/  IADD3 R2, P1, R236, R219, RZ ;  /* 0x000000dbec027210 */ /* 0x000fca0007f3e0ff */
[----:B------:R-:W-:-:S05]  /*2d60*/  IMAD.X R3, R3, 0x1, R218, P1 ;  /* 0x0000000103037824 */ /* 0x000fca00008e06da */
[----:B------:R-:W5:Y:S04]  /*2d70*/  @!P3 LDG.E R213, desc[UR16][R2.64] ;  /* 0x0000001002d5b981 */ /* 0x000f68000c1e1900 */
[----:B------:R2:W5:Y:S01]  /*2d80*/  @!P2 LDG.E R216, desc[UR16][R2.64+0x20] ;  /* 0x0000201002d8a981 */ /* 0x000562000c1e1900 */
[----:B------:R-:W-:Y:S01]  /*2d90*/  BAR.SYNC.DEFER_BLOCKING 0x0 ;  /* 0x0000000000007b1d */ /* 0x000fe20000010000 */
[----:B------:R-:W-:-:S04]  /*2da0*/  @P5 IMAD R0, R43, R6, RZ ;  /* 0x000000062b005224 */ /* 0x000fc800078e02ff */
[----:B------:R-:W-:Y:S01]  /*2db0*/  @P5 IMAD R7, R50, R7, R0 ;  /* 0x0000000732075224 */ /* 0x000fe200078e0200 */
[----:B------:R-:W-:Y:S01]  /*2dc0*/  @P5 LEA R6, P1, R4, UR6, 0x2 ;  /* 0x0000000604065c11 */ /* 0x000fe2000f8210ff */
[----:B------:R-:W-:Y:S01]  /*2dd0*/  IMAD.MOV.U32 R168, RZ, RZ, 0x20 ;  /* 0x00000020ffa87424 */ /* 0x000fe200078e00ff */
[----:B--2---:R-:W-:Y:S01]  /*2de0*/  LOP3.LUT R3, R35, 0xfffffff8, RZ, 0xc0, !PT ;  /* 0xfffffff823037812 */ /* 0x004fe200078ec0ff */
[----:B------:R-:W-:Y:S01]  /*2df0*/  @P5 IMAD.IADD R7, R5, 0x1, R7 ;  /* 0x0000000105075824 */ /* 0x000fe200078e0207 */
[----:B------:R-:W-:Y:S01]  /*2e00*/  LEA.HI R0, R44, R45, RZ, 0x4 ;  /* 0x0000002d2c007211 */ /* 0x000fe200078f20ff */
[----:B------:R2:W3:Y:S01]  /*2e10*/  LDSM.16.M88.4 R116, [R190] ;  /* 0x00000000be74783b */ /* 0x0004e20000000200 */
[----:B------:R-:W-:-:S03]  /*2e20*/  LEA R144, R199, UR5, 0x1 ;  /* 0x00000005c7907c11 */ /* 0x000fc6000f8e08ff */
[----:B------:R2:W4:Y:S01]  /*2e30*/  LDSM.16.M88.4 R120, [R190+0x800] ;  /* 0x00080000be78783b */ /* 0x0005220000000200 */
[----:B------:R-:W-:Y:S01]  /*2e40*/  @P5 LEA.HI.X R7, R4, UR7, R7, 0x2, P1 ;  /* 0x0000000704075c11 */ /* 0x000fe200088f1407 */
[----:B------:R-:W-:Y:S01]  /*2e50*/  IMAD.IADD R3, R45, 0x1, -R3 ;  /* 0x000000012d037824 */ /* 0x000fe200078e0a03 */
[----:B------:R-:W-:Y:S01]  /*2e60*/  LOP3.LUT R0, R0, 0xfffffff0, RZ, 0xc0, !PT ;  /* 0xfffffff000007812 */ /* 0x000fe200078ec0ff */
[----:B------:R2:W1:Y:S04]  /*2e70*/  LDSM.16.M88.4 R108, [R144+0x10000] ;  /* 0x01000000906c783b */ /* 0x0004680000000200 */
[----:B------:R2:W1:Y:S04]  /*2e80*/  LDSM.16.M88.4 R124, [R188] ;  /* 0x00000000bc7c783b */ /* 0x0004680000000200 */
[----:B------:R2:W1:Y:S04]  /*2e90*/  LDSM.16.M88.4 R128, [R188+0x800] ;  /* 0x00080000bc80783b */ /* 0x0004680000000200 */
[----:B------:R2:W1:Y:S04]  /*2ea0*/  LDSM.16.M88.4 R148, [R190+0x2000] ;  /* 0x00200000be94783b */ /* 0x0004680000000200 */
[----:B------:R2:W1:Y:S04]  /*2eb0*/  LDSM.16.M88.4 R152, [R190+0x2800] ;  /* 0x00280000be98783b */ /* 0x0004680000000200 */
[----:B------:R2:W1:Y:S04]  /*2ec0*/  LDSM.16.M88.4 R156, [R188+0x2000] ;  /* 0x00200000bc9c783b */ /* 0x0004680000000200 */
[----:B------:R2:W1:Y:S01]  /*2ed0*/  LDSM.16.M88.4 R160, [R188+0x2800] ;  /* 0x00280000bca0783b */ /* 0x0004620000000200 */
[----:B------:R-:W-:-:S02]  /*2ee0*/  IMAD.SHL.U32 R217, R241, 0x10, RZ ;  /* 0x00000010f1d97824 */ /* 0x000fc400078e00ff */
[----:B------:R-:W-:Y:S01]  /*2ef0*/  IMAD.SHL.U32 R212, R241, 0x8, RZ ;  /* 0x00000008f1d47824 */ /* 0x000fe200078e00ff */
[----:B------:R3:W4:Y:S01]  /*2f00*/  @P5 LDG.E R7, desc[UR16][R6.64] ;  /* 0x0000001006075981 */ /* 0x000722000c1e1900 */
[----:B------:R-:W-:Y:S01]  /*2f10*/  LOP3.LUT P4, RZ, R3, 0x2, RZ, 0xc0, !PT ;  /* 0x0000000203ff7812 */ /* 0x000fe2000788c0ff */
[----:B------:R-:W-:Y:S02]  /*2f20*/  IMAD.MOV.U32 R203, RZ, RZ, RZ ;  /* 0x000000ffffcb7224 */ /* 0x000fe400078e00ff */
[----:B------:R-:W-:Y:S01]  /*2f30*/  IMAD.MOV.U32 R192, RZ, RZ, 0x20 ;  /* 0x00000020ffc07424 */ /* 0x000fe200078e00ff */
[----:B------:R-:W-:Y:S01]  /*2f40*/  SEL R168, R168, 0xffffffe0, !P4 ;  /* 0xffffffe0a8a87807 */ /* 0x000fe20006000000 */
[----:B------:R2:W1:Y:S01]  /*2f50*/  LDSM.16.M88.4 R112, [R144+0x10800] ;  /* 0x010800009070783b */ /* 0x0004620000000200 */
[----:B------:R-:W-:Y:S01]  /*2f60*/  IMAD.MOV.U32 R189, RZ, RZ, 0x40 ;  /* 0x00000040ffbd7424 */ /* 0x000fe200078e00ff */
[----:B------:R-:W-:Y:S01]  /*2f70*/  CS2R R94, SRZ ;  /* 0x00000000005e7805 */ /* 0x000fe2000001ff00 */
[----:B------:R-:W-:Y:S01]  /*2f80*/  IMAD R245, R241, 0x18, RZ ;  /* 0x00000018f1f57824 */ /* 0x000fe200078e02ff */
[----:B------:R2:W1:Y:S01]  /*2f90*/  LDSM.16.M88.4 R140, [R144+0x12000] ;  /* 0x01200000908c783b */ /* 0x0004620000000200 */
[----:B------:R-:W-:Y:S01]  /*2fa0*/  VIADD R5, R31, 0x40 ;  /* 0x000000401f057836 */ /* 0x000fe20000000000 */
[----:B------:R-:W-:Y:S01]  /*2fb0*/  CS2R R92, SRZ ;  /* 0x00000000005c7805 */ /* 0x000fe2000001ff00 */
[----:B------:R-:W-:Y:S01]  /*2fc0*/  IMAD R4, R247, 0x40, R9 ;  /* 0x00000040f7047824 */ /* 0x000fe200078e0209 */
[----:B------:R-:W1:Y:S01]  /*2fd0*/  LDSM.16.M88.4 R144, [R144+0x12800] ;  /* 0x012800009090783b */ /* 0x000e620000000200 */
[C---:B------:R-:W-:Y:S01]  /*2fe0*/  IMAD.SHL.U32 R244, R241.reuse, 0x20, RZ ;  /* 0x00000020f1f47824 */ /* 0x040fe200078e00ff */
[----:B------:R-:W-:Y:S01]  /*2ff0*/  CS2R R98, SRZ ;  /* 0x0000000000627805 */ /* 0x000fe2000001ff00 */
[C---:B------:R-:W-:Y:S01]  /*3000*/  IMAD R243, R241.reuse, 0x28, RZ ;  /* 0x00000028f1f37824 */ /* 0x040fe200078e02ff */
[----:B------:R-:W-:Y:S01]  /*3010*/  CS2R R96, SRZ ;  /* 0x0000000000607805 */ /* 0x000fe2000001ff00 */
[----:B------:R-:W-:Y:S01]  /*3020*/  IMAD R242, R241, 0x30, RZ ;  /* 0x00000030f1f27824 */ /* 0x000fe200078e02ff */
[----:B------:R-:W-:Y:S01]  /*3030*/  CS2R R90, SRZ ;  /* 0x00000000005a7805 */ /* 0x000fe2000001ff00 */
[----:B------:R-:W-:Y:S01]  /*3040*/  IMAD.MOV.U32 R207, RZ, RZ, R202 ;  /* 0x000000ffffcf7224 */ /* 0x000fe200078e00ca */
[----:B------:R-:W-:-:S02]  /*3050*/  CS2R R88, SRZ ;  /* 0x0000000000587805 */ /* 0x000fc4000001ff00 */
[----:B------:R-:W-:Y:S02]  /*3060*/  CS2R R86, SRZ ;  /* 0x0000000000567805 */ /* 0x000fe4000001ff00 */
[----:B------:R-:W-:Y:S01]  /*3070*/  CS2R R84, SRZ ;  /* 0x0000000000547805 */ /* 0x000fe2000001ff00 */
[----:B---3--:R-:W3:Y:S01]  /*3080*/  @P5 LDC R6, c[0x0][0x2e8] ;  /* 0x0000ba00ff065b82 */ /* 0x008ee20000000800 */
[----:B------:R-:W-:Y:S01]  /*3090*/  IMAD.IADD R168, R168, 0x1, R188 ;  /* 0x00000001a8a87824 */ /* 0x000fe200078e02bc */
[----:B------:R-:W-:Y:S01]  /*30a0*/  CS2R R78, SRZ ;  /* 0x00000000004e7805 */ /* 0x000fe2000001ff00 */
[----:B------:R-:W-:Y:S01]  /*30b0*/  IMAD.IADD R0, R45, 0x1, -R0 ;  /* 0x000000012d007824 */ /* 0x000fe200078e0a00 */
        /* <DEDUP_REMOVED lines=10> */
[----:B------:R2:W1:Y:S01]  /*3160*/  LDSM.16.M88.4 R164, [R168+0x2000] ;  /* 0x00200000a8a4783b */ /* 0x0004620000000200 */
[----:B------:R-:W-:-:S02]  /*3170*/  CS2R R50, SRZ ;  /* 0x0000000000327805 */ /* 0x000fc4000001ff00 */
[----:B------:R-:W-:Y:S02]  /*3180*/  CS2R R48, SRZ ;  /* 0x0000000000307805 */ /* 0x000fe4000001ff00 */
[----:B------:R-:W-:Y:S01]  /*3190*/  CS2R R42, SRZ ;  /* 0x00000000002a7805 */ /* 0x000fe2000001ff00 */
[----:B------:R-:W1:Y:S01]  /*31a0*/  LDSM.16.M88.4 R168, [R168+0x2800] ;  /* 0x00280000a8a8783b */ /* 0x000e620000000200 */
[----:B------:R-:W-:Y:S02]  /*31b0*/  SHF.R.S32.HI R2, RZ, 0x1f, R0 ;  /* 0x0000001fff027819 */ /* 0x000fe40000011400 */
[----:B------:R-:W-:Y:S02]  /*31c0*/  CS2R R40, SRZ ;  /* 0x0000000000287805 */ /* 0x000fe4000001ff00 */
[----:B------:R-:W-:Y:S02]  /*31d0*/  CS2R R38, SRZ ;  /* 0x0000000000267805 */ /* 0x000fe4000001ff00 */
[----:B------:R-:W-:-:S02]  /*31e0*/  CS2R R36, SRZ ;  /* 0x0000000000247805 */ /* 0x000fc4000001ff00 */
[----:B------:R-:W-:Y:S01]  /*31f0*/  CS2R R28, SRZ ;  /* 0x00000000001c7805 */ /* 0x000fe2000001ff00 */
[----:B---3--:R-:W4:Y:S01]  /*3200*/  @P5 MUFU.RCP R6, R6 ;  /* 0x0000000600065308 */ /* 0x008f220000001000 */
[----:B------:R-:W-:Y:S01]  /*3210*/  LEA.HI R2, R2, R0, RZ, 0x3 ;  /* 0x0000000002027211 */ /* 0x000fe200078f18ff */
[C---:B------:R-:W-:Y:S01]  /*3220*/  VIADD R3, R217.reuse, 0x40 ;  /* 0x00000040d9037836 */ /* 0x040fe20000000000 */
[----:B------:R-:W-:Y:S02]  /*3230*/  CS2R R32, SRZ ;  /* 0x0000000000207805 */ /* 0x000fe4000001ff00 */
[----:B------:R-:W-:Y:S02]  /*3240*/  CS2R R26, SRZ ;  /* 0x00000000001a7805 */ /* 0x000fe4000001ff00 */
[----:B------:R-:W-:Y:S01]  /*3250*/  LOP3.LUT R2, R2, 0xfffffff8, RZ, 0xc0, !PT ;  /* 0xfffffff802027812 */ /* 0x000fe200078ec0ff */
[C---:B------:R-:W-:Y:S01]  /*3260*/  VIADD R252, R217.reuse, 0x60 ;  /* 0x00000060d9fc7836 */ /* 0x040fe20000000000 */
[----:B------:R-:W-:Y:S01]  /*3270*/  CS2R R24, SRZ ;  /* 0x0000000000187805 */ /* 0x000fe2000001ff00 */
[----:B------:R-:W-:Y:S01]  /*3280*/  VIADD R251, R217, 0x20 ;  /* 0x00000020d9fb7836 */ /* 0x000fe20000000000 */
[----:B------:R-:W-:Y:S01]  /*3290*/  ISETP.GE.AND P3, PT, R5, R206, PT ;  /* 0x000000ce0500720c */ /* 0x000fe20003f66270 */
[----:B------:R-:W-:Y:S01]  /*32a0*/  IMAD.IADD R0, R0, 0x1, -R2 ;  /* 0x0000000100007824 */ /* 0x000fe200078e0a02 */
[----:B------:R-:W-:Y:S01]  /*32b0*/  CS2R R22, SRZ ;  /* 0x0000000000167805 */ /* 0x000fe2000001ff00 */
[C---:B------:R-:W-:Y:S01]  /*32c0*/  IMAD.IADD R5, R212.reuse, 0x1, R3 ;  /* 0x00000001d4057824 */ /* 0x040fe200078e0203 */
[----:B------:R-:W-:Y:S01]  /*32d0*/  CS2R R20, SRZ ;  /* 0x0000000000147805 */ /* 0x000fe2000001ff00 */
[----:B------:R-:W-:Y:S01]  /*32e0*/  IMAD.IADD R3, R212, 0x1, R251 ;  /* 0x00000001d4037824 */ /* 0x000fe200078e02fb */
[----:B------:R-:W-:Y:S01]  /*32f0*/  R2P PR, R0, 0x6 ;  /* 0x0000000600007804 */ /* 0x000fe20000000000 */
[----:B------:R-:W-:Y:S01]  /*3300*/  IMAD.IADD R235, R212, 0x1, R5 ;  /* 0x00000001d4eb7824 */ /* 0x000fe200078e0205 */
[----:B------:R-:W-:Y:S01]  /*3310*/  SHF.L.U64.HI R240, R8, 0x2, R240 ;  /* 0x0000000208f07819 */ /* 0x000fe200000102f0 */
[----:B------:R-:W-:Y:S01]  /*3320*/  IMAD.IADD R230, R212, 0x1, R3 ;  /* 0x00000001d4e67824 */ /* 0x000fe200078e0203 */
[----:B------:R-:W-:Y:S01]  /*3330*/  ULDC UR6, c[0x0][0x2dc] ;  /* 0x0000b70000067ab9 */ /* 0x000fe20000000800 */
[----:B------:R-:W-:Y:S01]  /*3340*/  VIADD R0, R198, 0x2000 ;  /* 0x00002000c6007836 */ /* 0x000fe20000000000 */
[----:B------:R-:W-:Y:S01]  /*3350*/  SEL R192, R192, 0xffffffe0, !P1 ;  /* 0xffffffe0c0c07807 */ /* 0x000fe20004800000 */
[----:B------:R-:W-:Y:S01]  /*3360*/  VIADD R2, R197, 0x2000 ;  /* 0x00002000c5027836 */ /* 0x000fe20000000000 */
[----:B------:R-:W-:Y:S01]  /*3370*/  ULDC UR7, c[0x0][0x2ec] ;  /* 0x0000bb0000077ab9 */ /* 0x000fe20000000800 */
[----:B------:R-:W-:-:S02]  /*3380*/  IMAD.IADD R234, R212, 0x1, R235 ;  /* 0x00000001d4ea7824 */ /* 0x000fc400078e02eb */
[----:B------:R-:W-:Y:S01]  /*3390*/  IMAD.IADD R229, R212, 0x1, R230 ;  /* 0x00000001d4e57824 */ /* 0x000fe200078e02e6 */
[----:B------:R-:W-:Y:S01]  /*33a0*/  IADD3 R4, -R34, R8, -R4 ;  /* 0x0000000822047210 */ /* 0x000fe20007ffe904 */
[C---:B------:R-:W-:Y:S01]  /*33b0*/  IMAD.IADD R228, R212.reuse, 0x1, R234 ;  /* 0x00000001d4e47824 */ /* 0x040fe200078e02ea */
[----:B------:R-:W-:Y:S01]  /*33c0*/  SEL R189, R189, 0xffffffc0, !P2 ;  /* 0xffffffc0bdbd7807 */ /* 0x000fe20005000000 */
[----:B------:R-:W-:Y:S01]  /*33d0*/  IMAD.IADD R227, R212, 0x1, R229 ;  /* 0x00000001d4e37824 */ /* 0x000fe200078e02e5 */
[----:B------:R-:W-:Y:S01]  /*33e0*/  SEL R0, R0, R198, !P0 ;  /* 0x000000c600007207 */ /* 0x000fe20004000000 */
[----:B------:R-:W-:Y:S01]  /*33f0*/  IMAD.IADD R193, R194, 0x1, R192 ;  /* 0x00000001c2c17824 */ /* 0x000fe200078e02c0 */
[----:B------:R-:W-:Y:S01]  /*3400*/  SEL R2, R2, R197, !P0 ;  /* 0x000000c502027207 */ /* 0x000fe20004000000 */
[----:B------:R-:W-:Y:S01]  /*3410*/  IMAD R241, R241, 0x38, RZ ;  /* 0x00000038f1f17824 */ /* 0x000fe200078e02ff */
[----:B------:R-:W-:Y:S02]  /*3420*/  CS2R R44, SRZ ;  /* 0x00000000002c7805 */ /* 0x000fe4000001ff00 */
[----:B------:R-:W-:-:S02]  /*3430*/  CS2R R30, SRZ ;  /* 0x00000000001e7805 */ /* 0x000fc4000001ff00 */
[----:B------:R-:W-:Y:S01]  /*3440*/  CS2R R34, SRZ ;  /* 0x0000000000227805 */ /* 0x000fe2000001ff00 */
[----:B------:R-:W-:Y:S01]  /*3450*/  IMAD.IADD R250, R4, 0x1, R206 ;  /* 0x0000000104fa7824 */ /* 0x000fe200078e02ce */
[----:B------:R-:W-:Y:S01]  /*3460*/  LEA R184, R0, UR5, 0x1 ;  /* 0x0000000500b87c11 */ /* 0x000fe2000f8e08ff */
[----:B------:R-:W-:Y:S01]  /*3470*/  IMAD.IADD R238, R212, 0x1, R228 ;  /* 0x00000001d4ee7824 */ /* 0x000fe200078e02e4 */
[----:B------:R-:W-:Y:S01]  /*3480*/  LEA R187, R2, UR5, 0x1 ;  /* 0x0000000502bb7c11 */ /* 0x000fe2000f8e08ff */
[----:B------:R-:W-:Y:S02]  /*3490*/  IMAD.IADD R237, R212, 0x1, R227 ;  /* 0x00000001d4ed7824 */ /* 0x000fe400078e02e3 */
[----:B------:R-:W-:Y:S02]  /*34a0*/  IMAD.IADD R195, R194, 0x1, R189 ;  /* 0x00000001c2c37824 */ /* 0x000fe400078e02bd */
[----:B------:R-:W-:Y:S02]  /*34b0*/  IMAD.IADD R196, R189, 0x1, R193 ;  /* 0x00000001bdc47824 */ /* 0x000fe400078e02c1 */
[----:B----4-:R-:W-:Y:S01]  /*34c0*/  @P5 FMUL.FTZ R203, R7, R6 ;  /* 0x0000000607cb5220 */ /* 0x010fe20000410000 */
[----:B------:R-:W-:-:S04]  /*34d0*/  IMAD.IADD R6, R212, 0x1, R252 ;  /* 0x00000001d4067824 */ /* 0x000fc800078e02fc */
[----:B------:R-:W-:-:S04]  /*34e0*/  IMAD.IADD R233, R212, 0x1, R6 ;  /* 0x00000001d4e97824 */ /* 0x000fc800078e0206 */
[----:B------:R-:W-:-:S04]  /*34f0*/  IMAD.IADD R232, R212, 0x1, R233 ;  /* 0x00000001d4e87824 */ /* 0x000fc800078e02e9 */
[----:B------:R-:W-:-:S04]  /*3500*/  IMAD.IADD R231, R212, 0x1, R232 ;  /* 0x00000001d4e77824 */ /* 0x000fc800078e02e8 */
[----:B-12---:R-:W-:-:S07]  /*3510*/  IMAD.IADD R239, R212, 0x1, R231 ;  /* 0x00000001d4ef7824 */ /* 0x006fce00078e02e7 */
.L_x_165:
[----:B------:R-:W0:Y:S01]  /*3520*/  LDGDEPBAR ;  /* 0x00000000000079af */ /* 0x000e220000000000 */
[----:B------:R-:W-:Y:S01]  /*3530*/  LEA R0, R199, UR5, 0x1 ;  /* 0x00000005c7007c11 */ /* 0x000fe2000f8e08ff */
[----:B------:R-:W-:Y:S01]  /*3540*/  IMAD.IADD R2, R187, 0x1, R192 ;  /* 0x00000001bb027824 */ /* 0x000fe200078e02c0 */
[----:B-----5:R-:W-:Y:S05]  /*3550*/  FSETP.NEU.FTZ.AND P0, PT, R213, -INF , PT ;  /* 0xff800000d500780b */ /* 0x020fea0003f1d000 */
[----:B------:R-:W2:Y:S01]  /*3560*/  LDL R173, [R1] ;  /* 0x0000000001ad7983 */ /* 0x000ea20000100800 */
[----:B------:R-:W-:Y:S01]  /*3570*/  IMAD.IADD R3, R187, 0x1, R189 ;  /* 0x00000001bb037824 */ /* 0x000fe200078e02bd */
[C---:B------:R-:W-:Y:S02]  /*3580*/  ISETP.GE.AND P6, PT, R205.reuse, 0x1, PT ;  /* 0x00000001cd00780c */ /* 0x040fe40003fc6270 */
[----:B------:R-:W-:Y:S01]  /*3590*/  IADD3 R172, R2, R189, RZ ;  /* 0x000000bd02ac7210 */ /* 0x000fe20007ffe0ff */
[----:B------:R-:W-:Y:S04]  /*35a0*/  DEPBAR.LE SB0, 0x0 ;  /* 0x000080000000791a */ /* 0x000fe80000000000 */
[----:B------:R-:W-:Y:S06]  /*35b0*/  BAR.SYNC.DEFER_BLOCKING 0x0 ;  /* 0x0000000000007b1d */ /* 0x000fec0000010000 */
[----:B------:R-:W-:Y:S08]  /*35c0*/  LDSM.16.M88.4 R16, [R187] ;  /* 0x00000000bb10783b */ /* 0x000ff00000000200 */
[----:B------:R-:W1:Y:S08]  /*35d0*/  LDSM.16.M88.4 R8, [R0+0xc000] ;  /* 0x00c000000008783b */ /* 0x000e700000000200 */
[----:B------:R-:W3:Y:S08]  /*35e0*/  LDSM.16.M88.4 R52, [R0+0xc800] ;  /* 0x00c800000034783b */ /* 0x000ef00000000200 */
[----:B------:R-:W-:Y:S08]  /*35f0*/  LDSM.16.M88.4 R56, [R2] ;  /* 0x000000000238783b */ /* 0x000ff00000000200 */
[----:B------:R-:W4:Y:S08]  /*3600*/  LDSM.16.M88.4 R60, [R190+-0x4000] ;  /* 0xffc00000be3c783b */ /* 0x000f300000000200 */
[----:B------:R-:W4:Y:S01]  /*3610*/  LDSM.16.M88.4 R64, [R190+-0x3800] ;  /* 0xffc80000be40783b */ /* 0x000f220000000200 */
[C---:B-1----:R-:W-:Y:S07]  /*3620*/  HMMA.16816.F32 R4, R16.reuse, R8, RZ ;  /* 0x000000081004723c */ /* 0x042fee00000018ff */
[----:B------:R-:W-:Y:S01]  /*3630*/  LDSM.16.M88.4 R100, [R188+-0x4000] ;  /* 0xffc00000bc64783b */ /* 0x000fe20000000200 */
[C---:B------:R-:W-:Y:S07]  /*3640*/  HMMA.16816.F32 R8, R16.reuse, R10, RZ ;  /* 0x0000000a1008723c */ /* 0x040fee00000018ff */
[----:B------:R-:W-:Y:S01]  /*3650*/  LDSM.16.M88.4 R104, [R190+-0x1800] ;  /* 0xffe80000be68783b */ /* 0x000fe20000000200 */
[C---:B---3--:R-:W-:Y:S06]  /*3660*/  HMMA.16816.F32 R12, R16.reuse, R52, RZ ;  /* 0x00000034100c723c */ /* 0x048fec00000018ff */
[----:B------:R-:W-:Y:S01]  /*3670*/  HMMA.16816.F32 R16, R16, R54, RZ ;  /* 0x000000361010723c */ /* 0x000fe200000018ff */
[----:B------:R-:W1:Y:S05]  /*3680*/  LDSM.16.M88.4 R52, [R3] ;  /* 0x000000000334783b */ /* 0x000e6a0000000200 */
[C---:B----4-:R-:W-:Y:S06]  /*3690*/  HMMA.16816.F32 R4, R56.reuse, R60, R4 ;  /* 0x0000003c3804723c */ /* 0x050fec0000001804 */
[C---:B------:R-:W-:Y:S01]  /*36a0*/  HMMA.16816.F32 R8, R56.reuse, R62, R8 ;  /* 0x0000003e3808723c */ /* 0x040fe20000001808 */
[----:B------:R-:W-:Y:S05]  /*36b0*/  LDSM.16.M88.4 R60, [R172] ;  /* 0x00000000ac3c783b */ /* 0x000fea0000000200 */
[C---:B------:R-:W-:Y:S06]  /*36c0*/  HMMA.16816.F32 R12, R56.reuse, R64, R12 ;  /* 0x00000040380c723c */ /* 0x040fec000000180c */
[----:B------:R-:W-:Y:S01]  /*36d0*/  HMMA.16816.F32 R16, R56, R66, R16 ;  /* 0x000000423810723c */ /* 0x000fe20000001810 */
[----:B------:R-:W3:Y:S08]  /*36e0*/  LDSM.16.M88.4 R56, [R188+-0x3800] ;  /* 0xffc80000bc38783b */ /* 0x000ef00000000200 */
[----:B------:R-:W4:Y:S01]  /*36f0*/  LDSM.16.M88.4 R64, [R191] ;  /* 0x00000000bf40783b */ /* 0x000f220000000200 */
[C---:B-1----:R-:W-:Y:S06]  /*3700*/  HMMA.16816.F32 R4, R52.reuse, R100, R4 ;  /* 0x000000643404723c */ /* 0x042fec0000001804 */
[C---:B------:R-:W-:Y:S01]  /*3710*/  HMMA.16816.F32 R8, R52.reuse, R102, R8 ;  /* 0x000000663408723c */ /* 0x040fe20000001808 */
[----:B------:R-:W1:Y:S05]  /*3720*/  LDSM.16.M88.4 R100, [R191+0x800] ;  /* 0x00080000bf64783b */ /* 0x000e6a0000000200 */
[C---:B---3--:R-:W-:Y:S06]  /*3730*/  HMMA.16816.F32 R12, R52.reuse, R56, R12 ;  /* 0x00000038340c723c */ /* 0x048fec000000180c */
[----:B------:R-:W-:Y:S01]  /*3740*/  HMMA.16816.F32 R16, R52, R58, R16 ;  /* 0x0000003a3410723c */ /* 0x000fe20000001810 */
[----:B------:R-:W-:Y:S05]  /*3750*/  LDSM.16.M88.4 R52, [R187+0x2000] ;  /* 0x00200000bb34783b */ /* 0x000fea0000000200 */
[C---:B----4-:R-:W-:Y:S03]  /*3760*/  HMMA.16816.F32 R4, R60.reuse, R64, R4 ;  /* 0x000000403c04723c */ /* 0x050fe60000001804 */
[----:B------:R-:W3:Y:S03]  /*3770*/  LDSM.16.M88.4 R56, [R0+0xe000] ;  /* 0x00e000000038783b */ /* 0x000ee60000000200 */
[C---:B------:R-:W-:Y:S05]  /*3780*/  HMMA.16816.F32 R8, R60.reuse, R66, R8 ;  /* 0x000000423c08723c */ /* 0x040fea0000001808 */
[----:B------:R4:W3:Y:S01]  /*3790*/  LDSM.16.M88.4 R64, [R0+0xe800] ;  /* 0x00e800000040783b */ /* 0x0008e20000000200 */
[C---:B-1----:R-:W-:Y:S06]  /*37a0*/  HMMA.16816.F32 R12, R60.reuse, R100, R12 ;  /* 0x000000643c0c723c */ /* 0x042fec000000180c */
[----:B------:R-:W-:Y:S01]  /*37b0*/  HMMA.16816.F32 R16, R60, R102, R16 ;  /* 0x000000663c10723c */ /* 0x000fe20000001810 */
[----:B------:R1:W-:Y:S08]  /*37c0*/  LDSM.16.M88.4 R60, [R2+0x2000] ;  /* 0x00200000023c783b */ /* 0x0003f00000000200 */
[----:B------:R-:W3:Y:S02]  /*37d0*/  LDSM.16.M88.4 R100, [R190+-0x2000] ;  /* 0xffe00000be64783b */ /* 0x000ee40000000200 */
[----:B----4-:R-:W-:Y:S05]  /*37e0*/  IMAD R0, R205, 0x40, R250 ;  /* 0x00000040cd007824 */ /* 0x010fea00078e02fa */
[----:B-1----:R-:W-:Y:S01]  /*37f0*/  IADD3 R2, R0, 0x8, RZ ;  /* 0x0000000800027810 */ /* 0x002fe20007ffe0ff */
[C---:B---3--:R-:W-:Y:S05]  /*3800*/  HMMA.16816.F32 R4, R52.reuse, R56, R4 ;  /* 0x000000383404723c */ /* 0x048fea0000001804 */
[----:B------:R-:W-:Y:S01]  /*3810*/  ISETP.GE.AND P4, PT, R2, RZ, PT ;  /* 0x000000ff0200720c */ /* 0x000fe20003f86270 */
[C---:B------:R-:W-:Y:S01]  /*3820*/  HMMA.16816.F32 R8, R52.reuse, R58, R8 ;  /* 0x0000003a3408723c */ /* 0x040fe20000001808 */
[----:B------:R-:W-:Y:S05]  /*3830*/  LDSM.16.M88.4 R56, [R188+-0x2000] ;  /* 0xffe00000bc38783b */ /* 0x000fea0000000200 */
[C---:B------:R-:W-:Y:S06]  /*3840*/  HMMA.16816.F32 R12, R52.reuse, R64, R12 ;  /* 0x00000040340c723c */ /* 0x040fec000000180c */
[----:B------:R-:W-:Y:S01]  /*3850*/  HMMA.16816.F32 R16, R52, R66, R16 ;  /* 0x000000423410723c */ /* 0x000fe20000001810 */
[----:B------:R-:W1:Y:S04]  /*3860*/  LDSM.16.M88.4 R52, [R3+0x2000] ;  /* 0x002000000334783b */ /* 0x000e680000000200 */
[C---:B------:R-:W-:Y:S01]  /*3870*/  @!P4 IADD3 R2, -R0.reuse, -0x8, RZ ;  /* 0xfffffff80002c810 */ /* 0x040fe20007ffe1ff */
[C---:B------:R-:W-:Y:S03]  /*3880*/  HMMA.16816.F32 R4, R60.reuse, R100, R4 ;  /* 0x000000643c04723c */ /* 0x040fe60000001804 */
[----:B------:R-:W3:Y:S02]  /*3890*/  LDSM.16.M88.4 R64, [R188+-0x1800] ;  /* 0xffe80000bc40783b */ /* 0x000ee40000000200 */
[----:B------:R-:W-:Y:S01]  /*38a0*/  I2FP.F32.S32 R2, R2 ;  /* 0x0000000200027245 */ /* 0x000fe20000201400 */
[C---:B------:R-:W-:Y:S05]  /*38b0*/  HMMA.16816.F32 R8, R60.reuse, R102, R8 ;  /* 0x000000663c08723c */ /* 0x040fea0000001808 */
[----:B------:R-:W-:Y:S01]  /*38c0*/  LDSM.16.M88.4 R100, [R191+0x2000] ;  /* 0x00200000bf64783b */ /* 0x000fe20000000200 */
[C---:B------:R-:W-:Y:S06]  /*38d0*/  HMMA.16816.F32 R12, R60.reuse, R104, R12 ;  /* 0x000000683c0c723c */ /* 0x040fec000000180c */
[----:B------:R-:W-:Y:S01]  /*38e0*/  HMMA.16816.F32 R16, R60, R106, R16 ;  /* 0x0000006a3c10723c */ /* 0x000fe20000001810 */
[----:B------:R-:W4:Y:S05]  /*38f0*/  LDSM.16.M88.4 R60, [R172+0x2000] ;  /* 0x00200000ac3c783b */ /* 0x000f2a0000000200 */
[C---:B-1----:R-:W-:Y:S06]  /*3900*/  HMMA.16816.F32 R4, R52.reuse, R56, R4 ;  /* 0x000000383404723c */ /* 0x042fec0000001804 */
[C---:B------:R-:W-:Y:S05]  /*3910*/  HMMA.16816.F32 R8, R52.reuse, R58, R8 ;  /* 0x0000003a3408723c */ /* 0x040fea0000001808 */
[C---:B------:R-:W-:Y:S01]  /*3920*/  IADD3 R57, R0.reuse, 0x7, RZ ;  /* 0x0000000700397810 */ /* 0x040fe20007ffe0ff */
[C---:B---3--:R-:W-:Y:S03]  /*3930*/  HMMA.16816.F32 R12, R52.reuse, R64, R12 ;  /* 0x00000040340c723c */ /* 0x048fe6000000180c */
[----:B------:R-:W-:Y:S02]  /*3940*/  ISETP.GE.AND P4, PT, R57, RZ, PT ;  /* 0x000000ff3900720c */ /* 0x000fe40003f86270 */
[----:B------:R-:W-:Y:S01]  /*3950*/  VIADD R58, R0, 0xffffffff ;  /* 0xffffffff003a7836 */ /* 0x000fe20000000000 */
[----:B------:R-:W-:Y:S01]  /*3960*/  HMMA.16816.F32 R16, R52, R66, R16 ;  /* 0x000000423410723c */ /* 0x000fe20000001810 */
[----:B------:R-:W1:Y:S03]  /*3970*/  LDSM.16.M88.4 R52, [R191+0x2800] ;  /* 0x00280000bf34783b */ /* 0x000e660000000200 */
[----:B------:R-:W-:Y:S01]  /*3980*/  ISETP.GE.AND P5, PT, R58, RZ, PT ;  /* 0x000000ff3a00720c */ /* 0x000fe20003fa6270 */
[----:B--2---:R-:W-:Y:S01]  /*3990*/  IMAD R56, R247, 0x40, R173 ;  /* 0x00000040f7387824 */ /* 0x004fe200078e02ad */
[C---:B----4-:R-:W-:Y:S05]  /*39a0*/  HMMA.16816.F32 R4, R60.reuse, R100, R4 ;  /* 0x000000643c04723c */ /* 0x050fea0000001804 */
[C---:B------:R-:W-:Y:S01]  /*39b0*/  @P3 VIADD R3, R56.reuse, 0x1 ;  /* 0x0000000138033836 */ /* 0x040fe20000000000 */
[C---:B------:R-:W-:Y:S03]  /*39c0*/  HMMA.16816.F32 R8, R60.reuse, R102, R8 ;  /* 0x000000663c08723c */ /* 0x040fe60000001808 */
[----:B------:R-:W-:Y:S02]  /*39d0*/  @P3 ISETP.GE.AND P2, PT, R56, R206, PT ;  /* 0x000000ce3800320c */ /* 0x000fe40003f46270 */
[C---:B------:R-:W-:Y:S02]  /*39e0*/  @!P5 IADD3 R58, -R0.reuse, 0x1, RZ ;  /* 0x00000001003ad810 */ /* 0x040fe40007ffe1ff */
[----:B------:R-:W-:Y:S02]  /*39f0*/  IABS R65, R0 ;  /* 0x0000000000417213 */ /* 0x000fe40000000000 */
[----:B------:R-:W-:Y:S02]  /*3a00*/  @P3 ISETP.GE.AND P1, PT, R3, R206, PT ;  /* 0x000000ce0300320c */ /* 0x000fe40003f26270 */
[----:B------:R-:W-:Y:S01]  /*3a10*/  I2FP.F32.S32 R59, R58 ;  /* 0x0000003a003b7245 */ /* 0x000fe20000201400 */
[----:B------:R-:W-:Y:S01]  /*3a20*/  FMUL.FTZ R3, R213, 1.4426950216293334961 ;  /* 0x3fb8aa3bd5037820 */ /* 0x000fe20000410000 */
[----:B------:R-:W-:Y:S01]  /*3a30*/  I2FP.F32.S32 R65, R65 ;  /* 0x0000004100417245 */ /* 0x000fe20000201400 */
[C---:B------:R-:W-:Y:S01]  /*3a40*/  VIADD R58, R0.reuse, 0xfffffff8 ;  /* 0xfffffff8003a7836 */ /* 0x040fe20000000000 */
[----:B------:R-:W-:Y:S02]  /*3a50*/  @!P4 IADD3 R57, -R0, -0x7, RZ ;  /* 0xfffffff90039c810 */ /* 0x000fe40007ffe1ff */
[----:B------:R-:W-:Y:S01]  /*3a60*/  FSEL R3, R3, RZ, P0 ;  /* 0x000000ff03037208 */ /* 0x000fe20000000000 */
[-C--:B------:R-:W-:Y:S01]  /*3a70*/  FFMA.FTZ R5, R59, -R203.reuse, R5 ;  /* 0x800000cb3b057223 */ /* 0x080fe20000010005 */
[----:B------:R-:W-:Y:S01]  /*3a80*/  FFMA.FTZ R4, R65, -R203, R4 ;  /* 0x800000cb41047223 */ /* 0x000fe20000010004 */
[----:B------:R-:W-:Y:S01]  /*3a90*/  I2FP.F32.S32 R57, R57 ;  /* 0x0000003900397245 */ /* 0x000fe20000201400 */
[-C--:B------:R-:W-:Y:S01]  /*3aa0*/  FFMA.FTZ R6, R2, -R203.reuse, R6 ;  /* 0x800000cb02067223 */ /* 0x080fe20000010006 */
[----:B------:R-:W-:Y:S01]  /*3ab0*/  FMUL.FTZ R2, R216, 1.4426950216293334961 ;  /* 0x3fb8aa3bd8027820 */ /* 0x000fe20000410000 */
[----:B------:R-:W-:Y:S01]  /*3ac0*/  @P3 FSEL R5, R5, -INF , !P1 ;  /* 0xff80000005053808 */ /* 0x000fe20004800000 */
[-C--:B------:R-:W-:Y:S01]  /*3ad0*/  FFMA.FTZ R11, R59, -R203.reuse, R11 ;  /* 0x800000cb3b0b7223 */ /* 0x080fe2000001000b */
[----:B------:R-:W-:Y:S01]  /*3ae0*/  @P3 FSEL R4, R4, -INF , !P2 ;  /* 0xff80000004043808 */ /* 0x000fe20005000000 */
[-C--:B------:R-:W-:Y:S01]  /*3af0*/  FFMA.FTZ R7, R57, -R203.reuse, R7 ;  /* 0x800000cb39077223 */ /* 0x080fe20000010007 */
[----:B------:R-:W-:Y:S01]  /*3b00*/  FSETP.NEU.FTZ.AND P0, PT, R216, -INF , PT ;  /* 0xff800000d800780b */ /* 0x000fe20003f1d000 */
[--C-:B------:R-:W-:Y:S01]  /*3b10*/  FFMA.FTZ R5, R5, UR7, -R3.reuse ;  /* 0x0000000705057c23 */ /* 0x100fe20008010803 */
[C---:B-1----:R-:W-:Y:S03]  /*3b20*/  HMMA.16816.F32 R12, R60.reuse, R52, R12 ;  /* 0x000000343c0c723c */ /* 0x042fe6000000180c */
[----:B------:R1:W-:Y:S01]  /*3b30*/  MUFU.EX2 R103, R5 ;  /* 0x0000000500677308 */ /* 0x0003e20000000800 */
[----:B------:R-:W-:Y:S01]  /*3b40*/  FFMA.FTZ R64, R4, UR7, -R3 ;  /* 0x0000000704407c23 */ /* 0x000fe20008010803 */
[----:B------:R-:W-:Y:S01]  /*3b50*/  VIADD R4, R0, 0xfffffff7 ;  /* 0xfffffff700047836 */ /* 0x000fe20000000000 */
[----:B------:R-:W-:Y:S03]  /*3b60*/  HMMA.16816.F32 R16, R60, R54, R16 ;  /* 0x000000363c10723c */ /* 0x000fe60000001810 */
[----:B------:R-:W-:Y:S02]  /*3b70*/  ISETP.GE.AND P5, PT, R58, RZ, PT ;  /* 0x000000ff3a00720c */ /* 0x000fe40003fa6270 */
[----:B------:R-:W-:Y:S02]  /*3b80*/  ISETP.GE.AND P4, PT, R4, RZ, PT ;  /* 0x000000ff0400720c */ /* 0x000fe40003f86270 */
[----:B------:R2:W3:Y:S01]  /*3b90*/  MUFU.EX2 R104, R64 ;  /* 0x0000004000687308 */ /* 0x0004e20000000800 */
[----:B------:R-:W-:Y:S03]  /*3ba0*/  FSEL R2, R2, RZ, P0 ;  /* 0x000000ff02027208 */ /* 0x000fe60000000000 */
[-C--:B------:R-:W-:Y:S01]  /*3bb0*/  FFMA.FTZ R10, R65, -R203.reuse, R10 ;  /* 0x800000cb410a7223 */ /* 0x080fe2000001000a */
[----:B------:R-:W-:Y:S02]  /*3bc0*/  @P3 FSEL R6, R6, -INF , !P2 ;  /* 0xff80000006063808 */ /* 0x000fe40005000000 */
[----:B------:R-:W-:Y:S01]  /*3bd0*/  @P3 FSEL R7, R7, -INF , !P1 ;  /* 0xff80000007073808 */ /* 0x000fe20004800000 */
[----:B-1----:R-:W-:Y:S02]  /*3be0*/  @P3 VIADD R5, R56, 0x9 ;  /* 0x0000000938053836 */ /* 0x002fe40000000000 */
[--C-:B------:R-:W-:Y:S01]  /*3bf0*/  FFMA.FTZ R6, R6, UR7, -R2.reuse ;  /* 0x0000000706067c23 */ /* 0x100fe20008010802 */
[C---:B------:R-:W-:Y:S01]  /*3c00*/  @!P5 IADD3 R58, -R0.reuse, 0x8, RZ ;  /* 0x00000008003ad810 */ /* 0x040fe20007ffe1ff */
[----:B------:R-:W-:Y:S01]  /*3c10*/  FFMA.FTZ R7, R7, UR7, -R2 ;  /* 0x0000000707077c23 */ /* 0x000fe20008010802 */
[C---:B------:R-:W-:Y:S01]  /*3c20*/  @!P4 IADD3 R4, -R0.reuse, 0x9, RZ ;  /* 0x000000090004c810 */ /* 0x040fe20007ffe1ff */
[----:B------:R1:W-:Y:S01]  /*3c30*/  MUFU.EX2 R106, R6 ;  /* 0x00000006006a7308 */ /* 0x0003e20000000800 */
[----:B------:R-:W-:Y:S01]  /*3c40*/  @P3 ISETP.GE.AND P1, PT, R5, R206, PT ;  /* 0x000000ce0500320c */ /* 0x000fe20003f26270 */
[C---:B------:R-:W-:Y:S01]  /*3c50*/  VIADD R5, R0.reuse, 0xfffffff0 ;  /* 0xfffffff000057836 */ /* 0x040fe20000000000 */
[----:B------:R-:W-:Y:S02]  /*3c60*/  I2FP.F32.S32 R57, R4 ;  /* 0x0000000400397245 */ /* 0x000fe40000201400 */
[----:B------:R-:W-:Y:S02]  /*3c70*/  IADD3 R4, R0, -0x11, RZ ;  /* 0xffffffef00047810 */ /* 0x000fe40007ffe0ff */
[----:B------:R-:W-:Y:S03]  /*3c80*/  ISETP.GE.AND P5, PT, R5, RZ, PT ;  /* 0x000000ff0500720c */ /* 0x000fe60003fa6270 */
[----:B------:R4:W-:Y:S01]  /*3c90*/  MUFU.EX2 R105, R7 ;  /* 0x0000000700697308 */ /* 0x0009e20000000800 */
[----:B------:R-:W-:Y:S01]  /*3ca0*/  I2FP.F32.S32 R58, R58 ;  /* 0x0000003a003a7245 */ /* 0x000fe20000201400 */
[CC--:B------:R-:W-:Y:S01]  /*3cb0*/  FFMA.FTZ R9, R57.reuse, -R203.reuse, R9 ;  /* 0x800000cb39097223 */ /* 0x0c0fe20000010009 */
[----:B------:R-:W-:Y:S01]  /*3cc0*/  ISETP.GE.AND P4, PT, R4, RZ, PT ;  /* 0x000000ff0400720c */ /* 0x000fe20003f86270 */
[-C--:B------:R-:W-:Y:S01]  /*3cd0*/  FFMA.FTZ R15, R57, -R203.reuse, R15 ;  /* 0x800000cb390f7223 */ /* 0x080fe2000001000f */
[----:B--2---:R-:W-:Y:S01]  /*3ce0*/  @P3 IADD3 R64, R56, 0x8, RZ ;  /* 0x0000000838403810 */ /* 0x004fe20007ffe0ff */
[CC--:B------:R-:W-:Y:S01]  /*3cf0*/  FFMA.FTZ R8, R58.reuse, -R203.reuse, R8 ;  /* 0x800000cb3a087223 */ /* 0x0c0fe20000010008 */
[----:B------:R-:W-:Y:S01]  /*3d00*/  @P3 FSEL R9, R9, -INF , !P1 ;  /* 0xff80000009093808 */ /* 0x000fe20004800000 */
[----:B------:R-:W-:Y:S01]  /*3d10*/  FFMA.FTZ R14, R58, -R203, R14 ;  /* 0x800000cb3a0e7223 */ /* 0x000fe2000001000e */
[-C--:B------:R-:W-:Y:S01]  /*3d20*/  @P3 ISETP.GE.AND P0, PT, R64, R206.reuse, PT ;  /* 0x000000ce4000320c */ /* 0x080fe20003f06270 */
[----:B-1----:R-:W-:Y:S01]  /*3d30*/  @P3 VIADD R6, R56, 0x10 ;  /* 0x0000001038063836 */ /* 0x002fe20000000000 */
[----:B------:R-:W-:Y:S01]  /*3d40*/  @P3 FSEL R11, R11, -INF , !P1 ;  /* 0xff8000000b0b3808 */ /* 0x000fe20004800000 */
[--C-:B------:R-:W-:Y:S01]  /*3d50*/  FFMA.FTZ R9, R9, UR7, -R3.reuse ;  /* 0x0000000709097c23 */ /* 0x100fe20008010803 */
[----:B------:R-:W-:Y:S02]  /*3d60*/  @P3 FSEL R8, R8, -INF , !P0 ;  /* 0xff80000008083808 */ /* 0x000fe40004000000 */
[C---:B------:R-:W-:Y:S01]  /*3d70*/  @!P5 IADD3 R5, -R0.reuse, 0x10, RZ ;  /* 0x000000100005d810 */ /* 0x040fe20007ffe1ff */
[----:B------:R-:W-:Y:S01]  /*3d80*/  FFMA.FTZ R11, R11, UR7, -R2 ;  /* 0x000000070b0b7c23 */ /* 0x000fe20008010802 */
[----:B------:R-:W-:Y:S01]  /*3d90*/  @!P4 IADD3 R4, -R0, 0x11, RZ ;  /* 0x000000110004c810 */ /* 0x000fe20007ffe1ff */
[----:B------:R-:W-:Y:S01]  /*3da0*/  FFMA.FTZ R8, R8, UR7, -R3 ;  /* 0x0000000708087c23 */ /* 0x000fe20008010803 */
[----:B----4-:R-:W-:Y:S01]  /*3db0*/  I2FP.F32.S32 R7, R5 ;  /* 0x0000000500077245 */ /* 0x010fe20000201400 */
[----:B------:R-:W-:Y:S01]  /*3dc0*/  VIADD R5, R0, 0xffffffe8 ;  /* 0xffffffe800057836 */ /* 0x000fe20000000000 */
[----:B------:R-:W-:Y:S01]  /*3dd0*/  @P3 ISETP.GE.AND P2, PT, R6, R206, PT ;  /* 0x000000ce0600320c */ /* 0x000fe20003f46270 */
[----:B------:R1:W-:Y:S01]  /*3de0*/  MUFU.EX2 R101, R8 ;  /* 0x0000000800657308 */ /* 0x0003e20000000800 */
[----:B------:R-:W-:Y:S01]  /*3df0*/  I2FP.F32.S32 R6, R4 ;  /* 0x0000000400067245 */ /* 0x000fe20000201400 */
[CC--:B------:R-:W-:Y:S01]  /*3e00*/  FFMA.FTZ R12, R7.reuse, -R203.reuse, R12 ;  /* 0x800000cb070c7223 */ /* 0x0c0fe2000001000c */
[----:B------:R-:W-:Y:S01]  /*3e10*/  IADD3 R4, R0, -0x19, RZ ;  /* 0xffffffe700047810 */ /* 0x000fe20007ffe0ff */
[-C--:B------:R-:W-:Y:S01]  /*3e20*/  FFMA.FTZ R18, R7, -R203.reuse, R18 ;  /* 0x800000cb07127223 */ /* 0x080fe20000010012 */
[----:B------:R-:W-:Y:S01]  /*3e30*/  ISETP.GE.AND P4, PT, R5, RZ, PT ;  /* 0x000000ff0500720c */ /* 0x000fe20003f86270 */
[-C--:B------:R-:W-:Y:S01]  /*3e40*/  FFMA.FTZ R13, R6, -R203.reuse, R13 ;  /* 0x800000cb060d7223 */ /* 0x080fe2000001000d */
[----:B------:R-:W-:Y:S01]  /*3e50*/  ISETP.GE.AND P1, PT, R4, RZ, PT ;  /* 0x000000ff0400720c */ /* 0x000fe20003f26270 */
[----:B------:R-:W-:Y:S01]  /*3e60*/  FFMA.FTZ R19, R6, -R203, R19 ;  /* 0x800000cb06137223 */ /* 0x000fe20000010013 */
[----:B------:R-:W-:Y:S01]  /*3e70*/  @P3 FSEL R10, R10, -INF , !P0 ;  /* 0xff8000000a0a3808 */ /* 0x000fe20004000000 */
[----:B------:R-:W-:Y:S01]  /*3e80*/  MUFU.EX2 R67, R9 ;  /* 0x0000000900437308 */ /* 0x000fe20000000800 */
[----:B------:R-:W-:Y:S02]  /*3e90*/  @P3 FSEL R12, R12, -INF , !P2 ;  /* 0xff8000000c0c3808 */ /* 0x000fe40005000000 */
[----:B------:R-:W-:Y:S01]  /*3ea0*/  @P3 FSEL R14, R14, -INF , !P2 ;  /* 0xff8000000e0e3808 */ /* 0x000fe20005000000 */
[--C-:B------:R-:W-:Y:S02]  /*3eb0*/  FFMA.FTZ R10, R10, UR7, -R2.reuse ;  /* 0x000000070a0a7c23 */ /* 0x100fe40008010802 */
[----:B------:R-:W-:Y:S01]  /*3ec0*/  FFMA.FTZ R12, R12, UR7, -R3 ;  /* 0x000000070c0c7c23 */ /* 0x000fe20008010803 */
[----:B-1----:R-:W-:Y:S01]  /*3ed0*/  @P3 IADD3 R8, R56, 0x11, RZ ;  /* 0x0000001138083810 */ /* 0x002fe20007ffe0ff */
[----:B------:R-:W-:Y:S01]  /*3ee0*/  FFMA.FTZ R14, R14, UR7, -R2 ;  /* 0x000000070e0e7c23 */ /* 0x000fe20008010802 */
[C---:B------:R-:W-:Y:S01]  /*3ef0*/  @!P4 IADD3 R5, -R0.reuse, 0x18, RZ ;  /* 0x000000180005c810 */ /* 0x040fe20007ffe1ff */
[----:B------:R-:W-:Y:S01]  /*3f00*/  MUFU.EX2 R102, R10 ;  /* 0x0000000a00667308 */ /* 0x000fe20000000800 */
[----:B------:R-:W-:Y:S01]  /*3f10*/  @!P1 IADD3 R4, -R0, 0x19, RZ ;  /* 0x0000001900049810 */ /* 0x000fe20007ffe1ff */
[----:B------:R-:W-:Y:S01]  /*3f20*/  @P3 VIADD R0, R56, 0x18 ;  /* 0x0000001838003836 */ /* 0x000fe20000000000 */
[----:B------:R-:W-:Y:S02]  /*3f30*/  I2FP.F32.S32 R5, R5 ;  /* 0x0000000500057245 */ /* 0x000fe40000201400 */
[----:B------:R-:W-:Y:S02]  /*3f40*/  I2FP.F32.S32 R4, R4 ;  /* 0x0000000400047245 */ /* 0x000fe40000201400 */
[-C--:B------:R-:W-:Y:S01]  /*3f50*/  @P3 ISETP.GE.AND P0, PT, R8, R206.reuse, PT ;  /* 0x000000ce0800320c */ /* 0x080fe20003f06270 */
[-C--:B------:R-:W-:Y:S01]  /*3f60*/  FFMA.FTZ R16, R5, -R203.reuse, R16 ;  /* 0x800000cb05107223 */ /* 0x080fe20000010010 */
[----:B------:R-:W-:Y:S01]  /*3f70*/  @P3 IADD3 R56, R56, 0x19, RZ ;  /* 0x0000001938383810 */ /* 0x000fe20007ffe0ff */
[----:B------:R-:W-:Y:S01]  /*3f80*/  FFMA.FTZ R17, R4, -R203, R17 ;  /* 0x800000cb04117223 */ /* 0x000fe20000010011 */
[----:B------:R-:W-:Y:S01]  /*3f90*/  @P3 FSEL R13, R13, -INF , !P0 ;  /* 0xff8000000d0d3808 */ /* 0x000fe20004000000 */
[----:B------:R-:W1:Y:S01]  /*3fa0*/  MUFU.EX2 R100, R11 ;  /* 0x0000000b00647308 */ /* 0x000e620000000800 */
[----:B------:R-:W-:Y:S02]  /*3fb0*/  @P3 FSEL R15, R15, -INF , !P0 ;  /* 0xff8000000f0f3808 */ /* 0x000fe40004000000 */
[-C--:B------:R-:W-:Y:S01]  /*3fc0*/  @P3 ISETP.GE.AND P0, PT, R0, R206.reuse, PT ;  /* 0x000000ce0000320c */ /* 0x080fe20003f06270 */
[--C-:B------:R-:W-:Y:S01]  /*3fd0*/  FFMA.FTZ R13, R13, UR7, -R3.reuse ;  /* 0x000000070d0d7c23 */ /* 0x100fe20008010803 */
[----:B------:R-:W-:Y:S01]  /*3fe0*/  @P3 ISETP.GE.AND P1, PT, R56, R206, PT ;  /* 0x000000ce3800320c */ /* 0x000fe20003f26270 */
[--C-:B------:R-:W-:Y:S01]  /*3ff0*/  FFMA.FTZ R15, R15, UR7, -R2.reuse ;  /* 0x000000070f0f7c23 */ /* 0x100fe20008010802 */
[----:B------:R-:W-:Y:S03]  /*4000*/  @P3 FSEL R16, R16, -INF , !P0 ;  /* 0xff80000010103808 */ /* 0x000fe60004000000 */
[----:B------:R-:W-:Y:S01]  /*4010*/  MUFU.EX2 R64, R12 ;  /* 0x0000000c00407308 */ /* 0x000fe20000000800 */
[----:B------:R-:W-:Y:S02]  /*4020*/  @P3 FSEL R17, R17, -INF , !P1 ;  /* 0xff80000011113808 */ /* 0x000fe40004800000 */
[----:B------:R-:W-:Y:S01]  /*4030*/  @P3 FSEL R18, R18, -INF , !P0 ;  /* 0xff80000012123808 */ /* 0x000fe20004000000 */
[--C-:B------:R-:W-:Y:S01]  /*4040*/  FFMA.FTZ R16, R16, UR7, -R3.reuse ;  /* 0x0000000710107c23 */ /* 0x100fe20008010803 */
[----:B------:R-:W-:Y:S01]  /*4050*/  @P3 FSEL R19, R19, -INF , !P1 ;  /* 0xff80000013133808 */ /* 0x000fe20004800000 */
[----:B------:R-:W-:Y:S01]  /*4060*/  FFMA.FTZ R3, R17, UR7, -R3 ;  /* 0x0000000711037c23 */ /* 0x000fe20008010803 */
[----:B---3--:R-:W-:Y:S01]  /*4070*/  F2FP.F16.F32.PACK_AB R4, R103, R104 ;  /* 0x000000686704723e */ /* 0x008fe200000000ff */
[--C-:B------:R-:W-:Y:S01]  /*4080*/  FFMA.FTZ R18, R18, UR7, -R2.reuse ;  /* 0x0000000712127c23 */ /* 0x100fe20008010802 */
[----:B-1----:R-:W-:Y:S01]  /*4090*/  F2FP.F16.F32.PACK_AB R0, R100, R102 ;  /* 0x000000666400723e */ /* 0x002fe200000000ff */
[----:B------:R-:W-:Y:S01]  /*40a0*/  FFMA.FTZ R2, R19, UR7, -R2 ;  /* 0x0000000713027c23 */ /* 0x000fe20008010802 */
[----:B------:R1:W-:Y:S01]  /*40b0*/  MUFU.EX2 R57, R3 ;  /* 0x0000000300397308 */ /* 0x0003e20000000800 */
[----:B------:R2:W-:Y:S01]  /*40c0*/  STS [R223+0x12000], R4 ;  /* 0x01200004df007388 */ /* 0x0005e20000000800 */
[----:B------:R-:W-:Y:S04]  /*40d0*/  IADD3 R58, P0, R236, R221, RZ ;  /* 0x000000ddec3a7210 */ /* 0x000fe80007f1e0ff */
[----:B------:R-:W-:Y:S04]  /*40e0*/  IADD3.X R59, R240, R220, RZ, P0, !PT ;  /* 0x000000dcf03b7210 */ /* 0x000fe800007fe4ff */
[----:B------:R3:W-:Y:S10]  /*40f0*/  MUFU.EX2 R61, R2 ;  /* 0x00000002003d7308 */ /* 0x0007f40000000800 */
[----:B------:R-:W4:Y:S01]  /*4100*/  MUFU.EX2 R63, R13 ;  /* 0x0000000d003f7308 */ /* 0x000f220000000800 */
[----:B-1----:R-:W-:Y:S05]  /*4110*/  F2FP.F16.F32.PACK_AB R3, R105, R106 ;  /* 0x0000006a6903723e */ /* 0x002fea00000000ff */
[----:B------:R-:W-:Y:S04]  /*4120*/  STS [R223+0x12400], R3 ;  /* 0x01240003df007388 */ /* 0x000fe80000000800 */
[----:B------:R-:W-:Y:S01]  /*4130*/  MUFU.EX2 R66, R14 ;  /* 0x0000000e00427308 */ /* 0x000fe20000000800 */
[----:B---3--:R-:W-:Y:S01]  /*4140*/  F2FP.F16.F32.PACK_AB R2, R67, R101 ;  /* 0x000000654302723e */ /* 0x008fe200000000ff */
[----:B------:R1:W-:Y:S04]  /*4150*/  STS [R225+0x12400], R0 ;  /* 0x01240000e1007388 */ /* 0x0003e80000000800 */
[----:B------:R3:W-:Y:S04]  /*4160*/  STS [R225+0x12000], R2 ;  /* 0x01200002e1007388 */ /* 0x0007e80000000800 */
[----:B------:R-:W2:Y:S01]  /*4170*/  MUFU.EX2 R65, R15 ;  /* 0x0000000f00417308 */ /* 0x000ea20000000800 */
[----:B----4-:R-:W-:Y:S05]  /*4180*/  F2FP.F16.F32.PACK_AB R5, R63, R64 ;  /* 0x000000403f05723e */ /* 0x010fea00000000ff */
[----:B------:R-:W-:Y:S04]  /*4190*/  STS [R222+0x12000], R5 ;  /* 0x01200005de007388 */ /* 0x000fe80000000800 */
[----:B------:R-:W3:Y:S10]  /*41a0*/  MUFU.EX2 R62, R18 ;  /* 0x00000012003e7308 */ /* 0x000ef40000000800 */
[----:B------:R-:W4:Y:S01]  /*41b0*/  MUFU.EX2 R60, R16 ;  /* 0x00000010003c7308 */ /* 0x000f220000000800 */
[----:B--2---:R-:W-:Y:S02]  /*41c0*/  F2FP.F16.F32.PACK_AB R4, R65, R66 ;  /* 0x000000424104723e */ /* 0x004fe400000000ff */
[----:B-1----:R-:W-:Y:S03]  /*41d0*/  LEA R0, R197, UR5, 0x1 ;  /* 0x00000005c5007c11 */ /* 0x002fe6000f8e08ff */
[----:B------:R-:W-:Y:S01]  /*41e0*/  STS [R222+0x12400], R4 ;  /* 0x01240004de007388 */ /* 0x000fe20000000800 */
[----:B------:R-:W-:Y:S02]  /*41f0*/  IADD3 R56, R189, R0, RZ ;  /* 0x00000000bd387210 */ /* 0x000fe40007ffe0ff */
[----:B---3--:R-:W-:Y:S05]  /*4200*/  F2FP.F16.F32.PACK_AB R2, R61, R62 ;  /* 0x0000003e3d02723e */ /* 0x008fea00000000ff */
[----:B------:R1:W-:Y:S01]  /*4210*/  STS [R224+0x12400], R2 ;  /* 0x01240002e0007388 */ /* 0x0003e20000000800 */
[----:B----4-:R-:W-:Y:S05]  /*4220*/  F2FP.F16.F32.PACK_AB R3, R57, R60 ;  /* 0x0000003c3903723e */ /* 0x010fea00000000ff */
[----:B------:R2:W-:Y:S04]  /*4230*/  STS [R224+0x12000], R3 ;  /* 0x01200003e0007388 */ /* 0x0005e80000000800 */
[----:B------:R-:W3:Y:S01]  /*4240*/  LDSM.16.M88.4 R16, [R0+0x8000] ;  /* 0x008000000010783b */ /* 0x000ee20000000200 */
[----:B-1----:R-:W-:Y:S07]  /*4250*/  IMAD.IADD R2, R192, 0x1, R0 ;  /* 0x00000001c0027824 */ /* 0x002fee00078e0200 */
[----:B------:R-:W1:Y:S01]  /*4260*/  LDSM.16.M88.4 R52, [R2+0x8000] ;  /* 0x008000000234783b */ /* 0x000e620000000200 */
[----:B--2---:R-:W-:Y:S01]  /*4270*/  IMAD.IADD R3, R189, 0x1, R2 ;  /* 0x00000001bd037824 */ /* 0x004fe200078e0202 */
[C---:B---3--:R-:W-:Y:S06]  /*4280*/  HMMA.16816.F32 R4, R16.reuse, R108, RZ ;  /* 0x0000006c1004723c */ /* 0x048fec00000018ff */
        /* <DEDUP_REMOVED lines=17> */
[----:B------:R1:W2:Y:S08]  /*43a0*/  LDSM.16.M88.4 R52, [R0+0xa000] ;  /* 0x00a000000034783b */ /* 0x0002b00000000200 */
[----:B-1----:R-:W3:Y:S01]  /*43b0*/  LDG.E R0, desc[UR16][R58.64+0x20] ;  /* 0x000020103a007981 */ /* 0x002ee2000c1e1900 */
[C---:B--2---:R-:W-:Y:S06]  /*43c0*/  HMMA.16816.F32 R4, R52.reuse, R140, R4 ;  /* 0x0000008c3404723c */ /* 0x044fec0000001804 */
[C---:B------:R-:W-:Y:S06]  /*43d0*/  HMMA.16816.F32 R8, R52.reuse, R142, R8 ;  /* 0x0000008e3408723c */ /* 0x040fec0000001808 */
[C---:B------:R-:W-:Y:S06]  /*43e0*/  HMMA.16816.F32 R12, R52.reuse, R144, R12 ;  /* 0x00000090340c723c */ /* 0x040fec000000180c */
[----:B------:R-:W-:Y:S01]  /*43f0*/  HMMA.16816.F32 R16, R52, R146, R16 ;  /* 0x000000923410723c */ /* 0x000fe20000001810 */
[----:B------:R1:W2:Y:S08]  /*4400*/  LDSM.16.M88.4 R52, [R2+0xa000] ;  /* 0x00a000000234783b */ /* 0x0002b00000000200 */
[----:B-1----:R-:W4:Y:S01]  /*4410*/  LDG.E R2, desc[UR16][R58.64] ;  /* 0x000000103a027981 */ /* 0x002f22000c1e1900 */
        /* <DEDUP_REMOVED lines=13> */
[----:B------:R-:W-:Y:S11]  /*44f0*/  HMMA.16816.F32 R16, R52, R170, R16 ;  /* 0x000000aa3410723c */ /* 0x000ff60000001810 */
[----:B------:R-:W-:Y:S01]  /*4500*/  @!UPT UIADD3 URZ, URZ, URZ, URZ ;  /* 0x0000003f3f3ff290 */ /* 0x000fe2000fffe03f */
[C---:B---3--:R-:W-:Y:S01]  /*4510*/  FADD.FTZ R11, -R0.reuse, R11 ;  /* 0x0000000b000b7221 */ /* 0x048fe20000010100 */
[----:B------:R-:W-:Y:S01]  /*4520*/  FADD.FTZ R7, -R0, R7 ;  /* 0x0000000700077221 */ /* 0x000fe20000010100 */
[C---:B----4-:R-:W-:Y:S01]  /*4530*/  FADD.FTZ R5, -R2.reuse, R5 ;  /* 0x0000000502057221 */ /* 0x050fe20000010100 */
[C---:B------:R-:W-:Y:S01]  /*4540*/  FADD.FTZ R3, -R2.reuse, R4 ;  /* 0x0000000402037221 */ /* 0x040fe20000010100 */
[C---:B------:R-:W-:Y:S02]  /*4550*/  FADD.FTZ R8, -R2.reuse, R8 ;  /* 0x0000000802087221 */ /* 0x040fe40000010100 */
[C---:B------:R-:W-:Y:S01]  /*4560*/  FADD.FTZ R4, -R2.reuse, R12 ;  /* 0x0000000c02047221 */ /* 0x040fe20000010100 */
[----:B------:R-:W-:Y:S01]  /*4570*/  FMUL.FTZ R52, R103, R5 ;  /* 0x0000000567347220 */ /* 0x000fe20000410000 */
[----:B------:R-:W-:Y:S01]  /*4580*/  FADD.FTZ R5, -R2, R9 ;  /* 0x0000000902057221 */ /* 0x000fe20000010100 */
[----:B------:R-:W-:Y:S01]  /*4590*/  FMUL.FTZ R3, R104, R3 ;  /* 0x0000000368037220 */ /* 0x000fe20000410000 */
[----:B------:R-:W-:Y:S01]  /*45a0*/  FMUL.FTZ R9, R101, R8 ;  /* 0x0000000865097220 */ /* 0x000fe20000410000 */
[----:B------:R-:W-:Y:S01]  /*45b0*/  FADD.FTZ R8, -R2, R13 ;  /* 0x0000000d02087221 */ /* 0x000fe20000010100 */
[----:B------:R-:W-:Y:S01]  /*45c0*/  FMUL.FTZ R5, R67, R5 ;  /* 0x0000000543057220 */ /* 0x000fe20000410000 */
[----:B------:R-:W-:Y:S01]  /*45d0*/  FMUL.FTZ R4, R64, R4 ;  /* 0x0000000440047220 */ /* 0x000fe20000410000 */
[----:B------:R-:W-:Y:S01]  /*45e0*/  F2FP.F16.F32.PACK_AB R52, R52, R3 ;  /* 0x000000033434723e */ /* 0x000fe200000000ff */
[C---:B------:R-:W-:Y:S01]  /*45f0*/  FADD.FTZ R3, -R2.reuse, R16 ;  /* 0x0000001002037221 */ /* 0x040fe20000010100 */
[----:B------:R-:W-:Y:S01]  /*4600*/  FADD.FTZ R2, -R2, R17 ;  /* 0x0000001102027221 */ /* 0x000fe20000010100 */
[----:B------:R-:W-:Y:S01]  /*4610*/  F2FP.F16.F32.PACK_AB R12, R5, R9 ;  /* 0x00000009050c723e */ /* 0x000fe200000000ff */
        /* <DEDUP_REMOVED lines=77> */
.L_x_163:
[----:B---3--:R-:W-:Y:S01]  /*4af0*/  F2FP.F16.F32.PACK_AB R2, R16, R17 ;  /* 0x000000111002723e */ /* 0x008fe200000000ff */
[----:B------:R-:W-:Y:S01]  /*4b00*/  STS [R223+0x10000], R52 ;  /* 0x01000034df007388 */ /* 0x000fe20000000800 */
[----:B------:R-:W-:Y:S01]  /*4b10*/  F2FP.F16.F32.PACK_AB R0, R11, R13 ;  /* 0x0000000d0b00723e */ /* 0x000fe200000000ff */
[----:B------:R-:W1:Y:S01]  /*4b20*/  LDC R100, c[0x0][0x270] ;  /* 0x00009c00ff647b82 */ /* 0x000e620000000800 */
        /* <DEDUP_REMOVED lines=104> */
.L_x_164:
[----:B------:R-:W-:Y:S01]  /*51b0*/  LDSM.16.M88.4 R64, [R194] ;  /* 0x00000000c240783b */ /* 0x000fe20000000200 */
[CC--:B---3--:R-:W-:Y:S03]  /*51c0*/  LEA R2, P1, R212.reuse, R200.reuse, 0x2 ;  /* 0x000000c8d4027211 */ /* 0x0c8fe600078210ff */
[----:B------:R-:W1:Y:S01]  /*51d0*/  LDSM.16.MT88.4 R16, [R0+0xc000] ;  /* 0x00c000000010783b */ /* 0x000e620000004200 */
[----:B------:R-:W-:Y:S03]  /*51e0*/  LEA.HI.X.SX32 R3, R212, R201, 0x2, P1 ;  /* 0x000000c9d4037211 */ /* 0x000fe600008f16ff */
        /* <DEDUP_REMOVED lines=40> */
[C---:B------:R-:W-:Y:S03]  /*5470*/  IMAD.IADD R107, R212.reuse, 0x1, R251 ;  /* 0x00000001d46b7824 */ /* 0x040fe600078e02fb */
[----:B------:R-:W5:Y:S01]  /*5480*/  @P6 LDG.E R213, desc[UR16][R104.64+-0x100] ;  /* 0xffff001068d56981 */ /* 0x000f62000c1e1900 */
[----:B------:R-:W-:Y:S03]  /*5490*/  VIADD R106, R217, 0x40 ;  /* 0x00000040d96a7836 */ /* 0x000fe60000000000 */
[----:B------:R4:W5:Y:S01]  /*54a0*/  @P6 LDG.E R216, desc[UR16][R104.64+-0xe0] ;  /* 0xffff201068d86981 */ /* 0x000962000c1e1900 */
[-C--:B-1----:R-:W-:Y:S05]  /*54b0*/  HMMA.16816.F32 R4, R172, R180.reuse, R4 ;  /* 0x000000b4ac04723c */ /* 0x082fea0000001804 */
[----:B---3--:R-:W-:Y:S01]  /*54c0*/  IMAD.IADD R0, R212, 0x1, R252 ;  /* 0x00000001d4007824 */ /* 0x008fe200078e02fc */
[C---:B--2---:R-:W-:Y:S05]  /*54d0*/  HMMA.16816.F32 R8, R176.reuse, R180, R8 ;  /* 0x000000b4b008723c */ /* 0x044fea0000001808 */
[CC--:B----4-:R-:W-:Y:S11]  /*54e0*/  LEA R104, P1, R245.reuse, R200.reuse, 0x2 ;  /* 0x000000c8f5687211 */ /* 0x0d0ff600078210ff */
[----:B------:R-:W-:Y:S01]  /*54f0*/  @!UPT UIADD3 URZ, URZ, URZ, URZ ;  /* 0x0000003f3f3ff290 */ /* 0x000fe2000fffe03f */
        /* <DEDUP_REMOVED lines=32> */
[CC--:B---3--:R-:W-:Y:S02]  /*5700*/  LEA R6, P1, R107.reuse, R200.reuse, 0x2 ;  /* 0x000000c86b067211 */ /* 0x0c8fe400078210ff */
[CC--:B------:R-:W-:Y:S01]  /*5710*/  LEA R10, P0, R230.reuse, R200.reuse, 0x2 ;  /* 0x000000c8e60a7211 */ /* 0x0c0fe200078010ff */
[----:B------:R1:W-:Y:S01]  /*5720*/  REDG.E.ADD.F32.FTZ.RN.STRONG.GPU desc[UR16][R4.64], R18 ;  /* 0x00000012040079a6 */ /* 0x0003e2000c10f390 */
[-C--:B------:R-:W-:Y:S01]  /*5730*/  LEA.HI.X.SX32 R7, R107, R201.reuse, 0x2, P1 ;  /* 0x000000c96b077211 */ /* 0x080fe200008f16ff */
[----:B------:R-:W-:Y:S01]  /*5740*/  VIADD R107, R217, 0x40 ;  /* 0x00000040d96b7836 */ /* 0x000fe20000000000 */
[-C--:B------:R-:W-:Y:S03]  /*5750*/  LEA.HI.X.SX32 R11, R230, R201.reuse, 0x2, P0 ;  /* 0x000000c9e60b7211 */ /* 0x080fe600000f16ff */
[----:B------:R2:W-:Y:S01]  /*5760*/  REDG.E.ADD.F32.FTZ.RN.STRONG.GPU desc[UR16][R6.64], R19 ;  /* 0x00000013060079a6 */ /* 0x0005e2000c10f390 */
[----:B------:R-:W-:Y:S03]  /*5770*/  IMAD.IADD R107, R212, 0x1, R107 ;  /* 0x00000001d46b7824 */ /* 0x000fe600078e026b */
        /* <DEDUP_REMOVED lines=16> */
[-C--:B--2---:R-:W-:Y:S02]  /*5880*/  LEA R6, P1, R107, R200.reuse, 0x2 ;  /* 0x000000c86b067211 */ /* 0x084fe400078210ff */
[-C--:B------:R-:W-:Y:S01]  /*5890*/  LEA R10, P0, R235, R200.reuse, 0x2 ;  /* 0x000000c8eb0a7211 */ /* 0x080fe200078010ff */
        /* <DEDUP_REMOVED lines=12> */
[CC--:B---3--:R-:W-:Y:S02]  /*5960*/  LEA R10, P0, R0.reuse, R200.reuse, 0x2 ;  /* 0x000000c8000a7211 */ /* 0x0c8fe400078010ff */
[CC--:B----4-:R-:W-:Y:S01]  /*5970*/  LEA R8, P4, R233.reuse, R200.reuse, 0x2 ;  /* 0x000000c8e9087211 */ /* 0x0d0fe200078810ff */
        /* <DEDUP_REMOVED lines=80> */
[----:B------:R-:W2:Y:S01]  /*5e80*/  LDL R107, [R1+0x4] ;  /* 0x00000400016b7983 */ /* 0x000ea20000100800 */
        /* <DEDUP_REMOVED lines=81> */
[----:B------:R-:W-:Y:S04]  /*63a0*/  STS [R106+0x2400], R3 ;  /* 0x002400036a007388 */ /* 0x000fe80000000800 */
[----:B------:R-:W-:Y:S04]  /*63b0*/  STS [R107+0x3000], R6 ;  /* 0x003000066b007388 */ /* 0x000fe80000000800 */
[----:B------:R-:W-:Y:S04]  /*63c0*/  STS [R107+0x3400], R5 ;  /* 0x003400056b007388 */ /* 0x000fe80000000800 */
[----:B------:R2:W-:Y:S04]  /*63d0*/  STS [R106+0x3000], R2 ;  /* 0x003000026a007388 */ /* 0x0005e80000000800 */
[----:B------:R3:W-:Y:S04]  /*63e0*/  STS [R106+0x3400], R0 ;  /* 0x003400006a007388 */ /* 0x0007e80000000800 */
[----:B------:R4:W-:Y:S01]  /*63f0*/  STS [R107+0x4000], R20 ;  /* 0x004000146b007388 */ /* 0x0009e20000000800 */
[----:B-1----:R-:W-:-:S03]  /*6400*/  @P0 IADD3 R4, R246, R104, RZ ;  /* 0x00000068f6040210 */ /* 0x002fc60007ffe0ff */
[----:B------:R-:W-:Y:S04]  /*6410*/  STS [R107+0x4400], R22 ;  /* 0x004400166b007388 */ /* 0x000fe80000000800 */
[----:B------:R1:W-:Y:S04]  /*6420*/  STS [R106+0x4000], R32 ;  /* 0x004000206a007388 */ /* 0x0003e80000000800 */
[----:B------:R1:W-:Y:S04]  /*6430*/  STS [R106+0x4400], R34 ;  /* 0x004400226a007388 */ /* 0x0003e80000000800 */
[----:B------:R1:W-:Y:S01]  /*6440*/  STS [R107+0x5000], R24 ;  /* 0x005000186b007388 */ /* 0x0003e20000000800 */
[----:B--2---:R-:W2:Y:S03]  /*6450*/  @P0 LDC.64 R2, c[0x0][0x450] ;  /* 0x00011400ff020b82 */ /* 0x004ea60000000a00 */
[----:B------:R1:W-:Y:S01]  /*6460*/  STS [R107+0x5400], R26 ;  /* 0x0054001a6b007388 */ /* 0x0003e20000000800 */
[----:B---3--:R-:W-:-:S02]  /*6470*/  @P0 IADD3 R0, R246, R104, RZ ;  /* 0x00000068f6000210 */ /* 0x008fc40007ffe0ff */
[----:B------:R-:W3:Y:S02]  /*6480*/  S2R R104, SR_CTAID.Y ;  /* 0x0000000000687919 */ /* 0x000ee40000002600 */
[----:B----4-:R-:W4:Y:S01]  /*6490*/  @P0 LDC.64 R20, c[0x0][0x458] ;  /* 0x00011600ff140b82 */ /* 0x010f220000000a00 */
[----:B------:R1:W-:Y:S04]  /*64a0*/  STS [R106+0x5000], R28 ;  /* 0x0050001c6a007388 */ /* 0x0003e80000000800 */
[----:B------:R1:W-:Y:S04]  /*64b0*/  STS [R106+0x5400], R30 ;  /* 0x0054001e6a007388 */ /* 0x0003e80000000800 */
[----:B------:R1:W-:Y:S04]  /*64c0*/  STS [R107+0x6000], R36 ;  /* 0x006000246b007388 */ /* 0x0003e80000000800 */
[----:B------:R1:W-:Y:S01]  /*64d0*/  STS [R107+0x6400], R38 ;  /* 0x006400266b007388 */ /* 0x0003e20000000800 */
[----:B--2---:R-:W-:-:S02]  /*64e0*/  @P0 IMAD R8, R0, R3, RZ ;  /* 0x0000000300080224 */ /* 0x004fc400078e02ff */
[----:B------:R-:W-:Y:S01]  /*64f0*/  @P0 IMAD.WIDE.U32 R6, R0, R2, RZ ;  /* 0x0000000200060225 */ /* 0x000fe200078e00ff */
[----:B------:R2:W-:Y:S03]  /*6500*/  STS [R106+0x6000], R48 ;  /* 0x006000306a007388 */ /* 0x0005e60000000800 */
[----:B------:R-:W-:Y:S01]  /*6510*/  @P0 IMAD.MOV.U32 R11, RZ, RZ, R6 ;  /* 0x000000ffff0b0224 */ /* 0x000fe200078e0006 */
[----:B------:R2:W-:Y:S01]  /*6520*/  STS [R106+0x6400], R50 ;  /* 0x006400326a007388 */ /* 0x0005e20000000800 */
[C---:B----4-:R-:W-:Y:S01]  /*6530*/  @P0 IMAD R0, R4.reuse, R21, RZ ;  /* 0x0000001504000224 */ /* 0x050fe200078e02ff */
[----:B------:R-:W-:Y:S01]  /*6540*/  @P0 IADD3 R12, R7, R8, RZ ;  /* 0x00000008070c0210 */ /* 0x000fe20007ffe0ff */
[----:B------:R-:W-:Y:S01]  /*6550*/  @P0 IMAD.WIDE.U32 R4, R4, R20, RZ ;  /* 0x0000001404040225 */ /* 0x000fe200078e00ff */
[----:B------:R2:W-:Y:S03]  /*6560*/  STS [R107+0x7000], R40 ;  /* 0x007000286b007388 */ /* 0x0005e60000000800 */
[----:B-1----:R-:W-:Y:S01]  /*6570*/  @P0 IMAD.MOV.U32 R32, RZ, RZ, R4 ;  /* 0x000000ffff200224 */ /* 0x002fe200078e0004 */
[----:B------:R2:W-:Y:S01]  /*6580*/  STS [R107+0x7400], R42 ;  /* 0x0074002a6b007388 */ /* 0x0005e20000000800 */
[----:B------:R-:W-:-:S02]  /*6590*/  @P0 IADD3 R33, R5, R0, RZ ;  /* 0x0000000005210210 */ /* 0x000fc40007ffe0ff */
[----:B------:R-:W-:Y:S01]  /*65a0*/  LEA R4, R105, UR5, 0x1 ;  /* 0x0000000569047c11 */ /* 0x000fe2000f8e08ff */
[----:B------:R2:W-:Y:S01]  /*65b0*/  STS [R106+0x7000], R44 ;  /* 0x0070002c6a007388 */ /* 0x0005e20000000800 */
[----:B---3--:R-:W-:Y:S01]  /*65c0*/  SHF.R.S32.HI R10, RZ, 0x1f, R104 ;  /* 0x0000001fff0a7819 */ /* 0x008fe20000011468 */
[----:B------:R-:W1:Y:S02]  /*65d0*/  S2R R13, SR_TID.X ;  /* 0x00000000000d7919 */ /* 0x000e640000002100 */
        /* <DEDUP_REMOVED lines=14> */
.L_x_166:
        /* <DEDUP_REMOVED lines=13> */
.L_x_167:
[----:B------:R-:W-:Y:S01]  /*6790*/  BAR.SYNC.DEFER_BLOCKING 0x0 ;  /* 0x0000000000007b1d */ /* 0x000fe20000010000 */
[----:B------:R-:W-:Y:S01]  /*67a0*/  IMAD.SHL.U32 R5, R247, 0x40, RZ ;  /* 0x00000040f7057824 */ /* 0x000fe200078e00ff */
[--C-:B------:R-:W-:Y:S01]  /*67b0*/  SHF.R.S32.HI R7, RZ, 0x1f, R214.reuse ;  /* 0x0000001fff077819 */ /* 0x100fe200000114d6 */
[----:B------:R-:W-:Y:S01]  /*67c0*/  IMAD.MOV.U32 R6, RZ, RZ, R214 ;  /* 0x000000ffff067224 */ /* 0x000fe200078e00d6 */
[----:B-1----:R-:W-:Y:S02]  /*67d0*/  SHF.R.S32.HI R10, RZ, 0x1f, R13 ;  /* 0x0000001fff0a7819 */ /* 0x002fe4000001140d */
[----:B------:R-:W-:Y:S01]  /*67e0*/  SHF.R.S32.HI R22, RZ, 0x1f, R5 ;  /* 0x0000001fff167819 */ /* 0x000fe20000011405 */
[-C--:B------:R-:W-:Y:S01]  /*67f0*/  IMAD.WIDE.U32 R8, R5, R2.reuse, R6 ;  /* 0x0000000205087225 */ /* 0x080fe200078e0006 */
[----:B------:R-:W-:Y:S01]  /*6800*/  LEA.HI R13, R10, R13, RZ, 0x3 ;  /* 0x0000000d0a0d7211 */ /* 0x000fe200078f18ff */
[----:B------:R-:W-:Y:S01]  /*6810*/  ULDC.64 UR6, c[0x0][0x468] ;  /* 0x00011a0000067ab9 */ /* 0x000fe20000000a00 */
[----:B------:R-:W-:Y:S01]  /*6820*/  SHF.R.S32.HI R23, RZ, 0x1f, R248 ;  /* 0x0000001fff177819 */ /* 0x000fe200000114f8 */
[----:B------:R-:W-:Y:S01]  /*6830*/  IMAD R0, R22, R2, RZ ;  /* 0x0000000216007224 */ /* 0x000fe200078e02ff */
[----:B------:R-:W-:Y:S01]  /*6840*/  IADD3 R8, P0, R11, R8, RZ ;  /* 0x000000080b087210 */ /* 0x000fe20007f1e0ff */
[----:B------:R-:W-:Y:S02]  /*6850*/  BSSY B0, `(.L_x_168) ;  /* 0x0000023000007945 */ /* 0x000fe40003800000 */
[----:B------:R-:W-:Y:S01]  /*6860*/  IMAD R10, R5, R3, R0 ;  /* 0x00000003050a7224 */ /* 0x000fe200078e0200 */
[----:B------:R-:W-:Y:S01]  /*6870*/  SHF.R.S32.HI R0, RZ, 0x3, R13 ;  /* 0x00000003ff007819 */ /* 0x000fe2000001140d */
[----:B------:R-:W-:-:S03]  /*6880*/  IMAD R11, R23, UR6, RZ ;  /* 0x00000006170b7c24 */ /* 0x000fc6000f8e02ff */
[----:B------:R-:W-:Y:S01]  /*6890*/  IADD3.X R9, R12, R9, R10, P0, !PT ;  /* 0x000000090c097210 */ /* 0x000fe200007fe40a */
[----:B------:R-:W-:Y:S01]  /*68a0*/  IMAD R10, R247, -0x40, R206 ;  /* 0xffffffc0f70a7824 */ /* 0x000fe200078e02ce */
[----:B------:R-:W-:Y:S01]  /*68b0*/  SHF.R.S32.HI R34, RZ, 0x1f, R0 ;  /* 0x0000001fff227819 */ /* 0x000fe20000011400 */
[----:B------:R-:W-:Y:S01]  /*68c0*/  VIADD R12, R0, 0x20 ;  /* 0x00000020000c7836 */ /* 0x000fe20000000000 */
[----:B------:R1:W3:Y:S01]  /*68d0*/  LDS.128 R28, [R4+0xd000] ;  /* 0x00d00000041c7984 */ /* 0x0002e20000000c00 */
[----:B------:R-:W-:Y:S01]  /*68e0*/  IMAD R11, R248, UR7, R11 ;  /* 0x00000007f80b7c24 */ /* 0x000fe2000f8e020b */
[-C--:B------:R-:W-:Y:S01]  /*68f0*/  ISETP.GE.AND P3, PT, R0, R10.reuse, PT ;  /* 0x0000000a0000720c */ /* 0x080fe20003f66270 */
[----:B------:R-:W-:Y:S01]  /*6900*/  IMAD.WIDE.U32 R8, R248, UR6, R8 ;  /* 0x00000006f8087c25 */ /* 0x000fe2000f8e0008 */
[----:B--2---:R1:W2:Y:S01]  /*6910*/  LDS.128 R40, [R4+0x10000] ;  /* 0x0100000004287984 */ /* 0x0042a20000000c00 */
[----:B------:R-:W-:Y:S02]  /*6920*/  ISETP.GE.AND P2, PT, R12, R10, PT ;  /* 0x0000000a0c00720c */ /* 0x000fe40003f46270 */
[----:B------:R-:W-:Y:S01]  /*6930*/  IMAD.IADD R14, R9, 0x1, R11 ;  /* 0x00000001090e7824 */ /* 0x000fe200078e020b */
[----:B------:R1:W4:Y:S04]  /*6940*/  LDS.128 R48, [R4+0x11000] ;  /* 0x0110000004307984 */ /* 0x0003280000000c00 */
[----:B------:R1:W1:Y:S04]  /*6950*/  LDS.128 R36, [R4+0x12000] ;  /* 0x0120000004247984 */ /* 0x0002680000000c00 */
[----:B------:R1:W1:Y:S01]  /*6960*/  LDS.128 R44, [R4+0x13000] ;  /* 0x01300000042c7984 */ /* 0x0002620000000c00 */
[----:B------:R-:W-:Y:S05]  /*6970*/  @P3 BRA `(.L_x_169) ;  /* 0x0000000000403947 */ /* 0x000fea0003800000 */
[----:B------:R-:W-:Y:S01]  /*6980*/  ULDC UR4, c[0x0][0x2d0] ;  /* 0x0000b40000047ab9 */ /* 0x000fe20000000800 */
[----:B------:R-:W3:Y:S01]  /*6990*/  LDS.128 R24, [R4+0xe000] ;  /* 0x00e0000004187984 */ /* 0x000ee20000000c00 */
        /* <DEDUP_REMOVED lines=8> */
[----:B------:R-:W2:Y:S01]  /*6a20*/  @!P4 LDS.128 R16, [R4+0xc000] ;  /* 0x00c000000410c984 */ /* 0x000ea20000000c00 */
[----:B------:R-:W-:Y:S01]  /*6a30*/  IMAD.IADD R11, R13, 0x1, R10 ;  /* 0x000000010d0b7824 */ /* 0x000fe200078e020a */
[----:B------:R-:W-:-:S04]  /*6a40*/  LEA R10, P0, R12, UR6, 0x1 ;  /* 0x000000060c0a7c11 */ /* 0x000fc8000f8008ff */
[----:B------:R-:W-:-:S05]  /*6a50*/  LEA.HI.X R11, R12, UR7, R11, 0x1, P0 ;  /* 0x000000070c0b7c11 */ /* 0x000fca00080f0c0b */
[----:B---3--:R3:W-:Y:S04]  /*6a60*/  @!P1 STG.E.128 desc[UR16][R10.64+0x80], R24 ;  /* 0x000080180a009986 */ /* 0x0087e8000c101d10 */
[----:B--2---:R3:W-:Y:S02]  /*6a70*/  @!P4 STG.E.128 desc[UR16][R10.64], R16 ;  /* 0x000000100a00c986 */ /* 0x0047e4000c101d10 */
.L_x_169:
[----:B------:R-:W-:Y:S05]  /*6a80*/  BSYNC B0 ;  /* 0x0000000000007941 */ /* 0x000fea0003800000 */
.L_x_168:
[----:B---3--:R3:W1:Y:S01]  /*6a90*/  LDS.128 R16, [R4+0xf000] ;  /* 0x00f0000004107984 */ /* 0x0086620000000c00 */
[----:B------:R-:W-:Y:S04]  /*6aa0*/  BSSY B0, `(.L_x_170) ;  /* 0x0000011000007945 */ /* 0x000fe80003800000 */
[----:B------:R-:W-:Y:S05]  /*6ab0*/  @P2 BRA `(.L_x_171) ;  /* 0x00000000003c2947 */ /* 0x000fea0003800000 */
[----:B-1-3--:R-:W-:Y:S01]  /*6ac0*/  IADD3 R4, P0, R0, 0x20, RZ ;  /* 0x0000002000047810 */ /* 0x00afe20007f1e0ff */
        /* <DEDUP_REMOVED lines=12> */
[----:B------:R1:W-:Y:S04]  /*6b90*/  @!P1 STG.E.128 desc[UR16][R2.64], R28 ;  /* 0x0000001c02009986 */ /* 0x0003e8000c101d10 */
[----:B------:R1:W-:Y:S02]  /*6ba0*/  @!P0 STG.E.128 desc[UR16][R2.64+0x80], R16 ;  /* 0x0000801002008986 */ /* 0x0003e4000c101d10 */
.L_x_171:
[----:B------:R-:W-:Y:S05]  /*6bb0*/  BSYNC B0 ;  /* 0x0000000000007941 */ /* 0x000fea0003800000 */
.L_x_170:
[-C--:B-1----:R-:W-:Y:S01]  /*6bc0*/  IMAD.WIDE.U32 R2, R5, R20.reuse, R6 ;  /* 0x0000001405027225 */ /* 0x082fe200078e0006 */
        /* <DEDUP_REMOVED lines=23> */
[----:B--2---:R1:W-:Y:S04]  /*6d40*/  @!P1 STG.E.128 desc[UR16][R4.64], R40 ;  /* 0x0000002804009986 */ /* 0x0043e8000c101d10 */
[----:B------:R1:W-:Y:S02]  /*6d50*/  @!P0 STG.E.128 desc[UR16][R4.64+0x80], R36 ;  /* 0x0000802404008986 */ /* 0x0003e4000c101d10 */
.L_x_173:
[----:B------:R-:W-:Y:S05]  /*6d60*/  BSYNC B0 ;  /* 0x0000000000007941 */ /* 0x000fea0003800000 */
.L_x_172:
        /* <DEDUP_REMOVED lines=13> */
[----:B----4-:R3:W-:Y:S01]  /*6e40*/  @!P0 STG.E.128 desc[UR16][R2.64], R48 ;  /* 0x0000003002008986 */ /* 0x0107e2000c101d10 */
[----:B------:R-:W-:-:S13]  /*6e50*/  ISETP.GE.AND P0, PT, R226, UR4, PT ;  /* 0x00000004e2007c0c */ /* 0x000fda000bf06270 */
[----:B------:R-:W-:Y:S05]  /*6e60*/  @P0 BRA `(.L_x_174) ;  /* 0x0000000800480947 */ /* 0x000fea0003800000 */
[----:B------:R1:W-:Y:S01]  /*6e70*/  STG.E.128 desc[UR16][R2.64+0x80], R44 ;  /* 0x0000802c02007986 */ /* 0x0003e2000c101d10 */
[----:B------:R-:W-:Y:S05]  /*6e80*/  BRA `(.L_x_174) ;  /* 0x0000000800407947 */ /* 0x000fea0003800000 */
.L_x_144:
[----:B------:R-:W2:Y:S01]  /*6e90*/  LDL.LU R2, [R1+0xc] ;  /* 0x00000c0001027983 */ /* 0x000ea20000300800 */
[----:B------:R-:W-:Y:S01]  /*6ea0*/  IMAD.SHL.U32 R14, R247, 0x40, RZ ;  /* 0x00000040f70e7824 */ /* 0x000fe200078e00ff */
[----:B------:R-:W1:Y:S04]  /*6eb0*/  S2R R15, SR_TID.X ;  /* 0x00000000000f7919 */ /* 0x000e680000002100 */
[----:B------:R-:W-:Y:S01]  /*6ec0*/  SHF.R.S32.HI R18, RZ, 0x1f, R14 ;  /* 0x0000001fff127819 */ /* 0x000fe2000001140e */
[----:B------:R-:W3:Y:S01]  /*6ed0*/  S2R R19, SR_CTAID.Y ;  /* 0x0000000000137919 */ /* 0x000ee20000002600 */
[----:B-1----:R-:W-:Y:S02]  /*6ee0*/  SHF.R.S32.HI R11, RZ, 0x1f, R15 ;  /* 0x0000001fff0b7819 */ /* 0x002fe4000001140f */
[----:B---3--:R-:W-:-:S02]  /*6ef0*/  SHF.R.S32.HI R10, RZ, 0x1f, R19 ;  /* 0x0000001fff0a7819 */ /* 0x008fc40000011413 */
[----:B--2---:R-:W-:-:S13]  /*6f00*/  ISETP.NE.AND P0, PT, R2, -0x1, PT ;  /* 0xffffffff0200780c */ /* 0x004fda0003f05270 */
        /* <DEDUP_REMOVED lines=25> */
.L_x_175:
        /* <DEDUP_REMOVED lines=13> */
.L_x_176:
[-C--:B------:R-:W-:Y:S01]  /*7170*/  IMAD R0, R18, R8.reuse, RZ ;  /* 0x0000000812007224 */ /* 0x080fe200078e02ff */
[----:B------:R-:W-:Y:S01]  /*7180*/  LEA.HI R5, R11, R15, RZ, 0x3 ;  /* 0x0000000f0b057211 */ /* 0x000fe200078f18ff */
[C---:B------:R-:W-:Y:S01]  /*7190*/  IMAD.WIDE.U32 R2, R14.reuse, R8, R214 ;  /* 0x000000080e027225 */ /* 0x040fe200078e00d6 */
[----:B------:R-:W-:Y:S01]  /*71a0*/  SHF.R.S32.HI R15, RZ, 0x1f, R248 ;  /* 0x0000001fff0f7819 */ /* 0x000fe200000114f8 */
[----:B------:R-:W-:Y:S01]  /*71b0*/  ULDC.64 UR6, c[0x0][0x468] ;  /* 0x00011a0000067ab9 */ /* 0x000fe20000000a00 */
[----:B------:R-:W-:Y:S01]  /*71c0*/  BSSY B0, `(.L_x_177) ;  /* 0x000001d000007945 */ /* 0x000fe20003800000 */
[----:B------:R-:W-:Y:S01]  /*71d0*/  IMAD R4, R14, R9, R0 ;  /* 0x000000090e047224 */ /* 0x000fe200078e0200 */
[----:B------:R-:W-:Y:S02]  /*71e0*/  IADD3 R2, P0, R6, R2, RZ ;  /* 0x0000000206027210 */ /* 0x000fe40007f1e0ff */
[----:B------:R-:W-:Y:S01]  /*71f0*/  SHF.R.S32.HI R0, RZ, 0x3, R5 ;  /* 0x00000003ff007819 */ /* 0x000fe20000011405 */
[----:B------:R-:W-:Y:S01]  /*7200*/  IMAD R5, R15, UR6, RZ ;  /* 0x000000060f057c24 */ /* 0x000fe2000f8e02ff */
[----:B------:R-:W-:Y:S01]  /*7210*/  IADD3.X R3, R7, R3, R4, P0, !PT ;  /* 0x0000000307037210 */ /* 0x000fe200007fe404 */
[----:B------:R-:W-:Y:S01]  /*7220*/  IMAD R4, R247, -0x40, R206 ;  /* 0xffffffc0f7047824 */ /* 0x000fe200078e02ce */
[----:B------:R-:W-:Y:S01]  /*7230*/  SHF.R.S32.HI R19, RZ, 0x1f, R0 ;  /* 0x0000001fff137819 */ /* 0x000fe20000011400 */
[----:B------:R-:W-:-:S02]  /*7240*/  VIADD R6, R0, 0x20 ;  /* 0x0000002000067836 */ /* 0x000fc40000000000 */
[----:B------:R-:W-:Y:S01]  /*7250*/  IMAD R5, R248, UR7, R5 ;  /* 0x00000007f8057c24 */ /* 0x000fe2000f8e0205 */
[-C--:B------:R-:W-:Y:S01]  /*7260*/  ISETP.GE.AND P3, PT, R0, R4.reuse, PT ;  /* 0x000000040000720c */ /* 0x080fe20003f66270 */
[----:B------:R-:W-:Y:S01]  /*7270*/  IMAD.WIDE.U32 R2, R248, UR6, R2 ;  /* 0x00000006f8027c25 */ /* 0x000fe2000f8e0002 */
[----:B------:R-:W-:-:S04]  /*7280*/  ISETP.GE.AND P2, PT, R6, R4, PT ;  /* 0x000000040600720c */ /* 0x000fc80003f46270 */
[----:B------:R-:W-:-:S07]  /*7290*/  IADD3 R10, R5, R3, RZ ;  /* 0x00000003050a7210 */ /* 0x000fce0007ffe0ff */
[----:B------:R-:W-:Y:S05]  /*72a0*/  @P3 BRA `(.L_x_178) ;  /* 0x0000000000383947 */ /* 0x000fea0003800000 */
        /* <DEDUP_REMOVED lines=14> */
.L_x_178:
[----:B------:R-:W-:Y:S05]  /*7390*/  BSYNC B0 ;  /* 0x0000000000007941 */ /* 0x000fea0003800000 */
.L_x_177:
        /* <DEDUP_REMOVED lines=18> */
.L_x_180:
[----:B------:R-:W-:Y:S05]  /*74c0*/  BSYNC B0 ;  /* 0x0000000000007941 */ /* 0x000fea0003800000 */
.L_x_179:
[-C--:B--2---:R-:W-:Y:S01]  /*74d0*/  IMAD.WIDE.U32 R2, R14, R12.reuse, R214 ;  /* 0x0000000c0e027225 */ /* 0x084fe200078e00d6 */
        /* <DEDUP_REMOVED lines=25> */
.L_x_182:
[----:B------:R-:W-:Y:S05]  /*7670*/  BSYNC B0 ;  /* 0x0000000000007941 */ /* 0x000fea0003800000 */
.L_x_181:
        /* <DEDUP_REMOVED lines=17> */
.L_x_174:
[----:B------:R-:W-:Y:S05]  /*7790*/  BSYNC B1 ;  /* 0x0000000000017941 */ /* 0x000fea0003800000 */
.L_x_139:
[----:B------:R-:W4:Y:S02]  /*77a0*/  LDC R0, c[0x0][0xc] ;  /* 0x00000300ff007b82 */ /* 0x000f240000000800 */
[----:B----4-:R-:W-:-:S04]  /*77b0*/  IADD3 R247, R0, R247, RZ ;  /* 0x000000f700f77210 */ /* 0x010fc80007ffe0ff */
[----:B------:R-:W-:-:S13]  /*77c0*/  ISETP.GE.AND P0, PT, R247, UR14, PT ;  /* 0x0000000ef7007c0c */ /* 0x000fda000bf06270 */
[----:B------:R-:W-:Y:S05]  /*77d0*/  @P0 BRA `(.L_x_183) ;  /* 0x0000000000040947 */ /* 0x000fea0003800000 */
[----:B------:R-:W-:Y:S05]  /*77e0*/  BRA `(.L_x_184) ;  /* 0xffffff9000507947 */ /* 0x000fea000383ffff */
.L_x_183:
[----:B------:R-:W-:Y:S05]  /*77f0*/  EXIT ;  /* 0x000000000000794d */ /* 0x000fea0003800000 */
.L_x_185:
        /* <DEDUP_REMOVED lines=16> */
.L_x_2054:


//--------------------- .text._ZN5flash44flash_bwd_dq_dk_dv_loop_seqk_parallel_kernelI23Flash_bwd_kernel_traitsILi128ELi64ELi64ELi8ELi4ELi2ELi2ELb1ELb0EN7cutlass6half_tE19Flash_kernel_traitsILi128ELi64ELi64ELi8ES3_EELb0ELb0ELb1ELb0ELb0ELb1ELb0EEEvNS_16Flash_bwd_paramsE --------------------------
	.section	.text._ZN5flash44flash_bwd_dq_dk_dv_loop_seqk_parallel_kernelI23Flash_bwd_kernel_traitsILi128ELi64ELi64ELi8ELi4ELi2ELi2ELb1ELb0EN7cutlass6half_tE19Flash_kernel_traitsILi128ELi64ELi64ELi8ES3_EELb0ELb0ELb1ELb0ELb0ELb1ELb0EEEvNS_16Flash_bwd_paramsE,"ax",@progbits
	.align	128
        .global         _ZN5flash44flash_bwd_dq_dk_dv_loop_seqk_parallel_kernelI23Flash_bwd_kernel_traitsILi128ELi64ELi64ELi8ELi4ELi2ELi2ELb1ELb0EN7cutlass6half_tE19Flash_kernel_traitsILi128ELi64ELi64ELi8ES3_EELb0ELb0ELb1ELb0ELb0ELb1ELb0EEEvNS_16Flash_bwd_paramsE
        .type           _ZN5flash44flash_bwd_dq_dk_dv_loop_seqk_parallel_kernelI23Flash_bwd_kernel_traitsILi128ELi64ELi64ELi8ELi4ELi2ELi2ELb1ELb0EN7cutlass6half_tE19Flash_kernel_traitsILi128ELi64ELi64ELi8ES3_EELb0ELb0ELb1ELb0ELb0ELb1ELb0EEEvNS_16Flash_bwd_paramsE,@function
        .size           _ZN5flash44flash_bwd_dq_dk_dv_loop_seqk_parallel_kernelI23Flash_bwd_kernel_traitsILi128ELi64ELi64ELi8ELi4ELi2ELi2ELb1ELb0EN7cutlass6half_tE19Flash_kernel_traitsILi128ELi64ELi64ELi8ES3_EELb0ELb0ELb1ELb0ELb0ELb1ELb0EEEvNS_16Flash_bwd_paramsE,(.L_x_2055 - _ZN5flash44flash_bwd_dq_dk_dv_loop_seqk_parallel_kernelI23Flash_bwd_kernel_traitsILi128ELi64ELi64ELi8ELi4ELi2ELi2ELb1ELb0EN7cutlass6half_tE19Flash_kernel_traitsILi128ELi64ELi64ELi8ES3_EELb0ELb0ELb1ELb0ELb0ELb1ELb0EEEvNS_16Flash_bwd_paramsE)
        .other          _ZN5flash44flash_bwd_dq_dk_dv_loop_seqk_parallel_kernelI23Flash_bwd_kernel_traitsILi128ELi64ELi64ELi8ELi4ELi2ELi2ELb1ELb0EN7cutlass6half_tE19Flash_kernel_traitsILi128ELi64ELi64ELi8ES3_EELb0ELb0ELb1ELb0ELb0ELb1ELb0EEEvNS_16Flash_bwd_paramsE,@"STO_CUDA_ENTRY STV_DEFAULT"
_ZN5flash44flash_bwd_dq_dk_dv_loop_seqk_parallel_kernelI23Flash_bwd_kernel_traitsILi128ELi64ELi64ELi8ELi4ELi2ELi2ELb1ELb0EN7cutlass6half_tE19Flash_kernel_traitsILi128ELi64ELi64ELi8ES3_EELb0ELb0ELb1ELb0ELb0ELb1ELb0EEEvNS_16Flash_bwd_paramsE:
.text._ZN5flash44flash_bwd_dq_dk_dv_loop_seqk_parallel_kernelI23Flash_bwd_kernel_traitsILi128ELi64ELi64ELi8ELi4ELi2ELi2ELb1ELb0EN7cutlass6half_tE19Flash_kernel_traitsILi128ELi64ELi64ELi8ES3_EELb0ELb0ELb1ELb0ELb0ELb1ELb0EEEvNS_16Flash_bwd_paramsE:
[----:B------:R-:W-:Y:S08]  /*0000*/  LDC R1, c[0x0][0x28] ;  /* 0x00000a00ff017b82 */ /* 0x000ff00000000800 */
[----:B------:R-:W1:Y:S01]  /*0010*/  S2UR UR50, SR_CTAID.X ;  /* 0x00000000003279c3 */ /* 0x000e620000002500 */
[----:B------:R-:W-:Y:S02]  /*0020*/  ULDC UR4, c[0x0][0x2c8] ;  /* 0x0000b20000047ab9 */ /* 0x000fe40000000800 */
[----:B------:R-:W-:-:S04]  /*0030*/  UIADD3 UR5, UR4, 0x3f, URZ ;  /* 0x0000003f04057890 */ /* 0x000fc8000fffe03f */
[----:B------:R-:W-:-:S04]  /*0040*/  USHF.R.S32.HI UR4, URZ, 0x1f, UR5 ;  /* 0x0000001f3f047899 */ /* 0x000fc80008011405 */
[----:B------:R-:W-:-:S04]  /*0050*/  ULEA.HI UR4, UR4, UR5, URZ, 0x6 ;  /* 0x0000000504047291 */ /* 0x000fc8000f8f303f */
[----:B------:R-:W-:-:S06]  /*0060*/  USHF.R.S32.HI UR6, URZ, 0x6, UR4 ;  /* 0x000000063f067899 */ /* 0x000fcc0008011404 */
[----:B------:R-:W-:Y:S01]  /*0070*/  MOV R219, UR6 ;  /* 0x0000000600db7c02 */ /* 0x000fe20008000f00 */
[----:B-1----:R-:W-:-:S06]  /*0080*/  UISETP.GE.AND UP0, UPT, UR50, UR6, UPT ;  /* 0x000000063200728c */ /* 0x002fcc000bf06270 */
[----:B------:R-:W-:-:S13]  /*0090*/  PLOP3.LUT P0, PT, PT, PT, UP0, 0x80, 0x0 ;  /* 0x000000000000781c */ /* 0x000fda0003f0f008 */
[----:B------:R-:W-:Y:S05]  /*00a0*/  @P0 EXIT ;  /* 0x000000000000094d */ /* 0x000fea0003800000 */
[----:B------:R-:W1:Y:S01]  /*00b0*/  S2R R7, SR_TID.X ;  /* 0x0000000000077919 */ /* 0x000e620000002100 */
[----:B------:R-:W2:Y:S01]  /*00c0*/  S2UR UR4, SR_CgaCtaId ;  /* 0x00000000000479c3 */ /* 0x000ea20000008800 */
[----:B------:R-:W-:Y:S01]  /*00d0*/  UMOV UR5, 0x400 ;  /* 0x0000040000057882 */ /* 0x000fe20000000000 */
[----:B------:R-:W-:Y:S01]  /*00e0*/  IMAD.MOV.U32 R235, RZ, RZ, -0x10 ;  /* 0xfffffff0ffeb7424 */ /* 0x000fe200078e00ff */
[----:B------:R-:W-:-:S05]  /*00f0*/  ULDC.64 UR8, c[0x0][0x208] ;  /* 0x0000820000087ab9 */ /* 0x000fca0000000a00 */
[----:B------:R-:W3:Y:S08]  /*0100*/  S2UR UR60, SR_CTAID.Z ;  /* 0x00000000003c79c3 */ /* 0x000ef00000002700 */
[----:B------:R-:W4:Y:S01]  /*0110*/  S2UR UR53, SR_CTAID.Y ;  /* 0x00000000003579c3 */ /* 0x000f220000002600 */
[----:B--2---:R-:W-:Y:S01]  /*0120*/  ULEA UR4, UR4, UR5, 0x18 ;  /* 0x0000000504047291 */ /* 0x004fe2000f8ec03f */
[----:B-1----:R-:W-:Y:S01]  /*0130*/  SHF.R.S32.HI R14, RZ, 0x1f, R7 ;  /* 0x0000001fff0e7819 */ /* 0x002fe20000011407 */
[----:B------:R-:W-:Y:S01]  /*0140*/  IMAD.SHL.U32 R222, R7, 0x2, RZ ;  /* 0x0000000207de7824 */ /* 0x000fe200078e00ff */
[----:B---3--:R-:W-:-:S02]  /*0150*/  USHF.R.S32.HI UR5, URZ, 0x1f, UR60 ;  /* 0x0000001f3f057899 */ /* 0x008fc4000801143c */
[CC--:B------:R-:W-:Y:S01]  /*0160*/  LEA.HI R0, R14.reuse, R7.reuse, RZ, 0x5 ;  /* 0x000000070e007211 */ /* 0x0c0fe200078f28ff */
[----:B------:R-:W-:Y:S01]  /*0170*/  USHF.R.S32.HI UR7, URZ, 0x1f, UR60 ;  /* 0x0000001f3f077899 */ /* 0x000fe2000801143c */
[CC--:B------:R-:W-:Y:S02]  /*0180*/  LEA.HI R11, R14.reuse, R7.reuse, RZ, 0x2 ;  /* 0x000000070e0b7211 */ /* 0x0c0fe400078f10ff */
[--C-:B------:R-:W-:Y:S01]  /*0190*/  SHF.R.S32.HI R9, RZ, 0x5, R0.reuse ;  /* 0x00000005ff097819 */ /* 0x100fe20000011400 */
[----:B------:R-:W-:Y:S01]  /*01a0*/  IMAD.U32 R229, RZ, RZ, UR5 ;  /* 0x00000005ffe57e24 */ /* 0x000fe2000f8e00ff */
[----:B------:R-:W-:Y:S01]  /*01b0*/  SHF.R.S32.HI R216, RZ, 0x1f, R0 ;  /* 0x0000001fffd87819 */ /* 0x000fe20000011400 */
[----:B----4-:R-:W-:Y:S01]  /*01c0*/  USHF.L.U32 UR5, UR53, 0x7, URZ ;  /* 0x0000000735057899 */ /* 0x010fe2000800063f */
[----:B------:R-:W-:Y:S01]  /*01d0*/  LEA.HI R17, R14, R7, RZ, 0x3 ;  /* 0x000000070e117211 */ /* 0x000fe200078f18ff */
[----:B------:R-:W-:Y:S01]  /*01e0*/  USHF.R.S32.HI UR6, URZ, 0x1f, UR53 ;  /* 0x0000001f3f067899 */ /* 0x000fe20008011435 */
[-C--:B------:R-:W-:Y:S01]  /*01f0*/  LEA.HI R216, R216, R9.reuse, RZ, 0x2 ;  /* 0x00000009d8d87211 */ /* 0x080fe200078f10ff */
[----:B------:R-:W-:Y:S01]  /*0200*/  IMAD.U32 R226, RZ, RZ, UR7 ;  /* 0x00000007ffe27e24 */ /* 0x000fe2000f8e00ff */
[----:B------:R-:W-:Y:S01]  /*0210*/  LEA.HI R2, R0, R9, RZ, 0x1 ;  /* 0x0000000900027211 */ /* 0x000fe200078f08ff */
[----:B------:R-:W-:Y:S01]  /*0220*/  IMAD.U32 R228, RZ, RZ, UR5 ;  /* 0x00000005ffe47e24 */ /* 0x000fe2000f8e00ff */
[--C-:B------:R-:W-:Y:S01]  /*0230*/  SHF.R.S32.HI R3, RZ, 0x2, R11.reuse ;  /* 0x00000002ff037819 */ /* 0x100fe2000001140b */
[----:B------:R-:W-:Y:S01]  /*0240*/  UIADD3 UR5, UR4, 0x10000, URZ ;  /* 0x0001000004057890 */ /* 0x000fe2000fffe03f */
[----:B------:R-:W-:Y:S01]  /*0250*/  SHF.R.S32.HI R8, RZ, 0x1f, R11 ;  /* 0x0000001fff087819 */ /* 0x000fe2000001140b */
[----:B------:R-:W-:Y:S01]  /*0260*/  IMAD.U32 R227, RZ, RZ, UR6 ;  /* 0x00000006ffe37e24 */ /* 0x000fe2000f8e00ff */
[----:B------:R-:W-:Y:S01]  /*0270*/  LOP3.LUT R10, R17, 0xfffffff8, RZ, 0xc0, !PT ;  /* 0xfffffff8110a7812 */ /* 0x000fe200078ec0ff */
[----:B------:R-:W-:Y:S01]  /*0280*/  UIADD3 UR6, UR4, 0xc000, URZ ;  /* 0x0000c00004067890 */ /* 0x000fe2000fffe03f */
[----:B------:R-:W-:-:S02]  /*0290*/  LEA.HI R4, R14, R7, RZ, 0x4 ;  /* 0x000000070e047211 */ /* 0x000fc400078f20ff */
[----:B------:R-:W-:Y:S01]  /*02a0*/  LOP3.LUT R216, R216, 0xfffffffc, RZ, 0xc0, !PT ;  /* 0xfffffffcd8d87812 */ /* 0x000fe200078ec0ff */
[----:B------:R-:W-:Y:S01]  /*02b0*/  IMAD.IADD R10, R7, 0x1, -R10 ;  /* 0x00000001070a7824 */ /* 0x000fe200078e0a0a */
[----:B------:R-:W-:Y:S02]  /*02c0*/  LOP3.LUT R2, R2, 0xfffffffe, RZ, 0xc0, !PT ;  /* 0xfffffffe02027812 */ /* 0x000fe400078ec0ff */
[----:B------:R-:W-:Y:S01]  /*02d0*/  LEA.HI R8, R8, R3, RZ, 0x3 ;  /* 0x0000000308087211 */ /* 0x000fe200078f18ff */
[C---:B------:R-:W-:Y:S01]  /*02e0*/  IMAD.IADD R216, R9.reuse, 0x1, -R216 ;  /* 0x0000000109d87824 */ /* 0x040fe200078e0ad8 */
[----:B------:R-:W-:Y:S01]  /*02f0*/  LOP3.LUT R0, R0, 0xffffffe0, RZ, 0xc0, !PT ;  /* 0xffffffe000007812 */ /* 0x000fe200078ec0ff */
[----:B------:R-:W-:Y:S01]  /*0300*/  IMAD.IADD R2, R9, 0x1, -R2 ;  /* 0x0000000109027824 */ /* 0x000fe200078e0a02 */
[----:B------:R-:W-:Y:S01]  /*0310*/  SHF.R.S32.HI R218, RZ, 0x3, R17 ;  /* 0x00000003ffda7819 */ /* 0x000fe20000011411 */
[----:B------:R-:W-:Y:S01]  /*0320*/  IMAD.SHL.U32 R220, R10, 0x8, RZ ;  /* 0x000000080adc7824 */ /* 0x000fe200078e00ff */
[----:B------:R-:W-:Y:S01]  /*0330*/  SHF.R.S32.HI R6, RZ, 0x4, R4 ;  /* 0x00000004ff067819 */ /* 0x000fe20000011404 */
[----:B------:R-:W-:Y:S01]  /*0340*/  IMAD.IADD R0, R7, 0x1, -R0 ;  /* 0x0000000107007824 */ /* 0x000fe200078e0a00 */
[----:B------:R-:W-:Y:S01]  /*0350*/  LOP3.LUT R8, R8, 0xfffffff8, RZ, 0xc0, !PT ;  /* 0xfffffff808087812 */ /* 0x000fe200078ec0ff */
[----:B------:R-:W-:Y:S01]  /*0360*/  IMAD.SHL.U32 R9, R218, 0x40, RZ ;  /* 0x00000040da097824 */ /* 0x000fe200078e00ff */
[----:B------:R-:W-:Y:S01]  /*0370*/  LEA.HI R5, R4, R6, RZ, 0x1 ;  /* 0x0000000604057211 */ /* 0x000fe200078f08ff */
[----:B------:R-:W-:Y:S01]  /*0380*/  IMAD.SHL.U32 R15, R2, 0x10, RZ ;  /* 0x00000010020f7824 */ /* 0x000fe200078e00ff */
[----:B------:R-:W-:Y:S01]  /*0390*/  LOP3.LUT R4, R4, 0xfffffff0, RZ, 0xc0, !PT ;  /* 0xfffffff004047812 */ /* 0x000fe200078ec0ff */
[----:B------:R-:W-:Y:S01]  /*03a0*/  IMAD.IADD R8, R3, 0x1, -R8 ;  /* 0x0000000103087824 */ /* 0x000fe200078e0a08 */
[----:B------:R-:W-:-:S02]  /*03b0*/  LOP3.LUT P4, RZ, R10, 0x2, RZ, 0xc0, !PT ;  /* 0x000000020aff7812 */ /* 0x000fc4000788c0ff */
[C---:B------:R-:W-:Y:S01]  /*03c0*/  LOP3.LUT P3, RZ, R10.reuse, 0x4, RZ, 0xc0, !PT ;  /* 0x000000040aff7812 */ /* 0x040fe2000786c0ff */
[----:B------:R-:W-:Y:S01]  /*03d0*/  IMAD.SHL.U32 R10, R10, 0x40, RZ ;  /* 0x000000400a0a7824 */ /* 0x000fe200078e00ff */
[----:B------:R-:W-:Y:S01]  /*03e0*/  SHF.R.S32.HI R3, RZ, 0x1f, R0 ;  /* 0x0000001fff037819 */ /* 0x000fe20000011400 */
[----:B------:R-:W-:Y:S01]  /*03f0*/  IMAD.IADD R19, R7, 0x1, -R4 ;  /* 0x0000000107137824 */ /* 0x000fe200078e0a04 */
[----:B------:R-:W-:Y:S02]  /*0400*/  LOP3.LUT R9, R9, 0x1c0, RZ, 0xc0, !PT ;  /* 0x000001c009097812 */ /* 0x000fe400078ec0ff */
[----:B------:R-:W-:Y:S02]  /*0410*/  LOP3.LUT R5, R5, 0xfffffffe, RZ, 0xc0, !PT ;  /* 0xfffffffe05057812 */ /* 0x000fe400078ec0ff */
[----:B------:R-:W-:Y:S02]  /*0420*/  LEA.HI R3, R3, R0, RZ, 0x2 ;  /* 0x0000000003037211 */ /* 0x000fe400078f10ff */
[----:B------:R-:W-:Y:S01]  /*0430*/  SHF.R.U32.HI R13, RZ, 0x3, R9 ;  /* 0x00000003ff0d7819 */ /* 0x000fe20000011609 */
[----:B------:R-:W-:Y:S01]  /*0440*/  IMAD.IADD R5, R6, 0x1, -R5 ;  /* 0x0000000106057824 */ /* 0x000fe200078e0a05 */
[----:B------:R-:W-:-:S02]  /*0450*/  LOP3.LUT R0, R9, 0x38, R220, 0xf8, !PT ;  /* 0x0000003809007812 */ /* 0x000fc400078ef8dc */
[----:B------:R-:W-:Y:S01]  /*0460*/  LOP3.LUT R10, R10, 0x1c0, RZ, 0xc0, !PT ;  /* 0x000001c00a0a7812 */ /* 0x000fe200078ec0ff */
[C---:B------:R-:W-:Y:S01]  /*0470*/  IMAD.SHL.U32 R12, R5.reuse, 0x200, RZ ;  /* 0x00000200050c7824 */ /* 0x040fe200078e00ff */
[----:B------:R-:W-:Y:S01]  /*0480*/  LEA.HI R9, R14, R7, RZ, 0x7 ;  /* 0x000000070e097211 */ /* 0x000fe200078f38ff */
[C---:B------:R-:W-:Y:S01]  /*0490*/  IMAD.SHL.U32 R214, R5.reuse, 0x20, RZ ;  /* 0x0000002005d67824 */ /* 0x040fe200078e00ff */
[----:B------:R-:W-:Y:S01]  /*04a0*/  SHF.R.S32.HI R4, RZ, 0x1f, R19 ;  /* 0x0000001fff047819 */ /* 0x000fe20000011413 */
[----:B------:R-:W-:Y:S01]  /*04b0*/  IMAD.SHL.U32 R5, R5, 0x8, RZ ;  /* 0x0000000805057824 */ /* 0x000fe200078e00ff */
[----:B------:R-:W-:Y:S02]  /*04c0*/  LOP3.LUT R13, R0, R13, RZ, 0x3c, !PT ;  /* 0x0000000d000d7212 */ /* 0x000fe400078e3cff */
[C---:B------:R-:W-:Y:S02]  /*04d0*/  LOP3.LUT R210, R10.reuse, 0x10, R15, 0xf8, !PT ;  /* 0x000000100ad27812 */ /* 0x040fe400078ef80f */
[----:B------:R-:W-:-:S02]  /*04e0*/  LOP3.LUT R0, R10, 0x8, R17, 0xf8, !PT ;  /* 0x000000080a007812 */ /* 0x000fc400078ef811 */
[----:B------:R-:W-:Y:S02]  /*04f0*/  SHF.R.U32.HI R15, RZ, 0x3, R10 ;  /* 0x00000003ff0f7819 */ /* 0x000fe4000001160a */
[----:B------:R-:W-:Y:S02]  /*0500*/  SHF.R.S32.HI R9, RZ, 0x7, R9 ;  /* 0x00000007ff097819 */ /* 0x000fe40000011409 */
[----:B------:R-:W-:Y:S02]  /*0510*/  LOP3.LUT R10, R8, 0x1, RZ, 0xc0, !PT ;  /* 0x00000001080a7812 */ /* 0x000fe400078ec0ff */
[----:B------:R-:W-:Y:S02]  /*0520*/  LEA.HI R4, R4, R19, RZ, 0x3 ;  /* 0x0000001304047211 */ /* 0x000fe400078f18ff */
[----:B------:R-:W-:Y:S02]  /*0530*/  LEA.HI R14, R14, R7, RZ, 0x6 ;  /* 0x000000070e0e7211 */ /* 0x000fe400078f30ff */
[----:B------:R-:W-:Y:S01]  /*0540*/  LOP3.LUT R215, R0, R15, RZ, 0x3c, !PT ;  /* 0x0000000f00d77212 */ /* 0x000fe200078e3cff */
[C---:B------:R-:W-:Y:S01]  /*0550*/  IMAD R0, R9.reuse, 0x800, R12 ;  /* 0x0000080009007824 */ /* 0x040fe200078e020c */
[----:B------:R-:W-:Y:S01]  /*0560*/  ISETP.NE.U32.AND P0, PT, R10, 0x1, PT ;  /* 0x000000010a00780c */ /* 0x000fe20003f05070 */
[----:B------:R-:W-:Y:S01]  /*0570*/  IMAD.SHL.U32 R9, R9, 0x20, RZ ;  /* 0x0000002009097824 */ /* 0x000fe200078e00ff */
[----:B------:R-:W-:Y:S01]  /*0580*/  LOP3.LUT R6, R4, 0xfffffff8, RZ, 0xc0, !PT ;  /* 0xfffffff804067812 */ /* 0x000fe200078ec0ff */
[----:B------:R-:W-:Y:S01]  /*0590*/  IMAD.IADD R215, R0, 0x1, R215 ;  /* 0x0000000100d77824 */ /* 0x000fe200078e02d7 */
[----:B------:R-:W-:Y:S01]  /*05a0*/  SHF.R.S32.HI R10, RZ, 0x6, R14 ;  /* 0x00000006ff0a7819 */ /* 0x000fe2000001140e */
[----:B------:R-:W-:Y:S01]  /*05b0*/  IMAD.SHL.U32 R4, R4, 0x40, RZ ;  /* 0x0000004004047824 */ /* 0x000fe200078e00ff */
[C---:B------:R-:W-:Y:S01]  /*05c0*/  R2P PR, R8.reuse, 0x6 ;  /* 0x0000000608007804 */ /* 0x040fe20000000000 */
[----:B------:R-:W-:Y:S01]  /*05d0*/  IMAD.SHL.U32 R8, R8, 0x40, RZ ;  /* 0x0000004008087824 */ /* 0x000fe200078e00ff */
[----:B------:R-:W-:Y:S01]  /*05e0*/  LOP3.LUT R0, R11, 0x7ffffffc, RZ, 0xc0, !PT ;  /* 0x7ffffffc0b007812 */ /* 0x000fe200078ec0ff */
[----:B------:R-:W-:Y:S01]  /*05f0*/  IMAD.IADD R6, R19, 0x1, -R6 ;  /* 0x0000000113067824 */ /* 0x000fe200078e0a06 */
[----:B------:R-:W-:Y:S01]  /*0600*/  LOP3.LUT R222, R9, 0x6, R222, 0xf8, !PT ;  /* 0x0000000609de7812 */ /* 0x000fe200078ef8de */
[----:B------:R-:W-:Y:S01]  /*0610*/  IMAD R224, R10, 0x200, R13 ;  /* 0x000002000ae07824 */ /* 0x000fe200078e020d */
[----:B------:R-:W-:Y:S01]  /*0620*/  LOP3.LUT R8, R8, 0x1c0, RZ, 0xc0, !PT ;  /* 0x000001c008087812 */ /* 0x000fe200078ec0ff */
[----:B------:R-:W-:Y:S01]  /*0630*/  IMAD.SHL.U32 R10, R10, 0x8, RZ ;  /* 0x000000080a0a7824 */ /* 0x000fe200078e00ff */
[----:B------:R-:W-:Y:S01]  /*0640*/  SHF.R.S32.HI R223, RZ, 0x2, R3 ;  /* 0x00000002ffdf7819 */ /* 0x000fe20000011403 */
[----:B------:R-:W-:Y:S01]  /*0650*/  IMAD.IADD R0, R7, 0x1, -R0 ;  /* 0x0000000107007824 */ /* 0x000fe200078e0a00 */
[----:B------:R-:W-:Y:S01]  /*0660*/  LOP3.LUT R9, R8, 0x20, R9, 0xf8, !PT ;  /* 0x0000002008097812 */ /* 0x000fe200078ef809 */
[----:B------:R-:W-:Y:S01]  /*0670*/  IMAD.SHL.U32 R6, R6, 0x40, RZ ;  /* 0x0000004006067824 */ /* 0x000fe200078e00ff */
[----:B------:R-:W-:Y:S01]  /*0680*/  LOP3.LUT R7, R10, 0x18, RZ, 0xc0, !PT ;  /* 0x000000180a077812 */ /* 0x000fe200078ec0ff */
[----:B------:R-:W-:Y:S01]  /*0690*/  IMAD.SHL.U32 R11, R0, 0x2, RZ ;  /* 0x00000002000b7824 */ /* 0x000fe200078e00ff */
[----:B------:R-:W-:Y:S01]  /*06a0*/  SHF.R.U32.HI R10, RZ, 0x3, R8 ;  /* 0x00000003ff0a7819 */ /* 0x000fe20000011608 */
[----:B------:R-:W-:Y:S01]  /*06b0*/  IMAD R223, R216, 0x10, R223 ;  /* 0x00000010d8df7824 */ /* 0x000fe200078e02df */
[----:B------:R-:W-:Y:S01]  /*06c0*/  LOP3.LUT R0, R6, 0x1c0, RZ, 0xc0, !PT ;  /* 0x000001c006007812 */ /* 0x000fe200078ec0ff */
[----:B------:R-:W-:Y:S01]  /*06d0*/  IMAD R6, R2, 0x400, R11 ;  /* 0x0000040002067824 */ /* 0x000fe200078e020b */
[----:B------:R-:W-:-:S02]  /*06e0*/  LOP3.LUT R231, R10, R8, R7, 0x1e, !PT ;  /* 0x000000080ae77212 */ /* 0x000fc400078e1e07 */
[----:B------:R-:W-:Y:S01]  /*06f0*/  LOP3.LUT R214, R7, 0x20, R214, 0xf8, !PT ;  /* 0x0000002007d67812 */ /* 0x000fe200078ef8d6 */
[----:B------:R-:W-:Y:S01]  /*0700*/  IMAD R7, R216, 0x400, R11 ;  /* 0x00000400d8077824 */ /* 0x000fe200078e020b */
[----:B------:R-:W-:Y:S01]  /*0710*/  LOP3.LUT R230, R9, R10, RZ, 0x3c, !PT ;  /* 0x0000000a09e67212 */ /* 0x000fe200078e3cff */
[----:B------:R-:W-:Y:S01]  /*0720*/  IMAD.IADD R231, R6, 0x1, R231 ;  /* 0x0000000106e77824 */ /* 0x000fe200078e02e7 */
[----:B------:R-:W-:Y:S02]  /*0730*/  SHF.R.U32.HI R209, RZ, 0x3, R0 ;  /* 0x00000003ffd17819 */ /* 0x000fe40000011600 */
[----:B------:R-:W-:Y:S01]  /*0740*/  LOP3.LUT R3, R4, 0xfffffe00, RZ, 0xc0, !PT ;  /* 0xfffffe0004037812 */ /* 0x000fe200078ec0ff */
[----:B------:R-:W-:Y:S01]  /*0750*/  IMAD.IADD R230, R7, 0x1, R230 ;  /* 0x0000000107e67824 */ /* 0x000fe200078e02e6 */
[----:B------:R-:W-:Y:S01]  /*0760*/  LOP3.LUT R6, R0, 0x8, R5, 0xf8, !PT ;  /* 0x0000000800067812 */ /* 0x000fe200078ef805 */
[----:B------:R-:W-:Y:S01]  /*0770*/  IMAD.MOV.U32 R5, RZ, RZ, 0x20 ;  /* 0x00000020ff057424 */ /* 0x000fe200078e00ff */
[----:B------:R-:W-:Y:S01]  /*0780*/  LOP3.LUT R214, R209, R214, R0, 0x1e, !PT ;  /* 0x000000d6d1d67212 */ /* 0x000fe200078e1e00 */
[----:B------:R-:W-:Y:S01]  /*0790*/  IMAD R216, R216, 0x400, R3 ;  /* 0x00000400d8d87824 */ /* 0x000fe200078e0203 */
[----:B------:R-:W-:Y:S01]  /*07a0*/  LOP3.LUT R210, R210, 0x8, R17, 0xf8, !PT ;  /* 0x00000008d2d27812 */ /* 0x000fe200078ef811 */
[----:B------:R-:W-:Y:S01]  /*07b0*/  IMAD R2, R2, 0x400, R3 ;  /* 0x0000040002027824 */ /* 0x000fe200078e0203 */
[----:B------:R-:W-:Y:S01]  /*07c0*/  LOP3.LUT R214, R214, R3, RZ, 0xfc, !PT ;  /* 0x00000003d6d67212 */ /* 0x000fe200078efcff */
[----:B------:R-:W-:Y:S01]  /*07d0*/  IMAD.MOV.U32 R3, RZ, RZ, 0x40 ;  /* 0x00000040ff037424 */ /* 0x000fe200078e00ff */
[----:B------:R-:W-:-:S02]  /*07e0*/  LOP3.LUT R209, R6, R209, RZ, 0x3c, !PT ;  /* 0x000000d106d17212 */ /* 0x000fc400078e3cff */
[----:B------:R-:W-:Y:S02]  /*07f0*/  SEL R5, R5, 0xffffffe0, !P4 ;  /* 0xffffffe005057807 */ /* 0x000fe40006000000 */
[----:B------:R-:W-:Y:S01]  /*0800*/  LEA R212, R215, UR5, 0x1 ;  /* 0x00000005d7d47c11 */ /* 0x000fe2000f8e08ff */
[----:B------:R-:W-:Y:S01]  /*0810*/  IMAD.IADD R216, R216, 0x1, R209 ;  /* 0x00000001d8d87824 */ /* 0x000fe200078e02d1 */
[----:B------:R-:W-:Y:S01]  /*0820*/  LEA R230, R230, UR4, 0x1 ;  /* 0x00000004e6e67c11 */ /* 0x000fe2000f8e08ff */
[----:B------:R-:W-:Y:S01]  /*0830*/  IMAD.IADD R209, R209, 0x1, R2 ;  /* 0x00000001d1d17824 */ /* 0x000fe200078e0202 */
[----:B------:R-:W-:Y:S01]  /*0840*/  LOP3.LUT R210, R12, R210, R15, 0xf6, !PT ;  /* 0x000000d20cd27212 */ /* 0x000fe200078ef60f */
[----:B------:R-:W-:Y:S01]  /*0850*/  IMAD.IADD R213, R212, 0x1, R5 ;  /* 0x00000001d4d57824 */ /* 0x000fe200078e0205 */
[----:B------:R-:W-:Y:S01]  /*0860*/  SEL R3, R3, 0xffffffc0, !P3 ;  /* 0xffffffc003037807 */ /* 0x000fe20005800000 */
[C---:B------:R-:W-:Y:S01]  /*0870*/  VIADD R232, R230.reuse, 0x20 ;  /* 0x00000020e6e87836 */ /* 0x040fe20000000000 */
[----:B------:R-:W-:Y:S01]  /*0880*/  SEL R235, R235, 0x10, !P0 ;  /* 0x00000010ebeb7807 */ /* 0x000fe20004000000 */
[----:B------:R-:W-:Y:S01]  /*0890*/  @P1 VIADD R232, R230, 0xffffffe0 ;  /* 0xffffffe0e6e81836 */ /* 0x000fe20000000000 */
[----:B------:R-:W-:Y:S01]  /*08a0*/  IADD3 R0, R5, -0x4000, R212 ;  /* 0xffffc00005007810 */ /* 0x000fe20007ffe0d4 */
[----:B------:R-:W-:Y:S01]  /*08b0*/  IMAD.IADD R212, R212, 0x1, R3 ;  /* 0x00000001d4d47824 */ /* 0x000fe200078e0203 */
[----:B------:R-:W-:Y:S01]  /*08c0*/  LEA R231, R231, UR6, 0x1 ;  /* 0x00000006e7e77c11 */ /* 0x000fe2000f8e08ff */
[----:B------:R-:W-:Y:S01]  /*08d0*/  IMAD.IADD R234, R230, 0x1, R235 ;  /* 0x00000001e6ea7824 */ /* 0x000fe200078e02eb */
[----:B------:R-:W-:Y:S01]  /*08e0*/  LEA R210, R210, UR4, 0x1 ;  /* 0x00000004d2d27c11 */ /* 0x000fe2000f8e08ff */
[----:B------:R-:W-:Y:S01]  /*08f0*/  IMAD.IADD R211, R3, 0x1, R0 ;  /* 0x0000000103d37824 */ /* 0x000fe200078e0200 */
[----:B------:R-:W-:Y:S01]  /*0900*/  LEA R225, R224, UR4, 0x1 ;  /* 0x00000004e0e17c11 */ /* 0x000fe2000f8e08ff */
[----:B------:R-:W-:Y:S01]  /*0910*/  VIADD R233, R231, 0x40 ;  /* 0x00000040e7e97836 */ /* 0x000fe20000000000 */
[----:B------:R-:W-:Y:S01]  /*0920*/  LEA R209, R209, UR5, 0x1 ;  /* 0x00000005d1d17c11 */ /* 0x000fe2000f8e08ff */
[----:B------:R-:W-:-:S02]  /*0930*/  IMAD.IADD R0, R3, 0x1, R210 ;  /* 0x0000000103007824 */ /* 0x000fc400078e02d2 */
[----:B------:R-:W-:Y:S02]  /*0940*/  @P2 VIADD R233, R231, 0xffffffc0 ;  /* 0xffffffc0e7e92836 */ /* 0x000fe40000000000 */
[----:B------:R-:W-:-:S07]  /*0950*/  IMAD.IADD R235, R235, 0x1, R232 ;  /* 0x00000001ebeb7824 */ /* 0x000fce00078e02e8 */
.L_x_216:
[----:B------:R-:W-:Y:S01]  /*0960*/  ULDC.64 UR6, c[0x0][0x308] ;  /* 0x0000c20000067ab9 */ /* 0x000fe20000000a00 */
[----:B------:R-:W-:Y:S01]  /*0970*/  ULDC.64 UR10, c[0x0][0x300] ;  /* 0x0000c000000a7ab9 */ /* 0x000fe20000000a00 */
[----:B------:R-:W-:Y:S02]  /*0980*/  UISETP.NE.U32.AND UP3, UPT, UR6, URZ, UPT ;  /* 0x0000003f0600728c */ /* 0x000fe4000bf65070 */
[----:B------:R-:W-:Y:S02]  /*0990*/  UISETP.NE.U32.AND UP4, UPT, UR10, URZ, UPT ;  /* 0x0000003f0a00728c */ /* 0x000fe4000bf85070 */
[----:B------:R-:W-:Y:S02]  /*09a0*/  UISETP.NE.AND.EX UP3, UPT, UR7, URZ, UPT, UP3 ;  /* 0x0000003f0700728c */ /* 0x000fe4000bf65330 */
[----:B------:R-:W-:Y:S02]  /*09b0*/  UISETP.NE.AND.EX UP4, UPT, UR11, URZ, UPT, UP4 ;  /* 0x0000003f0b00728c */ /* 0x000fe4000bf85340 */
[----:B------:R-:W-:-:S02]  /*09c0*/  USHF.R.S32.HI UR61, URZ, 0x1f, UR53 ;  /* 0x0000001f3f3d7899 */ /* 0x000fc40008011435 */
[----:B------:R-:W-:Y:S01]  /*09d0*/  USHF.L.U32 UR16, UR53, 0x2, URZ ;  /* 0x0000000235107899 */ /* 0x000fe2000800063f */
[----:B------:R-:W-:Y:S01]  /*09e0*/  PLOP3.LUT P0, PT, PT, PT, UP3, 0x80, 0x0 ;  /* 0x000000000000781c */ /* 0x000fe20003f0f038 */
[----:B------:R-:W-:Y:S01]  /*09f0*/  USHF.L.U64.HI UR5, UR53, 0x2, UR61 ;  /* 0x0000000235057899 */ /* 0x000fe2000801023d */
[----:B------:R-:W-:Y:S01]  /*0a00*/  PLOP3.LUT P1, PT, PT, PT, UP4, 0x80, 0x0 ;  /* 0x000000000000781c */ /* 0x000fe20003f2f048 */
[----:B------:R-:W-:Y:S01]  /*0a10*/  ULDC.64 UR12, c[0x0][0x2f0] ;  /* 0x0000bc00000c7ab9 */ /* 0x000fe20000000a00 */
[----:B------:R-:W-:Y:S02]  /*0a20*/  @UP3 UIADD3 UR6, UP0, UR16, UR6, URZ ;  /* 0x0000000610063290 */ /* 0x000fe4000ff1e03f */
[----:B------:R-:W-:Y:S02]  /*0a30*/  UIADD3 UR15, UP2, UR16, UR12, URZ ;  /* 0x0000000c100f7290 */ /* 0x000fe4000ff5e03f */
[----:B------:R-:W-:Y:S02]  /*0a40*/  @UP3 UIADD3.X UR7, UR5, UR7, URZ, UP0, !UPT ;  /* 0x0000000705073290 */ /* 0x000fe400087fe43f */
[----:B------:R-:W-:Y:S01]  /*0a50*/  UISETP.NE.U32.AND UP0, UPT, UR12, URZ, UPT ;  /* 0x0000003f0c00728c */ /* 0x000fe2000bf05070 */
[----:B-1----:R-:W-:Y:S01]  /*0a60*/  IMAD.U32 R12, RZ, RZ, UR6 ;  /* 0x00000006ff0c7e24 */ /* 0x002fe2000f8e00ff */
[----:B------:R-:W-:-:S02]  /*0a70*/  @UP4 UIADD3 UR10, UP1, UR16, UR10, URZ ;  /* 0x0000000a100a4290 */ /* 0x000fc4000ff3e03f */
[----:B------:R-:W-:Y:S01]  /*0a80*/  UIADD3.X UR14, UR5, UR13, URZ, UP2, !UPT ;  /* 0x0000000d050e7290 */ /* 0x000fe200097fe43f */
[----:B------:R-:W-:Y:S01]  /*0a90*/  IMAD.U32 R13, RZ, RZ, UR7 ;  /* 0x00000007ff0d7e24 */ /* 0x000fe2000f8e00ff */
[----:B------:R-:W-:Y:S01]  /*0aa0*/  UISETP.NE.AND.EX UP0, UPT, UR13, URZ, UPT, UP0 ;  /* 0x0000003f0d00728c */ /* 0x000fe2000bf05300 */
[----:B------:R-:W-:Y:S02]  /*0ab0*/  ULDC.U8 UR17, c[0x0][0x3c2] ;  /* 0x0000f08000117ab9 */ /* 0x000fe40000000000 */
[----:B------:R-:W-:Y:S01]  /*0ac0*/  ULDC.64 UR12, c[0x0][0x2f8] ;  /* 0x0000be00000c7ab9 */ /* 0x000fe20000000a00 */
[----:B------:R-:W-:Y:S01]  /*0ad0*/  @UP4 UIADD3.X UR11, UR5, UR11, URZ, UP1, !UPT ;  /* 0x0000000b050b4290 */ /* 0x000fe20008ffe43f */
[----:B----4-:R-:W-:Y:S01]  /*0ae0*/  IMAD.U32 R4, RZ, RZ, UR10 ;  /* 0x0000000aff047e24 */ /* 0x010fe2000f8e00ff */
[----:B------:R-:W-:Y:S01]  /*0af0*/  UISETP.NE.AND UP2, UPT, UR17, URZ, UPT ;  /* 0x0000003f1100728c */ /* 0x000fe2000bf45270 */
[----:B--2---:R-:W2:Y:S01]  /*0b00*/  @P0 LDG.E R2, desc[UR8][R12.64] ;  /* 0x000000080c020981 */ /* 0x004ea2000c1e1900 */
[----:B------:R-:W-:Y:S01]  /*0b10*/  UISETP.EQ.U32.AND UP4, UPT, UR12, URZ, UPT ;  /* 0x0000003f0c00728c */ /* 0x000fe2000bf82070 */
[----:B------:R-:W-:Y:S01]  /*0b20*/  PLOP3.LUT P3, PT, PT, PT, UP0, 0x80, 0x0 ;  /* 0x000000000000781c */ /* 0x000fe20003f6f008 */
[----:B------:R-:W-:-:S02]  /*0b30*/  IMAD.U32 R5, RZ, RZ, UR11 ;  /* 0x0000000bff057e24 */ /* 0x000fc4000f8e00ff */
[----:B------:R-:W-:Y:S02]  /*0b40*/  UISETP.EQ.OR.EX UP4, UPT, UR13, URZ, !UP2, UP4 ;  /* 0x0000003f0d00728c */ /* 0x000fe4000d782740 */
[----:B------:R-:W-:Y:S01]  /*0b50*/  UIADD3 UR6, UP1, UR16, UR12, URZ ;  /* 0x0000000c10067290 */ /* 0x000fe2000ff3e03f */
[----:B---3--:R-:W3:Y:S03]  /*0b60*/  @P1 LDG.E R4, desc[UR8][R4.64] ;  /* 0x0000000804041981 */ /* 0x008ee6000c1e1900 */
[----:B------:R-:W-:Y:S01]  /*0b70*/  PLOP3.LUT P2, PT, PT, PT, UP4, 0x80, 0x0 ;  /* 0x000000000000781c */ /* 0x000fe20003f4f048 */
[----:B------:R-:W-:Y:S01]  /*0b80*/  UIADD3.X UR5, UR5, UR13, URZ, UP1, !UPT ;  /* 0x0000000d05057290 */ /* 0x000fe20008ffe43f */
[----:B------:R-:W-:Y:S02]  /*0b90*/  IMAD.U32 R10, RZ, RZ, UR15 ;  /* 0x0000000fff0a7e24 */ /* 0x000fe4000f8e00ff */
[----:B------:R-:W-:-:S02]  /*0ba0*/  IMAD.U32 R11, RZ, RZ, UR14 ;  /* 0x0000000eff0b7e24 */ /* 0x000fc4000f8e00ff */
[----:B------:R-:W-:Y:S01]  /*0bb0*/  IMAD.U32 R8, RZ, RZ, UR6 ;  /* 0x00000006ff087e24 */ /* 0x000fe2000f8e00ff */
[----:B------:R-:W-:Y:S01]  /*0bc0*/  UMOV UR49, URZ ;  /* 0x0000003f00317c82 */ /* 0x000fe20008000000 */
[----:B------:R-:W-:Y:S01]  /*0bd0*/  IMAD.U32 R9, RZ, RZ, UR5 ;  /* 0x00000005ff097e24 */ /* 0x000fe2000f8e00ff */
[----:B------:R-:W4:Y:S01]  /*0be0*/  @P3 LDG.E R6, desc[UR8][R10.64] ;  /* 0x000000080a063981 */ /* 0x000f22000c1e1900 */
[----:B------:R-:W-:-:S03]  /*0bf0*/  @!UP3 ULDC.64 UR6, c[0x0][0x318] ;  /* 0x0000c6000006bab9 */ /* 0x000fc60000000a00 */
[----:B-----5:R-:W5:Y:S04]  /*0c00*/  @P3 LDG.E R3, desc[UR8][R10.64+0x4] ;  /* 0x000004080a033981 */ /* 0x020f68000c1e1900 */
[----:B------:R-:W5:Y:S01]  /*0c10*/  @!P2 LDG.E R5, desc[UR8][R8.64] ;  /* 0x000000080805a981 */ /* 0x000f62000c1e1900 */
[----:B------:R-:W-:-:S03]  /*0c20*/  @!UP3 UISETP.NE.U32.AND UP1, UPT, UR6, URZ, UPT ;  /* 0x0000003f0600b28c */ /* 0x000fc6000bf25070 */
[----:B------:R-:W-:Y:S01]  /*0c30*/  @!UP3 ULDC UR6, c[0x0][0x2cc] ;  /* 0x0000b3000006bab9 */ /* 0x000fe20000000800 */
[----:B------:R-:W-:Y:S01]  /*0c40*/  @!UP3 UISETP.NE.AND.EX UP1, UPT, UR7, URZ, UPT, UP1 ;  /* 0x0000003f0700b28c */ /* 0x000fe2000bf25310 */
[----:B------:R-:W-:Y:S01]  /*0c50*/  UMOV UR5, 0xffffffff ;  /* 0xffffffff00057882 */ /* 0x000fe20000000000 */
[----:B------:R-:W-:Y:S02]  /*0c60*/  UMOV UR51, 0xffffffff ;  /* 0xffffffff00337882 */ /* 0x000fe40000000000 */
[----:B------:R-:W-:Y:S02]  /*0c70*/  @!UP3 USEL UR10, UR6, URZ, UP1 ;  /* 0x0000003f060ab287 */ /* 0x000fe40008800000 */
[----:B------:R-:W-:Y:S01]  /*0c80*/  USHF.L.U32 UR47, UR50, 0x6, URZ ;  /* 0x00000006322f7899 */ /* 0x000fe2000800063f */
[----:B------:R-:W-:Y:S01]  /*0c90*/  ULDC UR7, c[0x0][0x2c8] ;  /* 0x0000b20000077ab9 */ /* 0x000fe20000000800 */
[----:B--2---:R-:W-:Y:S02]  /*0ca0*/  @P0 R2UR UR11, R2 ;  /* 0x00000000020b02ca */ /* 0x004fe400000e0000 */
[----:B------:R-:W-:-:S04]  /*0cb0*/  ISETP.NE.U32.AND P0, PT, RZ, UR12, PT ;  /* 0x0000000cff007c0c */ /* 0x000fc8000bf05070 */
[----:B------:R-:W-:Y:S02]  /*0cc0*/  ISETP.NE.AND.EX P0, PT, RZ, UR13, PT, P0 ;  /* 0x0000000dff007c0c */ /* 0x000fe4000bf05300 */
[----:B---3--:R-:W-:Y:S02]  /*0cd0*/  @P1 R2UR UR49, R4 ;  /* 0x00000000043112ca */ /* 0x008fe400000e0000 */
[----:B----4-:R-:W-:-:S11]  /*0ce0*/  @P3 R2UR UR5, R6 ;  /* 0x00000000060532ca */ /* 0x010fd600000e0000 */
[----:B------:R-:W-:Y:S01]  /*0cf0*/  @UP3 UIADD3 UR6, UR11, -UR49, URZ ;  /* 0x800000310b063290 */ /* 0x000fe2000fffe03f */
[----:B-----5:R-:W-:Y:S02]  /*0d00*/  @P3 R2UR UR12, R3 ;  /* 0x00000000030c32ca */ /* 0x020fe400000e0000 */
[----:B------:R-:W-:Y:S01]  /*0d10*/  @!P2 R2UR UR51, R5 ;  /* 0x000000000533a2ca */ /* 0x000fe200000e0000 */
[----:B------:R-:W-:-:S14]  /*0d20*/  @!P0 BRA `(.L_x_186) ;  /* 0x0000000000188947 */ /* 0x000fdc0003800000 */
[----:B------:R-:W-:-:S13]  /*0d30*/  PLOP3.LUT P0, PT, PT, PT, UP2, 0x80, 0x0 ;  /* 0x000000000000781c */ /* 0x000fda0003f0f028 */
[----:B------:R-:W2:Y:S04]  /*0d40*/  @P0 LDG.E R2, desc[UR8][R8.64+0x4] ;  /* 0x0000040808020981 */ /* 0x000ea8000c1e1900 */
[----:B------:R-:W3:Y:S01]  /*0d50*/  @!P0 LDG.E R3, desc[UR8][R8.64] ;  /* 0x0000000808038981 */ /* 0x000ee2000c1e1900 */
[----:B--2---:R-:W-:-:S13]  /*0d60*/  @P0 R2UR UR7, R2 ;  /* 0x00000000020702ca */ /* 0x004fda00000e0000 */
[----:B------:R-:W-:-:S07]  /*0d70*/  @UP2 UIADD3 UR7, UR7, -UR51, URZ ;  /* 0x8000003307072290 */ /* 0x000fce000fffe03f */
[----:B---3--:R-:W-:-:S15]  /*0d80*/  @!P0 R2UR UR7, R3 ;  /* 0x00000000030782ca */ /* 0x008fde00000e0000 */
.L_x_186:
[----:B------:R-:W-:Y:S02]  /*0d90*/  @!UP3 UIADD3 UR6, UR10, UR7, -UR49 ;  /* 0x000000070a06b290 */ /* 0x000fe4000fffe831 */
[----:B------:R-:W-:Y:S02]  /*0da0*/  @UP0 UIADD3 UR7, UR12, -UR5, URZ ;  /* 0x800000050c070290 */ /* 0x000fe4000fffe03f */
[----:B------:R-:W-:-:S05]  /*0db0*/  UISETP.GT.AND UP1, UPT, UR6, UR47, UPT ;  /* 0x0000002f0600728c */ /* 0x000fca000bf24270 */
[----:B------:R-:W-:Y:S01]  /*0dc0*/  @!UP0 ULDC UR7, c[0x0][0x2c4] ;  /* 0x0000b10000078ab9 */ /* 0x000fe20000000800 */
[----:B------:R-:W-:-:S13]  /*0dd0*/  PLOP3.LUT P0, PT, PT, PT, UP1, 0x80, 0x0 ;  /* 0x000000000000781c */ /* 0x000fda0003f0f018 */
[----:B------:R-:W-:Y:S05]  /*0de0*/  @!P0 BRA `(.L_x_187) ;  /* 0x0000005c00f88947 */ /* 0x000fea0003800000 */
[----:B------:R-:W1:Y:S01]  /*0df0*/  LDC R2, c[0x0][0x278] ;  /* 0x00009e00ff027b82 */ /* 0x000e620000000800 */
[----:B------:R-:W-:Y:S01]  /*0e00*/  UISETP.NE.AND UP2, UPT, UR5, -0x1, UPT ;  /* 0xffffffff0500788c */ /* 0x000fe2000bf45270 */
[----:B------:R-:W-:Y:S01]  /*0e10*/  ULDC.64 UR12, c[0x0][0x488] ;  /* 0x00012200000c7ab9 */ /* 0x000fe20000000a00 */
[----:B------:R-:W-:Y:S01]  /*0e20*/  ULDC.64 UR10, c[0x0][0x228] ;  /* 0x00008a00000a7ab9 */ /* 0x000fe20000000a00 */
[----:B------:R-:W-:Y:S01]  /*0e30*/  ULDC.64 UR42, c[0x0][0x240] ;  /* 0x00009000002a7ab9 */ /* 0x000fe20000000a00 */
[----:B------:R-:W-:-:S03]  /*0e40*/  UIMAD UR14, UR61, UR10, URZ ;  /* 0x0000000a3d0e72a4 */ /* 0x000fc6000f8e023f */
[----:B------:R-:W2:Y:S01]  /*0e50*/  S2UR UR15, SR_CTAID.X ;  /* 0x00000000000f79c3 */ /* 0x000ea20000002500 */
[----:B------:R-:W-:Y:S02]  /*0e60*/  UIMAD.WIDE.U32 UR20, UR53, UR10, URZ ;  /* 0x0000000a351472a5 */ /* 0x000fe4000f8e003f */
[----:B------:R-:W-:Y:S02]  /*0e70*/  UIMAD UR23, UR53, UR11, UR14 ;  /* 0x0000000b351772a4 */ /* 0x000fe4000f8e020e */
[----:B------:R-:W-:Y:S01]  /*0e80*/  UIADD3 UR16, UR7, 0x3f, URZ ;  /* 0x0000003f07107890 */ /* 0x000fe2000fffe03f */
[----:B------:R-:W-:Y:S01]  /*0e90*/  @!UP2 ULDC.64 UR10, c[0x0][0x418] ;  /* 0x00010600000aaab9 */ /* 0x000fe20000000a00 */
[----:B------:R-:W-:Y:S01]  /*0ea0*/  ULDC UR40, c[0x0][0x2d4] ;  /* 0x0000b50000287ab9 */ /* 0x000fe20000000800 */
[----:B------:R-:W-:Y:S01]  /*0eb0*/  @!UP2 UIMAD.WIDE.U32 UR34, UR53, UR10, URZ ;  /* 0x0000000a3522a2a5 */ /* 0x000fe2000f8e003f */
[----:B------:R-:W-:Y:S01]  /*0ec0*/  ULDC UR18, c[0x0][0x394] ;  /* 0x0000e50000127ab9 */ /* 0x000fe20000000800 */
[----:B------:R-:W-:Y:S01]  /*0ed0*/  USHF.R.S32.HI UR32, URZ, 0x1f, UR40 ;  /* 0x0000001f3f207899 */ /* 0x000fe20008011428 */
[----:B------:R-:W-:Y:S01]  /*0ee0*/  ULDC UR27, c[0x0][0x2dc] ;  /* 0x0000b700001b7ab9 */ /* 0x000fe20000000800 */
[----:B------:R-:W-:Y:S01]  /*0ef0*/  ULDC UR44, c[0x0][0x270] ;  /* 0x00009c00002c7ab9 */ /* 0x000fe20000000800 */
[----:B-1----:R-:W-:Y:S01]  /*0f00*/  IABS R5, R2 ;  /* 0x0000000200057213 */ /* 0x002fe20000000000 */
[----:B------:R-:W-:Y:S01]  /*0f10*/  USHF.L.U64.HI UR17, UR53, 0x7, UR61 ;  /* 0x0000000735117899 */ /* 0x000fe2000801023d */
[----:B------:R-:W-:Y:S01]  /*0f20*/  ISETP.NE.AND P3, PT, R2, RZ, PT ;  /* 0x000000ff0200720c */ /* 0x000fe20003f65270 */
[----:B------:R-:W-:Y:S01]  /*0f30*/  USHF.R.S32.HI UR19, URZ, 0x1f, UR16 ;  /* 0x0000001f3f137899 */ /* 0x000fe20008011410 */
[----:B------:R-:W1:Y:S01]  /*0f40*/  I2F.RP R6, R5 ;  /* 0x0000000500067306 */ /* 0x000e620000209400 */
[----:B------:R-:W-:-:S02]  /*0f50*/  UIMAD UR54, UR60, UR27, URZ ;  /* 0x0000001b3c3672a4 */ /* 0x000fc4000f8e023f */
[----:B------:R-:W-:Y:S02]  /*0f60*/  UIMAD UR22, UR5, UR43, URZ ;  /* 0x0000002b051672a4 */ /* 0x000fe4000f8e023f */
[----:B--2---:R-:W-:Y:S02]  /*0f70*/  UIMAD.WIDE.U32 UR30, UR15, UR12, URZ ;  /* 0x0000000c0f1e72a5 */ /* 0x004fe4000f8e003f */
[----:B------:R-:W-:Y:S02]  /*0f80*/  UIADD3 UR48, UR21, UR23, URZ ;  /* 0x0000001715307290 */ /* 0x000fe4000fffe03f */
[----:B------:R-:W-:Y:S02]  /*0f90*/  UIMAD UR38, UR15, UR13, UR31 ;  /* 0x0000000d0f2672a4 */ /* 0x000fe4000f8e021f */
[----:B------:R-:W-:Y:S01]  /*0fa0*/  USHF.L.U32 UR15, UR53, 0x7, URZ ;  /* 0x00000007350f7899 */ /* 0x000fe2000800063f */
[----:B------:R-:W-:Y:S01]  /*0fb0*/  @UP2 ULDC.64 UR12, c[0x0][0x420] ;  /* 0x00010800000c2ab9 */ /* 0x000fe20000000a00 */
[----:B------:R-:W-:Y:S01]  /*0fc0*/  USEL UR31, UR17, URZ, UP0 ;  /* 0x0000003f111f7287 */ /* 0x000fe20008000000 */
[----:B-1----:R-:W1:Y:S01]  /*0fd0*/  MUFU.RCP R6, R6 ;  /* 0x0000000600067308 */ /* 0x002e620000001000 */
[----:B------:R-:W-:-:S02]  /*0fe0*/  @UP2 UIMAD.WIDE.U32 UR36, UR5, UR12, URZ ;  /* 0x0000000c052422a5 */ /* 0x000fc4000f8e003f */
[----:B------:R-:W-:Y:S02]  /*0ff0*/  @!UP2 UIMAD UR12, UR61, UR10, URZ ;  /* 0x0000000a3d0ca2a4 */ /* 0x000fe4000f8e023f */
[----:B------:R-:W-:Y:S02]  /*1000*/  UIADD3 UR10, UR7, 0x40, UR47 ;  /* 0x00000040070a7890 */ /* 0x000fe4000fffe02f */
[----:B------:R-:W-:Y:S02]  /*1010*/  USEL UR33, UR15, URZ, UP0 ;  /* 0x0000003f0f217287 */ /* 0x000fe40008000000 */
[----:B------:R-:W-:Y:S02]  /*1020*/  UIMAD.WIDE.U32 UR14, UR5, UR42, URZ ;  /* 0x0000002a050e72a5 */ /* 0x000fe4000f8e003f */
[----:B------:R-:W-:Y:S02]  /*1030*/  @UP2 UIMAD UR55, UR5, UR13, UR37 ;  /* 0x0000000d053722a4 */ /* 0x000fe4000f8e0225 */
[----:B------:R-:W-:-:S02]  /*1040*/  @!UP2 UIMAD UR29, UR53, UR11, UR12 ;  /* 0x0000000b351da2a4 */ /* 0x000fc4000f8e020c */
[----:B------:R-:W-:Y:S01]  /*1050*/  UIADD3 UR18, UR10, UR18, -UR6 ;  /* 0x000000120a127290 */ /* 0x000fe2000fffe806 */
[----:B-1----:R-:W-:Y:S01]  /*1060*/  VIADD R6, R6, 0xffffffe ;  /* 0x0ffffffe06067836 */ /* 0x002fe20000000000 */
[----:B------:R-:W-:Y:S02]  /*1070*/  UIMAD.WIDE UR10, UR27, UR44, URZ ;  /* 0x0000002c1b0a72a5 */ /* 0x000fe4000f8e023f */
[----:B------:R-:W-:Y:S01]  /*1080*/  UIMAD.WIDE.U32 UR12, UR53, UR40, URZ ;  /* 0x00000028350c72a5 */ /* 0x000fe2000f8e003f */
[----:B------:R-:W1:Y:S01]  /*1090*/  F2I.FTZ.U32.TRUNC.NTZ R7, R6 ;  /* 0x0000000600077305 */ /* 0x000e62000021f000 */
[----:B------:R-:W-:Y:S02]  /*10a0*/  USEL UR58, UR20, UR14, !UP2 ;  /* 0x0000000e143a7287 */ /* 0x000fe4000d000000 */
[----:B------:R-:W-:Y:S02]  /*10b0*/  UIMAD UR14, UR32, UR53, URZ ;  /* 0x00000035200e72a4 */ /* 0x000fe4000f8e023f */
[----:B------:R-:W-:-:S02]  /*10c0*/  ULEA.HI UR27, UR19, UR16, URZ, 0x6 ;  /* 0x00000010131b7291 */ /* 0x000fc4000f8f303f */
[----:B------:R-:W-:Y:S02]  /*10d0*/  UIMAD.WIDE.U32 UR16, UR10, UR12, URZ ;  /* 0x0000000c0a1072a5 */ /* 0x000fe4000f8e003f */
[----:B------:R-:W-:Y:S02]  /*10e0*/  UIMAD UR19, UR11, UR12, URZ ;  /* 0x0000000c0b1372a4 */ /* 0x000fe4000f8e023f */
[----:B------:R-:W-:Y:S02]  /*10f0*/  UIMAD UR12, UR61, UR40, UR14 ;  /* 0x000000283d0c72a4 */ /* 0x000fe4000f8e020e */
[----:B------:R-:W-:Y:S01]  /*1100*/  UIADD3 UR18, UR18, 0x3f, URZ ;  /* 0x0000003f12127890 */ /* 0x000fe2000fffe03f */
[----:B-1----:R-:W-:Y:S01]  /*1110*/  IMAD.MOV R3, RZ, RZ, -R7 ;  /* 0x000000ffff037224 */ /* 0x002fe200078e0a07 */
[----:B------:R-:W-:Y:S01]  /*1120*/  @UP2 UIADD3 UR48, UR15, UR22, URZ ;  /* 0x000000160f302290 */ /* 0x000fe2000fffe03f */
[----:B------:R-:W-:Y:S01]  /*1130*/  IMAD.MOV.U32 R6, RZ, RZ, RZ ;  /* 0x000000ffff067224 */ /* 0x000fe200078e00ff */
[----:B------:R-:W-:Y:S01]  /*1140*/  UIADD3 UR14, UR13, UR12, URZ ;  /* 0x0000000c0d0e7290 */ /* 0x000fe2000fffe03f */
[----:B------:R-:W-:Y:S01]  /*1150*/  IMAD R4, R3, R5, RZ ;  /* 0x0000000503047224 */ /* 0x000fe200078e02ff */
[----:B------:R-:W-:Y:S01]  /*1160*/  IABS R3, UR60 ;  /* 0x0000003c00037c13 */ /* 0x000fe20008000000 */
[----:B------:R-:W-:-:S02]  /*1170*/  USHF.R.S32.HI UR15, URZ, 0x1f, UR18 ;  /* 0x0000001f3f0f7899 */ /* 0x000fc40008011412 */
[----:B------:R-:W-:Y:S01]  /*1180*/  IMAD.HI.U32 R4, R7, R4, R6 ;  /* 0x0000000407047227 */ /* 0x000fe200078e0006 */
[----:B------:R-:W-:Y:S01]  /*1190*/  ULDC.U8 UR24, c[0x0][0x3d8] ;  /* 0x0000f60000187ab9 */ /* 0x000fe20000000000 */
[----:B------:R-:W-:Y:S02]  /*11a0*/  UIMAD UR14, UR10, UR14, UR19 ;  /* 0x0000000e0a0e72a4 */ /* 0x000fe4000f8e0213 */
[----:B------:R-:W-:Y:S02]  /*11b0*/  UISETP.NE.AND UP3, UPT, UR24, URZ, UPT ;  /* 0x0000003f1800728c */ /* 0x000fe4000bf65270 */
[----:B------:R-:W-:Y:S01]  /*11c0*/  IMAD.HI.U32 R16, R4, R3, RZ ;  /* 0x0000000304107227 */ /* 0x000fe200078e00ff */
[----:B------:R-:W-:Y:S02]  /*11d0*/  ULEA.HI UR18, UR15, UR18, URZ, 0x6 ;  /* 0x000000120f127291 */ /* 0x000fe4000f8f303f */
[----:B------:R-:W-:Y:S01]  /*11e0*/  UIADD3 UR52, UR17, UR14, URZ ;  /* 0x0000000e11347290 */ /* 0x000fe2000fffe03f */
[----:B------:R-:W-:Y:S01]  /*11f0*/  IMAD.MOV R4, RZ, RZ, -R16 ;  /* 0x000000ffff047224 */ /* 0x000fe200078e0a10 */
[----:B------:R-:W-:-:S02]  /*1200*/  USHF.R.S32.HI UR15, URZ, 0x6, UR27 ;  /* 0x000000063f0f7899 */ /* 0x000fc4000801141b */
[----:B------:R-:W-:Y:S01]  /*1210*/  USHF.R.S32.HI UR14, URZ, 0x6, UR18 ;  /* 0x000000063f0e7899 */ /* 0x000fe20008011412 */
[C---:B------:R-:W-:Y:S01]  /*1220*/  IMAD R4, R5.reuse, R4, R3 ;  /* 0x0000000405047224 */ /* 0x040fe200078e0203 */
[----:B------:R-:W-:Y:S01]  /*1230*/  UIMAD.WIDE.U32 UR12, UR10, UR5, URZ ;  /* 0x000000050a0c72a5 */ /* 0x000fe2000f8e003f */
[----:B------:R-:W-:Y:S01]  /*1240*/  LOP3.LUT R3, R2, UR60, RZ, 0x3c, !PT ;  /* 0x0000003c02037c12 */ /* 0x000fe2000f8e3cff */
[----:B------:R-:W-:Y:S02]  /*1250*/  UISETP.LT.AND UP0, UPT, UR15, UR14, UPT ;  /* 0x0000000e0f00728c */ /* 0x000fe4000bf01270 */
[----:B------:R-:W-:Y:S01]  /*1260*/  ISETP.GT.U32.AND P1, PT, R5, R4, PT ;  /* 0x000000040500720c */ /* 0x000fe20003f24070 */
[----:B------:R-:W-:Y:S01]  /*1270*/  ULDC UR41, c[0x0][0x2c4] ;  /* 0x0000b10000297ab9 */ /* 0x000fe20000000800 */
[----:B------:R-:W-:Y:S01]  /*1280*/  USEL UR59, UR16, UR12, !UP2 ;  /* 0x0000000c103b7287 */ /* 0x000fe2000d000000 */
[----:B------:R-:W-:Y:S01]  /*1290*/  ISETP.GE.AND P2, PT, R3, RZ, PT ;  /* 0x000000ff0300720c */ /* 0x000fe20003f46270 */
[----:B------:R-:W-:-:S02]  /*12a0*/  @UP3 UIMAD UR16, UR53, UR41, URZ ;  /* 0x00000029351032a4 */ /* 0x000fc4000f8e023f */
[----:B------:R-:W-:Y:S02]  /*12b0*/  USEL UR32, UR15, UR14, UP0 ;  /* 0x0000000e0f207287 */ /* 0x000fe40008000000 */
[----:B------:R-:W-:Y:S02]  /*12c0*/  UISETP.NE.AND UP1, UPT, UR51, -0x1, UPT ;  /* 0xffffffff3300788c */ /* 0x000fe4000bf25270 */
[----:B------:R-:W-:Y:S02]  /*12d0*/  @UP3 USEL UR15, UR16, UR5, !UP2 ;  /* 0x00000005100f3287 */ /* 0x000fe4000d000000 */
[----:B------:R-:W-:Y:S01]  /*12e0*/  ULEA UR16, UR32, 0xffffffc0, 0x6 ;  /* 0xffffffc020107891 */ /* 0x000fe2000f8e303f */
[-C--:B------:R-:W-:Y:S01]  /*12f0*/  @!P1 IADD3 R4, R4, -R5.reuse, RZ ;  /* 0x8000000504049210 */ /* 0x080fe20007ffe0ff */
[----:B------:R-:W-:Y:S01]  /*1300*/  @UP3 ULDC UR14, c[0x0][0x2e4] ;  /* 0x0000b900000e3ab9 */ /* 0x000fe20000000800 */
[----:B------:R-:W-:Y:S01]  /*1310*/  @!P1 VIADD R16, R16, 0x1 ;  /* 0x0000000110109836 */ /* 0x000fe20000000000 */
[----:B------:R-:W-:Y:S01]  /*1320*/  @UP3 UIMAD UR19, UR60, UR14, UR15 ;  /* 0x0000000e3c1332a4 */ /* 0x000fe2000f8e020f */
[----:B------:R-:W-:Y:S01]  /*1330*/  ISETP.GE.U32.AND P0, PT, R4, R5, PT ;  /* 0x000000050400720c */ /* 0x000fe20003f06070 */
[----:B------:R-:W-:Y:S01]  /*1340*/  USHF.R.S32.HI UR27, URZ, 0x1f, UR16 ;  /* 0x0000001f3f1b7899 */ /* 0x000fe20008011410 */
[----:B------:R-:W-:Y:S01]  /*1350*/  PLOP3.LUT P1, PT, PT, PT, UP3, 0x80, 0x0 ;  /* 0x000000000000781c */ /* 0x000fe20003f2f038 */
[----:B------:R-:W-:-:S02]  /*1360*/  UIADD3 UR14, UP0, UR16, UR33, URZ ;  /* 0x00000021100e7290 */ /* 0x000fc4000ff1e03f */
[----:B------:R-:W-:Y:S01]  /*1370*/  UIMAD UR12, UR11, UR5, URZ ;  /* 0x000000050b0c72a4 */ /* 0x000fe2000f8e023f */
[----:B------:R-:W-:Y:S01]  /*1380*/  ULDC.U8 UR25, c[0x0][0x480] ;  /* 0x0001200000197ab9 */ /* 0x000fe20000000000 */
[----:B------:R-:W-:Y:S02]  /*1390*/  UIADD3.X UR15, UR27, UR31, URZ, UP0, !UPT ;  /* 0x0000001f1b0f7290 */ /* 0x000fe400087fe43f */
[----:B------:R-:W-:Y:S02]  /*13a0*/  UIMAD UR11, UR11, UR14, URZ ;  /* 0x0000000e0b0b72a4 */ /* 0x000fe4000f8e023f */
[----:B------:R-:W-:Y:S02]  /*13b0*/  @UP1 UIADD3 UR26, UR49, UR51, URZ ;  /* 0x00000033311a1290 */ /* 0x000fe4000fffe03f */
[----:B------:R-:W-:Y:S01]  /*13c0*/  @P0 VIADD R16, R16, 0x1 ;  /* 0x0000000110100836 */ /* 0x000fe20000000000 */
[----:B------:R-:W-:Y:S01]  /*13d0*/  PLOP3.LUT P0, PT, PT, PT, UP1, 0x80, 0x0 ;  /* 0x000000000000781c */ /* 0x000fe20003f0f018 */
[----:B------:R-:W-:-:S02]  /*13e0*/  @UP1 UIADD3 UR28, UR49, UR51, URZ ;  /* 0x00000033311c1290 */ /* 0x000fc4000fffe03f */
[----:B------:R-:W-:Y:S01]  /*13f0*/  UISETP.NE.AND UP4, UPT, UR25, URZ, UPT ;  /* 0x0000003f1900728c */ /* 0x000fe2000bf85270 */
[----:B------:R-:W-:Y:S01]  /*1400*/  @!P2 IADD3 R16, -R16, RZ, RZ ;  /* 0x000000ff1010a210 */ /* 0x000fe20007ffe1ff */
[----:B------:R-:W-:Y:S01]  /*1410*/  @UP1 ULDC.64 UR22, c[0x0][0x250] ;  /* 0x0000940000161ab9 */ /* 0x000fe20000000a00 */
[----:B------:R-:W-:Y:S01]  /*1420*/  @UP1 ULDC.64 UR24, c[0x0][0x248] ;  /* 0x0000920000181ab9 */ /* 0x000fe20000000a00 */
[----:B------:R-:W-:Y:S01]  /*1430*/  UIMAD.WIDE.U32 UR20, UR10, UR14, URZ ;  /* 0x0000000e0a1472a5 */ /* 0x000fe2000f8e003f */
[----:B------:R-:W-:Y:S01]  /*1440*/  @!P3 LOP3.LUT R16, RZ, R2, RZ, 0x33, !PT ;  /* 0x00000002ff10b212 */ /* 0x000fe200078e33ff */
[----:B------:R-:W-:Y:S02]  /*1450*/  @UP2 UIADD3 UR52, UR13, UR12, URZ ;  /* 0x0000000c0d342290 */ /* 0x000fe4000fffe03f */
[----:B------:R-:W-:Y:S02]  /*1460*/  UIMAD UR14, UR10, UR15, UR11 ;  /* 0x0000000f0a0e72a4 */ /* 0x000fe4000f8e020b */
[----:B------:R-:W-:-:S02]  /*1470*/  @UP1 UIMAD.WIDE.U32 UR12, UR26, UR24, URZ ;  /* 0x000000181a0c12a5 */ /* 0x000fc4000f8e003f */
[----:B------:R-:W-:Y:S02]  /*1480*/  @UP1 UIMAD.WIDE.U32 UR10, UR28, UR22, URZ ;  /* 0x000000161c0a12a5 */ /* 0x000fe4000f8e003f */
[----:B------:R-:W-:Y:S02]  /*1490*/  @!UP3 UIMAD UR17, UR53, UR44, UR60 ;  /* 0x0000002c3511b2a4 */ /* 0x000fe4000f8e023c */
[----:B------:R-:W-:Y:S02]  /*14a0*/  @UP1 UIMAD UR15, UR28, UR23, URZ ;  /* 0x000000171c0f12a4 */ /* 0x000fe4000f8e023f */
[----:B------:R-:W-:Y:S02]  /*14b0*/  @UP1 UIMAD UR18, UR26, UR25, URZ ;  /* 0x000000191a1212a4 */ /* 0x000fe4000f8e023f */
[----:B------:R-:W-:Y:S02]  /*14c0*/  @!UP3 UIMAD UR19, UR17, UR41, URZ ;  /* 0x000000291113b2a4 */ /* 0x000fe4000f8e023f */
[----:B------:R-:W-:-:S02]  /*14d0*/  @UP1 UIADD3 UR44, UR11, UR15, URZ ;  /* 0x0000000f0b2c1290 */ /* 0x000fc4000fffe03f */
[----:B------:R-:W-:Y:S02]  /*14e0*/  USEL UR56, UR38, URZ, UP4 ;  /* 0x0000003f26387287 */ /* 0x000fe4000a000000 */
[----:B------:R-:W-:Y:S02]  /*14f0*/  USHF.R.S32.HI UR39, URZ, 0x1f, UR47 ;  /* 0x0000001f3f277899 */ /* 0x000fe4000801142f */
[----:B------:R-:W-:Y:S02]  /*1500*/  @!UP2 UIADD3 UR55, UR35, UR29, URZ ;  /* 0x0000001d2337a290 */ /* 0x000fe4000fffe03f */
[----:B------:R-:W-:Y:S02]  /*1510*/  USHF.R.S32.HI UR17, URZ, 0x1f, UR54 ;  /* 0x0000001f3f117899 */ /* 0x000fe40008011436 */
[----:B------:R-:W-:Y:S02]  /*1520*/  USEL UR57, UR30, URZ, UP4 ;  /* 0x0000003f1e397287 */ /* 0x000fe4000a000000 */
[----:B------:R-:W-:-:S02]  /*1530*/  UIADD3 UR15, UR21, UR14, URZ ;  /* 0x0000000e150f7290 */ /* 0x000fc4000fffe03f */
[----:B------:R-:W-:Y:S01]  /*1540*/  @UP1 UIADD3 UR46, UR13, UR18, URZ ;  /* 0x000000120d2e1290 */ /* 0x000fe2000fffe03f */
[----:B------:R-:W-:Y:S01]  /*1550*/  @UP1 UMOV UR41, UR12 ;  /* 0x0000000c00291c82 */ /* 0x000fe20008000000 */
[----:B------:R-:W-:Y:S01]  /*1560*/  @UP1 UMOV UR38, UR10 ;  /* 0x0000000a00261c82 */ /* 0x000fe20008000000 */
[----:B------:R-:W-:Y:S09]  /*1570*/  @P0 BRA `(.L_x_188) ;  /* 0x0000000000300947 */ /* 0x000ff20003800000 */
[----:B------:R-:W-:Y:S01]  /*1580*/  USHF.R.S32.HI UR10, URZ, 0x1f, UR49 ;  /* 0x0000001f3f0a7899 */ /* 0x000fe20008011431 */
[----:B------:R-:W-:-:S03]  /*1590*/  ULDC.64 UR24, c[0x0][0x248] ;  /* 0x0000920000187ab9 */ /* 0x000fc60000000a00 */
[----:B------:R-:W-:Y:S02]  /*15a0*/  UIMAD UR12, UR10, UR24, URZ ;  /* 0x000000180a0c72a4 */ /* 0x000fe4000f8e023f */
[----:B------:R-:W-:Y:S02]  /*15b0*/  UIMAD.WIDE.U32 UR10, UR49, UR24, URZ ;  /* 0x00000018310a72a5 */ /* 0x000fe4000f8e003f */
[----:B------:R-:W-:-:S04]  /*15c0*/  UIMAD UR12, UR49, UR25, UR12 ;  /* 0x00000019310c72a4 */ /* 0x000fc8000f8e020c */
[----:B------:R-:W-:-:S03]  /*15d0*/  UIADD3 UR11, UR11, UR12, URZ ;  /* 0x0000000c0b0b7290 */ /* 0x000fc6000fffe03f */
[----:B------:R-:W-:Y:S02]  /*15e0*/  ULDC.64 UR12, c[0x0][0x230] ;  /* 0x00008c00000c7ab9 */ /* 0x000fe40000000a00 */
[----:B------:R-:W-:Y:S02]  /*15f0*/  UIMAD UR14, UR61, UR12, URZ ;  /* 0x0000000c3d0e72a4 */ /* 0x000fe4000f8e023f */
[----:B------:R-:W-:Y:S02]  /*1600*/  UIMAD.WIDE.U32 UR10, UR53, UR12, UR10 ;  /* 0x0000000c350a72a5 */ /* 0x000fe4000f8e000a */
[----:B------:R-:W-:-:S04]  /*1610*/  UIMAD UR13, UR53, UR13, UR14 ;  /* 0x0000000d350d72a4 */ /* 0x000fc8000f8e020e */
[----:B------:R-:W-:Y:S01]  /*1620*/  UIADD3 UR46, UR11, UR13, URZ ;  /* 0x0000000d0b2e7290 */ /* 0x000fe2000fffe03f */
[----:B------:R-:W-:-:S11]  /*1630*/  UMOV UR41, UR10 ;  /* 0x0000000a00297c82 */ /* 0x000fd60008000000 */
.L_x_188:
[----:B------:R-:W-:Y:S05]  /*1640*/  @P0 BRA `(.L_x_189) ;  /* 0x0000000000300947 */ /* 0x000fea0003800000 */
        /* <DEDUP_REMOVED lines=12> */
.L_x_189:
[----:B------:R-:W-:Y:S01]  /*1710*/  @UP2 UMOV UR10, UR36 ;  /* 0x00000024000a2c82 */ /* 0x000fe20008000000 */
[----:B------:R-:W-:Y:S01]  /*1720*/  @!UP2 UMOV UR10, UR34 ;  /* 0x00000022000aac82 */ /* 0x000fe20008000000 */
[----:B------:R-:W-:Y:S01]  /*1730*/  SHF.R.S32.HI R11, RZ, 0x1f, R16 ;  /* 0x0000001fff0b7819 */ /* 0x000fe20000011410 */
[----:B------:R-:W-:Y:S06]  /*1740*/  @!P1 BRA `(.L_x_190) ;  /* 0x00000000001c9947 */ /* 0x000fec0003800000 */
[----:B------:R-:W-:Y:S01]  /*1750*/  @!UP2 UIMAD UR5, UR53, UR40, URZ ;  /* 0x000000283505a2a4 */ /* 0x000fe2000f8e023f */
[----:B------:R-:W-:Y:S01]  /*1760*/  ULDC UR12, c[0x0][0x2c0] ;  /* 0x0000b000000c7ab9 */ /* 0x000fe20000000800 */
[----:B------:R-:W-:Y:S02]  /*1770*/  ULDC UR11, c[0x0][0x2e4] ;  /* 0x0000b900000b7ab9 */ /* 0x000fe40000000800 */
[----:B------:R-:W-:Y:S02]  /*1780*/  ULEA UR5, UR53, UR5, 0x7 ;  /* 0x0000000535057291 */ /* 0x000fe4000f8e383f */
[----:B------:R-:W-:-:S04]  /*1790*/  ULEA UR11, UR12, UR11, 0x7 ;  /* 0x0000000b0c0b7291 */ /* 0x000fc8000f8e383f */
[----:B------:R-:W-:Y:S01]  /*17a0*/  UIMAD UR5, UR11, UR60, UR5 ;  /* 0x0000003c0b0572a4 */ /* 0x000fe2000f8e0205 */
[----:B------:R-:W-:Y:S11]  /*17b0*/  BRA `(.L_x_191) ;  /* 0x00000000000c7947 */ /* 0x000ff60003800000 */
.L_x_190:
[----:B------:R-:W-:Y:S02]  /*17c0*/  ULDC UR5, c[0x0][0x270] ;  /* 0x00009c0000057ab9 */ /* 0x000fe40000000800 */
[----:B------:R-:W-:-:S04]  /*17d0*/  UIMAD UR5, UR53, UR5, UR60 ;  /* 0x00000005350572a4 */ /* 0x000fc8000f8e023c */
[----:B------:R-:W-:-:S12]  /*17e0*/  UIMAD UR5, UR5, UR40, URZ ;  /* 0x00000028050572a4 */ /* 0x000fd8000f8e023f */
.L_x_191:
[----:B------:R-:W1:Y:S01]  /*17f0*/  S2R R7, SR_TID.X ;  /* 0x0000000000077919 */ /* 0x000e620000002100 */
[----:B------:R-:W-:Y:S01]  /*1800*/  SHF.R.S32.HI R9, RZ, 0x1f, R218 ;  /* 0x0000001fff097819 */ /* 0x000fe200000114da */
[----:B------:R-:W2:Y:S01]  /*1810*/  LDC.64 R2, c[0x0][0x420] ;  /* 0x00010800ff027b82 */ /* 0x000ea20000000a00 */
[----:B------:R-:W-:Y:S01]  /*1820*/  IADD3 R5, P1, R218, UR16, RZ ;  /* 0x00000010da057c10 */ /* 0x000fe2000ff3e0ff */
[----:B------:R-:W-:Y:S01]  /*1830*/  ULDC UR11, c[0x0][0x2dc] ;  /* 0x0000b700000b7ab9 */ /* 0x000fe20000000800 */
[--C-:B------:R-:W-:Y:S01]  /*1840*/  SHF.R.S32.HI R221, RZ, 0x1f, R220.reuse ;  /* 0x0000001fffdd7819 */ /* 0x100fe200000114dc */
[----:B------:R-:W-:Y:S01]  /*1850*/  ULDC UR12, c[0x0][0x270] ;  /* 0x00009c00000c7ab9 */ /* 0x000fe20000000800 */
[----:B------:R-:W-:Y:S01]  /*1860*/  IADD3.X R4, R9, UR27, RZ, P1, !PT ;  /* 0x0000001b09047c10 */ /* 0x000fe20008ffe4ff */
[----:B------:R-:W-:Y:S01]  /*1870*/  UIMAD UR40, UR11, UR12, URZ ;  /* 0x0000000c0b2872a4 */ /* 0x000fe2000f8e023f */
[----:B------:R-:W-:Y:S01]  /*1880*/  BSSY B1, `(.L_x_187) ;  /* 0x0000554000017945 */ /* 0x000fe20003800000 */
[----:B------:R-:W-:Y:S01]  /*1890*/  IMAD.WIDE.U32 R12, R5, UR42, R220 ;  /* 0x0000002a050c7c25 */ /* 0x000fe2000f8e00dc */
[----:B------:R-:W-:-:S02]  /*18a0*/  UIADD3 UR33, UR16, UR5, URZ ;  /* 0x0000000510217290 */ /* 0x000fc4000fffe03f */
[----:B------:R-:W-:Y:S01]  /*18b0*/  USHF.L.U32 UR5, UR40, 0x6, URZ ;  /* 0x0000000628057899 */ /* 0x000fe2000800063f */
[----:B------:R-:W-:Y:S01]  /*18c0*/  IMAD R4, R4, UR42, RZ ;  /* 0x0000002a04047c24 */ /* 0x000fe2000f8e02ff */
[----:B------:R-:W-:Y:S01]  /*18d0*/  IADD3 R12, P1, R12, UR58, RZ ;  /* 0x0000003a0c0c7c10 */ /* 0x000fe2000ff3e0ff */
[----:B------:R-:W-:Y:S02]  /*18e0*/  UIADD3 UR45, UR47, UR7, URZ ;  /* 0x000000072f2d7290 */ /* 0x000fe4000fffe03f */
[----:B------:R-:W-:Y:S01]  /*18f0*/  IMAD R4, R5, UR43, R4 ;  /* 0x0000002b05047c24 */ /* 0x000fe2000f8e0204 */
[----:B------:R-:W-:Y:S01]  /*1900*/  UIADD3 UR26, UR16, UR19, URZ ;  /* 0x00000013101a7290 */ /* 0x000fe2000fffe03f */
[----:B------:R-:W-:Y:S01]  /*1910*/  ULDC UR34, c[0x0][0x398] ;  /* 0x0000e60000227ab9 */ /* 0x000fe20000000800 */
[----:B------:R-:W-:Y:S02]  /*1920*/  USHF.R.S32.HI UR14, URZ, 0x1f, UR5 ;  /* 0x0000001f3f0e7899 */ /* 0x000fe40008011405 */
[----:B------:R-:W-:Y:S01]  /*1930*/  IADD3.X R13, R13, UR48, R4, P1, !PT ;  /* 0x000000300d0d7c10 */ /* 0x000fe20008ffe404 */
[----:B------:R-:W-:Y:S01]  /*1940*/  UIADD3 UR19, UP2, UP0, UR20, UR5, UR54 ;  /* 0x0000000514137290 */ /* 0x000fe2000f85e036 */
[----:B------:R-:W-:Y:S01]  /*1950*/  IADD3 R20, P1, R220, UR10, RZ ;  /* 0x0000000adc147c10 */ /* 0x000fe2000ff3e0ff */
[----:B--2---:R-:W-:Y:S01]  /*1960*/  IMAD R18, R2, UR27, RZ ;  /* 0x0000001b02127c24 */ /* 0x004fe2000f8e02ff */
[----:B------:R-:W-:-:S02]  /*1970*/  UIADD3 UR5, UR45, -UR34, -UR6 ;  /* 0x800000222d057290 */ /* 0x000fc4000fffe806 */
[----:B------:R-:W-:Y:S01]  /*1980*/  IADD3.X R21, R221, UR55, RZ, P1, !PT ;  /* 0x00000037dd157c10 */ /* 0x000fe20008ffe4ff */
[----:B------:R-:W-:Y:S01]  /*1990*/  IMAD R18, R3, UR16, R18 ;  /* 0x0000001003127c24 */ /* 0x000fe2000f8e0212 */
[----:B------:R-:W-:Y:S01]  /*19a0*/  USHF.R.S32.HI UR21, URZ, 0x1f, UR5 ;  /* 0x0000001f3f157899 */ /* 0x000fe20008011405 */
[----:B-1----:R-:W-:Y:S01]  /*19b0*/  SHF.R.S32.HI R6, RZ, 0x1f, R7 ;  /* 0x0000001fff067819 */ /* 0x002fe20000011407 */
[----:B------:R-:W-:Y:S01]  /*19c0*/  ULDC.64 UR10, c[0x0][0x428] ;  /* 0x00010a00000a7ab9 */ /* 0x000fe20000000a00 */
[----:B------:R-:W-:Y:S01]  /*19d0*/  IMAD.WIDE.U32 R20, R2, UR16, R20 ;  /* 0x0000001002147c25 */ /* 0x000fe2000f8e0014 */
[----:B------:R-:W-:Y:S01]  /*19e0*/  ULEA.HI UR21, UR21, UR5, URZ, 0x6 ;  /* 0x0000000515157291 */ /* 0x000fe2000f8f303f */
[----:B------:R-:W-:Y:S01]  /*19f0*/  LEA.HI R5, R6, R7, RZ, 0x5 ;  /* 0x0000000706057211 */ /* 0x000fe200078f28ff */
[----:B------:R-:W-:Y:S01]  /*1a00*/  USHF.R.S32.HI UR35, URZ, 0x1f, UR60 ;  /* 0x0000001f3f237899 */ /* 0x000fe2000801143c */
[----:B------:R-:W-:Y:S01]  /*1a10*/  IMAD.IADD R19, R21, 0x1, R18 ;  /* 0x0000000115137824 */ /* 0x000fe200078e0212 */
[----:B------:R-:W-:Y:S01]  /*1a20*/  ULDC.64 UR12, c[0x0][0x258] ;  /* 0x00009600000c7ab9 */ /* 0x000fe20000000a00 */
[----:B------:R-:W-:Y:S01]  /*1a30*/  LOP3.LUT R8, R5, 0xffffffe0, RZ, 0xc0, !PT ;  /* 0xffffffe005087812 */ /* 0x000fe200078ec0ff */
[----:B------:R-:W-:Y:S01]  /*1a40*/  IMAD.U32 R14, RZ, RZ, UR10 ;  /* 0x0000000aff0e7e24 */ /* 0x000fe2000f8e00ff */
[----:B------:R-:W-:Y:S01]  /*1a50*/  SHF.R.S32.HI R5, RZ, 0x5, R5 ;  /* 0x00000005ff057819 */ /* 0x000fe20000011405 */
[----:B------:R-:W-:Y:S01]  /*1a60*/  IMAD.MOV.U32 R18, RZ, RZ, R20 ;  /* 0x000000ffff127224 */ /* 0x000fe200078e0014 */
[----:B------:R-:W-:Y:S01]  /*1a70*/  UIADD3.X UR18, UR15, UR14, UR17, UP2, UP0 ;  /* 0x0000000e0f127290 */ /* 0x000fe200097e0411 */
[----:B------:R-:W-:Y:S01]  /*1a80*/  IMAD.IADD R8, R7, 0x1, -R8 ;  /* 0x0000000107087824 */ /* 0x000fe200078e0a08 */
[----:B------:R-:W-:Y:S01]  /*1a90*/  USHF.R.S32.HI UR21, URZ, 0x6, UR21 ;  /* 0x000000063f157899 */ /* 0x000fe20008011415 */
[----:B------:R-:W-:Y:S01]  /*1aa0*/  IMAD.WIDE.U32 R14, R14, UR60, R18 ;  /* 0x0000003c0e0e7c25 */ /* 0x000fe2000f8e0012 */
[----:B------:R-:W-:-:S02]  /*1ab0*/  UIMAD UR15, UR35, UR12, URZ ;  /* 0x0000000c230f72a4 */ /* 0x000fc4000f8e023f */
[----:B------:R-:W-:Y:S01]  /*1ac0*/  UISETP.LT.AND UP0, UPT, URZ, UR21, UPT ;  /* 0x000000153f00728c */ /* 0x000fe2000bf01270 */
[----:B------:R-:W-:Y:S01]  /*1ad0*/  IMAD.U32 R18, RZ, RZ, UR12 ;  /* 0x0000000cff127e24 */ /* 0x000fe2000f8e00ff */
[----:B------:R-:W-:Y:S01]  /*1ae0*/  UIADD3 UR12, UP3, UP2, UR57, UR19, UR59 ;  /* 0x00000013390c7290 */ /* 0x000fe2000fa7e03b */
[----:B------:R-:W-:Y:S01]  /*1af0*/  IMAD R8, R5, UR40, R8 ;  /* 0x0000002805087c24 */ /* 0x000fe2000f8e0208 */
[----:B------:R-:W-:Y:S01]  /*1b00*/  UIMAD UR14, UR35, UR10, URZ ;  /* 0x0000000a230e72a4 */ /* 0x000fe2000f8e023f */
[----:B------:R-:W-:Y:S01]  /*1b10*/  IMAD.WIDE.U32 R18, R18, UR60, R12 ;  /* 0x0000003c12127c25 */ /* 0x000fe2000f8e000c */
[----:B------:R-:W-:Y:S02]  /*1b20*/  UIADD3.X UR5, UR56, UR18, UR52, UP3, UP2 ;  /* 0x0000001238057290 */ /* 0x000fe40009fe4434 */
[----:B------:R-:W-:Y:S01]  /*1b30*/  USEL UR21, URZ, UR21, !UP0 ;  /* 0x000000153f157287 */ /* 0x000fe2000c000000 */
[C---:B------:R-:W-:Y:S01]  /*1b40*/  IADD3 R13, P1, R8.reuse, UR12, RZ ;  /* 0x0000000c080d7c10 */ /* 0x040fe2000ff3e0ff */
[----:B------:R-:W-:Y:S01]  /*1b50*/  UIMAD UR11, UR60, UR11, UR14 ;  /* 0x0000000b3c0b72a4 */ /* 0x000fe2000f8e020e */
[-C--:B------:R-:W-:Y:S01]  /*1b60*/  IMAD R5, R9, R2.reuse, RZ ;  /* 0x0000000209057224 */ /* 0x080fe200078e02ff */
[----:B------:R-:W-:Y:S01]  /*1b70*/  ULDC.64 UR16, c[0x0][0x400] ;  /* 0x0001000000107ab9 */ /* 0x000fe20000000a00 */
[----:B------:R-:W-:Y:S01]  /*1b80*/  UISETP.GT.AND UP0, UPT, UR32, UR21, UPT ;  /* 0x000000152000728c */ /* 0x000fe2000bf04270 */
[----:B------:R-:W-:Y:S01]  /*1b90*/  LEA.HI.X.SX32 R8, R8, UR5, 0x1, P1 ;  /* 0x0000000508087c11 */ /* 0x000fe200088f0eff */
[----:B------:R-:W-:Y:S01]  /*1ba0*/  UIMAD UR13, UR60, UR13, UR15 ;  /* 0x0000000d3c0d72a4 */ /* 0x000fe2000f8e020f */
[----:B------:R-:W-:Y:S01]  /*1bb0*/  LEA R242, P1, R13, UR16, 0x2 ;  /* 0x000000100df27c11 */ /* 0x000fe2000f8210ff */
[----:B------:R-:W-:Y:S01]  /*1bc0*/  VIADD R15, R15, UR11 ;  /* 0x0000000b0f0f7c36 */ /* 0x000fe20008000000 */
[----:B------:R-:W-:Y:S01]  /*1bd0*/  ULDC.64 UR36, c[0x0][0x478] ;  /* 0x00011e0000247ab9 */ /* 0x000fe20000000a00 */
[----:B------:R-:W-:Y:S01]  /*1be0*/  ULDC.64 UR54, c[0x0][0x2b0] ;  /* 0x0000ac0000367ab9 */ /* 0x000fe20000000a00 */
[----:B------:R-:W-:Y:S01]  /*1bf0*/  LEA.HI.X R243, R13, UR17, R8, 0x2, P1 ;  /* 0x000000110df37c11 */ /* 0x000fe200088f1408 */
[C---:B------:R-:W-:Y:S01]  /*1c00*/  IMAD R5, R218.reuse, R3, R5 ;  /* 0x00000003da057224 */ /* 0x040fe200078e0205 */
[----:B------:R-:W-:Y:S01]  /*1c10*/  PLOP3.LUT P1, PT, PT, PT, UP0, 0x80, 0x0 ;  /* 0x000000000000781c */ /* 0x000fe20003f2f008 */
[----:B------:R-:W-:Y:S01]  /*1c20*/  IMAD.WIDE.U32 R14, R218, R2, R14 ;  /* 0x00000002da0e7225 */ /* 0x000fe200078e000e */
[----:B------:R-:W-:Y:S01]  /*1c30*/  UIMAD.WIDE UR10, UR26, 0x4, UR54 ;  /* 0x000000041a0a78a5 */ /* 0x000fe2000f8e0236 */
[----:B------:R-:W-:-:S02]  /*1c40*/  ULDC.64 UR30, c[0x0][0x210] ;  /* 0x00008400001e7ab9 */ /* 0x000fc40000000a00 */
[----:B------:R-:W-:Y:S01]  /*1c50*/  VIADD R4, R19, UR13 ;  /* 0x0000000d13047c36 */ /* 0x000fe20008000000 */
[----:B------:R-:W-:Y:S01]  /*1c60*/  UIMAD.WIDE UR12, UR33, 0x4, UR36 ;  /* 0x00000004210c78a5 */ /* 0x000fe2000f8e0224 */
[----:B------:R-:W-:Y:S01]  /*1c70*/  IMAD.IADD R5, R15, 0x1, R5 ;  /* 0x000000010f057824 */ /* 0x000fe200078e0205 */
[----:B------:R-:W-:Y:S01]  /*1c80*/  ULDC.64 UR28, c[0x0][0x3e0] ;  /* 0x0000f800001c7ab9 */ /* 0x000fe20000000a00 */
[----:B------:R-:W-:Y:S01]  /*1c90*/  LEA R246, P3, R18, UR30, 0x1 ;  /* 0x0000001e12f67c11 */ /* 0x000fe2000f8608ff */
[----:B------:R-:W-:Y:S01]  /*1ca0*/  UIADD3 UR5, UR32, -0x1, URZ ;  /* 0xffffffff20057890 */ /* 0x000fe2000fffe03f */
[----:B------:R-:W-:Y:S01]  /*1cb0*/  LEA R244, P2, R14, UR28, 0x1 ;  /* 0x0000001c0ef47c11 */ /* 0x000fe2000f8408ff */
[----:B------:R-:W-:Y:S01]  /*1cc0*/  UMOV UR15, UR10 ;  /* 0x0000000a000f7c82 */ /* 0x000fe20008000000 */
[----:B------:R-:W-:Y:S01]  /*1cd0*/  LEA.HI.X R247, R18, UR31, R4, 0x1, P3 ;  /* 0x0000001f12f77c11 */ /* 0x000fe200098f0c04 */
[----:B------:R-:W-:Y:S01]  /*1ce0*/  UMOV UR14, UR11 ;  /* 0x0000000b000e7c82 */ /* 0x000fe20008000000 */
[----:B------:R-:W-:Y:S01]  /*1cf0*/  LEA.HI.X R245, R14, UR29, R5, 0x1, P2 ;  /* 0x0000001d0ef57c11 */ /* 0x000fe200090f0c05 */
[----:B------:R-:W-:Y:S01]  /*1d00*/  UMOV UR17, UR12 ;  /* 0x0000000c00117c82 */ /* 0x000fe20008000000 */
[----:B------:R-:W-:Y:S01]  /*1d10*/  UMOV UR16, UR13 ;  /* 0x0000000d00107c82 */ /* 0x000fe20008000000 */
[----:B------:R-:W-:Y:S06]  /*1d20*/  @P1 BRA `(.L_x_192) ;  /* 0x0000000400f81947 */ /* 0x000fec0003800000 */
[----:B------:R-:W-:Y:S01]  /*1d30*/  @UP1 UIADD3 UR5, UR49, UR51, URZ ;  /* 0x0000003331051290 */ /* 0x000fe2000fffe03f */
[----:B------:R-:W-:-:S03]  /*1d40*/  @UP1 ULDC.64 UR10, c[0x0][0x450] ;  /* 0x00011400000a1ab9 */ /* 0x000fc60000000a00 */
[----:B------:R-:W-:Y:S02]  /*1d50*/  @UP1 UIMAD.WIDE.U32 UR12, UR5, UR10, URZ ;  /* 0x0000000a050c12a5 */ /* 0x000fe4000f8e003f */
[----:B------:R-:W-:-:S04]  /*1d60*/  @UP1 UIMAD UR5, UR5, UR11, URZ ;  /* 0x0000000b050512a4 */ /* 0x000fc8000f8e023f */
[----:B------:R-:W-:Y:S01]  /*1d70*/  @UP1 UIADD3 UR18, UR13, UR5, URZ ;  /* 0x000000050d121290 */ /* 0x000fe2000fffe03f */
[----:B------:R-:W-:Y:S01]  /*1d80*/  @UP1 UMOV UR7, UR12 ;  /* 0x0000000c00071c82 */ /* 0x000fe20008000000 */
[----:B------:R-:W-:Y:S10]  /*1d90*/  @P0 BRA `(.L_x_193) ;  /* 0x0000000000300947 */ /* 0x000ff40003800000 */
[----:B------:R-:W-:Y:S01]  /*1da0*/  USHF.R.S32.HI UR5, URZ, 0x1f, UR49 ;  /* 0x0000001f3f057899 */ /* 0x000fe20008011431 */
[----:B------:R-:W-:Y:S01]  /*1db0*/  ULDC.64 UR10, c[0x0][0x450] ;  /* 0x00011400000a7ab9 */ /* 0x000fe20000000a00 */
[----:B------:R-:W-:Y:S02]  /*1dc0*/  ULDC.64 UR14, c[0x0][0x438] ;  /* 0x00010e00000e7ab9 */ /* 0x000fe40000000a00 */
[----:B------:R-:W-:Y:S02]  /*1dd0*/  UIMAD UR5, UR5, UR10, URZ ;  /* 0x0000000a050572a4 */ /* 0x000fe4000f8e023f */
[----:B------:R-:W-:Y:S02]  /*1de0*/  UIMAD.WIDE.U32 UR12, UR49, UR10, URZ ;  /* 0x0000000a310c72a5 */ /* 0x000fe4000f8e003f */
[----:B------:R-:W-:-:S04]  /*1df0*/  UIMAD UR5, UR49, UR11, UR5 ;  /* 0x0000000b310572a4 */ /* 0x000fc8000f8e0205 */
[----:B------:R-:W-:Y:S02]  /*1e00*/  UIADD3 UR13, UR13, UR5, URZ ;  /* 0x000000050d0d7290 */ /* 0x000fe4000fffe03f */
[----:B------:R-:W-:Y:S02]  /*1e10*/  UIMAD UR5, UR61, UR14, URZ ;  /* 0x0000000e3d0572a4 */ /* 0x000fe4000f8e023f */
[----:B------:R-:W-:Y:S02]  /*1e20*/  UIMAD.WIDE.U32 UR12, UR53, UR14, UR12 ;  /* 0x0000000e350c72a5 */ /* 0x000fe4000f8e000c */
[----:B------:R-:W-:-:S04]  /*1e30*/  UIMAD UR5, UR53, UR15, UR5 ;  /* 0x0000000f350572a4 */ /* 0x000fc8000f8e0205 */
[----:B------:R-:W-:Y:S01]  /*1e40*/  UIADD3 UR18, UR13, UR5, URZ ;  /* 0x000000050d127290 */ /* 0x000fe2000fffe03f */
[----:B------:R-:W-:-:S11]  /*1e50*/  UMOV UR7, UR12 ;  /* 0x0000000c00077c82 */ /* 0x000fd60008000000 */
.L_x_193:
        /* <DEDUP_REMOVED lines=19> */
.L_x_194:
[----:B------:R-:W-:Y:S01]  /*1f90*/  UIMAD UR5, UR39, UR10, URZ ;  /* 0x0000000a270572a4 */ /* 0x000fe2000f8e023f */
[----:B------:R-:W-:Y:S01]  /*1fa0*/  IMAD.U32 R5, RZ, RZ, UR10 ;  /* 0x0000000aff057e24 */ /* 0x000fe2000f8e00ff */
[----:B------:R-:W-:Y:S01]  /*1fb0*/  UIMAD UR6, UR50, -0x40, UR6 ;  /* 0xffffffc0320678a4 */ /* 0x000fe2000f8e0206 */
[C---:B------:R-:W-:Y:S01]  /*1fc0*/  VIADD R2, R218.reuse, 0x20 ;  /* 0x00000020da027836 */ /* 0x040fe20000000000 */
[----:B------:R-:W-:Y:S01]  /*1fd0*/  UIMAD UR5, UR47, UR11, UR5 ;  /* 0x0000000b2f0572a4 */ /* 0x000fe2000f8e0205 */
[----:B------:R-:W-:Y:S01]  /*1fe0*/  IMAD.WIDE.U32 R4, R5, UR47, R220 ;  /* 0x0000002f05047c25 */ /* 0x000fe2000f8e00dc */
[----:B------:R-:W-:Y:S01]  /*1ff0*/  USHF.R.S32.HI UR19, URZ, 0x1f, UR60 ;  /* 0x0000001f3f137899 */ /* 0x000fe2000801143c */
[----:B------:R-:W-:Y:S01]  /*2000*/  BSSY B0, `(.L_x_195) ;  /* 0x0000017000007945 */ /* 0x000fe20003800000 */
[----:B------:R-:W-:Y:S01]  /*2010*/  ULDC.64 UR14, c[0x0][0x468] ;  /* 0x00011a00000e7ab9 */ /* 0x000fe20000000a00 */
[----:B------:R-:W-:Y:S02]  /*2020*/  ISETP.GE.AND P1, PT, R218, UR6, PT ;  /* 0x00000006da007c0c */ /* 0x000fe4000bf26270 */
[----:B------:R-:W-:Y:S01]  /*2030*/  MOV R3, UR5 ;  /* 0x0000000500037c02 */ /* 0x000fe20008000f00 */
[----:B------:R-:W-:Y:S01]  /*2040*/  UIMAD UR5, UR19, UR14, URZ ;  /* 0x0000000e130572a4 */ /* 0x000fe2000f8e023f */
[----:B------:R-:W-:-:S02]  /*2050*/  IADD3 R4, P0, R4, UR7, RZ ;  /* 0x0000000704047c10 */ /* 0x000fc4000ff1e0ff */
[----:B------:R-:W-:Y:S01]  /*2060*/  MOV R6, UR14 ;  /* 0x0000000e00067c02 */ /* 0x000fe20008000f00 */
[----:B------:R-:W-:Y:S01]  /*2070*/  UIMAD UR15, UR60, UR15, UR5 ;  /* 0x0000000f3c0f72a4 */ /* 0x000fe2000f8e0205 */
[----:B------:R-:W-:Y:S02]  /*2080*/  IADD3.X R5, R5, UR18, R3, P0, !PT ;  /* 0x0000001205057c10 */ /* 0x000fe400087fe403 */
[----:B------:R-:W-:Y:S01]  /*2090*/  ISETP.GE.AND P0, PT, R2, UR6, PT ;  /* 0x0000000602007c0c */ /* 0x000fe2000bf06270 */
[----:B------:R-:W-:-:S04]  /*20a0*/  IMAD.WIDE.U32 R6, R6, UR60, R4 ;  /* 0x0000003c06067c25 */ /* 0x000fc8000f8e0004 */
[----:B------:R-:W-:Y:S01]  /*20b0*/  VIADD R3, R7, UR15 ;  /* 0x0000000f07037c36 */ /* 0x000fe20008000000 */
[----:B------:R-:W-:Y:S07]  /*20c0*/  @P1 BRA `(.L_x_196) ;  /* 0x0000000000281947 */ /* 0x000fee0003800000 */
[----:B------:R-:W-:Y:S01]  /*20d0*/  MOV R2, R6 ;  /* 0x0000000600027202 */ /* 0x000fe20000000f00 */
[----:B------:R-:W-:Y:S01]  /*20e0*/  IMAD R5, R9, UR10, RZ ;  /* 0x0000000a09057c24 */ /* 0x000fe2000f8e02ff */
[----:B------:R-:W-:-:S03]  /*20f0*/  ULDC.64 UR14, c[0x0][0x3f0] ;  /* 0x0000fc00000e7ab9 */ /* 0x000fc60000000a00 */
[----:B------:R-:W-:-:S04]  /*2100*/  IMAD.WIDE.U32 R10, R218, UR10, R2 ;  /* 0x0000000ada0a7c25 */ /* 0x000fc8000f8e0002 */
[----:B------:R-:W-:Y:S01]  /*2110*/  IMAD R2, R218, UR11, R5 ;  /* 0x0000000bda027c24 */ /* 0x000fe2000f8e0205 */
[----:B------:R-:W-:-:S04]  /*2120*/  LEA R4, P2, R10, UR14, 0x1 ;  /* 0x0000000e0a047c11 */ /* 0x000fc8000f8408ff */
[----:B------:R-:W-:-:S04]  /*2130*/  IADD3 R2, R11, R2, RZ ;  /* 0x000000020b027210 */ /* 0x000fc80007ffe0ff */
[----:B------:R-:W-:-:S05]  /*2140*/  LEA.HI.X R5, R10, UR15, R2, 0x1, P2 ;  /* 0x0000000f0a057c11 */ /* 0x000fca00090f0c02 */
[----:B------:R1:W-:Y:S04]  /*2150*/  STG.E.128 desc[UR8][R4.64], RZ ;  /* 0x000000ff04007986 */ /* 0x0003e8000c101d08 */
[----:B------:R1:W-:Y:S02]  /*2160*/  STG.E.128 desc[UR8][R4.64+0x80], RZ ;  /* 0x000080ff04007986 */ /* 0x0003e4000c101d08 */
.L_x_196:
[----:B------:R-:W-:Y:S05]  /*2170*/  BSYNC B0 ;  /* 0x0000000000007941 */ /* 0x000fea0003800000 */
.L_x_195:
[----:B------:R-:W-:Y:S04]  /*2180*/  BSSY B0, `(.L_x_197) ;  /* 0x000000e000007945 */ /* 0x000fe80003800000 */
[----:B------:R-:W-:Y:S05]  /*2190*/  @P0 BRA `(.L_x_198) ;  /* 0x0000000000300947 */ /* 0x000fea0003800000 */
[----:B-1----:R-:W-:Y:S01]  /*21a0*/  IADD3 R5, P2, R218, 0x20, RZ ;  /* 0x00000020da057810 */ /* 0x002fe20007f5e0ff */
[----:B------:R-:W-:Y:S01]  /*21b0*/  ULDC.64 UR6, c[0x0][0x3f0] ;  /* 0x0000fc0000067ab9 */ /* 0x000fe20000000a00 */
[----:B------:R-:W-:Y:S02]  /*21c0*/  MOV R7, R3 ;  /* 0x0000000300077202 */ /* 0x000fe40000000f00 */
[----:B------:R-:W-:Y:S01]  /*21d0*/  IADD3.X R2, RZ, R9, RZ, P2, !PT ;  /* 0x00000009ff027210 */ /* 0x000fe200017fe4ff */
[----:B------:R-:W-:-:S04]  /*21e0*/  IMAD.WIDE.U32 R6, R5, UR10, R6 ;  /* 0x0000000a05067c25 */ /* 0x000fc8000f8e0006 */
[----:B------:R-:W-:Y:S01]  /*21f0*/  IMAD R2, R2, UR10, RZ ;  /* 0x0000000a02027c24 */ /* 0x000fe2000f8e02ff */
[----:B------:R-:W-:-:S03]  /*2200*/  LEA R4, P2, R6, UR6, 0x1 ;  /* 0x0000000606047c11 */ /* 0x000fc6000f8408ff */
[----:B------:R-:W-:-:S05]  /*2210*/  IMAD R2, R5, UR11, R2 ;  /* 0x0000000b05027c24 */ /* 0x000fca000f8e0202 */
[----:B------:R-:W-:-:S04]  /*2220*/  IADD3 R3, R7, R2, RZ ;  /* 0x0000000207037210 */ /* 0x000fc80007ffe0ff */
[----:B------:R-:W-:-:S05]  /*2230*/  LEA.HI.X R5, R6, UR7, R3, 0x1, P2 ;  /* 0x0000000706057c11 */ /* 0x000fca00090f0c03 */
[----:B------:R2:W-:Y:S04]  /*2240*/  STG.E.128 desc[UR8][R4.64], RZ ;  /* 0x000000ff04007986 */ /* 0x0005e8000c101d08 */
[----:B------:R2:W-:Y:S02]  /*2250*/  STG.E.128 desc[UR8][R4.64+0x80], RZ ;  /* 0x000080ff04007986 */ /* 0x0005e4000c101d08 */
.L_x_198:
[----:B------:R-:W-:Y:S05]  /*2260*/  BSYNC B0 ;  /* 0x0000000000007941 */ /* 0x000fea0003800000 */
.L_x_197:
[----:B------:R-:W-:Y:S01]  /*2270*/  IMAD.U32 R3, RZ, RZ, UR12 ;  /* 0x0000000cff037e24 */ /* 0x000fe2000f8e00ff */
[----:B------:R-:W-:Y:S01]  /*2280*/  UIMAD UR5, UR39, UR12, URZ ;  /* 0x0000000c270572a4 */ /* 0x000fe2000f8e023f */
[----:B------:R-:W-:Y:S01]  /*2290*/  BSSY B0, `(.L_x_199) ;  /* 0x0000018000007945 */ /* 0x000fe20003800000 */
[----:B------:R-:W-:Y:S01]  /*22a0*/  USHF.R.S32.HI UR10, URZ, 0x1f, UR60 ;  /* 0x0000001f3f0a7899 */ /* 0x000fe2000801143c */
[----:B------:R-:W-:Y:S01]  /*22b0*/  IMAD.WIDE.U32 R2, R3, UR47, R220 ;  /* 0x0000002f03027c25 */ /* 0x000fe2000f8e00dc */
[----:B------:R-:W-:Y:S01]  /*22c0*/  UIMAD UR5, UR47, UR13, UR5 ;  /* 0x0000000d2f0572a4 */ /* 0x000fe2000f8e0205 */
[----:B------:R-:W-:Y:S01]  /*22d0*/  ULDC.64 UR6, c[0x0][0x470] ;  /* 0x00011c0000067ab9 */ /* 0x000fe20000000a00 */
[----:B-12---:R-:W-:-:S04]  /*22e0*/  IADD3 R4, P2, R2, UR16, RZ ;  /* 0x0000001002047c10 */ /* 0x006fc8000ff5e0ff */
[----:B------:R-:W-:Y:S01]  /*22f0*/  IMAD.U32 R2, RZ, RZ, UR5 ;  /* 0x00000005ff027e24 */ /* 0x000fe2000f8e00ff */
[----:B------:R-:W-:Y:S01]  /*2300*/  UIMAD UR5, UR10, UR6, URZ ;  /* 0x000000060a0572a4 */ /* 0x000fe2000f8e023f */
[----:B------:R-:W-:-:S03]  /*2310*/  MOV R6, UR6 ;  /* 0x0000000600067c02 */ /* 0x000fc60008000f00 */
[----:B------:R-:W-:Y:S01]  /*2320*/  IADD3.X R5, R3, UR17, R2, P2, !PT ;  /* 0x0000001103057c10 */ /* 0x000fe200097fe402 */
[----:B------:R-:W-:Y:S02]  /*2330*/  UIMAD UR7, UR60, UR7, UR5 ;  /* 0x000000073c0772a4 */ /* 0x000fe4000f8e0205 */
[----:B------:R-:W-:-:S05]  /*2340*/  IMAD.WIDE.U32 R6, R6, UR60, R4 ;  /* 0x0000003c06067c25 */ /* 0x000fca000f8e0004 */
[----:B------:R-:W-:Y:S01]  /*2350*/  IADD3 R3, R7, UR7, RZ ;  /* 0x0000000707037c10 */ /* 0x000fe2000fffe0ff */
[----:B------:R-:W-:Y:S06]  /*2360*/  @P1 BRA `(.L_x_200) ;  /* 0x0000000000281947 */ /* 0x000fec0003800000 */
        /* <DEDUP_REMOVED lines=10> */
.L_x_200:
[----:B------:R-:W-:Y:S05]  /*2410*/  BSYNC B0 ;  /* 0x0000000000007941 */ /* 0x000fea0003800000 */
.L_x_199:
[----:B------:R-:W-:Y:S05]  /*2420*/  @P0 BRA `(.L_x_201) ;  /* 0x0000004800640947 */ /* 0x000fea0003800000 */
[----:B------:R-:W-:Y:S01]  /*2430*/  IADD3 R2, P0, R218, 0x20, RZ ;  /* 0x00000020da027810 */ /* 0x000fe20007f1e0ff */
[----:B-1----:R-:W-:Y:S01]  /*2440*/  IMAD.MOV.U32 R4, RZ, RZ, R6 ;  /* 0x000000ffff047224 */ /* 0x002fe200078e0006 */
[----:B------:R-:W-:Y:S01]  /*2450*/  MOV R5, R3 ;  /* 0x0000000300057202 */ /* 0x000fe20000000f00 */
[----:B------:R-:W-:Y:S02]  /*2460*/  ULDC.64 UR6, c[0x0][0x3f8] ;  /* 0x0000fe0000067ab9 */ /* 0x000fe40000000a00 */
[----:B------:R-:W-:Y:S02]  /*2470*/  IMAD.X R9, RZ, RZ, R9, P0 ;  /* 0x000000ffff097224 */ /* 0x000fe400000e0609 */
[----:B------:R-:W-:-:S04]  /*2480*/  IMAD.WIDE.U32 R4, R2, UR12, R4 ;  /* 0x0000000c02047c25 */ /* 0x000fc8000f8e0004 */
[----:B------:R-:W-:-:S04]  /*2490*/  IMAD R9, R9, UR12, RZ ;  /* 0x0000000c09097c24 */ /* 0x000fc8000f8e02ff */
[----:B------:R-:W-:Y:S01]  /*24a0*/  IMAD R9, R2, UR13, R9 ;  /* 0x0000000d02097c24 */ /* 0x000fe2000f8e0209 */
[----:B------:R-:W-:-:S04]  /*24b0*/  LEA R2, P0, R4, UR6, 0x1 ;  /* 0x0000000604027c11 */ /* 0x000fc8000f8008ff */
[----:B------:R-:W-:-:S04]  /*24c0*/  IADD3 R9, R5, R9, RZ ;  /* 0x0000000905097210 */ /* 0x000fc80007ffe0ff */
[----:B------:R-:W-:-:S05]  /*24d0*/  LEA.HI.X R3, R4, UR7, R9, 0x1, P0 ;  /* 0x0000000704037c11 */ /* 0x000fca00080f0c09 */
[----:B------:R1:W-:Y:S04]  /*24e0*/  STG.E.128 desc[UR8][R2.64], RZ ;  /* 0x000000ff02007986 */ /* 0x0003e8000c101d08 */
[----:B------:R1:W-:Y:S01]  /*24f0*/  STG.E.128 desc[UR8][R2.64+0x80], RZ ;  /* 0x000080ff02007986 */ /* 0x0003e2000c101d08 */
[----:B------:R-:W-:Y:S05]  /*2500*/  BRA `(.L_x_201) ;  /* 0x00000048002c7947 */ /* 0x000fea0003800000 */
.L_x_192:
[----:B------:R-:W-:Y:S01]  /*2510*/  UIMAD UR10, UR5, -0x40, UR7 ;  /* 0xffffffc0050a78a4 */ /* 0x000fe2000f8e0207 */
[----:B------:R-:W-:Y:S01]  /*2520*/  VIADD R8, R218, 0x20 ;  /* 0x00000020da087836 */ /* 0x000fe20000000000 */
[----:B------:R-:W-:Y:S01]  /*2530*/  UIMAD UR11, UR50, -0x40, UR6 ;  /* 0xffffffc0320b78a4 */ /* 0x000fe2000f8e0206 */
[----:B------:R-:W-:Y:S01]  /*2540*/  VIADD R4, R223, 0x8 ;  /* 0x00000008df047836 */ /* 0x000fe20000000000 */
[----:B------:R-:W-:Y:S01]  /*2550*/  UIMAD UR12, UR39, UR22, URZ ;  /* 0x00000016270c72a4 */ /* 0x000fe2000f8e023f */
[----:B------:R-:W-:Y:S01]  /*2560*/  IMAD.U32 R5, RZ, RZ, UR22 ;  /* 0x00000016ff057e24 */ /* 0x000fe2000f8e00ff */
[C---:B------:R-:W-:Y:S01]  /*2570*/  ISETP.GE.AND P1, PT, R8.reuse, UR10, PT ;  /* 0x0000000a08007c0c */ /* 0x040fe2000bf26270 */
[----:B------:R-:W-:Y:S01]  /*2580*/  IMAD.U32 R13, RZ, RZ, UR24 ;  /* 0x00000018ff0d7e24 */ /* 0x000fe2000f8e00ff */
[----:B------:R-:W-:Y:S01]  /*2590*/  UIMAD UR12, UR47, UR23, UR12 ;  /* 0x000000172f0c72a4 */ /* 0x000fe2000f8e020c */
[----:B------:R-:W-:Y:S01]  /*25a0*/  ISETP.GE.AND P3, PT, R8, UR11, PT ;  /* 0x0000000b08007c0c */ /* 0x000fe2000bf66270 */
[----:B------:R-:W-:Y:S01]  /*25b0*/  IMAD.WIDE.U32 R14, R5, UR47, R220 ;  /* 0x0000002f050e7c25 */ /* 0x000fe2000f8e00dc */
[----:B------:R-:W-:Y:S01]  /*25c0*/  ISETP.GE.AND P4, PT, R218, UR11, PT ;  /* 0x0000000bda007c0c */ /* 0x000fe2000bf86270 */
[----:B------:R-:W-:Y:S01]  /*25d0*/  UIMAD UR11, UR39, UR24, URZ ;  /* 0x00000018270b72a4 */ /* 0x000fe2000f8e023f */
[----:B------:R-:W-:Y:S01]  /*25e0*/  ISETP.GE.AND P6, PT, R4, UR10, PT ;  /* 0x0000000a04007c0c */ /* 0x000fe2000bfc6270 */
[----:B------:R-:W-:Y:S01]  /*25f0*/  IMAD.WIDE.U32 R4, R2, 0x40, RZ ;  /* 0x0000004002047825 */ /* 0x000fe200078e00ff */
[----:B------:R-:W-:Y:S01]  /*2600*/  IADD3 R22, P2, R14, UR38, RZ ;  /* 0x000000260e167c10 */ /* 0x000fe2000ff5e0ff */
[----:B------:R-:W-:Y:S01]  /*2610*/  UIMAD UR11, UR47, UR25, UR11 ;  /* 0x000000192f0b72a4 */ /* 0x000fe2000f8e020b */
[----:B------:R-:W-:Y:S01]  /*2620*/  SHF.R.S32.HI R236, RZ, 0x1f, R223 ;  /* 0x0000001fffec7819 */ /* 0x000fe200000114df */
[----:B------:R-:W-:Y:S01]  /*2630*/  IMAD.U32 R2, RZ, RZ, UR12 ;  /* 0x0000000cff027e24 */ /* 0x000fe2000f8e00ff */
[----:B------:R-:W-:Y:S01]  /*2640*/  @!P1 IADD3 R18, P0, R244, R4, RZ ;  /* 0x00000004f4129210 */ /* 0x000fe20007f1e0ff */
[----:B------:R-:W-:Y:S01]  /*2650*/  IMAD.SHL.U32 R3, R3, 0x40, RZ ;  /* 0x0000004003037824 */ /* 0x000fe200078e00ff */
[----:B------:R-:W-:Y:S01]  /*2660*/  ULDC.64 UR18, c[0x0][0x268] ;  /* 0x00009a0000127ab9 */ /* 0x000fe20000000a00 */
[----:B------:R-:W-:Y:S01]  /*2670*/  IMAD.WIDE.U32 R12, R13, UR47, R220 ;  /* 0x0000002f0d0c7c25 */ /* 0x000fe2000f8e00dc */
[----:B------:R-:W-:Y:S01]  /*2680*/  IADD3.X R23, R15, UR44, R2, P2, !PT ;  /* 0x0000002c0f177c10 */ /* 0x000fe200097fe402 */
[----:B------:R-:W-:Y:S01]  /*2690*/  ULDC.64 UR12, c[0x0][0x260] ;  /* 0x00009800000c7ab9 */ /* 0x000fe20000000a00 */
[----:B------:R-:W-:Y:S01]  /*26a0*/  @!P1 IADD3.X R19, R245, R5, R3, P0, !PT ;  /* 0x00000005f5139210 */ /* 0x000fe200007fe403 */
[----:B------:R-:W-:Y:S01]  /*26b0*/  IMAD.U32 R2, RZ, RZ, UR11 ;  /* 0x0000000bff027e24 */ /* 0x000fe2000f8e00ff */
[----:B------:R-:W-:Y:S01]  /*26c0*/  IADD3 R12, P0, R12, UR41, RZ ;  /* 0x000000290c0c7c10 */ /* 0x000fe2000ff1e0ff */
[----:B------:R-:W-:Y:S01]  /*26d0*/  IMAD R3, R11, UR18, RZ ;  /* 0x000000120b037c24 */ /* 0x000fe2000f8e02ff */
[----:B------:R-:W1:Y:S01]  /*26e0*/  @!P4 LDC.64 R4, c[0x0][0x220] ;  /* 0x00008800ff04cb82 */ /* 0x000e620000000a00 */
[----:B------:R-:W-:Y:S01]  /*26f0*/  IMAD.WIDE.U32 R22, R16, UR18, R22 ;  /* 0x0000001210167c25 */ /* 0x000fe2000f8e0016 */
[----:B------:R-:W-:Y:S01]  /*2700*/  IADD3.X R13, R13, UR46, R2, P0, !PT ;  /* 0x0000002e0d0d7c10 */ /* 0x000fe200087fe402 */
[----:B------:R-:W-:Y:S01]  /*2710*/  ULEA.HI UR11, UR5, UR5, URZ, 0x1 ;  /* 0x00000005050b7291 */ /* 0x000fe2000f8f083f */
[----:B------:R-:W-:Y:S01]  /*2720*/  @!P3 IADD3 R10, P0, R218, 0x20, RZ ;  /* 0x00000020da0ab810 */ /* 0x000fe20007f1e0ff */
[----:B------:R-:W-:Y:S01]  /*2730*/  IMAD R20, R16, UR19, R3 ;  /* 0x0000001310147c24 */ /* 0x000fe2000f8e0203 */
[----:B------:R-:W-:Y:S01]  /*2740*/  USHF.L.U32 UR18, UR43, 0x6, URZ ;  /* 0x000000062b127899 */ /* 0x000fe2000800063f */
[----:B------:R-:W-:Y:S01]  /*2750*/  IMAD R11, R11, UR12, RZ ;  /* 0x0000000c0b0b7c24 */ /* 0x000fe2000f8e02ff */
[----:B------:R-:W2:Y:S01]  /*2760*/  @!P3 LDC.64 R2, c[0x0][0x220] ;  /* 0x00008800ff02bb82 */ /* 0x000ea20000000a00 */
[----:B------:R-:W-:Y:S01]  /*2770*/  IMAD.IADD R21, R23, 0x1, R20 ;  /* 0x0000000117157824 */ /* 0x000fe200078e0214 */
[----:B------:R-:W-:Y:S01]  /*2780*/  ULOP3.LUT UR11, UR11, 0xfffffffe, URZ, 0xc0, !UPT ;  /* 0xfffffffe0b0b7892 */ /* 0x000fe2000f8ec03f */
[----:B------:R-:W-:Y:S01]  /*2790*/  @!P3 IMAD.X R15, RZ, RZ, R9, P0 ;  /* 0x000000ffff0fb224 */ /* 0x000fe200000e0609 */
[----:B------:R-:W-:Y:S01]  /*27a0*/  @!P3 IADD3 R8, P0, R218, 0x20, RZ ;  /* 0x00000020da08b810 */ /* 0x000fe20007f1e0ff */
[----:B------:R-:W-:Y:S01]  /*27b0*/  @!P3 IMAD.MOV.U32 R23, RZ, RZ, R21 ;  /* 0x000000ffff17b224 */ /* 0x000fe200078e0015 */
[----:B------:R-:W-:Y:S01]  /*27c0*/  UIADD3 UR11, UR5, -UR11, URZ ;  /* 0x8000000b050b7290 */ /* 0x000fe2000fffe03f */
[----:B------:R-:W-:Y:S01]  /*27d0*/  @!P3 IMAD R15, R15, UR22, RZ ;  /* 0x000000160f0fbc24 */ /* 0x000fe2000f8e02ff */
[----:B------:R-:W-:Y:S01]  /*27e0*/  SHF.L.U64.HI R236, R223, 0x2, R236 ;  /* 0x00000002dfec7819 */ /* 0x000fe200000102ec */
[C---:B------:R-:W-:Y:S01]  /*27f0*/  IMAD R11, R16.reuse, UR13, R11 ;  /* 0x0000000d100b7c24 */ /* 0x040fe2000f8e020b */
[----:B------:R-:W-:Y:S01]  /*2800*/  UISETP.NE.AND UP0, UPT, UR11, 0x1, UPT ;  /* 0x000000010b00788c */ /* 0x000fe2000bf05270 */
[----:B------:R-:W-:Y:S01]  /*2810*/  IMAD.WIDE.U32 R16, R16, UR12, R12 ;  /* 0x0000000c10107c25 */ /* 0x000fe2000f8e000c */
[----:B------:R-:W-:-:S03]  /*2820*/  UIMAD.WIDE.U32 UR12, UR42, 0x40, URZ ;  /* 0x000000402a0c78a5 */ /* 0x000fc6000f8e003f */
[----:B------:R-:W-:Y:S02]  /*2830*/  IMAD.SHL.U32 R237, R223, 0x4, RZ ;  /* 0x00000004dfed7824 */ /* 0x000fe400078e00ff */
[----:B------:R-:W-:Y:S02]  /*2840*/  IMAD.MOV.U32 R238, RZ, RZ, 0x7f800000 ;  /* 0x7f800000ffee7424 */ /* 0x000fe400078e00ff */
[----:B------:R-:W-:Y:S01]  /*2850*/  IMAD.MOV.U32 R239, RZ, RZ, 0x7f800000 ;  /* 0x7f800000ffef7424 */ /* 0x000fe200078e00ff */
[----:B------:R-:W-:Y:S01]  /*2860*/  ULDC UR20, c[0x0][0x394] ;  /* 0x0000e50000147ab9 */ /* 0x000fe20000000800 */
[--C-:B------:R-:W-:Y:S01]  /*2870*/  @!P4 IMAD.MOV.U32 R20, RZ, RZ, R22.reuse ;  /* 0x000000ffff14c224 */ /* 0x100fe200078e0016 */
[----:B------:R-:W-:Y:S01]  /*2880*/  UIADD3 UR45, -UR6, 0x40, UR45 ;  /* 0x00000040062d7890 */ /* 0x000fe2000fffe12d */
[C---:B------:R-:W-:Y:S01]  /*2890*/  @!P3 IMAD R12, R10.reuse, UR23, R15 ;  /* 0x000000170a0cbc24 */ /* 0x040fe2000f8e020f */
[----:B------:R-:W-:Y:S01]  /*28a0*/  ULDC UR48, c[0x0][0x398] ;  /* 0x0000e60000307ab9 */ /* 0x000fe20000000800 */
[----:B------:R-:W-:-:S04]  /*28b0*/  @!P3 IMAD.WIDE.U32 R22, R10, UR22, R22 ;  /* 0x000000160a16bc25 */ /* 0x000fc8000f8e0016 */
[----:B------:R-:W-:Y:S02]  /*28c0*/  IMAD.MOV.U32 R206, RZ, RZ, 0x20 ;  /* 0x00000020ffce7424 */ /* 0x000fe400078e00ff */
[----:B------:R-:W-:Y:S02]  /*28d0*/  IMAD.MOV.U32 R205, RZ, RZ, 0x40 ;  /* 0x00000040ffcd7424 */ /* 0x000fe400078e00ff */
[----:B------:R-:W-:Y:S01]  /*28e0*/  VIADD R207, R214, 0x2000 ;  /* 0x00002000d6cf7836 */ /* 0x000fe20000000000 */
[----:B------:R-:W-:Y:S01]  /*28f0*/  CS2R R94, SRZ ;  /* 0x00000000005e7805 */ /* 0x000fe2000001ff00 */
[----:B------:R-:W-:Y:S01]  /*2900*/  @!P4 IMAD R13, R9, UR22, RZ ;  /* 0x00000016090dcc24 */ /* 0x000fe2000f8e02ff */
[----:B------:R-:W-:Y:S01]  /*2910*/  CS2R R92, SRZ ;  /* 0x00000000005c7805 */ /* 0x000fe2000001ff00 */
[----:B------:R-:W-:Y:S01]  /*2920*/  @!P3 IMAD.X R10, RZ, RZ, R9, P0 ;  /* 0x000000ffff0ab224 */ /* 0x000fe200000e0609 */
[----:B------:R-:W-:Y:S01]  /*2930*/  PLOP3.LUT P0, PT, PT, PT, UP4, 0x80, 0x0 ;  /* 0x000000000000781c */ /* 0x000fe20003f0f048 */
[C---:B------:R-:W-:Y:S01]  /*2940*/  @!P4 IMAD R13, R218.reuse, UR23, R13 ;  /* 0x00000017da0dcc24 */ /* 0x040fe2000f8e020d */
[----:B------:R-:W-:Y:S01]  /*2950*/  CS2R R98, SRZ ;  /* 0x0000000000627805 */ /* 0x000fe2000001ff00 */
[----:B------:R-:W-:Y:S01]  /*2960*/  @!P4 IMAD.WIDE.U32 R20, R218, UR22, R20 ;  /* 0x00000016da14cc25 */ /* 0x000fe2000f8e0014 */
[----:B------:R-:W-:-:S02]  /*2970*/  CS2R R96, SRZ ;  /* 0x0000000000607805 */ /* 0x000fc4000001ff00 */
[----:B------:R-:W-:Y:S02]  /*2980*/  CS2R R90, SRZ ;  /* 0x00000000005a7805 */ /* 0x000fe4000001ff00 */
[----:B------:R-:W-:Y:S01]  /*2990*/  CS2R R88, SRZ ;  /* 0x0000000000587805 */ /* 0x000fe2000001ff00 */
[----:B------:R-:W-:Y:S01]  /*29a0*/  @!P4 IMAD.IADD R14, R21, 0x1, R13 ;  /* 0x00000001150ec824 */ /* 0x000fe200078e020d */
[C---:B-1----:R-:W-:Y:S01]  /*29b0*/  @!P4 LEA R24, P2, R20.reuse, R4, 0x1 ;  /* 0x000000041418c211 */ /* 0x042fe200078408ff */
[----:B------:R-:W-:Y:S01]  /*29c0*/  @!P3 IMAD.IADD R12, R23, 0x1, R12 ;  /* 0x00000001170cb824 */ /* 0x000fe200078e020c */
[----:B------:R-:W-:Y:S01]  /*29d0*/  CS2R R86, SRZ ;  /* 0x0000000000567805 */ /* 0x000fe2000001ff00 */
[----:B------:R-:W-:Y:S01]  /*29e0*/  IMAD.IADD R17, R17, 0x1, R11 ;  /* 0x0000000111117824 */ /* 0x000fe200078e020b */
[----:B------:R-:W-:Y:S01]  /*29f0*/  @!P4 LEA.HI.X R25, R20, R5, R14, 0x1, P2 ;  /* 0x000000051419c211 */ /* 0x000fe200010f0c0e */
[----:B------:R-:W-:Y:S01]  /*2a00*/  @!P3 IMAD R5, R10, UR24, RZ ;  /* 0x000000180a05bc24 */ /* 0x000fe2000f8e02ff */
[----:B------:R-:W-:Y:S01]  /*2a10*/  @P0 BAR.SYNC.DEFER_BLOCKING 0x0 ;  /* 0x0000000000000b1d */ /* 0x000fe20000010000 */
[----:B------:R-:W-:Y:S01]  /*2a20*/  PLOP3.LUT P0, PT, PT, PT, UP0, 0x80, 0x0 ;  /* 0x000000000000781c */ /* 0x000fe20003f0f008 */
[----:B------:R-:W-:Y:S01]  /*2a30*/  @!P3 IMAD.MOV.U32 R26, RZ, RZ, R16 ;  /* 0x000000ffff1ab224 */ /* 0x000fe200078e0010 */
[----:B--2---:R-:W-:Y:S01]  /*2a40*/  @!P3 LEA R14, P2, R22, R2, 0x1 ;  /* 0x00000002160eb211 */ /* 0x004fe200078408ff */
[----:B------:R-:W-:-:S02]  /*2a50*/  @!P3 IMAD R10, R8, UR25, R5 ;  /* 0x00000019080abc24 */ /* 0x000fc4000f8e0205 */
[----:B------:R-:W-:Y:S01]  /*2a60*/  VIADD R5, R224, 0x2000 ;  /* 0x00002000e0057836 */ /* 0x000fe20000000000 */
[----:B------:R-:W-:Y:S01]  /*2a70*/  @!P3 LEA.HI.X R15, R22, R3, R12, 0x1, P2 ;  /* 0x00000003160fb211 */ /* 0x000fe200010f0c0c */
[----:B------:R-:W-:Y:S01]  /*2a80*/  IMAD.U32 R3, RZ, RZ, UR18 ;  /* 0x00000012ff037e24 */ /* 0x000fe2000f8e00ff */
[----:B------:R-:W-:Y:S01]  /*2a90*/  @!P1 IADD3 R12, P5, R246, UR12, RZ ;  /* 0x0000000cf60c9c10 */ /* 0x000fe2000ffbe0ff */
[----:B------:R-:W-:Y:S01]  /*2aa0*/  @!P3 IMAD.MOV.U32 R27, RZ, RZ, R17 ;  /* 0x000000ffff1bb224 */ /* 0x000fe200078e0011 */
[----:B------:R-:W-:Y:S01]  /*2ab0*/  SEL R5, R5, R224, !P0 ;  /* 0x000000e005057207 */ /* 0x000fe20004000000 */
[----:B------:R-:W-:Y:S01]  /*2ac0*/  @!P4 IMAD R9, R9, UR24, RZ ;  /* 0x000000180909cc24 */ /* 0x000fe2000f8e02ff */
[----:B------:R-:W-:Y:S01]  /*2ad0*/  ISETP.GE.AND P2, PT, R218, UR10, PT ;  /* 0x0000000ada007c0c */ /* 0x000fe2000bf46270 */
[----:B------:R-:W-:Y:S01]  /*2ae0*/  @!P3 IMAD.WIDE.U32 R26, R8, UR24, R26 ;  /* 0x00000018081abc25 */ /* 0x000fe2000f8e001a */
[----:B------:R-:W-:Y:S02]  /*2af0*/  LEA R240, R5, UR4, 0x1 ;  /* 0x0000000405f07c11 */ /* 0x000fe4000f8e08ff */
[----:B------:R-:W-:Y:S01]  /*2b00*/  CS2R R84, SRZ ;  /* 0x0000000000547805 */ /* 0x000fe2000001ff00 */
[----:B------:R-:W1:Y:S01]  /*2b10*/  @!P4 LDC.64 R4, c[0x0][0x218] ;  /* 0x00008600ff04cb82 */ /* 0x000e620000000a00 */
[----:B------:R-:W-:Y:S01]  /*2b20*/  @!P1 IADD3.X R13, R247, UR13, R3, P5, !PT ;  /* 0x0000000df70d9c10 */ /* 0x000fe2000affe403 */
[C---:B------:R-:W-:Y:S01]  /*2b30*/  @!P4 IMAD R8, R218.reuse, UR25, R9 ;  /* 0x00000019da08cc24 */ /* 0x040fe2000f8e0209 */
[----:B------:R-:W-:Y:S01]  /*2b40*/  CS2R R78, SRZ ;  /* 0x00000000004e7805 */ /* 0x000fe2000001ff00 */
[----:B------:R-:W-:Y:S01]  /*2b50*/  @!P4 IMAD.WIDE.U32 R16, R218, UR24, R16 ;  /* 0x00000018da10cc25 */ /* 0x000fe2000f8e0010 */
[----:B------:R-:W-:-:S02]  /*2b60*/  CS2R R76, SRZ ;  /* 0x00000000004c7805 */ /* 0x000fc4000001ff00 */
[----:B------:R-:W-:Y:S01]  /*2b70*/  CS2R R82, SRZ ;  /* 0x0000000000527805 */ /* 0x000fe2000001ff00 */
[----:B------:R-:W-:Y:S01]  /*2b80*/  @P4 STS.128 [R225+0x10000], RZ ;  /* 0x010000ffe1004388 */ /* 0x000fe20000000c00 */
[----:B------:R-:W2:Y:S01]  /*2b90*/  @!P3 LDC.64 R2, c[0x0][0x218] ;  /* 0x00008600ff02bb82 */ /* 0x000ea20000000a00 */
[----:B------:R-:W-:Y:S01]  /*2ba0*/  @!P4 IMAD.IADD R8, R17, 0x1, R8 ;  /* 0x000000011108c824 */ /* 0x000fe200078e0208 */
[----:B------:R-:W-:Y:S01]  /*2bb0*/  CS2R R80, SRZ ;  /* 0x0000000000507805 */ /* 0x000fe2000001ff00 */
[----:B------:R-:W-:Y:S01]  /*2bc0*/  @P4 STS.128 [R225+0x12000], RZ ;  /* 0x012000ffe1004388 */ /* 0x000fe20000000c00 */
[----:B------:R-:W-:Y:S01]  /*2bd0*/  @!P3 IMAD.IADD R10, R27, 0x1, R10 ;  /* 0x000000011b0ab824 */ /* 0x000fe200078e020a */
[----:B------:R-:W-:Y:S02]  /*2be0*/  CS2R R74, SRZ ;  /* 0x00000000004a7805 */ /* 0x000fe4000001ff00 */
[----:B------:R-:W-:Y:S01]  /*2bf0*/  CS2R R72, SRZ ;  /* 0x0000000000487805 */ /* 0x000fe2000001ff00 */
[----:B------:R-:W-:Y:S01]  /*2c00*/  @!PT LDS RZ, [RZ] ;  /* 0x00000000fffff984 */ /* 0x000fe20000000800 */
[----:B------:R-:W-:Y:S01]  /*2c10*/  @!PT LDS RZ, [RZ] ;  /* 0x00000000fffff984 */ /* 0x000fe20000000800 */
[----:B------:R-:W-:Y:S01]  /*2c20*/  @!PT LDS RZ, [RZ] ;  /* 0x00000000fffff984 */ /* 0x000fe20000000800 */
[----:B------:R-:W-:Y:S01]  /*2c30*/  @!P4 LDGSTS.E.BYPASS.LTC128B.128 [R225+0x10000], desc[UR8][R24.64] ;  /* 0x1000000018e1cfae */ /* 0x000fe2000b901d48 */
[----:B------:R-:W-:-:S02]  /*2c40*/  CS2R R70, SRZ ;  /* 0x0000000000467805 */ /* 0x000fc4000001ff00 */
[----:B------:R-:W-:Y:S02]  /*2c50*/  CS2R R68, SRZ ;  /* 0x0000000000447805 */ /* 0x000fe4000001ff00 */
[----:B------:R-:W-:Y:S01]  /*2c60*/  CS2R R62, SRZ ;  /* 0x00000000003e7805 */ /* 0x000fe2000001ff00 */
[----:B------:R-:W-:Y:S01]  /*2c70*/  @!P4 LDGSTS.E.BYPASS.LTC128B.128 [R225+0x12000], desc[UR8][R24.64+0x80] ;  /* 0x1200008018e1cfae */ /* 0x000fe2000b901d48 */
[----:B------:R-:W-:Y:S02]  /*2c80*/  CS2R R60, SRZ ;  /* 0x00000000003c7805 */ /* 0x000fe4000001ff00 */
[----:B------:R-:W-:Y:S02]  /*2c90*/  CS2R R66, SRZ ;  /* 0x0000000000427805 */ /* 0x000fe4000001ff00 */
[----:B------:R-:W-:Y:S01]  /*2ca0*/  CS2R R64, SRZ ;  /* 0x0000000000407805 */ /* 0x000fe2000001ff00 */
[----:B------:R-:W-:Y:S01]  /*2cb0*/  @P3 STS.128 [R225+0x11000], RZ ;  /* 0x011000ffe1003388 */ /* 0x000fe20000000c00 */
[----:B------:R-:W-:-:S02]  /*2cc0*/  CS2R R58, SRZ ;  /* 0x00000000003a7805 */ /* 0x000fc4000001ff00 */
[----:B------:R-:W-:Y:S02]  /*2cd0*/  CS2R R56, SRZ ;  /* 0x0000000000387805 */ /* 0x000fe4000001ff00 */
[----:B------:R-:W-:Y:S01]  /*2ce0*/  CS2R R54, SRZ ;  /* 0x0000000000367805 */ /* 0x000fe2000001ff00 */
[----:B------:R-:W-:Y:S01]  /*2cf0*/  @P3 STS.128 [R225+0x13000], RZ ;  /* 0x013000ffe1003388 */ /* 0x000fe20000000c00 */
[----:B------:R-:W-:Y:S02]  /*2d00*/  CS2R R52, SRZ ;  /* 0x0000000000347805 */ /* 0x000fe4000001ff00 */
        /* <DEDUP_REMOVED lines=13> */
[----:B------:R-:W0:Y:S01]  /*2de0*/  LDGDEPBAR ;  /* 0x00000000000079af */ /* 0x000e220000000000 */
[----:B------:R-:W-:-:S02]  /*2df0*/  UIMAD UR44, UR40, 0x18, URZ ;  /* 0x00000018282c78a4 */ /* 0x000fc4000f8e023f */
[----:B------:R-:W-:Y:S01]  /*2e00*/  UIMAD UR41, UR40, 0x30, URZ ;  /* 0x00000030282978a4 */ /* 0x000fe2000f8e023f */
[----:B------:R-:W-:Y:S01]  /*2e10*/  @P2 STS.128 [R225+0x8000], RZ ;  /* 0x008000ffe1002388 */ /* 0x000fe20000000c00 */
[----:B------:R-:W-:Y:S01]  /*2e20*/  UIADD3 UR46, UR47, 0x40, URZ ;  /* 0x000000402f2e7890 */ /* 0x000fe2000fffe03f */
[----:B------:R-:W-:Y:S02]  /*2e30*/  ULDC UR52, c[0x0][0x2dc] ;  /* 0x0000b70000347ab9 */ /* 0x000fe40000000800 */
[----:B------:R-:W-:Y:S01]  /*2e40*/  @P2 STS.128 [R225+0xa000], RZ ;  /* 0x00a000ffe1002388 */ /* 0x000fe20000000c00 */
[----:B------:R-:W-:-:S03]  /*2e50*/  ULDC UR19, c[0x0][0x2ec] ;  /* 0x0000bb0000137ab9 */ /* 0x000fc60000000800 */
[----:B------:R-:W-:Y:S01]  /*2e60*/  @!PT LDS RZ, [RZ] ;  /* 0x00000000fffff984 */ /* 0x000fe20000000800 */
[----:B------:R-:W-:Y:S01]  /*2e70*/  @!PT LDS RZ, [RZ] ;  /* 0x00000000fffff984 */ /* 0x000fe20000000800 */
[----:B------:R-:W-:Y:S01]  /*2e80*/  @!PT LDS RZ, [RZ] ;  /* 0x00000000fffff984 */ /* 0x000fe20000000800 */
[----:B------:R-:W-:Y:S04]  /*2e90*/  @!P2 LDGSTS.E.BYPASS.LTC128B.128 [R225+0x8000], desc[UR8][R244.64] ;  /* 0x08000000f4e1afae */ /* 0x000fe8000b901d48 */
[----:B------:R-:W-:Y:S04]  /*2ea0*/  @!P2 LDGSTS.E.BYPASS.LTC128B.128 [R225+0xa000], desc[UR8][R244.64+0x80] ;  /* 0x0a000080f4e1afae */ /* 0x000fe8000b901d48 */
[----:B------:R-:W-:Y:S04]  /*2eb0*/  @P1 STS.128 [R225+0x9000], RZ ;  /* 0x009000ffe1001388 */ /* 0x000fe80000000c00 */
[----:B------:R-:W-:Y:S04]  /*2ec0*/  @P1 STS.128 [R225+0xb000], RZ ;  /* 0x00b000ffe1001388 */ /* 0x000fe80000000c00 */
[----:B------:R-:W-:Y:S01]  /*2ed0*/  @!PT LDS RZ, [RZ] ;  /* 0x00000000fffff984 */ /* 0x000fe20000000800 */
[----:B------:R-:W-:Y:S01]  /*2ee0*/  @!PT LDS RZ, [RZ] ;  /* 0x00000000fffff984 */ /* 0x000fe20000000800 */
[----:B------:R-:W-:Y:S01]  /*2ef0*/  @!PT LDS RZ, [RZ] ;  /* 0x00000000fffff984 */ /* 0x000fe20000000800 */
[----:B------:R-:W-:Y:S04]  /*2f00*/  @!P1 LDGSTS.E.BYPASS.LTC128B.128 [R225+0x9000], desc[UR8][R18.64] ;  /* 0x0900000012e19fae */ /* 0x000fe8000b901d48 */
[----:B------:R-:W-:Y:S04]  /*2f10*/  @!P1 LDGSTS.E.BYPASS.LTC128B.128 [R225+0xb000], desc[UR8][R18.64+0x80] ;  /* 0x0b00008012e19fae */ /* 0x000fe8000b901d48 */
[----:B------:R-:W-:Y:S04]  /*2f20*/  @P2 STS [R240], RZ ;  /* 0x000000fff0002388 */ /* 0x000fe80000000800 */
[----:B------:R-:W-:Y:S04]  /*2f30*/  @P2 STS [R240+0x4], RZ ;  /* 0x000004fff0002388 */ /* 0x000fe80000000800 */
[----:B------:R-:W-:Y:S04]  /*2f40*/  @P2 STS [R240+0x8], RZ ;  /* 0x000008fff0002388 */ /* 0x000fe80000000800 */
[----:B------:R-:W-:Y:S04]  /*2f50*/  @P2 STS [R240+0xc], RZ ;  /* 0x00000cfff0002388 */ /* 0x000fe80000000800 */
[----:B------:R-:W-:Y:S04]  /*2f60*/  @P2 STS [R240+0x2000], RZ ;  /* 0x002000fff0002388 */ /* 0x000fe80000000800 */
[----:B------:R-:W-:Y:S04]  /*2f70*/  @P2 STS [R240+0x2004], RZ ;  /* 0x002004fff0002388 */ /* 0x000fe80000000800 */
[----:B------:R-:W-:Y:S04]  /*2f80*/  @P2 STS [R240+0x2008], RZ ;  /* 0x002008fff0002388 */ /* 0x000fe80000000800 */
[----:B------:R-:W-:Y:S04]  /*2f90*/  @P2 STS [R240+0x200c], RZ ;  /* 0x00200cfff0002388 */ /* 0x000fe80000000800 */
[----:B------:R-:W-:Y:S01]  /*2fa0*/  @!PT LDS RZ, [RZ] ;  /* 0x00000000fffff984 */ /* 0x000fe20000000800 */
[----:B------:R-:W-:Y:S01]  /*2fb0*/  @!PT LDS RZ, [RZ] ;  /* 0x00000000fffff984 */ /* 0x000fe20000000800 */
[----:B------:R-:W-:Y:S01]  /*2fc0*/  @!PT LDS RZ, [RZ] ;  /* 0x00000000fffff984 */ /* 0x000fe20000000800 */
[----:B------:R-:W-:Y:S04]  /*2fd0*/  @!P2 LDGSTS.E.BYPASS.LTC128B.128 [R240], desc[UR8][R246.64] ;  /* 0x00000000f6f0afae */ /* 0x000fe8000b901d48 */
[----:B------:R-:W-:Y:S01]  /*2fe0*/  @!P2 LDGSTS.E.BYPASS.LTC128B.128 [R240+0x2000], desc[UR8][R246.64+0x80] ;  /* 0x02000080f6f0afae */ /* 0x000fe2000b901d48 */
[----:B-1----:R-:W-:-:S03]  /*2ff0*/  @!P4 LEA R4, P2, R16, R4, 0x1 ;  /* 0x000000041004c211 */ /* 0x002fc600078408ff */
[----:B------:R-:W-:Y:S01]  /*3000*/  @P1 STS [R240+0x1000], RZ ;  /* 0x001000fff0001388 */ /* 0x000fe20000000800 */
[----:B------:R-:W-:Y:S02]  /*3010*/  @!P4 LEA.HI.X R5, R16, R5, R8, 0x1, P2 ;  /* 0x000000051005c211 */ /* 0x000fe400010f0c08 */
[----:B------:R-:W-:Y:S01]  /*3020*/  ISETP.GE.AND P2, PT, R223, UR10, PT ;  /* 0x0000000adf007c0c */ /* 0x000fe2000bf46270 */
        /* <DEDUP_REMOVED lines=10> */
[----:B------:R-:W-:Y:S04]  /*30d0*/  @!P1 LDGSTS.E.BYPASS.LTC128B.128 [R240+0x1000], desc[UR8][R12.64] ;  /* 0x010000000cf09fae */ /* 0x000fe8000b901d48 */
[----:B------:R-:W-:Y:S01]  /*30e0*/  @!P1 LDGSTS.E.BYPASS.LTC128B.128 [R240+0x3000], desc[UR8][R12.64+0x80] ;  /* 0x030000800cf09fae */ /* 0x000fe2000b901d48 */
[----:B--2---:R-:W-:-:S03]  /*30f0*/  @!P3 LEA R2, P1, R26, R2, 0x1 ;  /* 0x000000021a02b211 */ /* 0x004fc600078208ff */
[----:B------:R-:W-:Y:S01]  /*3100*/  @P4 STS.128 [R225+0xc000], RZ ;  /* 0x00c000ffe1004388 */ /* 0x000fe20000000c00 */
[----:B------:R-:W-:Y:S02]  /*3110*/  @!P3 LEA.HI.X R3, R26, R3, R10, 0x1, P1 ;  /* 0x000000031a03b211 */ /* 0x000fe400008f0c0a */
[----:B------:R-:W-:Y:S01]  /*3120*/  IADD3 R8, P1, R237, UR15, RZ ;  /* 0x0000000fed087c10 */ /* 0x000fe2000ff3e0ff */
[----:B------:R-:W-:Y:S03]  /*3130*/  @P4 STS.128 [R225+0xe000], RZ ;  /* 0x00e000ffe1004388 */ /* 0x000fe60000000c00 */
[----:B------:R-:W-:Y:S01]  /*3140*/  IADD3.X R9, R236, UR14, RZ, P1, !PT ;  /* 0x0000000eec097c10 */ /* 0x000fe20008ffe4ff */
[----:B------:R-:W-:Y:S01]  /*3150*/  @!PT LDS RZ, [RZ] ;  /* 0x00000000fffff984 */ /* 0x000fe20000000800 */
[----:B------:R-:W-:Y:S01]  /*3160*/  @!PT LDS RZ, [RZ] ;  /* 0x00000000fffff984 */ /* 0x000fe20000000800 */
[----:B------:R-:W-:Y:S01]  /*3170*/  @!PT LDS RZ, [RZ] ;  /* 0x00000000fffff984 */ /* 0x000fe20000000800 */
[----:B------:R-:W-:Y:S04]  /*3180*/  @!P4 LDGSTS.E.BYPASS.LTC128B.128 [R225+0xc000], desc[UR8][R4.64] ;  /* 0x0c00000004e1cfae */ /* 0x000fe8000b901d48 */
[----:B------:R1:W-:Y:S04]  /*3190*/  @!P4 LDGSTS.E.BYPASS.LTC128B.128 [R225+0xe000], desc[UR8][R4.64+0x80] ;  /* 0x0e00008004e1cfae */ /* 0x0003e8000b901d48 */
[----:B------:R-:W-:Y:S04]  /*31a0*/  @P3 STS.128 [R225+0xd000], RZ ;  /* 0x00d000ffe1003388 */ /* 0x000fe80000000c00 */
[----:B------:R-:W-:Y:S04]  /*31b0*/  @P3 STS.128 [R225+0xf000], RZ ;  /* 0x00f000ffe1003388 */ /* 0x000fe80000000c00 */
[----:B------:R-:W-:Y:S01]  /*31c0*/  @!PT LDS RZ, [RZ] ;  /* 0x00000000fffff984 */ /* 0x000fe20000000800 */
[----:B------:R-:W-:Y:S01]  /*31d0*/  @!PT LDS RZ, [RZ] ;  /* 0x00000000fffff984 */ /* 0x000fe20000000800 */
[----:B------:R-:W-:Y:S01]  /*31e0*/  @!PT LDS RZ, [RZ] ;  /* 0x00000000fffff984 */ /* 0x000fe20000000800 */
[----:B------:R-:W-:Y:S04]  /*31f0*/  @!P3 LDGSTS.E.BYPASS.LTC128B.128 [R225+0xd000], desc[UR8][R2.64] ;  /* 0x0d00000002e1bfae */ /* 0x000fe8000b901d48 */
[----:B------:R2:W-:Y:S04]  /*3200*/  @!P3 LDGSTS.E.BYPASS.LTC128B.128 [R225+0xf000], desc[UR8][R2.64+0x80] ;  /* 0x0f00008002e1bfae */ /* 0x0005e8000b901d48 */
[----:B------:R-:W0:Y:S04]  /*3210*/  LDGDEPBAR ;  /* 0x00000000000079af */ /* 0x000e280000000000 */
[----:B------:R3:W5:Y:S04]  /*3220*/  @!P2 LDG.E R238, desc[UR8][R8.64] ;  /* 0x0000000808eea981 */ /* 0x000768000c1e1900 */
[----:B------:R3:W5:Y:S01]  /*3230*/  @!P6 LDG.E R239, desc[UR8][R8.64+0x20] ;  /* 0x0000200808efe981 */ /* 0x000762000c1e1900 */
[CC--:B-1----:R-:W-:Y:S01]  /*3240*/  LEA.HI R4, R6.reuse, R7.reuse, RZ, 0x4 ;  /* 0x0000000706047211 */ /* 0x0c2fe200078f20ff */
[----:B------:R-:W-:Y:S01]  /*3250*/  UMOV UR13, UR20 ;  /* 0x00000014000d7c82 */ /* 0x000fe20008000000 */
[----:B------:R-:W-:Y:S01]  /*3260*/  LEA.HI R6, R6, R7, RZ, 0x3 ;  /* 0x0000000706067211 */ /* 0x000fe200078f18ff */
[----:B------:R-:W-:Y:S01]  /*3270*/  USHF.L.U32 UR20, UR40, 0x4, URZ ;  /* 0x0000000428147899 */ /* 0x000fe2000800063f */
[----:B------:R-:W-:Y:S01]  /*3280*/  LOP3.LUT R4, R4, 0xfffffff0, RZ, 0xc0, !PT ;  /* 0xfffffff004047812 */ /* 0x000fe200078ec0ff */
[----:B------:R-:W-:Y:S01]  /*3290*/  UIADD3 UR45, UR45, -UR34, URZ ;  /* 0x800000222d2d7290 */ /* 0x000fe2000fffe03f */
[----:B------:R-:W-:Y:S01]  /*32a0*/  LOP3.LUT R6, R6, 0xfffffff8, RZ, 0xc0, !PT ;  /* 0xfffffff806067812 */ /* 0x000fe200078ec0ff */
[----:B------:R-:W-:Y:S01]  /*32b0*/  USHF.L.U32 UR18, UR40, 0x3, URZ ;  /* 0x0000000328127899 */ /* 0x000fe2000800063f */
[----:B------:R-:W-:Y:S01]  /*32c0*/  SEL R207, R207, R214, !P0 ;  /* 0x000000d6cfcf7207 */ /* 0x000fe20004000000 */
[C---:B------:R-:W-:Y:S01]  /*32d0*/  IMAD.IADD R5, R7.reuse, 0x1, -R4 ;  /* 0x0000000107057824 */ /* 0x040fe200078e0a04 */
[----:B------:R-:W-:Y:S01]  /*32e0*/  UIADD3 UR36, UR20, 0x40, URZ ;  /* 0x0000004014247890 */ /* 0x000fe2000fffe03f */
[----:B------:R-:W-:Y:S01]  /*32f0*/  IMAD.IADD R6, R7, 0x1, -R6 ;  /* 0x0000000107067824 */ /* 0x000fe200078e0a06 */
[----:B------:R-:W-:Y:S01]  /*3300*/  UIADD3 UR34, UR20, 0x60, URZ ;  /* 0x0000006014227890 */ /* 0x000fe2000fffe03f */
[----:B------:R-:W-:Y:S01]  /*3310*/  IMAD.MOV.U32 R7, RZ, RZ, 0x20 ;  /* 0x00000020ff077424 */ /* 0x000fe200078e00ff */
[----:B------:R-:W-:Y:S01]  /*3320*/  SHF.R.S32.HI R4, RZ, 0x1f, R5 ;  /* 0x0000001fff047819 */ /* 0x000fe20000011405 */
[----:B------:R-:W-:-:S04]  /*3330*/  DEPBAR.LE SB0, 0x1 ;  /* 0x000080400000791a */ /* 0x000fc80000000000 */
[----:B------:R-:W-:Y:S01]  /*3340*/  BAR.SYNC.DEFER_BLOCKING 0x0 ;  /* 0x0000000000007b1d */ /* 0x000fe20000010000 */
[----:B------:R-:W-:Y:S01]  /*3350*/  LEA.HI R4, R4, R5, RZ, 0x3 ;  /* 0x0000000504047211 */ /* 0x000fe200078f18ff */
[----:B------:R-:W-:Y:S01]  /*3360*/  UIADD3 UR29, UR20, 0x20, URZ ;  /* 0x00000020141d7890 */ /* 0x000fe2000fffe03f */
[----:B------:R-:W-:Y:S01]  /*3370*/  LOP3.LUT P3, RZ, R6, 0x2, RZ, 0xc0, !PT ;  /* 0x0000000206ff7812 */ /* 0x000fe2000786c0ff */
[----:B------:R-:W-:Y:S01]  /*3380*/  UIADD3 UR35, UR18, UR36, URZ ;  /* 0x0000002412237290 */ /* 0x000fe2000fffe03f */
[----:B------:R-:W-:Y:S01]  /*3390*/  LOP3.LUT R4, R4, 0xfffffff8, RZ, 0xc0, !PT ;  /* 0xfffffff804047812 */ /* 0x000fe200078ec0ff */
[----:B------:R-:W-:Y:S01]  /*33a0*/  UIADD3 UR33, UR18, UR34, URZ ;  /* 0x0000002212217290 */ /* 0x000fe2000fffe03f */
[----:B------:R-:W-:Y:S01]  /*33b0*/  SEL R7, R7, 0xffffffe0, !P3 ;  /* 0xffffffe007077807 */ /* 0x000fe20005800000 */
[----:B------:R-:W-:Y:S01]  /*33c0*/  UIADD3 UR28, UR18, UR29, URZ ;  /* 0x0000001d121c7290 */ /* 0x000fe2000fffe03f */
[----:B--2---:R-:W-:Y:S01]  /*33d0*/  LEA R3, R215, UR4, 0x1 ;  /* 0x00000004d7037c11 */ /* 0x004fe2000f8e08ff */
[----:B------:R-:W-:Y:S01]  /*33e0*/  IMAD.IADD R4, R5, 0x1, -R4 ;  /* 0x0000000105047824 */ /* 0x000fe200078e0a04 */
[----:B------:R-:W-:Y:S01]  /*33f0*/  UIADD3 UR32, UR18, UR33, URZ ;  /* 0x0000002112207290 */ /* 0x000fe2000fffe03f */
[----:B------:R-:W-:Y:S01]  /*3400*/  VIADD R5, R216, 0x2000 ;  /* 0x00002000d8057836 */ /* 0x000fe20000000000 */
[----:B------:R-:W-:Y:S01]  /*3410*/  UIADD3 UR27, UR18, UR28, URZ ;  /* 0x0000001c121b7290 */ /* 0x000fe2000fffe03f */
[----:B------:R-:W-:Y:S01]  /*3420*/  IMAD.IADD R2, R7, 0x1, R212 ;  /* 0x0000000107027824 */ /* 0x000fe200078e02d4 */
[----:B------:R-:W-:Y:S01]  /*3430*/  R2P PR, R4, 0x6 ;  /* 0x0000000604007804 */ /* 0x000fe20000000000 */
[----:B------:R-:W-:Y:S01]  /*3440*/  UIADD3 UR24, UR18, UR35, URZ ;  /* 0x0000002312187290 */ /* 0x000fe2000fffe03f */
[----:B------:R-:W-:Y:S01]  /*3450*/  SEL R208, R5, R216, !P0 ;  /* 0x000000d805d07207 */ /* 0x000fe20004000000 */
[----:B------:R-:W-:Y:S01]  /*3460*/  UIADD3 UR31, UR18, UR32, URZ ;  /* 0x00000020121f7290 */ /* 0x000fe2000fffe03f */
[----:B------:R-:W-:Y:S01]  /*3470*/  LEA R207, R207, UR4, 0x1 ;  /* 0x00000004cfcf7c11 */ /* 0x000fe2000f8e08ff */
[----:B------:R-:W-:Y:S01]  /*3480*/  UIADD3 UR26, UR18, UR27, URZ ;  /* 0x0000001b121a7290 */ /* 0x000fe2000fffe03f */
[----:B------:R-:W-:Y:S01]  /*3490*/  SEL R206, R206, 0xffffffe0, !P1 ;  /* 0xffffffe0cece7807 */ /* 0x000fe20004800000 */
[----:B------:R-:W-:Y:S01]  /*34a0*/  UIADD3 UR23, UR18, UR24, URZ ;  /* 0x0000001812177290 */ /* 0x000fe2000fffe03f */
[----:B------:R-:W-:Y:S01]  /*34b0*/  SEL R205, R205, 0xffffffc0, !P2 ;  /* 0xffffffc0cdcd7807 */ /* 0x000fe20005000000 */
[----:B------:R-:W1:Y:S01]  /*34c0*/  LDSM.16.M88.4 R116, [R213] ;  /* 0x00000000d574783b */ /* 0x000e620000000200 */
[----:B------:R-:W-:Y:S01]  /*34d0*/  UIADD3 UR30, UR18, UR31, URZ ;  /* 0x0000001f121e7290 */ /* 0x000fe2000fffe03f */
[----:B------:R-:W-:Y:S01]  /*34e0*/  IMAD.IADD R204, R209, 0x1, R206 ;  /* 0x00000001d1cc7824 */ /* 0x000fe200078e02ce */
[----:B------:R-:W-:Y:S01]  /*34f0*/  UIADD3 UR25, UR18, UR26, URZ ;  /* 0x0000001a12197290 */ /* 0x000fe2000fffe03f */
[----:B------:R-:W2:Y:S01]  /*3500*/  LDSM.16.M88.4 R120, [R213+0x800] ;  /* 0x00080000d578783b */ /* 0x000ea20000000200 */
[----:B------:R-:W-:Y:S01]  /*3510*/  UIADD3 UR22, UR18, UR23, URZ ;  /* 0x0000001712167290 */ /* 0x000fe2000fffe03f */
[----:B------:R-:W-:Y:S01]  /*3520*/  LEA R208, R208, UR4, 0x1 ;  /* 0x00000004d0d07c11 */ /* 0x000fe2000f8e08ff */
[----:B------:R-:W-:Y:S01]  /*3530*/  USHF.L.U32 UR43, UR40, 0x5, URZ ;  /* 0x00000005282b7899 */ /* 0x000fe2000800063f */
[----:B------:R-:W4:Y:S01]  /*3540*/  LDSM.16.M88.4 R128, [R212] ;  /* 0x00000000d480783b */ /* 0x000f220000000200 */
[----:B------:R-:W-:-:S02]  /*3550*/  UIMAD UR42, UR40, 0x28, URZ ;  /* 0x00000028282a78a4 */ /* 0x000fc4000f8e023f */
[----:B------:R-:W-:Y:S01]  /*3560*/  UIMAD UR40, UR40, 0x38, URZ ;  /* 0x00000038282878a4 */ /* 0x000fe2000f8e023f */
[----:B------:R-:W1:Y:S01]  /*3570*/  LDSM.16.M88.4 R132, [R212+0x800] ;  /* 0x00080000d484783b */ /* 0x000e620000000200 */
[----:B------:R-:W-:Y:S02]  /*3580*/  UIADD3 UR39, UR18, UR30, URZ ;  /* 0x0000001e12277290 */ /* 0x000fe4000fffe03f */
[----:B------:R-:W-:Y:S01]  /*3590*/  UIADD3 UR38, UR18, UR25, URZ ;  /* 0x0000001912267290 */ /* 0x000fe2000fffe03f */
[----:B------:R-:W1:Y:S01]  /*35a0*/  LDSM.16.M88.4 R152, [R213+0x2000] ;  /* 0x00200000d598783b */ /* 0x000e620000000200 */
[----:B------:R-:W-:-:S03]  /*35b0*/  UIADD3 UR37, UR18, UR22, URZ ;  /* 0x0000001612257290 */ /* 0x000fc6000fffe03f */
[----:B------:R-:W1:Y:S04]  /*35c0*/  LDSM.16.M88.4 R156, [R213+0x2800] ;  /* 0x00280000d59c783b */ /* 0x000e680000000200 */
[----:B------:R-:W1:Y:S04]  /*35d0*/  LDSM.16.M88.4 R160, [R212+0x2000] ;  /* 0x00200000d4a0783b */ /* 0x000e680000000200 */
[----:B------:R-:W1:Y:S04]  /*35e0*/  LDSM.16.M88.4 R164, [R212+0x2800] ;  /* 0x00280000d4a4783b */ /* 0x000e680000000200 */
[----:B------:R-:W1:Y:S04]  /*35f0*/  LDSM.16.M88.4 R108, [R3+0x10000] ;  /* 0x01000000036c783b */ /* 0x000e680000000200 */
[----:B------:R-:W1:Y:S04]  /*3600*/  LDSM.16.M88.4 R112, [R3+0x10800] ;  /* 0x010800000370783b */ /* 0x000e680000000200 */
[----:B------:R-:W1:Y:S04]  /*3610*/  LDSM.16.M88.4 R144, [R3+0x12000] ;  /* 0x012000000390783b */ /* 0x000e680000000200 */
[----:B------:R3:W1:Y:S04]  /*3620*/  LDSM.16.M88.4 R148, [R3+0x12800] ;  /* 0x012800000394783b */ /* 0x0006680000000200 */
[----:B------:R-:W1:Y:S04]  /*3630*/  LDSM.16.M88.4 R136, [R2] ;  /* 0x000000000288783b */ /* 0x000e680000000200 */
[----:B------:R-:W1:Y:S04]  /*3640*/  LDSM.16.M88.4 R140, [R2+0x800] ;  /* 0x00080000028c783b */ /* 0x000e680000000200 */
[----:B------:R-:W1:Y:S04]  /*3650*/  LDSM.16.M88.4 R168, [R2+0x2000] ;  /* 0x0020000002a8783b */ /* 0x000e680000000200 */
[----:B------:R2:W1:Y:S01]  /*3660*/  LDSM.16.M88.4 R172, [R2+0x2800] ;  /* 0x0028000002ac783b */ /* 0x0004620000000200 */
[----:B---3--:R-:W-:-:S02]  /*3670*/  IMAD.IADD R3, R205, 0x1, R204 ;  /* 0x00000001cd037824 */ /* 0x008fc400078e02cc */
[----:B--2-4-:R-:W-:-:S07]  /*3680*/  IMAD.IADD R2, R209, 0x1, R205 ;  /* 0x00000001d1027824 */ /* 0x014fce00078e02cd */
.L_x_206:
[----:B------:R-:W0:Y:S01]  /*3690*/  LDGDEPBAR ;  /* 0x00000000000079af */ /* 0x000e220000000000 */
[----:B------:R-:W-:Y:S01]  /*36a0*/  IADD3 R176, P0, R237, UR17, RZ ;  /* 0x00000011edb07c10 */ /* 0x000fe2000ff1e0ff */
[C---:B------:R-:W-:Y:S01]  /*36b0*/  IMAD.IADD R126, R208.reuse, 0x1, R206 ;  /* 0x00000001d07e7824 */ /* 0x040fe200078e02ce */
[----:B------:R-:W-:Y:S01]  /*36c0*/  LEA R127, R215, UR4, 0x1 ;  /* 0x00000004d77f7c11 */ /* 0x000fe2000f8e08ff */
[--C-:B------:R-:W-:Y:S01]  /*36d0*/  IMAD.IADD R125, R208, 0x1, R205.reuse ;  /* 0x00000001d07d7824 */ /* 0x100fe200078e02cd */
[----:B------:R-:W-:Y:S01]  /*36e0*/  IADD3.X R177, R236, UR16, RZ, P0, !PT ;  /* 0x00000010ecb17c10 */ /* 0x000fe200087fe4ff */
[----:B------:R-:W-:Y:S01]  /*36f0*/  IMAD.IADD R124, R126, 0x1, R205 ;  /* 0x000000017e7c7824 */ /* 0x000fe200078e02cd */
[----:B------:R-:W-:Y:S01]  /*3700*/  USHF.L.U32 UR11, UR5, 0x6, URZ ;  /* 0x00000006050b7899 */ /* 0x000fe2000800063f */
[----:B------:R-:W-:Y:S03]  /*3710*/  ULDC UR10, c[0x0][0x394] ;  /* 0x0000e500000a7ab9 */ /* 0x000fe60000000800 */
[----:B------:R-:W-:Y:S06]  /*3720*/  UISETP.GE.AND UP0, UPT, UR11, UR45, UPT ;  /* 0x0000002d0b00728c */ /* 0x000fec000bf06270 */
[----:B------:R-:W-:Y:S01]  /*3730*/  PLOP3.LUT P0, PT, PT, PT, UP0, 0x80, 0x0 ;  /* 0x000000000000781c */ /* 0x000fe20003f0f008 */
[----:B------:R-:W-:Y:S04]  /*3740*/  DEPBAR.LE SB0, 0x0 ;  /* 0x000080000000791a */ /* 0x000fe80000000000 */
[----:B------:R-:W-:Y:S06]  /*3750*/  BAR.SYNC.DEFER_BLOCKING 0x0 ;  /* 0x0000000000007b1d */ /* 0x000fec0000010000 */
[----:B-----5:R2:W5:Y:S04]  /*3760*/  LDG.E R181, desc[UR8][R176.64] ;  /* 0x00000008b0b57981 */ /* 0x020568000c1e1900 */
[----:B------:R2:W5:Y:S04]  /*3770*/  LDG.E R180, desc[UR8][R176.64+0x20] ;  /* 0x00002008b0b47981 */ /* 0x000568000c1e1900 */
[----:B------:R-:W-:Y:S04]  /*3780*/  LDSM.16.M88.4 R20, [R208] ;  /* 0x00000000d014783b */ /* 0x000fe80000000200 */
[----:B------:R-:W3:Y:S04]  /*3790*/  LDSM.16.M88.4 R24, [R127+0xc000] ;  /* 0x00c000007f18783b */ /* 0x000ee80000000200 */
[----:B------:R-:W4:Y:S04]  /*37a0*/  LDSM.16.M88.4 R28, [R127+0xc800] ;  /* 0x00c800007f1c783b */ /* 0x000f280000000200 */
[----:B------:R-:W-:Y:S04]  /*37b0*/  LDSM.16.M88.4 R32, [R126] ;  /* 0x000000007e20783b */ /* 0x000fe80000000200 */
[----:B------:R-:W1:Y:S04]  /*37c0*/  LDSM.16.M88.4 R100, [R213+-0x4000] ;  /* 0xffc00000d564783b */ /* 0x000e680000000200 */
[----:B------:R-:W2:Y:S01]  /*37d0*/  LDSM.16.M88.4 R104, [R213+-0x3800] ;  /* 0xffc80000d568783b */ /* 0x000ea20000000200 */
[C---:B---3--:R-:W-:Y:S06]  /*37e0*/  HMMA.16816.F32 R4, R20.reuse, R24, RZ ;  /* 0x000000181404723c */ /* 0x048fec00000018ff */
[C---:B------:R-:W-:Y:S01]  /*37f0*/  HMMA.16816.F32 R8, R20.reuse, R26, RZ ;  /* 0x0000001a1408723c */ /* 0x040fe200000018ff */
[----:B------:R-:W-:Y:S05]  /*3800*/  LDSM.16.M88.4 R24, [R212+-0x4000] ;  /* 0xffc00000d418783b */ /* 0x000fea0000000200 */
[C---:B----4-:R-:W-:Y:S06]  /*3810*/  HMMA.16816.F32 R12, R20.reuse, R28, RZ ;  /* 0x0000001c140c723c */ /* 0x050fec00000018ff */
[----:B------:R-:W-:Y:S01]  /*3820*/  HMMA.16816.F32 R16, R20, R30, RZ ;  /* 0x0000001e1410723c */ /* 0x000fe200000018ff */
[----:B------:R-:W3:Y:S04]  /*3830*/  LDSM.16.M88.4 R20, [R125] ;  /* 0x000000007d14783b */ /* 0x000ee80000000200 */
[----:B------:R-:W4:Y:S01]  /*3840*/  LDSM.16.M88.4 R28, [R212+-0x3800] ;  /* 0xffc80000d41c783b */ /* 0x000f220000000200 */
[C---:B-1----:R-:W-:Y:S06]  /*3850*/  HMMA.16816.F32 R4, R32.reuse, R100, R4 ;  /* 0x000000642004723c */ /* 0x042fec0000001804 */
[C---:B------:R-:W-:Y:S01]  /*3860*/  HMMA.16816.F32 R8, R32.reuse, R102, R8 ;  /* 0x000000662008723c */ /* 0x040fe20000001808 */
[----:B------:R-:W-:Y:S05]  /*3870*/  LDSM.16.M88.4 R100, [R211] ;  /* 0x00000000d364783b */ /* 0x000fea0000000200 */
[C---:B--2---:R-:W-:Y:S06]  /*3880*/  HMMA.16816.F32 R12, R32.reuse, R104, R12 ;  /* 0x00000068200c723c */ /* 0x044fec000000180c */
[----:B------:R-:W-:Y:S01]  /*3890*/  HMMA.16816.F32 R16, R32, R106, R16 ;  /* 0x0000006a2010723c */ /* 0x000fe20000001810 */
[----:B------:R-:W1:Y:S04]  /*38a0*/  LDSM.16.M88.4 R32, [R124] ;  /* 0x000000007c20783b */ /* 0x000e680000000200 */
[----:B------:R-:W2:Y:S01]  /*38b0*/  LDSM.16.M88.4 R104, [R211+0x800] ;  /* 0x00080000d368783b */ /* 0x000ea20000000200 */
[C---:B---3--:R-:W-:Y:S06]  /*38c0*/  HMMA.16816.F32 R4, R20.reuse, R24, R4 ;  /* 0x000000181404723c */ /* 0x048fec0000001804 */
[C---:B------:R-:W-:Y:S01]  /*38d0*/  HMMA.16816.F32 R8, R20.reuse, R26, R8 ;  /* 0x0000001a1408723c */ /* 0x040fe20000001808 */
[----:B------:R-:W-:Y:S05]  /*38e0*/  LDSM.16.M88.4 R24, [R127+0xe000] ;  /* 0x00e000007f18783b */ /* 0x000fea0000000200 */
[C---:B----4-:R-:W-:Y:S06]  /*38f0*/  HMMA.16816.F32 R12, R20.reuse, R28, R12 ;  /* 0x0000001c140c723c */ /* 0x050fec000000180c */
[----:B------:R-:W-:Y:S01]  /*3900*/  HMMA.16816.F32 R16, R20, R30, R16 ;  /* 0x0000001e1410723c */ /* 0x000fe20000001810 */
[----:B------:R-:W3:Y:S04]  /*3910*/  LDSM.16.M88.4 R20, [R208+0x2000] ;  /* 0x00200000d014783b */ /* 0x000ee80000000200 */
[----:B------:R-:W4:Y:S01]  /*3920*/  LDSM.16.M88.4 R28, [R127+0xe800] ;  /* 0x00e800007f1c783b */ /* 0x000f220000000200 */
[C---:B-1----:R-:W-:Y:S06]  /*3930*/  HMMA.16816.F32 R4, R32.reuse, R100, R4 ;  /* 0x000000642004723c */ /* 0x042fec0000001804 */
[C---:B------:R-:W-:Y:S01]  /*3940*/  HMMA.16816.F32 R8, R32.reuse, R102, R8 ;  /* 0x000000662008723c */ /* 0x040fe20000001808 */
[----:B------:R-:W-:Y:S05]  /*3950*/  LDSM.16.M88.4 R100, [R213+-0x2000] ;  /* 0xffe00000d564783b */ /* 0x000fea0000000200 */
[C---:B--2---:R-:W-:Y:S06]  /*3960*/  HMMA.16816.F32 R12, R32.reuse, R104, R12 ;  /* 0x00000068200c723c */ /* 0x044fec000000180c */
[----:B------:R-:W-:Y:S01]  /*3970*/  HMMA.16816.F32 R16, R32, R106, R16 ;  /* 0x0000006a2010723c */ /* 0x000fe20000001810 */
[----:B------:R-:W1:Y:S04]  /*3980*/  LDSM.16.M88.4 R32, [R126+0x2000] ;  /* 0x002000007e20783b */ /* 0x000e680000000200 */
[----:B------:R-:W2:Y:S01]  /*3990*/  LDSM.16.M88.4 R104, [R213+-0x1800] ;  /* 0xffe80000d568783b */ /* 0x000ea20000000200 */
[C---:B---3--:R-:W-:Y:S06]  /*39a0*/  HMMA.16816.F32 R4, R20.reuse, R24, R4 ;  /* 0x000000181404723c */ /* 0x048fec0000001804 */
[C---:B------:R-:W-:Y:S01]  /*39b0*/  HMMA.16816.F32 R8, R20.reuse, R26, R8 ;  /* 0x0000001a1408723c */ /* 0x040fe20000001808 */
[----:B------:R-:W-:Y:S05]  /*39c0*/  LDSM.16.M88.4 R24, [R212+-0x2000] ;  /* 0xffe00000d418783b */ /* 0x000fea0000000200 */
[C---:B----4-:R-:W-:Y:S06]  /*39d0*/  HMMA.16816.F32 R12, R20.reuse, R28, R12 ;  /* 0x0000001c140c723c */ /* 0x050fec000000180c */
[----:B------:R-:W-:Y:S01]  /*39e0*/  HMMA.16816.F32 R16, R20, R30, R16 ;  /* 0x0000001e1410723c */ /* 0x000fe20000001810 */
[----:B------:R-:W3:Y:S04]  /*39f0*/  LDSM.16.M88.4 R20, [R125+0x2000] ;  /* 0x002000007d14783b */ /* 0x000ee80000000200 */
[----:B------:R-:W4:Y:S01]  /*3a00*/  LDSM.16.M88.4 R28, [R212+-0x1800] ;  /* 0xffe80000d41c783b */ /* 0x000f220000000200 */
[C---:B-1----:R-:W-:Y:S06]  /*3a10*/  HMMA.16816.F32 R4, R32.reuse, R100, R4 ;  /* 0x000000642004723c */ /* 0x042fec0000001804 */
[C---:B------:R-:W-:Y:S01]  /*3a20*/  HMMA.16816.F32 R8, R32.reuse, R102, R8 ;  /* 0x000000662008723c */ /* 0x040fe20000001808 */
[----:B------:R-:W-:Y:S05]  /*3a30*/  LDSM.16.M88.4 R100, [R211+0x2000] ;  /* 0x00200000d364783b */ /* 0x000fea0000000200 */
[C---:B--2---:R-:W-:Y:S06]  /*3a40*/  HMMA.16816.F32 R12, R32.reuse, R104, R12 ;  /* 0x00000068200c723c */ /* 0x044fec000000180c */
[----:B------:R-:W-:Y:S01]  /*3a50*/  HMMA.16816.F32 R16, R32, R106, R16 ;  /* 0x0000006a2010723c */ /* 0x000fe20000001810 */
[----:B------:R-:W1:Y:S04]  /*3a60*/  LDSM.16.M88.4 R32, [R124+0x2000] ;  /* 0x002000007c20783b */ /* 0x000e680000000200 */
[----:B------:R-:W2:Y:S01]  /*3a70*/  LDSM.16.M88.4 R104, [R211+0x2800] ;  /* 0x00280000d368783b */ /* 0x000ea20000000200 */
[C---:B---3--:R-:W-:Y:S06]  /*3a80*/  HMMA.16816.F32 R4, R20.reuse, R24, R4 ;  /* 0x000000181404723c */ /* 0x048fec0000001804 */
[C---:B------:R-:W-:Y:S06]  /*3a90*/  HMMA.16816.F32 R8, R20.reuse, R26, R8 ;  /* 0x0000001a1408723c */ /* 0x040fec0000001808 */
[C---:B----4-:R-:W-:Y:S06]  /*3aa0*/  HMMA.16816.F32 R12, R20.reuse, R28, R12 ;  /* 0x0000001c140c723c */ /* 0x050fec000000180c */
[----:B------:R-:W-:Y:S06]  /*3ab0*/  HMMA.16816.F32 R16, R20, R30, R16 ;  /* 0x0000001e1410723c */ /* 0x000fec0000001810 */
[C---:B-1----:R-:W-:Y:S06]  /*3ac0*/  HMMA.16816.F32 R4, R32.reuse, R100, R4 ;  /* 0x000000642004723c */ /* 0x042fec0000001804 */
[C---:B------:R-:W-:Y:S06]  /*3ad0*/  HMMA.16816.F32 R8, R32.reuse, R102, R8 ;  /* 0x000000662008723c */ /* 0x040fec0000001808 */
[C---:B--2---:R-:W-:Y:S06]  /*3ae0*/  HMMA.16816.F32 R12, R32.reuse, R104, R12 ;  /* 0x00000068200c723c */ /* 0x044fec000000180c */
[----:B------:R-:W-:Y:S01]  /*3af0*/  HMMA.16816.F32 R16, R32, R106, R16 ;  /* 0x0000006a2010723c */ /* 0x000fe20000001810 */
[----:B------:R-:W-:Y:S11]  /*3b00*/  @!UPT UIADD3 URZ, URZ, URZ, URZ ;  /* 0x0000003f3f3ff290 */ /* 0x000ff6000fffe03f */
[----:B------:R-:W-:Y:S01]  /*3b10*/  @!UPT UIADD3 URZ, URZ, URZ, URZ ;  /* 0x0000003f3f3ff290 */ /* 0x000fe2000fffe03f */
[----:B------:R-:W-:Y:S11]  /*3b20*/  @!P0 BRA `(.L_x_202) ;  /* 0x0000000000288947 */ /* 0x000ff60003800000 */
[----:B------:R-:W-:Y:S01]  /*3b30*/  UIADD3 UR10, UR47, UR7, URZ ;  /* 0x000000072f0a7290 */ /* 0x000fe2000fffe03f */
[----:B------:R-:W-:Y:S03]  /*3b40*/  IMAD.U32 R20, RZ, RZ, UR46 ;  /* 0x0000002eff147e24 */ /* 0x000fe6000f8e00ff */
[----:B------:R-:W-:Y:S02]  /*3b50*/  UIADD3 UR12, UR13, UR10, -UR6 ;  /* 0x0000000a0d0c7290 */ /* 0x000fe4000fffe806 */
[----:B------:R-:W-:Y:S01]  /*3b60*/  UIADD3 UR10, UR11, 0x40, URZ ;  /* 0x000000400b0a7890 */ /* 0x000fe2000fffe03f */
[----:B------:R-:W-:Y:S03]  /*3b70*/  ISETP.LT.AND P0, PT, R20, UR6, PT ;  /* 0x0000000614007c0c */ /* 0x000fe6000bf01270 */
[----:B------:R-:W-:Y:S03]  /*3b80*/  UISETP.GE.AND UP0, UPT, UR10, UR12, UPT ;  /* 0x0000000c0a00728c */ /* 0x000fe6000bf06270 */
[----:B------:R-:W-:Y:S03]  /*3b90*/  UMOV UR10, UR13 ;  /* 0x0000000d000a7c82 */ /* 0x000fe60008000000 */
[----:B------:R-:W-:Y:S11]  /*3ba0*/  PLOP3.LUT P1, PT, PT, PT, UP0, 0x80, 0x0 ;  /* 0x000000000000781c */ /* 0x000ff60003f2f008 */
[----:B------:R-:W-:Y:S02]  /*3bb0*/  @!UPT UIADD3 URZ, URZ, URZ, URZ ;  /* 0x0000003f3f3ff290 */ /* 0x000fe4000fffe03f */
[----:B------:R-:W-:Y:S05]  /*3bc0*/  @!P1 BRA P0, `(.L_x_203) ;  /* 0x0000000400189947 */ /* 0x000fea0000000000 */
.L_x_202:
[----:B------:R-:W-:Y:S01]  /*3bd0*/  UIADD3 UR12, UR6, 0x1, -UR7 ;  /* 0x00000001060c7890 */ /* 0x000fe2000fffe807 */
[----:B------:R-:W-:Y:S01]  /*3be0*/  VIADD R22, R223, UR11 ;  /* 0x0000000bdf167c36 */ /* 0x000fe20008000000 */
[----:B------:R-:W-:Y:S01]  /*3bf0*/  UMOV UR13, UR10 ;  /* 0x0000000a000d7c82 */ /* 0x000fe20008000000 */
[----:B------:R-:W-:Y:S01]  /*3c00*/  IMAD.U32 R21, RZ, RZ, UR50 ;  /* 0x00000032ff157e24 */ /* 0x000fe2000f8e00ff */
[----:B------:R-:W-:Y:S01]  /*3c10*/  UIADD3 UR11, UR12, UR48, URZ ;  /* 0x000000300c0b7290 */ /* 0x000fe2000fffe03f */
[----:B------:R-:W-:Y:S02]  /*3c20*/  IMAD.U32 R20, RZ, RZ, UR48 ;  /* 0x00000030ff147e24 */ /* 0x000fe4000f8e00ff */
[----:B------:R-:W-:Y:S02]  /*3c30*/  IMAD R100, R21, 0x40, R222 ;  /* 0x0000004015647824 */ /* 0x000fe400078e02de */
[----:B------:R-:W-:Y:S02]  /*3c40*/  VIADD R21, R22, 0x8 ;  /* 0x0000000816157836 */ /* 0x000fe40000000000 */
[----:B------:R-:W-:Y:S01]  /*3c50*/  IMAD.U32 R23, RZ, RZ, UR11 ;  /* 0x0000000bff177e24 */ /* 0x000fe2000f8e00ff */
[----:B------:R-:W-:Y:S01]  /*3c60*/  UIADD3 UR11, -UR10, UR6, -UR7 ;  /* 0x000000060a0b7290 */ /* 0x000fe2000fffe907 */
[C---:B------:R-:W-:Y:S01]  /*3c70*/  VIADD R34, R100.reuse, 0x1 ;  /* 0x0000000164227836 */ /* 0x040fe20000000000 */
[C---:B------:R-:W-:Y:S01]  /*3c80*/  IADD3 R20, R21.reuse, UR12, R20 ;  /* 0x0000000c15147c10 */ /* 0x040fe2000fffe014 */
[----:B------:R-:W-:Y:S01]  /*3c90*/  VIADD R32, R100, 0x8 ;  /* 0x0000000864207836 */ /* 0x000fe20000000000 */
[----:B------:R-:W-:Y:S01]  /*3ca0*/  VIADDMNMX R23, R22, R23, UR6, PT ;  /* 0x0000000616177e46 */ /* 0x000fe2000b800117 */
[----:B------:R-:W-:Y:S01]  /*3cb0*/  VIADD R30, R100, 0x9 ;  /* 0x00000009641e7836 */ /* 0x000fe20000000000 */
[----:B------:R-:W-:Y:S01]  /*3cc0*/  VIADDMNMX R25, R22, UR11, RZ, !PT ;  /* 0x0000000b16197c46 */ /* 0x000fe2000f8001ff */
[C---:B------:R-:W-:Y:S01]  /*3cd0*/  VIADD R28, R100.reuse, 0x10 ;  /* 0x00000010641c7836 */ /* 0x040fe20000000000 */
[----:B------:R-:W-:Y:S01]  /*3ce0*/  VIADDMNMX R21, R21, UR11, RZ, !PT ;  /* 0x0000000b15157c46 */ /* 0x000fe2000f8001ff */
[C---:B------:R-:W-:Y:S01]  /*3cf0*/  VIADD R26, R100.reuse, 0x11 ;  /* 0x00000011641a7836 */ /* 0x040fe20000000000 */
[CC--:B------:R-:W-:Y:S01]  /*3d00*/  ISETP.GE.AND P1, PT, R100.reuse, R25.reuse, PT ;  /* 0x000000196400720c */ /* 0x0c0fe20003f26270 */
[----:B------:R-:W-:Y:S01]  /*3d10*/  VIADD R24, R100, 0x18 ;  /* 0x0000001864187836 */ /* 0x000fe20000000000 */
[----:B------:R-:W-:Y:S01]  /*3d20*/  ISETP.GE.AND P0, PT, R34, R25, PT ;  /* 0x000000192200720c */ /* 0x000fe20003f06270 */
[C---:B------:R-:W-:Y:S01]  /*3d30*/  VIADD R22, R100.reuse, 0x19 ;  /* 0x0000001964167836 */ /* 0x040fe20000000000 */
[-C--:B------:R-:W-:Y:S02]  /*3d40*/  ISETP.GE.OR P1, PT, R100, R23.reuse, !P1 ;  /* 0x000000176400720c */ /* 0x080fe40004f26670 */
[----:B------:R-:W-:Y:S02]  /*3d50*/  ISETP.GE.OR P0, PT, R34, R23, !P0 ;  /* 0x000000172200720c */ /* 0x000fe40004706670 */
[----:B------:R-:W-:Y:S02]  /*3d60*/  FSEL R4, R4, -INF , !P1 ;  /* 0xff80000004047808 */ /* 0x000fe40004800000 */
[-C--:B------:R-:W-:Y:S02]  /*3d70*/  ISETP.GE.AND P6, PT, R32, R25.reuse, PT ;  /* 0x000000192000720c */ /* 0x080fe40003fc6270 */
[-C--:B------:R-:W-:Y:S02]  /*3d80*/  ISETP.GE.AND P5, PT, R30, R25.reuse, PT ;  /* 0x000000191e00720c */ /* 0x080fe40003fa6270 */
[-C--:B------:R-:W-:Y:S02]  /*3d90*/  ISETP.GE.AND P4, PT, R28, R25.reuse, PT ;  /* 0x000000191c00720c */ /* 0x080fe40003f86270 */
[-C--:B------:R-:W-:Y:S02]  /*3da0*/  ISETP.GE.AND P3, PT, R26, R25.reuse, PT ;  /* 0x000000191a00720c */ /* 0x080fe40003f66270 */
[-C--:B------:R-:W-:Y:S02]  /*3db0*/  ISETP.GE.AND P2, PT, R24, R25.reuse, PT ;  /* 0x000000191800720c */ /* 0x080fe40003f46270 */
[----:B------:R-:W-:Y:S02]  /*3dc0*/  ISETP.GE.AND P1, PT, R22, R25, PT ;  /* 0x000000191600720c */ /* 0x000fe40003f26270 */
[----:B------:R-:W-:Y:S02]  /*3dd0*/  FSEL R5, R5, -INF , !P0 ;  /* 0xff80000005057808 */ /* 0x000fe40004000000 */
[----:B------:R-:W-:Y:S02]  /*3de0*/  VIMNMX R25, R20, UR6, PT ;  /* 0x0000000614197c48 */ /* 0x000fe4000bfe0100 */
[----:B------:R-:W-:Y:S02]  /*3df0*/  ISETP.GE.AND P0, PT, R100, R21, PT ;  /* 0x000000156400720c */ /* 0x000fe40003f06270 */
[-C--:B------:R-:W-:Y:S02]  /*3e00*/  ISETP.GE.OR P6, PT, R32, R23.reuse, !P6 ;  /* 0x000000172000720c */ /* 0x080fe400077c6670 */
[-C--:B------:R-:W-:Y:S02]  /*3e10*/  ISETP.GE.OR P5, PT, R30, R23.reuse, !P5 ;  /* 0x000000171e00720c */ /* 0x080fe40006fa6670 */
[-C--:B------:R-:W-:Y:S02]  /*3e20*/  ISETP.GE.OR P4, PT, R28, R23.reuse, !P4 ;  /* 0x000000171c00720c */ /* 0x080fe40006786670 */
[-C--:B------:R-:W-:Y:S02]  /*3e30*/  ISETP.GE.OR P3, PT, R26, R23.reuse, !P3 ;  /* 0x000000171a00720c */ /* 0x080fe40005f66670 */
[-C--:B------:R-:W-:Y:S02]  /*3e40*/  ISETP.GE.OR P2, PT, R24, R23.reuse, !P2 ;  /* 0x000000171800720c */ /* 0x080fe40005746670 */
[----:B------:R-:W-:Y:S02]  /*3e50*/  ISETP.GE.OR P1, PT, R22, R23, !P1 ;  /* 0x000000171600720c */ /* 0x000fe40004f26670 */
[----:B------:R-:W-:Y:S02]  /*3e60*/  ISETP.GE.OR P0, PT, R100, R25, !P0 ;  /* 0x000000196400720c */ /* 0x000fe40004706670 */
        /* <DEDUP_REMOVED lines=28> */
.L_x_203:
[C---:B------:R-:W-:Y:S01]  /*4030*/  FMUL.FTZ R195, R238.reuse, 1.4426950216293334961 ;  /* 0x3fb8aa3beec37820 */ /* 0x040fe20000410000 */
[----:B------:R-:W-:Y:S01]  /*4040*/  FSETP.NEU.FTZ.AND P0, PT, R238, -INF , PT ;  /* 0xff800000ee00780b */ /* 0x000fe20003f1d000 */
[----:B------:R-:W-:Y:S01]  /*4050*/  FMUL.FTZ R197, R239, 1.4426950216293334961 ;  /* 0x3fb8aa3befc57820 */ /* 0x000fe20000410000 */
[----:B------:R-:W-:Y:S01]  /*4060*/  LEA R179, R216, UR4, 0x1 ;  /* 0x00000004d8b37c11 */ /* 0x000fe2000f8e08ff */
[----:B------:R-:W-:Y:S01]  /*4070*/  UISETP.GT.AND UP3, UPT, UR5, UR21, UPT ;  /* 0x000000150500728c */ /* 0x000fe2000bf64270 */
[----:B------:R-:W-:Y:S02]  /*4080*/  FSEL R195, R195, RZ, P0 ;  /* 0x000000ffc3c37208 */ /* 0x000fe40000000000 */
[----:B------:R-:W-:Y:S02]  /*4090*/  FSETP.NEU.FTZ.AND P0, PT, R239, -INF , PT ;  /* 0xff800000ef00780b */ /* 0x000fe40003f1d000 */
[-C--:B------:R-:W-:Y:S01]  /*40a0*/  IADD3 R178, R206, R179.reuse, RZ ;  /* 0x000000b3ceb27210 */ /* 0x080fe20007ffe0ff */
[--C-:B------:R-:W-:Y:S01]  /*40b0*/  FFMA.FTZ R182, R4, UR19, -R195.reuse ;  /* 0x0000001304b67c23 */ /* 0x100fe200080108c3 */
[----:B------:R-:W-:Y:S01]  /*40c0*/  FSEL R197, R197, RZ, P0 ;  /* 0x000000ffc5c57208 */ /* 0x000fe20000000000 */
[--C-:B------:R-:W-:Y:S01]  /*40d0*/  FFMA.FTZ R183, R5, UR19, -R195.reuse ;  /* 0x0000001305b77c23 */ /* 0x100fe200080108c3 */
[--C-:B------:R-:W-:Y:S01]  /*40e0*/  FFMA.FTZ R186, R8, UR19, -R195.reuse ;  /* 0x0000001308ba7c23 */ /* 0x100fe200080108c3 */
[--C-:B------:R-:W-:Y:S01]  /*40f0*/  FFMA.FTZ R187, R9, UR19, -R195.reuse ;  /* 0x0000001309bb7c23 */ /* 0x100fe200080108c3 */
[----:B------:R-:W-:Y:S01]  /*4100*/  FFMA.FTZ R190, R12, UR19, -R195 ;  /* 0x000000130cbe7c23 */ /* 0x000fe200080108c3 */
[--C-:B------:R-:W-:Y:S01]  /*4110*/  FFMA.FTZ R184, R6, UR19, -R197.reuse ;  /* 0x0000001306b87c23 */ /* 0x100fe200080108c5 */
[--C-:B------:R-:W-:Y:S01]  /*4120*/  FFMA.FTZ R185, R7, UR19, -R197.reuse ;  /* 0x0000001307b97c23 */ /* 0x100fe200080108c5 */
[--C-:B------:R-:W-:Y:S01]  /*4130*/  FFMA.FTZ R188, R10, UR19, -R197.reuse ;  /* 0x000000130abc7c23 */ /* 0x100fe200080108c5 */
[----:B------:R-:W-:Y:S01]  /*4140*/  FFMA.FTZ R189, R11, UR19, -R197 ;  /* 0x000000130bbd7c23 */ /* 0x000fe200080108c5 */
[----:B------:R-:W-:Y:S01]  /*4150*/  MUFU.EX2 R182, R182 ;  /* 0x000000b600b67308 */ /* 0x000fe20000000800 */
[----:B------:R-:W-:Y:S01]  /*4160*/  FFMA.FTZ R191, R13, UR19, -R195 ;  /* 0x000000130dbf7c23 */ /* 0x000fe200080108c3 */
[--C-:B------:R-:W-:Y:S01]  /*4170*/  FFMA.FTZ R192, R14, UR19, -R197.reuse ;  /* 0x000000130ec07c23 */ /* 0x100fe200080108c5 */
[----:B------:R-:W-:Y:S01]  /*4180*/  FFMA.FTZ R193, R15, UR19, -R197 ;  /* 0x000000130fc17c23 */ /* 0x000fe200080108c5 */
[----:B------:R-:W-:Y:S01]  /*4190*/  FFMA.FTZ R194, R16, UR19, -R195 ;  /* 0x0000001310c27c23 */ /* 0x000fe200080108c3 */
[----:B------:R-:W-:Y:S01]  /*41a0*/  FFMA.FTZ R196, R18, UR19, -R197 ;  /* 0x0000001312c47c23 */ /* 0x000fe200080108c5 */
[----:B------:R-:W-:Y:S01]  /*41b0*/  FFMA.FTZ R195, R17, UR19, -R195 ;  /* 0x0000001311c37c23 */ /* 0x000fe200080108c3 */
[----:B------:R-:W-:Y:S03]  /*41c0*/  FFMA.FTZ R197, R19, UR19, -R197 ;  /* 0x0000001313c57c23 */ /* 0x000fe600080108c5 */
[----:B------:R-:W-:Y:S01]  /*41d0*/  MUFU.EX2 R183, R183 ;  /* 0x000000b700b77308 */ /* 0x000fe20000000800 */
[C---:B------:R-:W-:Y:S02]  /*41e0*/  IADD3 R177, R205.reuse, R179, RZ ;  /* 0x000000b3cdb17210 */ /* 0x040fe40007ffe0ff */
[----:B------:R-:W-:Y:S02]  /*41f0*/  IADD3 R176, R205, R178, RZ ;  /* 0x000000b2cdb07210 */ /* 0x000fe40007ffe0ff */
[----:B------:R-:W-:Y:S05]  /*4200*/  PLOP3.LUT P1, PT, PT, PT, UP3, 0x80, 0x0 ;  /* 0x000000000000781c */ /* 0x000fea0003f2f038 */
[----:B------:R-:W-:Y:S10]  /*4210*/  MUFU.EX2 R184, R184 ;  /* 0x000000b800b87308 */ /* 0x000ff40000000800 */
        /* <DEDUP_REMOVED lines=12> */
[----:B------:R-:W1:Y:S02]  /*42e0*/  MUFU.EX2 R197, R197 ;  /* 0x000000c500c57308 */ /* 0x000e640000000800 */
[----:B-1----:R-:W-:Y:S02]  /*42f0*/  F2FP.F16.F32.PACK_AB R198, R197, R196 ;  /* 0x000000c4c5c6723e */ /* 0x002fe400000000ff */
[----:B------:R-:W-:Y:S02]  /*4300*/  F2FP.F16.F32.PACK_AB R249, R183, R182 ;  /* 0x000000b6b7f9723e */ /* 0x000fe400000000ff */
[----:B------:R-:W-:Y:S02]  /*4310*/  F2FP.F16.F32.PACK_AB R241, R185, R184 ;  /* 0x000000b8b9f1723e */ /* 0x000fe400000000ff */
[----:B------:R-:W-:Y:S01]  /*4320*/  F2FP.F16.F32.PACK_AB R217, R187, R186 ;  /* 0x000000babbd9723e */ /* 0x000fe200000000ff */
[----:B------:R-:W-:Y:S01]  /*4330*/  STS [R230+0x12000], R249 ;  /* 0x012000f9e6007388 */ /* 0x000fe20000000800 */
[----:B------:R-:W-:Y:S02]  /*4340*/  F2FP.F16.F32.PACK_AB R203, R189, R188 ;  /* 0x000000bcbdcb723e */ /* 0x000fe400000000ff */
[----:B------:R-:W-:Y:S01]  /*4350*/  F2FP.F16.F32.PACK_AB R201, R191, R190 ;  /* 0x000000bebfc9723e */ /* 0x000fe200000000ff */
[----:B------:R-:W-:Y:S01]  /*4360*/  STS [R230+0x12400], R241 ;  /* 0x012400f1e6007388 */ /* 0x000fe20000000800 */
[----:B------:R-:W-:Y:S02]  /*4370*/  F2FP.F16.F32.PACK_AB R199, R193, R192 ;  /* 0x000000c0c1c7723e */ /* 0x000fe400000000ff */
[----:B------:R-:W-:Y:S01]  /*4380*/  F2FP.F16.F32.PACK_AB R200, R195, R194 ;  /* 0x000000c2c3c8723e */ /* 0x000fe200000000ff */
[----:B------:R-:W-:Y:S04]  /*4390*/  STS [R234+0x12000], R217 ;  /* 0x012000d9ea007388 */ /* 0x000fe80000000800 */
[----:B------:R-:W-:Y:S04]  /*43a0*/  STS [R234+0x12400], R203 ;  /* 0x012400cbea007388 */ /* 0x000fe80000000800 */
[----:B------:R-:W-:Y:S04]  /*43b0*/  STS [R232+0x12000], R201 ;  /* 0x012000c9e8007388 */ /* 0x000fe80000000800 */
[----:B------:R-:W-:Y:S04]  /*43c0*/  STS [R232+0x12400], R199 ;  /* 0x012400c7e8007388 */ /* 0x000fe80000000800 */
[----:B------:R-:W-:Y:S04]  /*43d0*/  STS [R235+0x12000], R200 ;  /* 0x012000c8eb007388 */ /* 0x000fe80000000800 */
[----:B------:R-:W-:Y:S04]  /*43e0*/  STS [R235+0x12400], R198 ;  /* 0x012400c6eb007388 */ /* 0x000fe80000000800 */
[----:B------:R-:W1:Y:S08]  /*43f0*/  LDSM.16.M88.4 R100, [R179+0x8000] ;  /* 0x00800000b364783b */ /* 0x000e700000000200 */
[----:B------:R-:W2:Y:S08]  /*4400*/  LDSM.16.M88.4 R104, [R178+0x8000] ;  /* 0x00800000b268783b */ /* 0x000eb00000000200 */
        /* <DEDUP_REMOVED lines=38> */
[C---:B-----5:R-:W-:Y:S01]  /*4670*/  FADD.FTZ R199, -R181.reuse, R20 ;  /* 0x00000014b5c77221 */ /* 0x060fe20000010100 */
[----:B------:R-:W-:Y:S01]  /*4680*/  FADD.FTZ R198, -R181, R21 ;  /* 0x00000015b5c67221 */ /* 0x000fe20000010100 */
[C---:B------:R-:W-:Y:S03]  /*4690*/  FADD.FTZ R201, -R180.reuse, R22 ;  /* 0x00000016b4c97221 */ /* 0x040fe60000010100 */
[----:B------:R-:W-:Y:S01]  /*46a0*/  FADD.FTZ R200, -R180, R23 ;  /* 0x00000017b4c87221 */ /* 0x000fe20000010100 */
[----:B------:R-:W-:Y:S01]  /*46b0*/  FMUL.FTZ R199, R182, R199 ;  /* 0x000000c7b6c77220 */ /* 0x000fe20000410000 */
[----:B------:R-:W-:Y:S01]  /*46c0*/  FMUL.FTZ R198, R183, R198 ;  /* 0x000000c6b7c67220 */ /* 0x000fe20000410000 */
[----:B------:R-:W-:Y:S01]  /*46d0*/  FMUL.FTZ R201, R184, R201 ;  /* 0x000000c9b8c97220 */ /* 0x000fe20000410000 */
[----:B------:R-:W-:Y:S01]  /*46e0*/  FMUL.FTZ R200, R185, R200 ;  /* 0x000000c8b9c87220 */ /* 0x000fe20000410000 */
[C---:B------:R-:W-:Y:S01]  /*46f0*/  FADD.FTZ R183, -R181.reuse, R24 ;  /* 0x00000018b5b77221 */ /* 0x040fe20000010100 */
[----:B------:R-:W-:Y:S01]  /*4700*/  FADD.FTZ R182, -R181, R25 ;  /* 0x00000019b5b67221 */ /* 0x000fe20000010100 */
[----:B------:R-:W-:Y:S01]  /*4710*/  F2FP.F16.F32.PACK_AB R199, R198, R199 ;  /* 0x000000c7c6c7723e */ /* 0x000fe200000000ff */
[C---:B------:R-:W-:Y:S01]  /*4720*/  FADD.FTZ R185, -R180.reuse, R26 ;  /* 0x0000001ab4b97221 */ /* 0x040fe20000010100 */
[----:B------:R-:W-:Y:S01]  /*4730*/  FADD.FTZ R184, -R180, R27 ;  /* 0x0000001bb4b87221 */ /* 0x000fe20000010100 */
[----:B------:R-:W-:Y:S01]  /*4740*/  FMUL.FTZ R183, R186, R183 ;  /* 0x000000b7bab77220 */ /* 0x000fe20000410000 */
[----:B------:R-:W-:Y:S01]  /*4750*/  FMUL.FTZ R182, R187, R182 ;  /* 0x000000b6bbb67220 */ /* 0x000fe20000410000 */
[----:B------:R-:W-:Y:S01]  /*4760*/  FMUL.FTZ R185, R188, R185 ;  /* 0x000000b9bcb97220 */ /* 0x000fe20000410000 */
[----:B------:R-:W-:Y:S01]  /*4770*/  FMUL.FTZ R184, R189, R184 ;  /* 0x000000b8bdb87220 */ /* 0x000fe20000410000 */
[C---:B------:R-:W-:Y:S01]  /*4780*/  FADD.FTZ R187, -R181.reuse, R28 ;  /* 0x0000001cb5bb7221 */ /* 0x040fe20000010100 */
[C---:B------:R-:W-:Y:S01]  /*4790*/  FADD.FTZ R186, -R181.reuse, R29 ;  /* 0x0000001db5ba7221 */ /* 0x040fe20000010100 */
[C---:B------:R-:W-:Y:S01]  /*47a0*/  FADD.FTZ R203, -R181.reuse, R32 ;  /* 0x00000020b5cb7221 */ /* 0x040fe20000010100 */
[----:B------:R-:W-:Y:S01]  /*47b0*/  F2FP.F16.F32.PACK_AB R201, R200, R201 ;  /* 0x000000c9c8c9723e */ /* 0x000fe200000000ff */
[----:B------:R-:W-:Y:S01]  /*47c0*/  FADD.FTZ R198, -R181, R33 ;  /* 0x00000021b5c67221 */ /* 0x000fe20000010100 */
[----:B------:R-:W-:Y:S01]  /*47d0*/  FADD.FTZ R189, -R180, R30 ;  /* 0x0000001eb4bd7221 */ /* 0x000fe20000010100 */
        /* <DEDUP_REMOVED lines=15> */
[----:B------:R-:W-:Y:S04]  /*48d0*/  F2FP.F16.F32.PACK_AB R198, R198, R203 ;  /* 0x000000cbc6c6723e */ /* 0x000fe800000000ff */
[----:B------:R-:W-:Y:S01]  /*48e0*/  F2FP.F16.F32.PACK_AB R180, R180, R181 ;  /* 0x000000b5b4b4723e */ /* 0x000fe200000000ff */
[----:B------:R-:W-:Y:S06]  /*48f0*/  @!P1 BRA `(.L_x_204) ;  /* 0x0000000000549947 */ /* 0x000fec0003800000 */
[----:B------:R-:W1:Y:S01]  /*4900*/  LDC R7, c[0x0][0x240] ;  /* 0x00009000ff077b82 */ /* 0x000e620000000800 */
[----:B------:R-:W-:Y:S01]  /*4910*/  ULOP3.LUT UR10, UR5, 0x1, URZ, 0xc0, !UPT ;  /* 0x00000001050a7892 */ /* 0x000fe2000f8ec03f */
[----:B------:R-:W-:Y:S03]  /*4920*/  UMOV UR11, 0xffffc000 ;  /* 0xffffc000000b7882 */ /* 0x000fe60000000000 */
        /* <DEDUP_REMOVED lines=18> */
.L_x_204:
[----:B------:R-:W-:Y:S01]  /*4a50*/  STS [R230+0x10000], R199 ;  /* 0x010000c7e6007388 */ /* 0x000fe20000000800 */
[----:B------:R-:W-:Y:S03]  /*4a60*/  LEA R217, R214, UR4, 0x1 ;  /* 0x00000004d6d97c11 */ /* 0x000fe6000f8e08ff */
[----:B------:R-:W-:Y:S04]  /*4a70*/  STS [R230+0x10400], R201 ;  /* 0x010400c9e6007388 */ /* 0x000fe80000000800 */
        /* <DEDUP_REMOVED lines=47> */
[----:B------:R-:W-:Y:S01]  /*4d70*/  HMMA.16816.F32 R64, R4, R18, R64 ;  /* 0x000000120440723c */ /* 0x000fe20000001840 */
[----:B------:R-:W1:Y:S05]  /*4d80*/  LDC R4, c[0x0][0x270] ;  /* 0x00009c00ff047b82 */ /* 0x000e6a0000000800 */
[-C--:B---3--:R-:W-:Y:S06]  /*4d90*/  HMMA.16816.F32 R36, R20, R24.reuse, R36 ;  /* 0x000000181424723c */ /* 0x088fec0000001824 */
[C---:B------:R-:W-:Y:S06]  /*4da0*/  HMMA.16816.F32 R40, R28.reuse, R24, R40 ;  /* 0x000000181c28723c */ /* 0x040fec0000001828 */
[-C--:B------:R-:W-:Y:S06]  /*4db0*/  HMMA.16816.F32 R44, R28, R26.reuse, R44 ;  /* 0x0000001a1c2c723c */ /* 0x080fec000000182c */
[C---:B------:R-:W-:Y:S05]  /*4dc0*/  HMMA.16816.F32 R48, R20.reuse, R26, R48 ;  /* 0x0000001a1430723c */ /* 0x040fea0000001830 */
[----:B-1----:R-:W-:Y:S01]  /*4dd0*/  IMAD R4, R4, UR52, RZ ;  /* 0x0000003404047c24 */ /* 0x002fe2000f8e02ff */
[-C--:B----4-:R-:W-:Y:S05]  /*4de0*/  HMMA.16816.F32 R52, R20, R32.reuse, R52 ;  /* 0x000000201434723c */ /* 0x090fea0000001834 */
[----:B------:R-:W-:Y:S01]  /*4df0*/  IMAD.U32 R5, R4, -0x40, RZ ;  /* 0xffffffc004057824 */ /* 0x000fe200078e00ff */
[C---:B------:R-:W-:Y:S05]  /*4e00*/  HMMA.16816.F32 R56, R28.reuse, R32, R56 ;  /* 0x000000201c38723c */ /* 0x040fea0000001838 */
[C---:B------:R-:W-:Y:S01]  /*4e10*/  LEA R242, P0, R5.reuse, R242, 0x2 ;  /* 0x000000f205f27211 */ /* 0x040fe200078010ff */
[-C--:B------:R-:W-:Y:S05]  /*4e20*/  HMMA.16816.F32 R60, R28, R34.reuse, R60 ;  /* 0x000000221c3c723c */ /* 0x080fea000000183c */
[----:B------:R-:W-:Y:S01]  /*4e30*/  LEA.HI.X.SX32 R243, R5, R243, 0x2, P0 ;  /* 0x000000f305f37211 */ /* 0x000fe200000f16ff */
        /* <DEDUP_REMOVED lines=19> */
.L_x_205:
[----:B------:R-:W-:Y:S01]  /*4f70*/  LDSM.16.M88.4 R100, [R209] ;  /* 0x00000000d164783b */ /* 0x000fe20000000200 */
[----:B------:R-:W-:Y:S02]  /*4f80*/  ULOP3.LUT UR10, UR5, 0x1, URZ, 0xc0, !UPT ;  /* 0x00000001050a7892 */ /* 0x000fe4000f8ec03f */
[----:B------:R-:W-:Y:S01]  /*4f90*/  UISETP.GT.AND UP2, UPT, UR5, UR21, UPT ;  /* 0x000000150500728c */ /* 0x000fe2000bf44270 */
[----:B------:R-:W2:Y:S01]  /*4fa0*/  LDSM.16.MT88.4 R16, [R217+0xc000] ;  /* 0x00c00000d910783b */ /* 0x000ea20000004200 */
[----:B------:R-:W-:Y:S02]  /*4fb0*/  UISETP.NE.U32.AND UP0, UPT, UR10, 0x1, UPT ;  /* 0x000000010a00788c */ /* 0x000fe4000bf05070 */
[----:B------:R-:W-:Y:S01]  /*4fc0*/  @UP3 UIADD3 UR11, UP1, UR15, -0x100, URZ ;  /* 0xffffff000f0b3890 */ /* 0x000fe2000ff3e03f */
[----:B------:R-:W1:Y:S01]  /*4fd0*/  LDSM.16.M88.4 R28, [R209+0x1000] ;  /* 0x00100000d11c783b */ /* 0x000e620000000200 */
[----:B------:R-:W-:Y:S02]  /*4fe0*/  UIADD3 UR5, UR5, -0x1, URZ ;  /* 0xffffffff05057890 */ /* 0x000fe4000fffe03f */
[----:B------:R-:W-:Y:S01]  /*4ff0*/  @UP3 UIADD3.X UR10, UR14, -0x1, URZ, UP1, !UPT ;  /* 0xffffffff0e0a3890 */ /* 0x000fe20008ffe43f */
[----:B------:R-:W3:Y:S04]  /*5000*/  LDSM.16.MT88.4 R32, [R217+0xe000] ;  /* 0x00e00000d920783b */ /* 0x000ee80000004200 */
[----:B------:R-:W-:Y:S04]  /*5010*/  LDSM.16.M88.4 R104, [R204] ;  /* 0x00000000cc68783b */ /* 0x000fe80000000200 */
[----:B------:R-:W4:Y:S04]  /*5020*/  LDSM.16.MT88.4 R124, [R217+0xc800] ;  /* 0x00c80000d97c783b */ /* 0x000f280000004200 */
[----:B------:R-:W4:Y:S04]  /*5030*/  LDSM.16.M88.4 R176, [R204+0x1000] ;  /* 0x00100000ccb0783b */ /* 0x000f280000000200 */
[----:B------:R-:W4:Y:S04]  /*5040*/  LDSM.16.MT88.4 R180, [R217+0xe800] ;  /* 0x00e80000d9b4783b */ /* 0x000f280000004200 */
[----:B------:R-:W-:Y:S04]  /*5050*/  LDSM.16.M88.4 R184, [R2] ;  /* 0x0000000002b8783b */ /* 0x000fe80000000200 */
[----:B------:R-:W4:Y:S04]  /*5060*/  LDSM.16.MT88.4 R188, [R217+0xd000] ;  /* 0x00d00000d9bc783b */ /* 0x000f280000004200 */
[----:B------:R-:W4:Y:S01]  /*5070*/  LDSM.16.M88.4 R192, [R2+0x1000] ;  /* 0x0010000002c0783b */ /* 0x000f220000000200 */
[-C--:B--2---:R-:W-:Y:S03]  /*5080*/  HMMA.16816.F32 R4, R100, R16.reuse, RZ ;  /* 0x000000106404723c */ /* 0x084fe600000018ff */
[----:B------:R-:W-:Y:S04]  /*5090*/  LDSM.16.M88.4 R196, [R3] ;  /* 0x0000000003c4783b */ /* 0x000fe80000000200 */
[----:B------:R-:W-:Y:S01]  /*50a0*/  LDSM.16.MT88.4 R200, [R217+0xd800] ;  /* 0x00d80000d9c8783b */ /* 0x000fe20000004200 */
        /* <DEDUP_REMOVED lines=108> */
[----:B---3--:R-:W-:Y:S01]  /*5770*/  IMAD.U32 R7, RZ, RZ, UR38 ;  /* 0x00000026ff077e24 */ /* 0x008fe2000f8e00ff */
[-C--:B------:R-:W-:Y:S02]  /*5780*/  LEA R18, P1, R107, R242.reuse, 0x2 ;  /* 0x000000f26b127211 */ /* 0x080fe400078210ff */
[----:B------:R2:W-:Y:S01]  /*5790*/  REDG.E.ADD.F32.FTZ.RN.STRONG.GPU desc[UR8][R4.64], R14 ;  /* 0x0000000e040079a6 */ /* 0x0005e2000c10f388 */
        /* <DEDUP_REMOVED lines=39> */
[----:B------:R-:W-:Y:S01]  /*5a10*/  IMAD.U32 R9, RZ, RZ, UR33 ;  /* 0x00000021ff097e24 */ /* 0x000fe2000f8e00ff */
[-C--:B------:R-:W-:Y:S02]  /*5a20*/  LEA R106, P2, R19, R242.reuse, 0x2 ;  /* 0x000000f2136a7211 */ /* 0x080fe400078410ff */
        /* <DEDUP_REMOVED lines=9> */
[----:B------:R-:W-:Y:S01]  /*5ac0*/  PLOP3.LUT P1, PT, PT, PT, UP0, 0x80, 0x0 ;  /* 0x000000000000781c */ /* 0x000fe20003f2f008 */
[----:B------:R-:W-:Y:S01]  /*5ad0*/  REDG.E.ADD.F32.FTZ.RN.STRONG.GPU desc[UR8][R20.64], R35 ;  /* 0x00000023140079a6 */ /* 0x000fe2000c10f388 */
[----:B------:R-:W-:Y:S01]  /*5ae0*/  @UP3 UIADD3 UR17, UP0, UR17, -0x100, URZ ;  /* 0xffffff0011113890 */ /* 0x000fe2000ff1e03f */
[----:B---3--:R-:W-:Y:S02]  /*5af0*/  IMAD.U32 R11, RZ, RZ, UR39 ;  /* 0x00000027ff0b7e24 */ /* 0x008fe4000f8e00ff */
[----:B------:R-:W-:Y:S01]  /*5b00*/  LDSM.16.MT88.4 R16, [R207+0x2000] ;  /* 0x00200000cf10783b */ /* 0x000fe20000004200 */
[----:B------:R-:W-:Y:S01]  /*5b10*/  @UP3 UIADD3.X UR16, UR16, -0x1, URZ, UP0, !UPT ;  /* 0xffffffff10103890 */ /* 0x000fe200087fe43f */
[----:B-1----:R-:W-:Y:S01]  /*5b20*/  IMAD.U32 R13, RZ, RZ, UR32 ;  /* 0x00000020ff0d7e24 */ /* 0x002fe2000f8e00ff */
[----:B------:R-:W-:Y:S01]  /*5b30*/  LEA R126, P0, R11, R242, 0x2 ;  /* 0x000000f20b7e7211 */ /* 0x000fe200078010ff */
[----:B------:R-:W-:Y:S01]  /*5b40*/  LDSM.16.MT88.4 R20, [R210+0x10800] ;  /* 0x01080000d214783b */ /* 0x000fe20000004200 */
[----:B--2---:R-:W-:Y:S02]  /*5b50*/  IMAD.U32 R5, RZ, RZ, UR31 ;  /* 0x0000001fff057e24 */ /* 0x004fe4000f8e00ff */
[-C--:B------:R-:W-:Y:S01]  /*5b60*/  LEA.HI.X.SX32 R105, R13, R243.reuse, 0x2, P3 ;  /* 0x000000f30d697211 */ /* 0x080fe200018f16ff */
[----:B------:R-:W-:Y:S01]  /*5b70*/  LDSM.16.MT88.4 R24, [R207+0x800] ;  /* 0x00080000cf18783b */ /* 0x000fe20000004200 */
[-C--:B------:R-:W-:Y:S02]  /*5b80*/  LEA.HI.X.SX32 R127, R9, R243.reuse, 0x2, P0 ;  /* 0x000000f3097f7211 */ /* 0x080fe400000f16ff */
[----:B------:R-:W-:Y:S01]  /*5b90*/  LEA.HI.X.SX32 R107, R5, R243, 0x2, P2 ;  /* 0x000000f3056b7211 */ /* 0x000fe200010f16ff */
[----:B------:R-:W-:Y:S01]  /*5ba0*/  REDG.E.ADD.F32.FTZ.RN.STRONG.GPU desc[UR8][R104.64], R28 ;  /* 0x0000001c680079a6 */ /* 0x000fe2000c10f388 */
[----:B------:R-:W-:Y:S03]  /*5bb0*/  PLOP3.LUT P0, PT, PT, PT, UP2, 0x80, 0x0 ;  /* 0x000000000000781c */ /* 0x000fe60003f0f028 */
[----:B------:R-:W-:Y:S04]  /*5bc0*/  REDG.E.ADD.F32.FTZ.RN.STRONG.GPU desc[UR8][R106.64], R29 ;  /* 0x0000001d6a0079a6 */ /* 0x000fe8000c10f388 */
        /* <DEDUP_REMOVED lines=50> */
[----:B------:R-:W-:Y:S01]  /*5ef0*/  BAR.SYNC.DEFER_BLOCKING 0x0 ;  /* 0x0000000000007b1d */ /* 0x000fe20000010000 */
[----:B------:R-:W-:Y:S01]  /*5f00*/  F2FP.F16.F32.PACK_AB R36, R37, R36 ;  /* 0x000000242524723e */ /* 0x000fe200000000ff */
[----:B------:R-:W-:Y:S01]  /*5f10*/  UISETP.NE.AND UP0, UPT, UR51, -0x1, UPT ;  /* 0xffffffff3300788c */ /* 0x000fe2000bf05270 */
        /* <DEDUP_REMOVED lines=41> */
[----:B------:R1:W-:Y:S01]  /*61b0*/  STS [R231], R68 ;  /* 0x00000044e7007388 */ /* 0x0003e20000000800 */
[----:B------:R-:W-:Y:S01]  /*61c0*/  F2FP.F16.F32.PACK_AB R74, R75, R74 ;  /* 0x0000004a4b4a723e */ /* 0x000fe200000000ff */
[----:B------:R-:W-:Y:S01]  /*61d0*/  @UP0 UIADD3 UR5, UR49, UR51, URZ ;  /* 0x0000003331050290 */ /* 0x000fe2000fffe03f */
[----:B------:R-:W-:Y:S01]  /*61e0*/  F2FP.F16.F32.PACK_AB R76, R77, R76 ;  /* 0x0000004c4d4c723e */ /* 0x000fe200000000ff */
[----:B------:R1:W-:Y:S01]  /*61f0*/  STS [R231+0x400], R70 ;  /* 0x00040046e7007388 */ /* 0x0003e20000000800 */
[----:B------:R-:W-:Y:S01]  /*6200*/  F2FP.F16.F32.PACK_AB R78, R79, R78 ;  /* 0x0000004e4f4e723e */ /* 0x000fe200000000ff */
[----:B------:R-:W-:Y:S01]  /*6210*/  @UP0 ULDC.64 UR10, c[0x0][0x450] ;  /* 0x00011400000a0ab9 */ /* 0x000fe20000000a00 */
[----:B------:R-:W-:Y:S01]  /*6220*/  F2FP.F16.F32.PACK_AB R84, R85, R84 ;  /* 0x000000545554723e */ /* 0x000fe200000000ff */
[----:B------:R1:W-:Y:S01]  /*6230*/  STS [R233], R80 ;  /* 0x00000050e9007388 */ /* 0x0003e20000000800 */
[----:B------:R-:W-:Y:S01]  /*6240*/  F2FP.F16.F32.PACK_AB R86, R87, R86 ;  /* 0x000000565756723e */ /* 0x000fe200000000ff */
[----:B------:R-:W-:Y:S01]  /*6250*/  @UP0 UIMAD.WIDE.U32 UR12, UR5, UR10, URZ ;  /* 0x0000000a050c02a5 */ /* 0x000fe2000f8e003f */
[----:B------:R-:W-:Y:S01]  /*6260*/  F2FP.F16.F32.PACK_AB R96, R97, R96 ;  /* 0x000000606160723e */ /* 0x000fe200000000ff */
[----:B------:R1:W-:Y:S01]  /*6270*/  STS [R233+0x400], R82 ;  /* 0x00040052e9007388 */ /* 0x0003e20000000800 */
[----:B------:R-:W-:Y:S01]  /*6280*/  F2FP.F16.F32.PACK_AB R98, R99, R98 ;  /* 0x000000626362723e */ /* 0x000fe200000000ff */
[----:B------:R-:W-:Y:S01]  /*6290*/  @UP0 UIMAD UR5, UR5, UR11, URZ ;  /* 0x0000000b050502a4 */ /* 0x000fe2000f8e023f */
[----:B------:R-:W-:Y:S01]  /*62a0*/  F2FP.F16.F32.PACK_AB R88, R89, R88 ;  /* 0x000000585958723e */ /* 0x000fe200000000ff */
[----:B------:R1:W-:Y:S01]  /*62b0*/  STS [R231+0x1000], R72 ;  /* 0x00100048e7007388 */ /* 0x0003e20000000800 */
[----:B------:R-:W-:Y:S01]  /*62c0*/  F2FP.F16.F32.PACK_AB R90, R91, R90 ;  /* 0x0000005a5b5a723e */ /* 0x000fe200000000ff */
[----:B------:R-:W-:Y:S01]  /*62d0*/  @UP0 UIADD3 UR19, UR13, UR5, URZ ;  /* 0x000000050d130290 */ /* 0x000fe2000fffe03f */
[----:B------:R-:W-:Y:S01]  /*62e0*/  F2FP.F16.F32.PACK_AB R92, R93, R92 ;  /* 0x0000005c5d5c723e */ /* 0x000fe200000000ff */
[----:B------:R1:W-:Y:S01]  /*62f0*/  STS [R231+0x1400], R74 ;  /* 0x0014004ae7007388 */ /* 0x0003e20000000800 */
[----:B------:R-:W-:Y:S01]  /*6300*/  F2FP.F16.F32.PACK_AB R94, R95, R94 ;  /* 0x0000005e5f5e723e */ /* 0x000fe200000000ff */
[----:B------:R-:W-:Y:S01]  /*6310*/  @UP0 UMOV UR18, UR12 ;  /* 0x0000000c00120c82 */ /* 0x000fe20008000000 */
[----:B------:R-:W-:Y:S01]  /*6320*/  F2FP.F16.F32.PACK_AB R40, R41, R40 ;  /* 0x000000282928723e */ /* 0x000fe200000000ff */
[----:B------:R1:W-:Y:S01]  /*6330*/  STS [R233+0x1000], R76 ;  /* 0x0010004ce9007388 */ /* 0x0003e20000000800 */
[----:B------:R-:W-:-:S02]  /*6340*/  F2FP.F16.F32.PACK_AB R42, R43, R42 ;  /* 0x0000002a2b2a723e */ /* 0x000fc400000000ff */
[----:B------:R-:W-:Y:S01]  /*6350*/  F2FP.F16.F32.PACK_AB R44, R45, R44 ;  /* 0x0000002c2d2c723e */ /* 0x000fe200000000ff */
[----:B------:R1:W-:Y:S01]  /*6360*/  STS [R233+0x1400], R78 ;  /* 0x0014004ee9007388 */ /* 0x0003e20000000800 */
[----:B------:R-:W-:Y:S02]  /*6370*/  F2FP.F16.F32.PACK_AB R46, R47, R46 ;  /* 0x0000002e2f2e723e */ /* 0x000fe400000000ff */
[----:B------:R-:W-:Y:S01]  /*6380*/  F2FP.F16.F32.PACK_AB R52, R53, R52 ;  /* 0x000000343534723e */ /* 0x000fe200000000ff */
[----:B------:R1:W-:Y:S01]  /*6390*/  STS [R231+0x2000], R84 ;  /* 0x00200054e7007388 */ /* 0x0003e20000000800 */
[----:B------:R-:W-:Y:S02]  /*63a0*/  F2FP.F16.F32.PACK_AB R54, R55, R54 ;  /* 0x000000363736723e */ /* 0x000fe400000000ff */
[----:B------:R-:W-:Y:S01]  /*63b0*/  F2FP.F16.F32.PACK_AB R64, R65, R64 ;  /* 0x000000404140723e */ /* 0x000fe200000000ff */
[----:B------:R1:W-:Y:S01]  /*63c0*/  STS [R231+0x2400], R86 ;  /* 0x00240056e7007388 */ /* 0x0003e20000000800 */
[----:B------:R-:W-:-:S02]  /*63d0*/  F2FP.F16.F32.PACK_AB R66, R67, R66 ;  /* 0x000000424342723e */ /* 0x000fc400000000ff */
[----:B------:R-:W-:Y:S01]  /*63e0*/  F2FP.F16.F32.PACK_AB R56, R57, R56 ;  /* 0x000000383938723e */ /* 0x000fe200000000ff */
[----:B------:R1:W-:Y:S01]  /*63f0*/  STS [R233+0x2000], R96 ;  /* 0x00200060e9007388 */ /* 0x0003e20000000800 */
[----:B------:R-:W-:Y:S02]  /*6400*/  F2FP.F16.F32.PACK_AB R58, R59, R58 ;  /* 0x0000003a3b3a723e */ /* 0x000fe400000000ff */
[----:B------:R-:W-:Y:S01]  /*6410*/  PLOP3.LUT P0, PT, PT, PT, UP0, 0x80, 0x0 ;  /* 0x000000000000781c */ /* 0x000fe20003f0f008 */
[----:B------:R1:W-:Y:S04]  /*6420*/  STS [R233+0x2400], R98 ;  /* 0x00240062e9007388 */ /* 0x0003e80000000800 */
        /* <DEDUP_REMOVED lines=17> */
[----:B------:R1:W-:Y:S01]  /*6540*/  STS [R231+0x7400], R58 ;  /* 0x0074003ae7007388 */ /* 0x0003e20000000800 */
[----:B------:R-:W-:Y:S05]  /*6550*/  @P0 BRA `(.L_x_207) ;  /* 0x0000000000340947 */ /* 0x000fea0003800000 */
[----:B------:R-:W-:Y:S01]  /*6560*/  USHF.R.S32.HI UR5, URZ, 0x1f, UR49 ;  /* 0x0000001f3f057899 */ /* 0x000fe20008011431 */
[----:B------:R-:W-:Y:S01]  /*6570*/  ULDC.64 UR10, c[0x0][0x450] ;  /* 0x00011400000a7ab9 */ /* 0x000fe20000000a00 */
[----:B------:R-:W-:Y:S02]  /*6580*/  USHF.R.S32.HI UR7, URZ, 0x1f, UR53 ;  /* 0x0000001f3f077899 */ /* 0x000fe40008011435 */
[----:B------:R-:W-:Y:S02]  /*6590*/  UIMAD UR5, UR5, UR10, URZ ;  /* 0x0000000a050572a4 */ /* 0x000fe4000f8e023f */
[----:B------:R-:W-:Y:S02]  /*65a0*/  UIMAD.WIDE.U32 UR12, UR49, UR10, URZ ;  /* 0x0000000a310c72a5 */ /* 0x000fe4000f8e003f */
[----:B------:R-:W-:Y:S01]  /*65b0*/  UIMAD UR5, UR49, UR11, UR5 ;  /* 0x0000000b310572a4 */ /* 0x000fe2000f8e0205 */
[----:B------:R-:W-:-:S03]  /*65c0*/  ULDC.64 UR14, c[0x0][0x438] ;  /* 0x00010e00000e7ab9 */ /* 0x000fc60000000a00 */
[----:B------:R-:W-:Y:S02]  /*65d0*/  UIADD3 UR13, UR13, UR5, URZ ;  /* 0x000000050d0d7290 */ /* 0x000fe4000fffe03f */
[----:B------:R-:W-:Y:S02]  /*65e0*/  UIMAD UR5, UR7, UR14, URZ ;  /* 0x0000000e070572a4 */ /* 0x000fe4000f8e023f */
[----:B------:R-:W-:Y:S02]  /*65f0*/  UIMAD.WIDE.U32 UR12, UR53, UR14, UR12 ;  /* 0x0000000e350c72a5 */ /* 0x000fe4000f8e000c */
[----:B------:R-:W-:-:S04]  /*6600*/  UIMAD UR5, UR53, UR15, UR5 ;  /* 0x0000000f350572a4 */ /* 0x000fc8000f8e0205 */
[----:B------:R-:W-:Y:S01]  /*6610*/  UIADD3 UR19, UR13, UR5, URZ ;  /* 0x000000050d137290 */ /* 0x000fe2000fffe03f */
[----:B------:R-:W-:-:S11]  /*6620*/  UMOV UR18, UR12 ;  /* 0x0000000c00127c82 */ /* 0x000fd60008000000 */
.L_x_207:
[----:B------:R-:W-:Y:S01]  /*6630*/  @UP0 UIADD3 UR5, UR49, UR51, URZ ;  /* 0x0000003331050290 */ /* 0x000fe2000fffe03f */
[----:B------:R-:W-:Y:S01]  /*6640*/  F2FP.F16.F32.PACK_AB R60, R61, R60 ;  /* 0x0000003c3d3c723e */ /* 0x000fe200000000ff */
[----:B------:R-:W-:Y:S01]  /*6650*/  @UP0 ULDC.64 UR12, c[0x0][0x458] ;  /* 0x00011600000c0ab9 */ /* 0x000fe20000000a00 */
[----:B------:R-:W-:Y:S01]  /*6660*/  F2FP.F16.F32.PACK_AB R62, R63, R62 ;  /* 0x0000003e3f3e723e */ /* 0x000fe200000000ff */
[----:B------:R-:W-:Y:S02]  /*6670*/  @UP0 UIMAD.WIDE.U32 UR14, UR5, UR12, URZ ;  /* 0x0000000c050e02a5 */ /* 0x000fe4000f8e003f */
[----:B------:R-:W-:-:S04]  /*6680*/  @UP0 UIMAD UR5, UR5, UR13, URZ ;  /* 0x0000000d050502a4 */ /* 0x000fc8000f8e023f */
[----:B------:R-:W-:Y:S01]  /*6690*/  @UP0 UIADD3 UR15, UR15, UR5, URZ ;  /* 0x000000050f0f0290 */ /* 0x000fe2000fffe03f */
[----:B------:R-:W-:Y:S11]  /*66a0*/  @P0 BRA `(.L_x_208) ;  /* 0x0000000000300947 */ /* 0x000ff60003800000 */
        /* <DEDUP_REMOVED lines=11> */
[----:B------:R-:W-:-:S12]  /*6760*/  UIADD3 UR15, UR15, UR5, URZ ;  /* 0x000000050f0f7290 */ /* 0x000fd8000fffe03f */
.L_x_208:
[----:B------:R2:W-:Y:S01]  /*6770*/  STS [R233+0x7000], R60 ;  /* 0x0070003ce9007388 */ /* 0x0005e20000000800 */
[----:B------:R-:W-:Y:S01]  /*6780*/  USHF.R.S32.HI UR5, URZ, 0x1f, UR47 ;  /* 0x0000001f3f057899 */ /* 0x000fe2000801142f */
[--C-:B------:R-:W-:Y:S01]  /*6790*/  SHF.R.S32.HI R31, RZ, 0x1f, R220.reuse ;  /* 0x0000001fff1f7819 */ /* 0x100fe200000114dc */
[----:B------:R-:W-:Y:S01]  /*67a0*/  IMAD.U32 R3, RZ, RZ, UR10 ;  /* 0x0000000aff037e24 */ /* 0x000fe2000f8e00ff */
[----:B------:R2:W-:Y:S01]  /*67b0*/  STS [R233+0x7400], R62 ;  /* 0x0074003ee9007388 */ /* 0x0005e20000000800 */
[----:B------:R-:W-:Y:S01]  /*67c0*/  UIMAD UR7, UR5, UR10, URZ ;  /* 0x0000000a050772a4 */ /* 0x000fe2000f8e023f */
[----:B------:R-:W-:Y:S01]  /*67d0*/  IMAD.MOV.U32 R30, RZ, RZ, R220 ;  /* 0x000000ffff1e7224 */ /* 0x000fe200078e00dc */
[----:B------:R-:W-:Y:S01]  /*67e0*/  UIMAD UR6, UR50, -0x40, UR6 ;  /* 0xffffffc0320678a4 */ /* 0x000fe2000f8e0206 */
[----:B------:R-:W-:Y:S01]  /*67f0*/  BAR.SYNC.DEFER_BLOCKING 0x0 ;  /* 0x0000000000007b1d */ /* 0x000fe20000010000 */
[----:B------:R-:W-:Y:S01]  /*6800*/  UIMAD UR7, UR47, UR11, UR7 ;  /* 0x0000000b2f0772a4 */ /* 0x000fe2000f8e0207 */
[----:B------:R-:W-:Y:S01]  /*6810*/  IMAD.WIDE.U32 R4, R3, UR47, R30 ;  /* 0x0000002f03047c25 */ /* 0x000fe2000f8e001e */
[----:B------:R-:W-:Y:S01]  /*6820*/  USHF.R.S32.HI UR20, URZ, 0x1f, UR60 ;  /* 0x0000001f3f147899 */ /* 0x000fe2000801143c */
[----:B------:R-:W-:-:S02]  /*6830*/  IADD3 R2, R218, 0x20, RZ ;  /* 0x00000020da027810 */ /* 0x000fc40007ffe0ff */
[----:B------:R-:W-:Y:S01]  /*6840*/  ULDC.64 UR16, c[0x0][0x468] ;  /* 0x00011a0000107ab9 */ /* 0x000fe20000000a00 */
[----:B------:R-:W-:Y:S01]  /*6850*/  IMAD.U32 R3, RZ, RZ, UR7 ;  /* 0x00000007ff037e24 */ /* 0x000fe2000f8e00ff */
[----:B------:R-:W-:Y:S01]  /*6860*/  IADD3 R4, P0, R4, UR18, RZ ;  /* 0x0000001204047c10 */ /* 0x000fe2000ff1e0ff */
[----:B------:R-:W-:Y:S01]  /*6870*/  UIMAD UR7, UR20, UR16, URZ ;  /* 0x00000010140772a4 */ /* 0x000fe2000f8e023f */
[----:B------:R-:W-:Y:S01]  /*6880*/  ISETP.GE.AND P2, PT, R218, UR6, PT ;  /* 0x00000006da007c0c */ /* 0x000fe2000bf46270 */
[----:B------:R-:W-:Y:S01]  /*6890*/  IMAD.U32 R32, RZ, RZ, UR16 ;  /* 0x00000010ff207e24 */ /* 0x000fe2000f8e00ff */
[----:B------:R-:W-:Y:S01]  /*68a0*/  IADD3.X R5, R5, UR19, R3, P0, !PT ;  /* 0x0000001305057c10 */ /* 0x000fe200087fe403 */
[----:B------:R-:W-:Y:S01]  /*68b0*/  UIMAD UR17, UR60, UR17, UR7 ;  /* 0x000000113c1172a4 */ /* 0x000fe2000f8e0207 */
[----:B------:R-:W-:Y:S01]  /*68c0*/  BSSY B0, `(.L_x_209) ;  /* 0x0000016000007945 */ /* 0x000fe20003800000 */
[----:B------:R-:W-:Y:S01]  /*68d0*/  ISETP.GE.AND P1, PT, R2, UR6, PT ;  /* 0x0000000602007c0c */ /* 0x000fe2000bf26270 */
[----:B------:R-:W-:Y:S01]  /*68e0*/  IMAD.WIDE.U32 R32, R32, UR60, R4 ;  /* 0x0000003c20207c25 */ /* 0x000fe2000f8e0004 */
[----:B------:R-:W-:-:S04]  /*68f0*/  SHF.R.S32.HI R2, RZ, 0x1f, R218 ;  /* 0x0000001fff027819 */ /* 0x000fc800000114da */
[----:B------:R-:W-:Y:S01]  /*6900*/  IADD3 R29, R33, UR17, RZ ;  /* 0x00000011211d7c10 */ /* 0x000fe2000fffe0ff */
[----:B------:R2:W3:Y:S04]  /*6910*/  LDS.128 R24, [R225+0xd000] ;  /* 0x00d00000e1187984 */ /* 0x0004e80000000c00 */
[----:B------:R2:W4:Y:S04]  /*6920*/  LDS.128 R20, [R225+0xf000] ;  /* 0x00f00000e1147984 */ /* 0x0005280000000c00 */
[----:B------:R2:W1:Y:S04]  /*6930*/  LDS.128 R16, [R225+0x11000] ;  /* 0x01100000e1107984 */ /* 0x0004680000000c00 */
[----:B------:R2:W1:Y:S01]  /*6940*/  LDS.128 R12, [R225+0x13000] ;  /* 0x01300000e10c7984 */ /* 0x0004620000000c00 */
[----:B------:R-:W-:Y:S05]  /*6950*/  @P2 BRA `(.L_x_210) ;  /* 0x0000000000302947 */ /* 0x000fea0003800000 */
[----:B------:R-:W2:Y:S01]  /*6960*/  LDS.128 R4, [R225+0xc000] ;  /* 0x00c00000e1047984 */ /* 0x000ea20000000c00 */
[----:B------:R-:W-:Y:S01]  /*6970*/  MOV R28, R32 ;  /* 0x00000020001c7202 */ /* 0x000fe20000000f00 */
[----:B------:R-:W-:Y:S01]  /*6980*/  IMAD R3, R2, UR10, RZ ;  /* 0x0000000a02037c24 */ /* 0x000fe2000f8e02ff */
[----:B------:R-:W-:Y:S01]  /*6990*/  ULDC.64 UR16, c[0x0][0x3f0] ;  /* 0x0000fc0000107ab9 */ /* 0x000fe20000000a00 */
[----:B------:R-:W3:Y:S02]  /*69a0*/  LDS.128 R8, [R225+0xe000] ;  /* 0x00e00000e1087984 */ /* 0x000ee40000000c00 */
[----:B------:R-:W-:-:S04]  /*69b0*/  IMAD.WIDE.U32 R34, R218, UR10, R28 ;  /* 0x0000000ada227c25 */ /* 0x000fc8000f8e001c */
[----:B------:R-:W-:Y:S01]  /*69c0*/  IMAD R3, R218, UR11, R3 ;  /* 0x0000000bda037c24 */ /* 0x000fe2000f8e0203 */
[----:B-1----:R-:W-:-:S04]  /*69d0*/  LEA R36, P0, R34, UR16, 0x1 ;  /* 0x0000001022247c11 */ /* 0x002fc8000f8008ff */
[----:B------:R-:W-:-:S04]  /*69e0*/  IADD3 R3, R3, R35, RZ ;  /* 0x0000002303037210 */ /* 0x000fc80007ffe0ff */
[----:B------:R-:W-:-:S05]  /*69f0*/  LEA.HI.X R37, R34, UR17, R3, 0x1, P0 ;  /* 0x0000001122257c11 */ /* 0x000fca00080f0c03 */
[----:B--2---:R1:W-:Y:S04]  /*6a00*/  STG.E.128 desc[UR8][R36.64], R4 ;  /* 0x0000000424007986 */ /* 0x0043e8000c101d08 */
[----:B---3--:R1:W-:Y:S02]  /*6a10*/  STG.E.128 desc[UR8][R36.64+0x80], R8 ;  /* 0x0000800824007986 */ /* 0x0083e4000c101d08 */
.L_x_210:
[----:B------:R-:W-:Y:S05]  /*6a20*/  BSYNC B0 ;  /* 0x0000000000007941 */ /* 0x000fea0003800000 */
.L_x_209:
[----:B------:R-:W-:Y:S04]  /*6a30*/  BSSY B0, `(.L_x_211) ;  /* 0x000000e000007945 */ /* 0x000fe80003800000 */
[----:B------:R-:W-:Y:S05]  /*6a40*/  @P1 BRA `(.L_x_212) ;  /* 0x0000000000301947 */ /* 0x000fea0003800000 */
[----:B-1----:R-:W-:Y:S01]  /*6a50*/  IADD3 R4, P0, R218, 0x20, RZ ;  /* 0x00000020da047810 */ /* 0x002fe20007f1e0ff */
[----:B------:R-:W-:Y:S01]  /*6a60*/  ULDC.64 UR6, c[0x0][0x3f0] ;  /* 0x0000fc0000067ab9 */ /* 0x000fe20000000a00 */
[----:B------:R-:W-:Y:S02]  /*6a70*/  MOV R28, R32 ;  /* 0x00000020001c7202 */ /* 0x000fe40000000f00 */
[----:B------:R-:W-:-:S03]  /*6a80*/  IADD3.X R3, RZ, R2, RZ, P0, !PT ;  /* 0x00000002ff037210 */ /* 0x000fc600007fe4ff */
[----:B------:R-:W-:-:S04]  /*6a90*/  IMAD.WIDE.U32 R6, R4, UR10, R28 ;  /* 0x0000000a04067c25 */ /* 0x000fc8000f8e001c */
[----:B------:R-:W-:-:S04]  /*6aa0*/  IMAD R3, R3, UR10, RZ ;  /* 0x0000000a03037c24 */ /* 0x000fc8000f8e02ff */
[----:B------:R-:W-:Y:S01]  /*6ab0*/  IMAD R3, R4, UR11, R3 ;  /* 0x0000000b04037c24 */ /* 0x000fe2000f8e0203 */
[----:B------:R-:W-:-:S04]  /*6ac0*/  LEA R4, P0, R6, UR6, 0x1 ;  /* 0x0000000606047c11 */ /* 0x000fc8000f8008ff */
[----:B------:R-:W-:-:S04]  /*6ad0*/  IADD3 R3, R3, R7, RZ ;  /* 0x0000000703037210 */ /* 0x000fc80007ffe0ff */
[----:B------:R-:W-:-:S05]  /*6ae0*/  LEA.HI.X R5, R6, UR7, R3, 0x1, P0 ;  /* 0x0000000706057c11 */ /* 0x000fca00080f0c03 */
[----:B---3--:R1:W-:Y:S04]  /*6af0*/  STG.E.128 desc[UR8][R4.64], R24 ;  /* 0x0000001804007986 */ /* 0x0083e8000c101d08 */
[----:B----4-:R1:W-:Y:S02]  /*6b00*/  STG.E.128 desc[UR8][R4.64+0x80], R20 ;  /* 0x0000801404007986 */ /* 0x0103e4000c101d08 */
.L_x_212:
[----:B------:R-:W-:Y:S05]  /*6b10*/  BSYNC B0 ;  /* 0x0000000000007941 */ /* 0x000fea0003800000 */
.L_x_211:
[----:B-1----:R1:W1:Y:S01]  /*6b20*/  LDS.128 R8, [R225+0x10000] ;  /* 0x01000000e1087984 */ /* 0x0022620000000c00 */
[----:B------:R-:W-:Y:S01]  /*6b30*/  UIMAD UR5, UR5, UR12, URZ ;  /* 0x0000000c050572a4 */ /* 0x000fe2000f8e023f */
[----:B------:R-:W-:Y:S01]  /*6b40*/  IMAD.U32 R3, RZ, RZ, UR12 ;  /* 0x0000000cff037e24 */ /* 0x000fe2000f8e00ff */
[----:B------:R-:W-:Y:S01]  /*6b50*/  USHF.R.S32.HI UR10, URZ, 0x1f, UR60 ;  /* 0x0000001f3f0a7899 */ /* 0x000fe2000801143c */
[----:B------:R1:W1:Y:S01]  /*6b60*/  LDS.128 R4, [R225+0x12000] ;  /* 0x01200000e1047984 */ /* 0x0002620000000c00 */
[----:B------:R-:W-:Y:S01]  /*6b70*/  UIMAD UR5, UR47, UR13, UR5 ;  /* 0x0000000d2f0572a4 */ /* 0x000fe2000f8e0205 */
[----:B------:R-:W-:Y:S01]  /*6b80*/  IMAD.WIDE.U32 R30, R3, UR47, R30 ;  /* 0x0000002f031e7c25 */ /* 0x000fe2000f8e001e */
[----:B------:R-:W-:Y:S01]  /*6b90*/  ULDC.64 UR6, c[0x0][0x470] ;  /* 0x00011c0000067ab9 */ /* 0x000fe20000000a00 */
[----:B------:R-:W-:Y:S03]  /*6ba0*/  BSSY B0, `(.L_x_213) ;  /* 0x0000014000007945 */ /* 0x000fe60003800000 */
[----:B------:R-:W-:Y:S01]  /*6bb0*/  IMAD.U32 R3, RZ, RZ, UR5 ;  /* 0x00000005ff037e24 */ /* 0x000fe2000f8e00ff */
[----:B----4-:R-:W-:Y:S01]  /*6bc0*/  IADD3 R22, P0, R30, UR14, RZ ;  /* 0x0000000e1e167c10 */ /* 0x010fe2000ff1e0ff */
[----:B------:R-:W-:-:S03]  /*6bd0*/  UIMAD UR5, UR10, UR6, URZ ;  /* 0x000000060a0572a4 */ /* 0x000fc6000f8e023f */
[----:B------:R-:W-:Y:S01]  /*6be0*/  IADD3.X R23, R31, UR15, R3, P0, !PT ;  /* 0x0000000f1f177c10 */ /* 0x000fe200087fe403 */
[----:B------:R-:W-:Y:S01]  /*6bf0*/  UIMAD UR7, UR60, UR7, UR5 ;  /* 0x000000073c0772a4 */ /* 0x000fe2000f8e0205 */
[----:B------:R-:W-:-:S05]  /*6c00*/  MOV R3, UR6 ;  /* 0x0000000600037c02 */ /* 0x000fca0008000f00 */
[----:B------:R-:W-:-:S05]  /*6c10*/  IMAD.WIDE.U32 R22, R3, UR60, R22 ;  /* 0x0000003c03167c25 */ /* 0x000fca000f8e0016 */
[----:B------:R-:W-:Y:S01]  /*6c20*/  IADD3 R21, R23, UR7, RZ ;  /* 0x0000000717157c10 */ /* 0x000fe2000fffe0ff */
[----:B------:R-:W-:Y:S06]  /*6c30*/  @P2 BRA `(.L_x_214) ;  /* 0x0000000000282947 */ /* 0x000fec0003800000 */
[----:B------:R-:W-:Y:S01]  /*6c40*/  MOV R20, R22 ;  /* 0x0000001600147202 */ /* 0x000fe20000000f00 */
[----:B------:R-:W-:Y:S01]  /*6c50*/  IMAD R3, R2, UR12, RZ ;  /* 0x0000000c02037c24 */ /* 0x000fe2000f8e02ff */
[----:B------:R-:W-:-:S03]  /*6c60*/  ULDC.64 UR6, c[0x0][0x3f8] ;  /* 0x0000fe0000067ab9 */ /* 0x000fc60000000a00 */
[----:B---3--:R-:W-:-:S04]  /*6c70*/  IMAD.WIDE.U32 R24, R218, UR12, R20 ;  /* 0x0000000cda187c25 */ /* 0x008fc8000f8e0014 */
[----:B------:R-:W-:Y:S01]  /*6c80*/  IMAD R3, R218, UR13, R3 ;  /* 0x0000000dda037c24 */ /* 0x000fe2000f8e0203 */
[----:B------:R-:W-:-:S04]  /*6c90*/  LEA R26, P0, R24, UR6, 0x1 ;  /* 0x00000006181a7c11 */ /* 0x000fc8000f8008ff */
[----:B------:R-:W-:-:S04]  /*6ca0*/  IADD3 R3, R3, R25, RZ ;  /* 0x0000001903037210 */ /* 0x000fc80007ffe0ff */
[----:B------:R-:W-:-:S05]  /*6cb0*/  LEA.HI.X R27, R24, UR7, R3, 0x1, P0 ;  /* 0x00000007181b7c11 */ /* 0x000fca00080f0c03 */
[----:B-1----:R4:W-:Y:S04]  /*6cc0*/  STG.E.128 desc[UR8][R26.64], R8 ;  /* 0x000000081a007986 */ /* 0x0029e8000c101d08 */
[----:B------:R4:W-:Y:S02]  /*6cd0*/  STG.E.128 desc[UR8][R26.64+0x80], R4 ;  /* 0x000080041a007986 */ /* 0x0009e4000c101d08 */
.L_x_214:
[----:B------:R-:W-:Y:S05]  /*6ce0*/  BSYNC B0 ;  /* 0x0000000000007941 */ /* 0x000fea0003800000 */
.L_x_213:
[----:B------:R-:W-:Y:S05]  /*6cf0*/  @P1 BRA `(.L_x_201) ;  /* 0x0000000000301947 */ /* 0x000fea0003800000 */
[----:B------:R-:W-:Y:S01]  /*6d00*/  IADD3 R3, P0, R218, 0x20, RZ ;  /* 0x00000020da037810 */ /* 0x000fe20007f1e0ff */
[----:B------:R-:W-:Y:S01]  /*6d10*/  ULDC.64 UR6, c[0x0][0x3f8] ;  /* 0x0000fe0000067ab9 */ /* 0x000fe20000000a00 */
[----:B------:R-:W-:Y:S02]  /*6d20*/  MOV R20, R22 ;  /* 0x0000001600147202 */ /* 0x000fe40000000f00 */
[----:B------:R-:W-:-:S03]  /*6d30*/  IADD3.X R2, RZ, R2, RZ, P0, !PT ;  /* 0x00000002ff027210 */ /* 0x000fc600007fe4ff */
[----:B-1--4-:R-:W-:-:S04]  /*6d40*/  IMAD.WIDE.U32 R4, R3, UR12, R20 ;  /* 0x0000000c03047c25 */ /* 0x012fc8000f8e0014 */
[----:B------:R-:W-:Y:S01]  /*6d50*/  IMAD R2, R2, UR12, RZ ;  /* 0x0000000c02027c24 */ /* 0x000fe2000f8e02ff */
[----:B------:R-:W-:-:S03]  /*6d60*/  LEA R6, P0, R4, UR6, 0x1 ;  /* 0x0000000604067c11 */ /* 0x000fc6000f8008ff */
[----:B------:R-:W-:-:S05]  /*6d70*/  IMAD R2, R3, UR13, R2 ;  /* 0x0000000d03027c24 */ /* 0x000fca000f8e0202 */
[----:B------:R-:W-:-:S04]  /*6d80*/  IADD3 R2, R2, R5, RZ ;  /* 0x0000000502027210 */ /* 0x000fc80007ffe0ff */
[----:B------:R-:W-:-:S05]  /*6d90*/  LEA.HI.X R7, R4, UR7, R2, 0x1, P0 ;  /* 0x0000000704077c11 */ /* 0x000fca00080f0c02 */
[----:B------:R1:W-:Y:S04]  /*6da0*/  STG.E.128 desc[UR8][R6.64], R16 ;  /* 0x0000001006007986 */ /* 0x0003e8000c101d08 */
[----:B------:R1:W-:Y:S02]  /*6db0*/  STG.E.128 desc[UR8][R6.64+0x80], R12 ;  /* 0x0000800c06007986 */ /* 0x0003e4000c101d08 */
.L_x_201:
[----:B------:R-:W-:Y:S05]  /*6dc0*/  BSYNC B1 ;  /* 0x0000000000017941 */ /* 0x000fea0003800000 */
.L_x_187:
[----:B------:R-:W-:Y:S01]  /*6dd0*/  R2UR UR6, R219 ;  /* 0x00000000db0672ca */ /* 0x000fe200000e0000 */
[----:B------:R-:W-:Y:S02]  /*6de0*/  ULDC UR5, c[0x0][0xc] ;  /* 0x0000030000057ab9 */ /* 0x000fe40000000800 */
[----:B------:R-:W-:-:S10]  /*6df0*/  UIADD3 UR50, UR5, UR50, URZ ;  /* 0x0000003205327290 */ /* 0x000fd4000fffe03f */
[----:B------:R-:W-:-:S06]  /*6e00*/  UISETP.GE.AND UP0, UPT, UR50, UR6, UPT ;  /* 0x000000063200728c */ /* 0x000fcc000bf06270 */
[----:B------:R-:W-:-:S13]  /*6e10*/  PLOP3.LUT P0, PT, PT, PT, UP0, 0x80, 0x0 ;  /* 0x000000000000781c */ /* 0x000fda0003f0f008 */
[----:B------:R-:W-:Y:S05]  /*6e20*/  @P0 BRA `(.L_x_215) ;  /* 0x0000000000040947 */ /* 0x000fea0003800000 */
[----:B------:R-:W-:Y:S05]  /*6e30*/  BRA `(.L_x_216) ;  /* 0xffffff9800c87947 */ /* 0x000fea000383ffff */
.L_x_215:
[----:B------:R-:W-:Y:S05]  /*6e40*/  EXIT ;  /* 0x000000000000794d */ /* 0x000fea0003800000 */
.L_x_217:
        /* <DEDUP_REMOVED lines=11> */
.L_x_2055:


//--------------------- .text._ZN5flash44flash_bwd_dq_dk_dv_loop_seqk_parallel_kernelI23Flash_bwd_kernel_traitsILi128ELi64ELi64ELi8ELi4ELi2ELi2ELb1ELb0EN7cutlass6half_tE19Flash_kernel_traitsILi128ELi64ELi64ELi8ES3_EELb0ELb0ELb1ELb1ELb0ELb0ELb0EEEvNS_16Flash_bwd_paramsE --------------------------
	.section	.text._ZN5flash44flash_bwd_dq_dk_dv_loop_seqk_parallel_kernelI23Flash_bwd_kernel_traitsILi128ELi64ELi64ELi8ELi4ELi2ELi2ELb1ELb0EN7cutlass6half_tE19Flash_kernel_traitsILi128ELi64ELi64ELi8ES3_EELb0ELb0ELb1ELb1ELb0ELb0ELb0EEEvNS_16Flash_bwd_paramsE,"ax",@progbits
	.align	128
        .global         _ZN5flash44flash_bwd_dq_dk_dv_loop_seqk_parallel_kernelI23Flash_bwd_kernel_traitsILi128ELi64ELi64ELi8ELi4ELi2ELi2ELb1ELb0EN7cutlass6half_tE19Flash_kernel_traitsILi128ELi64ELi64ELi8ES3_EELb0ELb0ELb1ELb1ELb0ELb0ELb0EEEvNS_16Flash_bwd_paramsE
        .type           _ZN5flash44flash_bwd_dq_dk_dv_loop_seqk_parallel_kernelI23Flash_bwd_kernel_traitsILi128ELi64ELi64ELi8ELi4ELi2ELi2ELb1ELb0EN7cutlass6half_tE19Flash_kernel_traitsILi128ELi64ELi64ELi8ES3_EELb0ELb0ELb1ELb1ELb0ELb0ELb0EEEvNS_16Flash_bwd_paramsE,@function
        .size           _ZN5flash44flash_bwd_dq_dk_dv_loop_seqk_parallel_kernelI23Flash_bwd_kernel_traitsILi128ELi64ELi64ELi8ELi4ELi2ELi2ELb1ELb0EN7cutlass6half_tE19Flash_kernel_traitsILi128ELi64ELi64ELi8ES3_EELb0ELb0ELb1ELb1ELb0ELb0ELb0EEEvNS_16Flash_bwd_paramsE,(.L_x_2056 - _ZN5flash44flash_bwd_dq_dk_dv_loop_seqk_parallel_kernelI23Flash_bwd_kernel_traitsILi128ELi64ELi64ELi8ELi4ELi2ELi2ELb1ELb0EN7cutlass6half_tE19Flash_kernel_traitsILi128ELi64ELi64ELi8ES3_EELb0ELb0ELb1ELb1ELb0ELb0ELb0EEEvNS_16Flash_bwd_paramsE)
        .other          _ZN5flash44flash_bwd_dq_dk_dv_loop_seqk_parallel_kernelI23Flash_bwd_kernel_traitsILi128ELi64ELi64ELi8ELi4ELi2ELi2ELb1ELb0EN7cutlass6half_tE19Flash_kernel_traitsILi128ELi64ELi64ELi8ES3_EELb0ELb0ELb1ELb1ELb0ELb0ELb0EEEvNS_16Flash_bwd_paramsE,@"STO_CUDA_ENTRY STV_DEFAULT"
_ZN5flash44flash_bwd_dq_dk_dv_loop_seqk_parallel_kernelI23Flash_bwd_kernel_traitsILi128ELi64ELi64ELi8ELi4ELi2ELi2ELb1ELb0EN7cutlass6half_tE19Flash_kernel_traitsILi128ELi64ELi64ELi8ES3_EELb0ELb0ELb1ELb1ELb0ELb0ELb0EEEvNS_16Flash_bwd_paramsE:
.text._ZN5flash44flash_bwd_dq_dk_dv_loop_seqk_parallel_kernelI23Flash_bwd_kernel_traitsILi128ELi64ELi64ELi8ELi4ELi2ELi2ELb1ELb0EN7cutlass6half_tE19Flash_kernel_traitsILi128ELi64ELi64ELi8ES3_EELb0ELb0ELb1ELb1ELb0ELb0ELb0EEEvNS_16Flash_bwd_paramsE:
        /* <DEDUP_REMOVED lines=22> */
[CC--:B------:R-:W-:Y:S02]  /*0160*/  LEA.HI R13, R2.reuse, R8.reuse, RZ, 0x3 ;  /* 0x00000008020d7211 */ /* 0x0c0fe400078f18ff */
[CC--:B------:R-:W-:Y:S02]  /*0170*/  LEA.HI R3, R2.reuse, R8.reuse, RZ, 0x4 ;  /* 0x0000000802037211 */ /* 0x0c0fe400078f20ff */
[CC--:B------:R-:W-:Y:S02]  /*0180*/  LEA.HI R16, R2.reuse, R8.reuse, RZ, 0x7 ;  /* 0x0000000802107211 */ /* 0x0c0fe400078f38ff */
[CC--:B------:R-:W-:Y:S02]  /*0190*/  LEA.HI R19, R2.reuse, R8.reuse, RZ, 0x6 ;  /* 0x0000000802137211 */ /* 0x0c0fe400078f30ff */
[----:B------:R-:W-:-:S02]  /*01a0*/  LEA.HI R2, R2, R8, RZ, 0x2 ;  /* 0x0000000802027211 */ /* 0x000fc400078f10ff */
[----:B------:R-:W-:Y:S02]  /*01b0*/  LOP3.LUT R4, R0, 0xffffffe0, RZ, 0xc0, !PT ;  /* 0xffffffe000047812 */ /* 0x000fe400078ec0ff */
[----:B------:R-:W-:Y:S02]  /*01c0*/  LOP3.LUT R7, R2, 0x7ffffffc, RZ, 0xc0, !PT ;  /* 0x7ffffffc02077812 */ /* 0x000fe400078ec0ff */
[----:B------:R-:W-:Y:S01]  /*01d0*/  LOP3.LUT R5, R13, 0xfffffff8, RZ, 0xc0, !PT ;  /* 0xfffffff80d057812 */ /* 0x000fe200078ec0ff */
[C---:B------:R-:W-:Y:S01]  /*01e0*/  IMAD.IADD R11, R8.reuse, 0x1, -R4 ;  /* 0x00000001080b7824 */ /* 0x040fe200078e0a04 */
[----:B------:R-:W-:Y:S01]  /*01f0*/  LOP3.LUT R6, R3, 0xfffffff0, RZ, 0xc0, !PT ;  /* 0xfffffff003067812 */ /* 0x000fe200078ec0ff */
[C---:B------:R-:W-:Y:S01]  /*0200*/  IMAD.IADD R18, R8.reuse, 0x1, -R7 ;  /* 0x0000000108127824 */ /* 0x040fe200078e0a07 */
[--C-:B------:R-:W-:Y:S01]  /*0210*/  SHF.R.S32.HI R4, RZ, 0x5, R0.reuse ;  /* 0x00000005ff047819 */ /* 0x100fe20000011400 */
[C---:B------:R-:W-:Y:S01]  /*0220*/  IMAD.IADD R5, R8.reuse, 0x1, -R5 ;  /* 0x0000000108057824 */ /* 0x040fe200078e0a05 */
[----:B------:R-:W-:Y:S01]  /*0230*/  SHF.R.S32.HI R7, RZ, 0x1f, R0 ;  /* 0x0000001fff077819 */ /* 0x000fe20000011400 */
[----:B------:R-:W-:Y:S01]  /*0240*/  IMAD.IADD R12, R8, 0x1, -R6 ;  /* 0x00000001080c7824 */ /* 0x000fe200078e0a06 */
[--C-:B------:R-:W-:Y:S01]  /*0250*/  SHF.R.S32.HI R9, RZ, 0x2, R2.reuse ;  /* 0x00000002ff097819 */ /* 0x100fe20000011402 */
[----:B------:R-:W-:Y:S01]  /*0260*/  IMAD.SHL.U32 R214, R5, 0x8, RZ ;  /* 0x0000000805d67824 */ /* 0x000fe200078e00ff */
[----:B------:R-:W-:-:S02]  /*0270*/  SHF.R.S32.HI R8, RZ, 0x1f, R2 ;  /* 0x0000001fff087819 */ /* 0x000fc40000011402 */
[----:B------:R-:W-:Y:S01]  /*0280*/  SHF.R.S32.HI R6, RZ, 0x4, R3 ;  /* 0x00000004ff067819 */ /* 0x000fe20000011403 */
[----:B------:R-:W-:Y:S01]  /*0290*/  VIADD R229, R214, 0x40 ;  /* 0x00000040d6e57836 */ /* 0x000fe20000000000 */
[-C--:B------:R-:W-:Y:S02]  /*02a0*/  LEA.HI R2, R7, R4.reuse, RZ, 0x2 ;  /* 0x0000000407027211 */ /* 0x080fe400078f10ff */
[----:B------:R-:W-:Y:S02]  /*02b0*/  SHF.R.S32.HI R10, RZ, 0x3, R13 ;  /* 0x00000003ff0a7819 */ /* 0x000fe4000001140d */
[----:B------:R-:W-:Y:S02]  /*02c0*/  LEA.HI R0, R0, R4, RZ, 0x1 ;  /* 0x0000000400007211 */ /* 0x000fe400078f08ff */
[----:B------:R-:W-:Y:S01]  /*02d0*/  LEA.HI R3, R3, R6, RZ, 0x1 ;  /* 0x0000000603037211 */ /* 0x000fe200078f08ff */
[----:B------:R-:W-:Y:S01]  /*02e0*/  IMAD.SHL.U32 R10, R10, 0x40, RZ ;  /* 0x000000400a0a7824 */ /* 0x000fe200078e00ff */
[----:B------:R-:W-:-:S02]  /*02f0*/  LOP3.LUT R7, R2, 0xfffffffc, RZ, 0xc0, !PT ;  /* 0xfffffffc02077812 */ /* 0x000fc400078ec0ff */
[----:B------:R-:W-:Y:S02]  /*0300*/  LOP3.LUT R0, R0, 0xfffffffe, RZ, 0xc0, !PT ;  /* 0xfffffffe00007812 */ /* 0x000fe400078ec0ff */
[----:B------:R-:W-:Y:S01]  /*0310*/  LEA.HI R2, R8, R9, RZ, 0x3 ;  /* 0x0000000908027211 */ /* 0x000fe200078f18ff */
[C---:B------:R-:W-:Y:S01]  /*0320*/  IMAD.IADD R15, R4.reuse, 0x1, -R7 ;  /* 0x00000001040f7824 */ /* 0x040fe200078e0a07 */
[----:B------:R-:W-:Y:S01]  /*0330*/  LOP3.LUT R3, R3, 0xfffffffe, RZ, 0xc0, !PT ;  /* 0xfffffffe03037812 */ /* 0x000fe200078ec0ff */
[----:B------:R-:W-:Y:S01]  /*0340*/  IMAD.IADD R194, R4, 0x1, -R0 ;  /* 0x0000000104c27824 */ /* 0x000fe200078e0a00 */
[----:B------:R-:W-:Y:S02]  /*0350*/  LOP3.LUT R2, R2, 0xfffffff8, RZ, 0xc0, !PT ;  /* 0xfffffff802027812 */ /* 0x000fe400078ec0ff */
[----:B------:R-:W-:Y:S01]  /*0360*/  LOP3.LUT R0, R10, 0x1c0, RZ, 0xc0, !PT ;  /* 0x000001c00a007812 */ /* 0x000fe200078ec0ff */
[----:B------:R-:W-:Y:S01]  /*0370*/  IMAD.IADD R14, R6, 0x1, -R3 ;  /* 0x00000001060e7824 */ /* 0x000fe200078e0a03 */
[----:B------:R-:W-:Y:S01]  /*0380*/  SHF.R.S32.HI R4, RZ, 0x1f, R11 ;  /* 0x0000001fff047819 */ /* 0x000fe2000001140b */
[----:B------:R-:W-:Y:S01]  /*0390*/  IMAD.IADD R6, R9, 0x1, -R2 ;  /* 0x0000000109067824 */ /* 0x000fe200078e0a02 */
[----:B------:R-:W-:-:S02]  /*03a0*/  LOP3.LUT R3, R0, 0x38, R214, 0xf8, !PT ;  /* 0x0000003800037812 */ /* 0x000fc400078ef8d6 */
[----:B------:R-:W-:Y:S01]  /*03b0*/  SHF.R.U32.HI R2, RZ, 0x3, R0 ;  /* 0x00000003ff027819 */ /* 0x000fe20000011600 */
[----:B------:R-:W-:Y:S01]  /*03c0*/  IMAD.SHL.U32 R0, R5, 0x40, RZ ;  /* 0x0000004005007824 */ /* 0x000fe200078e00ff */
[----:B------:R-:W-:Y:S02]  /*03d0*/  LEA.HI R17, R4, R11, RZ, 0x2 ;  /* 0x0000000b04117211 */ /* 0x000fe400078f10ff */
[----:B------:R-:W-:Y:S01]  /*03e0*/  LOP3.LUT R10, R3, R2, RZ, 0x3c, !PT ;  /* 0x00000002030a7212 */ /* 0x000fe200078e3cff */
[----:B------:R-:W-:Y:S01]  /*03f0*/  IMAD.SHL.U32 R2, R194, 0x10, RZ ;  /* 0x00000010c2027824 */ /* 0x000fe200078e00ff */
[----:B------:R-:W-:Y:S02]  /*0400*/  SHF.R.S32.HI R3, RZ, 0x1f, R12 ;  /* 0x0000001fff037819 */ /* 0x000fe4000001140c */
[----:B------:R-:W-:Y:S02]  /*0410*/  LOP3.LUT R0, R0, 0x1c0, RZ, 0xc0, !PT ;  /* 0x000001c000007812 */ /* 0x000fe400078ec0ff */
[----:B------:R-:W-:-:S02]  /*0420*/  SHF.R.S32.HI R9, RZ, 0x7, R16 ;  /* 0x00000007ff097819 */ /* 0x000fc40000011410 */
[----:B------:R-:W-:Y:S01]  /*0430*/  LEA.HI R11, R3, R12, RZ, 0x3 ;  /* 0x0000000c030b7211 */ /* 0x000fe200078f18ff */
[----:B------:R-:W-:Y:S01]  /*0440*/  IMAD.SHL.U32 R3, R14, 0x200, RZ ;  /* 0x000002000e037824 */ /* 0x000fe200078e00ff */
[C---:B------:R-:W-:Y:S02]  /*0450*/  LOP3.LUT R4, R0.reuse, 0x8, R13, 0xf8, !PT ;  /* 0x0000000800047812 */ /* 0x040fe400078ef80d */
[----:B------:R-:W-:Y:S02]  /*0460*/  SHF.R.U32.HI R186, RZ, 0x3, R0 ;  /* 0x00000003ffba7819 */ /* 0x000fe40000011600 */
[C---:B------:R-:W-:Y:S02]  /*0470*/  LOP3.LUT P4, RZ, R5.reuse, 0x2, RZ, 0xc0, !PT ;  /* 0x0000000205ff7812 */ /* 0x040fe4000788c0ff */
[----:B------:R-:W-:Y:S02]  /*0480*/  LOP3.LUT P3, RZ, R5, 0x4, RZ, 0xc0, !PT ;  /* 0x0000000405ff7812 */ /* 0x000fe4000786c0ff */
[----:B------:R-:W-:Y:S01]  /*0490*/  LOP3.LUT R5, R0, 0x10, R2, 0xf8, !PT ;  /* 0x0000001000057812 */ /* 0x000fe200078ef802 */
[----:B------:R-:W-:Y:S01]  /*04a0*/  IMAD R2, R9, 0x800, R3 ;  /* 0x0000080009027824 */ /* 0x000fe200078e0203 */
[----:B------:R-:W-:-:S02]  /*04b0*/  LOP3.LUT R0, R4, R186, RZ, 0x3c, !PT ;  /* 0x000000ba04007212 */ /* 0x000fc400078e3cff */
[----:B------:R-:W-:Y:S01]  /*04c0*/  LOP3.LUT R4, R5, 0x8, R13, 0xf8, !PT ;  /* 0x0000000805047812 */ /* 0x000fe200078ef80d */
[----:B------:R-:W-:Y:S01]  /*04d0*/  IMAD.SHL.U32 R5, R9, 0x20, RZ ;  /* 0x0000002009057824 */ /* 0x000fe200078e00ff */
[----:B------:R-:W-:Y:S01]  /*04e0*/  LOP3.LUT R8, R11, 0xfffffff8, RZ, 0xc0, !PT ;  /* 0xfffffff80b087812 */ /* 0x000fe200078ec0ff */
[----:B------:R-:W-:Y:S01]  /*04f0*/  IMAD.IADD R199, R2, 0x1, R0 ;  /* 0x0000000102c77824 */ /* 0x000fe200078e0200 */
[----:B------:R-:W-:Y:S02]  /*0500*/  SHF.R.S32.HI R0, RZ, 0x6, R19 ;  /* 0x00000006ff007819 */ /* 0x000fe40000011413 */
[----:B------:R-:W-:Y:S01]  /*0510*/  LOP3.LUT R186, R3, R4, R186, 0xf6, !PT ;  /* 0x0000000403ba7212 */ /* 0x000fe200078ef6ba */
[C---:B------:R-:W-:Y:S01]  /*0520*/  IMAD.SHL.U32 R3, R6.reuse, 0x40, RZ ;  /* 0x0000004006037824 */ /* 0x040fe200078e00ff */
[----:B------:R-:W-:Y:S01]  /*0530*/  LOP3.LUT R7, R6, 0x1, RZ, 0xc0, !PT ;  /* 0x0000000106077812 */ /* 0x000fe200078ec0ff */
[C---:B------:R-:W-:Y:S01]  /*0540*/  IMAD R4, R0.reuse, 0x200, R10 ;  /* 0x0000020000047824 */ /* 0x040fe200078e020a */
[----:B------:R-:W-:Y:S01]  /*0550*/  SEL R185, R185, 0xffffffc0, !P3 ;  /* 0xffffffc0b9b97807 */ /* 0x000fe20005800000 */
[----:B------:R-:W-:Y:S01]  /*0560*/  IMAD.SHL.U32 R2, R0, 0x8, RZ ;  /* 0x0000000800027824 */ /* 0x000fe200078e00ff */
[----:B------:R-:W-:Y:S01]  /*0570*/  ISETP.NE.U32.AND P0, PT, R7, 0x1, PT ;  /* 0x000000010700780c */ /* 0x000fe20003f05070 */
[----:B------:R-:W-:Y:S01]  /*0580*/  IMAD.IADD R12, R12, 0x1, -R8 ;  /* 0x000000010c0c7824 */ /* 0x000fe200078e0a08 */
[----:B------:R-:W-:Y:S01]  /*0590*/  LOP3.LUT R0, R3, 0x1c0, RZ, 0xc0, !PT ;  /* 0x000001c003007812 */ /* 0x000fe200078ec0ff */
[----:B------:R1:W-:Y:S01]  /*05a0*/  STL [R1+0x1c], R4 ;  /* 0x00001c0401007387 */ /* 0x0003e20000100800 */
[----:B------:R-:W-:Y:S01]  /*05b0*/  R2P PR, R6, 0x6 ;  /* 0x0000000606007804 */ /* 0x000fe20000000000 */
[----:B------:R-:W-:Y:S01]  /*05c0*/  IMAD.SHL.U32 R3, R14, 0x20, RZ ;  /* 0x000000200e037824 */ /* 0x000fe200078e00ff */
[----:B------:R-:W-:Y:S01]  /*05d0*/  LOP3.LUT R2, R2, 0x18, RZ, 0xc0, !PT ;  /* 0x0000001802027812 */ /* 0x000fe200078ec0ff */
[----:B------:R-:W-:Y:S01]  /*05e0*/  IMAD.SHL.U32 R6, R12, 0x40, RZ ;  /* 0x000000400c067824 */ /* 0x000fe200078e00ff */
[----:B------:R-:W-:Y:S01]  /*05f0*/  LOP3.LUT R5, R0, 0x20, R5, 0xf8, !PT ;  /* 0x0000002000057812 */ /* 0x000fe200078ef805 */
[----:B------:R-:W-:Y:S01]  /*0600*/  IMAD.SHL.U32 R8, R18, 0x2, RZ ;  /* 0x0000000212087824 */ /* 0x000fe200078e00ff */
[----:B------:R-:W-:-:S02]  /*0610*/  LOP3.LUT R9, R2, 0x20, R3, 0xf8, !PT ;  /* 0x0000002002097812 */ /* 0x000fc400078ef803 */
[----:B------:R-:W-:Y:S01]  /*0620*/  LOP3.LUT R3, R6, 0x1c0, RZ, 0xc0, !PT ;  /* 0x000001c006037812 */ /* 0x000fe200078ec0ff */
[----:B------:R-:W-:Y:S01]  /*0630*/  IMAD R7, R15, 0x400, R8 ;  /* 0x000004000f077824 */ /* 0x000fe200078e0208 */
[----:B------:R-:W-:Y:S02]  /*0640*/  SHF.R.S32.HI R6, RZ, 0x2, R17 ;  /* 0x00000002ff067819 */ /* 0x000fe40000011411 */
[----:B------:R-:W-:Y:S02]  /*0650*/  SEL R225, R225, 0x10, !P0 ;  /* 0x00000010e1e17807 */ /* 0x000fe40004000000 */
[----:B------:R-:W-:Y:S01]  /*0660*/  LEA R186, R186, UR5, 0x1 ;  /* 0x00000005baba7c11 */ /* 0x000fe2000f8e08ff */
[----:B------:R-:W-:-:S05]  /*0670*/  IMAD R6, R15, 0x10, R6 ;  /* 0x000000100f067824 */ /* 0x000fca00078e0206 */
[----:B------:R2:W-:Y:S01]  /*0680*/  STL [R1+0xc], R6 ;  /* 0x00000c0601007387 */ /* 0x0005e20000100800 */
[----:B-1----:R-:W-:-:S04]  /*0690*/  SHF.R.U32.HI R4, RZ, 0x3, R0 ;  /* 0x00000003ff047819 */ /* 0x002fc80000011600 */
[----:B------:R-:W-:Y:S02]  /*06a0*/  LOP3.LUT R5, R5, R4, RZ, 0x3c, !PT ;  /* 0x0000000405057212 */ /* 0x000fe400078e3cff */
[----:B------:R-:W-:Y:S01]  /*06b0*/  LOP3.LUT R10, R4, R0, R2, 0x1e, !PT ;  /* 0x00000000040a7212 */ /* 0x000fe200078e1e02 */
[----:B------:R-:W-:Y:S01]  /*06c0*/  IMAD.SHL.U32 R0, R14, 0x8, RZ ;  /* 0x000000080e007824 */ /* 0x000fe200078e00ff */
[----:B------:R-:W-:Y:S01]  /*06d0*/  SHF.R.U32.HI R2, RZ, 0x3, R3 ;  /* 0x00000003ff027819 */ /* 0x000fe20000011603 */
[----:B------:R-:W-:Y:S02]  /*06e0*/  IMAD.IADD R7, R7, 0x1, R5 ;  /* 0x0000000107077824 */ /* 0x000fe400078e0205 */
[----:B------:R-:W-:Y:S01]  /*06f0*/  IMAD.SHL.U32 R4, R11, 0x40, RZ ;  /* 0x000000400b047824 */ /* 0x000fe200078e00ff */
[----:B------:R-:W-:Y:S02]  /*0700*/  LOP3.LUT R5, R3, 0x8, R0, 0xf8, !PT ;  /* 0x0000000803057812 */ /* 0x000fe400078ef800 */
[----:B------:R-:W-:-:S02]  /*0710*/  LOP3.LUT R3, R2, R9, R3, 0x1e, !PT ;  /* 0x0000000902037212 */ /* 0x000fc400078e1e03 */
[----:B------:R-:W-:Y:S01]  /*0720*/  LOP3.LUT R2, R5, R2, RZ, 0x3c, !PT ;  /* 0x0000000205027212 */ /* 0x000fe200078e3cff */
[----:B------:R-:W-:Y:S01]  /*0730*/  IMAD R5, R194, 0x400, R8 ;  /* 0x00000400c2057824 */ /* 0x000fe200078e0208 */
[----:B------:R-:W-:Y:S01]  /*0740*/  LOP3.LUT R0, R4, 0xfffffe00, RZ, 0xc0, !PT ;  /* 0xfffffe0004007812 */ /* 0x000fe200078ec0ff */
[----:B------:R-:W1:Y:S01]  /*0750*/  S2R R8, SR_CTAID.Z ;  /* 0x0000000000087919 */ /* 0x000e620000002700 */
[----:B------:R-:W-:Y:S01]  /*0760*/  LEA R224, R7, UR5, 0x1 ;  /* 0x0000000507e07c11 */ /* 0x000fe2000f8e08ff */
[----:B------:R-:W-:Y:S01]  /*0770*/  IMAD.IADD R5, R5, 0x1, R10 ;  /* 0x0000000105057824 */ /* 0x000fe200078e020a */
[----:B------:R-:W-:Y:S01]  /*0780*/  LOP3.LUT R198, R3, R0, RZ, 0xfc, !PT ;  /* 0x0000000003c67212 */ /* 0x000fe200078efcff */
[--C-:B------:R-:W-:Y:S02]  /*0790*/  IMAD R4, R15, 0x400, R0.reuse ;  /* 0x000004000f047824 */ /* 0x100fe400078e0200 */
[----:B------:R-:W-:Y:S01]  /*07a0*/  IMAD R194, R194, 0x400, R0 ;  /* 0x00000400c2c27824 */ /* 0x000fe200078e0200 */
[----:B------:R-:W-:Y:S01]  /*07b0*/  LEA R0, R199, UR4, 0x1 ;  /* 0x00000004c7007c11 */ /* 0x000fe2000f8e08ff */
[----:B------:R-:W-:Y:S01]  /*07c0*/  IMAD.IADD R197, R4, 0x1, R2 ;  /* 0x0000000104c57824 */ /* 0x000fe200078e0202 */
[----:B------:R-:W-:Y:S01]  /*07d0*/  LEA R3, R5, UR6, 0x1 ;  /* 0x0000000605037c11 */ /* 0x000fe2000f8e08ff */
[----:B------:R-:W-:-:S02]  /*07e0*/  IMAD.IADD R194, R2, 0x1, R194 ;  /* 0x0000000102c27824 */ /* 0x000fc400078e02c2 */
[----:B------:R-:W-:Y:S02]  /*07f0*/  IMAD.MOV.U32 R2, RZ, RZ, 0x20 ;  /* 0x00000020ff027424 */ /* 0x000fe400078e00ff */
[----:B------:R-:W-:Y:S01]  /*0800*/  VIADD R223, R224, 0x20 ;  /* 0x00000020e0df7836 */ /* 0x000fe20000000000 */
[----:B------:R-:W-:Y:S01]  /*0810*/  LEA R194, R194, UR4, 0x1 ;  /* 0x00000004c2c27c11 */ /* 0x000fe2000f8e08ff */
[----:B------:R-:W-:Y:S01]  /*0820*/  @P1 VIADD R223, R224, 0xffffffe0 ;  /* 0xffffffe0e0df1836 */ /* 0x000fe20000000000 */
[----:B------:R-:W-:Y:S01]  /*0830*/  SEL R2, R2, 0xffffffe0, !P4 ;  /* 0xffffffe002027807 */ /* 0x000fe20006000000 */
[----:B------:R-:W-:Y:S02]  /*0840*/  IMAD.IADD R188, R0, 0x1, R185 ;  /* 0x0000000100bc7824 */ /* 0x000fe400078e02b9 */
[----:B------:R-:W-:Y:S01]  /*0850*/  IMAD.IADD R226, R224, 0x1, R225 ;  /* 0x00000001e0e27824 */ /* 0x000fe200078e02e1 */
[----:B------:R-:W-:Y:S01]  /*0860*/  IADD3 R191, R2, -0x4000, R0 ;  /* 0xffffc00002bf7810 */ /* 0x000fe20007ffe000 */
[----:B------:R-:W-:-:S02]  /*0870*/  IMAD.IADD R190, R0, 0x1, R2 ;  /* 0x0000000100be7824 */ /* 0x000fc400078e0202 */
[C---:B------:R-:W-:Y:S02]  /*0880*/  VIADD R2, R3.reuse, 0x40 ;  /* 0x0000004003027836 */ /* 0x040fe40000000000 */
[----:B------:R-:W-:Y:S02]  /*0890*/  @P2 VIADD R2, R3, 0xffffffc0 ;  /* 0xffffffc003022836 */ /* 0x000fe40000000000 */
[C---:B------:R-:W-:Y:S02]  /*08a0*/  IMAD.IADD R191, R185.reuse, 0x1, R191 ;  /* 0x00000001b9bf7824 */ /* 0x040fe400078e02bf */
[----:B------:R-:W-:Y:S01]  /*08b0*/  IMAD.IADD R185, R185, 0x1, R186 ;  /* 0x00000001b9b97824 */ /* 0x000fe200078e02ba */
[----:B-1----:R2:W-:Y:S01]  /*08c0*/  STL [R1], R8 ;  /* 0x0000000801007387 */ /* 0x0025e20000100800 */
[----:B------:R-:W-:-:S03]  /*08d0*/  IMAD.IADD R225, R225, 0x1, R223 ;  /* 0x00000001e1e17824 */ /* 0x000fc600078e02df */
[----:B------:R2:W-:Y:S04]  /*08e0*/  STL [R1+0x10], R3 ;  /* 0x0000100301007387 */ /* 0x0005e80000100800 */
[----:B------:R2:W-:Y:S02]  /*08f0*/  STL [R1+0x14], R2 ;  /* 0x0000140201007387 */ /* 0x0005e40000100800 */
.L_x_266:
[----:B-1----:R-:W1:Y:S01]  /*0900*/  S2R R43, SR_CTAID.Y ;  /* 0x00000000002b7919 */ /* 0x002e620000002600 */
[----:B--23--:R-:W2:Y:S01]  /*0910*/  LDC.64 R2, c[0x0][0x2f0] ;  /* 0x0000bc00ff027b82 */ /* 0x00cea20000000a00 */
[----:B------:R-:W-:Y:S01]  /*0920*/  ISETP.NE.U32.AND P3, PT, RZ, UR12, PT ;  /* 0x0000000cff007c0c */ /* 0x000fe2000bf65070 */
[----:B------:R-:W-:-:S03]  /*0930*/  IMAD.MOV.U32 R0, RZ, RZ, -0x1 ;  /* 0xffffffffff007424 */ /* 0x000fc600078e00ff */
[----:B------:R-:W-:-:S03]  /*0940*/  ISETP.NE.AND.EX P3, PT, RZ, UR13, PT, P3 ;  /* 0x0000000dff007c0c */ /* 0x000fc6000bf65330 */
[----:B------:R-:W3:Y:S08]  /*0950*/  LDC.64 R8, c[0x0][0x308] ;  /* 0x0000c200ff087b82 */ /* 0x000ef00000000a00 */
[----:B------:R-:W4:Y:S08]  /*0960*/  LDC.U8 R13, c[0x0][0x3c2] ;  /* 0x0000f080ff0d7b82 */ /* 0x000f300000000000 */
[----:B-----5:R-:W5:Y:S01]  /*0970*/  LDC.64 R4, c[0x0][0x2f8] ;  /* 0x0000be00ff047b82 */ /* 0x020f620000000a00 */
[----:B--2---:R-:W-:-:S04]  /*0980*/  ISETP.NE.U32.AND P5, PT, R2, RZ, PT ;  /* 0x000000ff0200720c */ /* 0x004fc80003fa5070 */
[----:B------:R-:W-:Y:S01]  /*0990*/  ISETP.NE.AND.EX P5, PT, R3, RZ, PT, P5 ;  /* 0x000000ff0300720c */ /* 0x000fe20003fa5350 */
[----:B-1----:R-:W-:Y:S01]  /*09a0*/  IMAD.SHL.U32 R12, R43, 0x4, RZ ;  /* 0x000000042b0c7824 */ /* 0x002fe200078e00ff */
        /* <DEDUP_REMOVED lines=38> */
.L_x_218:
[----:B------:R-:W-:Y:S01]  /*0c10*/  IMAD.SHL.U32 R24, R251, 0x40, RZ ;  /* 0x00000040fb187824 */ /* 0x000fe200078e00ff */
[----:B-----5:R-:W-:-:S04]  /*0c20*/  @!P2 IADD3 R208, R5, R4, -R250 ;  /* 0x0000000405d0a210 */ /* 0x020fc80007ffe8fa */
[----:B------:R-:W-:-:S13]  /*0c30*/  ISETP.GT.AND P0, PT, R208, R24, PT ;  /* 0x00000018d000720c */ /* 0x000fda0003f04270 */
[----:B------:R-:W-:Y:S05]  /*0c40*/  @!P0 BRA `(.L_x_219) ;  /* 0x0000006c00bc8947 */ /* 0x000fea0003800000 */
[----:B------:R-:W3:Y:S01]  /*0c50*/  LDL.64 R8, [R1] ;  /* 0x0000000001087983 */ /* 0x000ee20000100a00 */
[----:B------:R-:W4:Y:S03]  /*0c60*/  LDC R20, c[0x0][0x278] ;  /* 0x00009e00ff147b82 */ /* 0x000f260000000800 */
[----:B------:R1:W5:Y:S01]  /*0c70*/  LDL.64 R46, [R1] ;  /* 0x00000000012e7983 */ /* 0x0003620000100a00 */
[----:B------:R-:W-:Y:S02]  /*0c80*/  ISETP.NE.AND P1, PT, R48, -0x1, PT ;  /* 0xffffffff3000780c */ /* 0x000fe40003f25270 */
[----:B------:R-:W-:Y:S01]  /*0c90*/  ISETP.NE.AND P2, PT, R0, -0x1, PT ;  /* 0xffffffff0000780c */ /* 0x000fe20003f45270 */
[----:B------:R-:W2:Y:S01]  /*0ca0*/  S2R R36, SR_CTAID.X ;  /* 0x0000000000247919 */ /* 0x000ea20000002500 */
[----:B------:R-:W2:Y:S08]  /*0cb0*/  LDC.64 R6, c[0x0][0x228] ;  /* 0x00008a00ff067b82 */ /* 0x000eb00000000a00 */
[----:B------:R-:W2:Y:S01]  /*0cc0*/  LDC R40, c[0x0][0x2d4] ;  /* 0x0000b500ff287b82 */ /* 0x000ea20000000800 */
[----:B----4-:R-:W-:-:S07]  /*0cd0*/  IABS R12, R20 ;  /* 0x00000014000c7213 */ /* 0x010fce0000000000 */
[----:B------:R-:W4:Y:S01]  /*0ce0*/  LDC.64 R28, c[0x0][0x240] ;  /* 0x00009000ff1c7b82 */ /* 0x000f220000000a00 */
[----:B-1----:R-:W1:Y:S01]  /*0cf0*/  I2F.RP R2, R12 ;  /* 0x0000000c00027306 */ /* 0x002e620000209400 */
[----:B--2---:R-:W-:-:S06]  /*0d00*/  IMAD R10, R41, R6, RZ ;  /* 0x00000006290a7224 */ /* 0x004fcc00078e02ff */
[----:B------:R-:W2:Y:S01]  /*0d10*/  LDC R39, c[0x0][0x2dc] ;  /* 0x0000b700ff277b82 */ /* 0x000ea20000000800 */
[C---:B------:R-:W-:Y:S02]  /*0d20*/  IMAD R10, R43.reuse, R7, R10 ;  /* 0x000000072b0a7224 */ /* 0x040fe400078e020a */
[----:B------:R-:W-:Y:S01]  /*0d30*/  IMAD.WIDE.U32 R6, R43, R6, RZ ;  /* 0x000000062b067225 */ /* 0x000fe200078e00ff */
[----:B------:R-:W-:-:S04]  /*0d40*/  SHF.R.S32.HI R13, RZ, 0x1f, R40 ;  /* 0x0000001fff0d7819 */ /* 0x000fc80000011428 */
[----:B------:R-:W2:Y:S01]  /*0d50*/  LDC R244, c[0x0][0x270] ;  /* 0x00009c00fff47b82 */ /* 0x000ea20000000800 */
[----:B------:R-:W-:Y:S01]  /*0d60*/  IMAD.IADD R34, R7, 0x1, R10 ;  /* 0x0000000107227824 */ /* 0x000fe200078e020a */
[----:B-1----:R-:W1:Y:S01]  /*0d70*/  MUFU.RCP R2, R2 ;  /* 0x0000000200027308 */ /* 0x002e620000001000 */
[----:B------:R-:W-:-:S04]  /*0d80*/  IMAD.WIDE.U32 R16, R43, R40, RZ ;  /* 0x000000282b107225 */ /* 0x000fc800078e00ff */
[----:B------:R-:W-:Y:S01]  /*0d90*/  IMAD R7, R13, R43, RZ ;  /* 0x0000002b0d077224 */ /* 0x000fe200078e02ff */
[----:B------:R-:W4:Y:S08]  /*0da0*/  LDC.U8 R14, c[0x0][0x3d8] ;  /* 0x0000f600ff0e7b82 */ /* 0x000f300000000000 */
[----:B------:R-:W5:Y:S01]  /*0db0*/  @P1 LDC.64 R18, c[0x0][0x250] ;  /* 0x00009400ff121b82 */ /* 0x000f620000000a00 */
[----:B-1----:R-:W-:-:S04]  /*0dc0*/  IADD3 R2, R2, 0xffffffe, RZ ;  /* 0x0ffffffe02027810 */ /* 0x002fc80007ffe0ff */
[----:B------:R-:W1:Y:S01]  /*0dd0*/  F2I.FTZ.U32.TRUNC.NTZ R3, R2 ;  /* 0x0000000200037305 */ /* 0x000e62000021f000 */
[----:B--2---:R-:W-:Y:S02]  /*0de0*/  IMAD.WIDE R30, R39, R244, RZ ;  /* 0x000000f4271e7225 */ /* 0x004fe400078e02ff */
[----:B------:R-:W2:Y:S01]  /*0df0*/  LDC R27, c[0x0][0x2c4] ;  /* 0x0000b100ff1b7b82 */ /* 0x000ea20000000800 */
[----:B----4-:R-:W-:-:S07]  /*0e00*/  ISETP.NE.AND P3, PT, R14, RZ, PT ;  /* 0x000000ff0e00720c */ /* 0x010fce0003f65270 */
[----:B------:R-:W4:Y:S01]  /*0e10*/  @P1 LDC.64 R22, c[0x0][0x248] ;  /* 0x00009200ff161b82 */ /* 0x000f220000000a00 */
[----:B-1----:R-:W-:-:S07]  /*0e20*/  IADD3 R2, RZ, -R3, RZ ;  /* 0x80000003ff027210 */ /* 0x002fce0007ffe0ff */
[----:B------:R-:W1:Y:S01]  /*0e30*/  @P2 LDC.64 R14, c[0x0][0x420] ;  /* 0x00010800ff0e2b82 */ /* 0x000e620000000a00 */
[----:B------:R-:W-:Y:S01]  /*0e40*/  IMAD R4, R2, R12, RZ ;  /* 0x0000000c02047224 */ /* 0x000fe200078e02ff */
[----:B------:R-:W-:-:S05]  /*0e50*/  MOV R2, RZ ;  /* 0x000000ff00027202 */ /* 0x000fca0000000f00 */
[----:B------:R-:W-:Y:S01]  /*0e60*/  IMAD.HI.U32 R2, R3, R4, R2 ;  /* 0x0000000403027227 */ /* 0x000fe200078e0002 */
[----:B------:R-:W-:Y:S01]  /*0e70*/  IADD3 R3, R220, 0x3f, RZ ;  /* 0x0000003fdc037810 */ /* 0x000fe20007ffe0ff */
[----:B------:R-:W4:Y:S08]  /*0e80*/  LDC.U8 R37, c[0x0][0x480] ;  /* 0x00012000ff257b82 */ /* 0x000f300000000000 */
[----:B---3--:R-:W3:Y:S01]  /*0e90*/  LDC R9, c[0x0][0x394] ;  /* 0x0000e500ff097b82 */ /* 0x008ee20000000800 */
[----:B-----5:R-:W-:-:S05]  /*0ea0*/  IMAD.MOV.U32 R46, RZ, RZ, R8 ;  /* 0x000000ffff2e7224 */ /* 0x020fca00078e0008 */
[----:B------:R-:W-:Y:S02]  /*0eb0*/  IABS R5, R46 ;  /* 0x0000002e00057213 */ /* 0x000fe40000000000 */
[----:B------:R-:W-:-:S03]  /*0ec0*/  SHF.R.S32.HI R47, RZ, 0x1f, R46 ;  /* 0x0000001fff2f7819 */ /* 0x000fc6000001142e */
[----:B------:R-:W-:Y:S01]  /*0ed0*/  IMAD.MOV.U32 R8, RZ, RZ, R5 ;  /* 0x000000ffff087224 */ /* 0x000fe200078e0005 */
[----:B------:R-:W-:Y:S01]  /*0ee0*/  SHF.R.S32.HI R5, RZ, 0x1f, R3 ;  /* 0x0000001fff057819 */ /* 0x000fe20000011403 */
[----:B------:R1:W-:Y:S02]  /*0ef0*/  STL [R1+0x4], R47 ;  /* 0x0000042f01007387 */ /* 0x0003e40000100800 */
[----:B------:R-:W-:Y:S01]  /*0f00*/  IMAD.HI.U32 R2, R2, R8, RZ ;  /* 0x0000000802027227 */ /* 0x000fe200078e00ff */
[----:B------:R-:W-:-:S03]  /*0f10*/  LEA.HI R11, R5, R3, RZ, 0x6 ;  /* 0x00000003050b7211 */ /* 0x000fc600078f30ff */
[----:B------:R-:W-:-:S04]  /*0f20*/  IMAD.MOV R4, RZ, RZ, -R2 ;  /* 0x000000ffff047224 */ /* 0x000fc800078e0a02 */
[----:B------:R-:W-:Y:S01]  /*0f30*/  IMAD R3, R12, R4, R8 ;  /* 0x000000040c037224 */ /* 0x000fe200078e0208 */
[----:B------:R-:W-:-:S04]  /*0f40*/  IADD3 R4, R220, 0x40, R24 ;  /* 0x00000040dc047810 */ /* 0x000fc80007ffe018 */
[----:B------:R-:W-:Y:S02]  /*0f50*/  ISETP.GT.U32.AND P4, PT, R12, R3, PT ;  /* 0x000000030c00720c */ /* 0x000fe40003f84070 */
[----:B---3--:R-:W-:-:S04]  /*0f60*/  IADD3 R4, R4, R9, -R208 ;  /* 0x0000000904047210 */ /* 0x008fc80007ffe8d0 */
[----:B------:R-:W-:Y:S01]  /*0f70*/  IADD3 R8, R4, 0x3f, RZ ;  /* 0x0000003f04087810 */ /* 0x000fe20007ffe0ff */
[----:B------:R-:W-:-:S03]  /*0f80*/  IMAD.WIDE.U32 R4, R0, R28, RZ ;  /* 0x0000001c00047225 */ /* 0x000fc600078e00ff */
[----:B------:R-:W-:Y:S02]  /*0f90*/  SHF.R.S32.HI R9, RZ, 0x1f, R8 ;  /* 0x0000001fff097819 */ /* 0x000fe40000011408 */
[----:B------:R-:W-:Y:S01]  /*0fa0*/  SEL R38, R6, R4, !P2 ;  /* 0x0000000406267207 */ /* 0x000fe20005000000 */
[----:B------:R-:W-:Y:S01]  /*0fb0*/  IMAD R6, R0, R29, RZ ;  /* 0x0000001d00067224 */ /* 0x000fe200078e02ff */
[----:B------:R-:W-:Y:S01]  /*0fc0*/  @!P4 IADD3 R3, R3, -R12, RZ ;  /* 0x8000000c0303c210 */ /* 0x000fe20007ffe0ff */
[----:B------:R-:W-:Y:S01]  /*0fd0*/  @!P4 VIADD R2, R2, 0x1 ;  /* 0x000000010202c836 */ /* 0x000fe20000000000 */
[----:B------:R-:W-:Y:S01]  /*0fe0*/  LEA.HI R4, R9, R8, RZ, 0x6 ;  /* 0x0000000809047211 */ /* 0x000fe200078f30ff */
[----:B------:R-:W-:Y:S01]  /*0ff0*/  IMAD R9, R31, R16, RZ ;  /* 0x000000101f097224 */ /* 0x000fe200078e02ff */
[----:B------:R-:W-:Y:S01]  /*1000*/  ISETP.GE.U32.AND P6, PT, R3, R12, PT ;  /* 0x0000000c0300720c */ /* 0x000fe20003fc6070 */
[----:B------:R-:W-:Y:S01]  /*1010*/  IMAD R3, R41, R40, R7 ;  /* 0x0000002829037224 */ /* 0x000fe200078e0207 */
[----:B------:R-:W-:Y:S01]  /*1020*/  LOP3.LUT R7, R46, R20, RZ, 0x3c, !PT ;  /* 0x000000142e077212 */ /* 0x000fe200078e3cff */
[----:B------:R-:W3:Y:S01]  /*1030*/  @!P2 LDC.64 R12, c[0x0][0x418] ;  /* 0x00010600ff0cab82 */ /* 0x000ee20000000a00 */
[----:B------:R-:W-:Y:S01]  /*1040*/  @P2 IADD3 R34, R5, R6, RZ ;  /* 0x0000000605222210 */ /* 0x000fe20007ffe0ff */
[----:B------:R-:W-:Y:S01]  /*1050*/  IMAD.IADD R3, R17, 0x1, R3 ;  /* 0x0000000111037824 */ /* 0x000fe200078e0203 */
[----:B------:R-:W-:-:S02]  /*1060*/  ISETP.GE.AND P0, PT, R7, RZ, PT ;  /* 0x000000ff0700720c */ /* 0x000fc40003f06270 */
[----:B------:R-:W-:Y:S01]  /*1070*/  SHF.R.S32.HI R8, RZ, 0x6, R11 ;  /* 0x00000006ff087819 */ /* 0x000fe2000001140b */
[----:B------:R-:W-:Y:S01]  /*1080*/  IMAD R9, R30, R3, R9 ;  /* 0x000000031e097224 */ /* 0x000fe200078e0209 */
[----:B------:R-:W-:Y:S01]  /*1090*/  @P1 IADD3 R3, R250, R48, RZ ;  /* 0x00000030fa031210 */ /* 0x000fe20007ffe0ff */
[----:B------:R-:W5:Y:S01]  /*10a0*/  @P3 LDC R17, c[0x0][0x2e4] ;  /* 0x0000b900ff113b82 */ /* 0x000f620000000800 */
[----:B------:R-:W-:Y:S01]  /*10b0*/  SHF.R.S32.HI R4, RZ, 0x6, R4 ;  /* 0x00000006ff047819 */ /* 0x000fe20000011404 */
[----:B------:R-:W-:Y:S01]  /*10c0*/  @P6 VIADD R2, R2, 0x1 ;  /* 0x0000000102026836 */ /* 0x000fe20000000000 */
[----:B------:R-:W-:Y:S01]  /*10d0*/  ISETP.NE.AND P4, PT, R20, RZ, PT ;  /* 0x000000ff1400720c */ /* 0x000fe20003f85270 */
[C---:B------:R-:W-:Y:S01]  /*10e0*/  @P1 IMAD R10, R3.reuse, R19, RZ ;  /* 0x00000013030a1224 */ /* 0x040fe200078e02ff */
[----:B------:R-:W-:Y:S01]  /*10f0*/  VIMNMX R206, R8, R4, PT ;  /* 0x0000000408ce7248 */ /* 0x000fe20003fe0100 */
[----:B------:R-:W-:Y:S01]  /*1100*/  @P1 IMAD.WIDE.U32 R6, R3, R18, RZ ;  /* 0x0000001203061225 */ /* 0x000fe200078e00ff */
[----:B------:R-:W-:-:S03]  /*1110*/  MOV R21, R2 ;  /* 0x0000000200157202 */ /* 0x000fc60000000f00 */
[C---:B------:R-:W-:Y:S01]  /*1120*/  IMAD.WIDE.U32 R4, R30.reuse, R16, RZ ;  /* 0x000000101e047225 */ /* 0x040fe200078e00ff */
[----:B------:R-:W-:Y:S02]  /*1130*/  @P1 IADD3 R35, R7, R10, RZ ;  /* 0x0000000a07231210 */ /* 0x000fe40007ffe0ff */
[----:B------:R-:W5:Y:S01]  /*1140*/  LDC.64 R10, c[0x0][0x488] ;  /* 0x00012200ff0a7b82 */ /* 0x000f620000000a00 */
[-C--:B------:R-:W-:Y:S01]  /*1150*/  IMAD R8, R31, R0.reuse, RZ ;  /* 0x000000001f087224 */ /* 0x080fe200078e02ff */
[----:B------:R-:W-:Y:S01]  /*1160*/  SHF.L.U32 R7, R43, 0x7, RZ ;  /* 0x000000072b077819 */ /* 0x000fe200000006ff */
[----:B------:R-:W-:Y:S01]  /*1170*/  IMAD.WIDE.U32 R2, R30, R0, RZ ;  /* 0x000000001e027225 */ /* 0x000fe200078e00ff */
[----:B------:R-:W-:Y:S02]  /*1180*/  @P1 MOV R33, R6 ;  /* 0x0000000600211202 */ /* 0x000fe40000000f00 */
[----:B------:R-:W-:Y:S01]  /*1190*/  SEL R7, R7, RZ, P5 ;  /* 0x000000ff07077207 */ /* 0x000fe20002800000 */
[----:B------:R-:W-:Y:S01]  /*11a0*/  IMAD.IADD R26, R5, 0x1, R9 ;  /* 0x00000001051a7824 */ /* 0x000fe200078e0209 */
[----:B------:R-:W-:Y:S01]  /*11b0*/  LEA R6, R206, 0xffffffc0, 0x6 ;  /* 0xffffffc0ce067811 */ /* 0x000fe200078e30ff */
[----:B------:R-:W-:Y:S01]  /*11c0*/  @P2 IMAD.IADD R26, R3, 0x1, R8 ;  /* 0x00000001031a2824 */ /* 0x000fe200078e0208 */
[C---:B------:R-:W-:Y:S01]  /*11d0*/  SHF.L.U64.HI R3, R43.reuse, 0x7, R41 ;  /* 0x000000072b037819 */ /* 0x040fe20000010229 */
[----:B------:R-:W-:Y:S01]  /*11e0*/  @!P0 IMAD.MOV R21, RZ, RZ, -R21 ;  /* 0x000000ffff158224 */ /* 0x000fe200078e0a15 */
[----:B------:R-:W-:Y:S01]  /*11f0*/  @!P4 LOP3.LUT R21, RZ, R20, RZ, 0x33, !PT ;  /* 0x00000014ff15c212 */ /* 0x000fe200078e33ff */
[----:B--2---:R-:W-:Y:S01]  /*1200*/  @P3 IMAD R8, R43, R27, RZ ;  /* 0x0000001b2b083224 */ /* 0x004fe200078e02ff */
[----:B------:R-:W-:Y:S01]  /*1210*/  SEL R32, R4, R2, !P2 ;  /* 0x0000000204207207 */ /* 0x000fe20005000000 */
[----:B-1----:R-:W-:Y:S01]  /*1220*/  @P2 IMAD.WIDE.U32 R4, R0, R14, RZ ;  /* 0x0000000e00042225 */ /* 0x002fe200078e00ff */
[----:B------:R-:W-:-:S02]  /*1230*/  SEL R3, R3, RZ, P5 ;  /* 0x000000ff03037207 */ /* 0x000fc40002800000 */
[----:B------:R-:W-:Y:S01]  /*1240*/  IADD3 R7, P0, R6, R7, RZ ;  /* 0x0000000706077210 */ /* 0x000fe20007f1e0ff */
[----:B---3--:R-:W-:Y:S01]  /*1250*/  @!P2 IMAD R2, R41, R12, RZ ;  /* 0x0000000c2902a224 */ /* 0x008fe200078e02ff */
[----:B------:R-:W-:Y:S01]  /*1260*/  SHF.R.S32.HI R20, RZ, 0x1f, R6 ;  /* 0x0000001fff147819 */ /* 0x000fe20000011406 */
[----:B------:R-:W-:Y:S01]  /*1270*/  @P2 IMAD R25, R0, R15, R5 ;  /* 0x0000000f00192224 */ /* 0x000fe200078e0205 */
[----:B------:R-:W-:Y:S01]  /*1280*/  @P3 SEL R8, R8, R0, !P2 ;  /* 0x0000000008083207 */ /* 0x000fe20005000000 */
[----:B------:R-:W-:Y:S02]  /*1290*/  @!P2 IMAD R9, R43, R13, R2 ;  /* 0x0000000d2b09a224 */ /* 0x000fe400078e0202 */
[----:B------:R-:W-:Y:S01]  /*12a0*/  IMAD.X R5, R20, 0x1, R3, P0 ;  /* 0x0000000114057824 */ /* 0x000fe200000e0603 */
[----:B----4-:R-:W-:Y:S01]  /*12b0*/  ISETP.NE.AND P0, PT, R37, RZ, PT ;  /* 0x000000ff2500720c */ /* 0x010fe20003f05270 */
[----:B------:R-:W-:Y:S02]  /*12c0*/  IMAD R14, R31, R7, RZ ;  /* 0x000000071f0e7224 */ /* 0x000fe400078e02ff */
[----:B------:R-:W-:-:S04]  /*12d0*/  @!P2 IMAD.WIDE.U32 R2, R43, R12, RZ ;  /* 0x0000000c2b02a225 */ /* 0x000fc800078e00ff */
[----:B------:R-:W-:Y:S01]  /*12e0*/  IMAD R16, R30, R5, R14 ;  /* 0x000000051e107224 */ /* 0x000fe200078e020e */
[----:B------:R-:W-:Y:S01]  /*12f0*/  @P2 MOV R14, R4 ;  /* 0x00000004000e2202 */ /* 0x000fe20000000f00 */
[----:B------:R-:W-:Y:S01]  /*1300*/  @!P2 IMAD.IADD R25, R3, 0x1, R9 ;  /* 0x000000010319a824 */ /* 0x000fe200078e0209 */
[----:B------:R-:W-:Y:S01]  /*1310*/  @!P2 MOV R14, R2 ;  /* 0x00000002000ea202 */ /* 0x000fe20000000f00 */
[----:B-----5:R-:W-:-:S04]  /*1320*/  IMAD.WIDE.U32 R2, R36, R10, RZ ;  /* 0x0000000a24027225 */ /* 0x020fc800078e00ff */
[----:B------:R-:W-:Y:S02]  /*1330*/  @!P3 IMAD R5, R43, R244, R46 ;  /* 0x000000f42b05b224 */ /* 0x000fe400078e022e */
[----:B------:R-:W-:Y:S02]  /*1340*/  @P1 IMAD.IADD R4, R250, 0x1, R48 ;  /* 0x00000001fa041824 */ /* 0x000fe400078e0230 */
[----:B------:R-:W-:Y:S01]  /*1350*/  IMAD.WIDE.U32 R12, R30, R7, RZ ;  /* 0x000000071e0c7225 */ /* 0x000fe200078e00ff */
[----:B------:R-:W-:-:S03]  /*1360*/  SHF.R.S32.HI R30, RZ, 0x1f, R24 ;  /* 0x0000001fff1e7819 */ /* 0x000fc60000011418 */
[----:B------:R-:W-:Y:S02]  /*1370*/  @P3 IMAD R15, R46, R17, R8 ;  /* 0x000000112e0f3224 */ /* 0x000fe400078e0208 */
[----:B------:R-:W-:Y:S01]  /*1380*/  IMAD R7, R36, R11, R3 ;  /* 0x0000000b24077224 */ /* 0x000fe200078e0203 */
[----:B------:R-:W-:Y:S01]  /*1390*/  SEL R11, R2, RZ, P0 ;  /* 0x000000ff020b7207 */ /* 0x000fe20000000000 */
[----:B------:R-:W-:Y:S02]  /*13a0*/  @!P3 IMAD R15, R5, R27, RZ ;  /* 0x0000001b050fb224 */ /* 0x000fe400078e02ff */
[----:B------:R-:W-:Y:S01]  /*13b0*/  @P1 IMAD R3, R4, R23, RZ ;  /* 0x0000001704031224 */ /* 0x000fe200078e02ff */
        /* <DEDUP_REMOVED lines=19> */
.L_x_220:
        /* <DEDUP_REMOVED lines=13> */
.L_x_221:
        /* <DEDUP_REMOVED lines=10> */
.L_x_222:
[----:B------:R-:W-:-:S04]  /*1660*/  IMAD R0, R43, R244, R46 ;  /* 0x000000f42b007224 */ /* 0x000fc800078e022e */
[----:B------:R-:W-:-:S07]  /*1670*/  IMAD R0, R0, R40, RZ ;  /* 0x0000002800007224 */ /* 0x000fce00078e02ff */
.L_x_223:
[----:B------:R-:W1:Y:S01]  /*1680*/  S2R R40, SR_TID.X ;  /* 0x0000000000287919 */ /* 0x000e620000002100 */
[----:B------:R-:W2:Y:S01]  /*1690*/  LDC.64 R16, c[0x0][0x420] ;  /* 0x00010800ff107b82 */ /* 0x000ea20000000a00 */
[----:B------:R-:W-:Y:S01]  /*16a0*/  IMAD R244, R39, R244, RZ ;  /* 0x000000f427f47224 */ /* 0x000fe200078e02ff */
[----:B------:R-:W-:Y:S01]  /*16b0*/  SHF.R.S32.HI R215, RZ, 0x1f, R214 ;  /* 0x0000001fffd77819 */ /* 0x000fe200000114d6 */
[----:B------:R-:W-:Y:S01]  /*16c0*/  IMAD.IADD R13, R6, 0x1, R0 ;  /* 0x00000001060d7824 */ /* 0x000fe200078e0200 */
[----:B------:R-:W-:Y:S01]  /*16d0*/  IADD3 R0, -R208, R220, R24 ;  /* 0x000000dcd0007210 */ /* 0x000fe20007ffe118 */
[----:B------:R-:W-:Y:S01]  /*16e0*/  IMAD.SHL.U32 R3, R244, 0x40, RZ ;  /* 0x00000040f4037824 */ /* 0x000fe200078e00ff */
[----:B------:R-:W-:Y:S01]  /*16f0*/  ULDC UR4, c[0x0][0x398] ;  /* 0x0000e60000047ab9 */ /* 0x000fe20000000800 */
[----:B------:R-:W-:Y:S01]  /*1700*/  IMAD.IADD R15, R6, 0x1, R15 ;  /* 0x00000001060f7824 */ /* 0x000fe200078e020f */
[----:B------:R-:W-:Y:S01]  /*1710*/  IADD3 R0, R0, -UR4, RZ ;  /* 0x8000000400007c10 */ /* 0x000fe2000fffe0ff */
[----:B------:R-:W-:Y:S01]  /*1720*/  ULDC.64 UR6, c[0x0][0x428] ;  /* 0x00010a0000067ab9 */ /* 0x000fe20000000a00 */
[----:B------:R-:W-:Y:S01]  /*1730*/  IADD3 R2, P3, P2, R12, R3, R8 ;  /* 0x000000030c027210 */ /* 0x000fe20007a7e008 */
[----:B------:R-:W3:Y:S01]  /*1740*/  LDC.64 R44, c[0x0][0x2b0] ;  /* 0x0000ac00ff2c7b82 */ /* 0x000ee20000000a00 */
[----:B------:R-:W-:Y:S01]  /*1750*/  SHF.R.S32.HI R3, RZ, 0x1f, R3 ;  /* 0x0000001fff037819 */ /* 0x000fe20000011403 */
[----:B------:R-:W-:Y:S01]  /*1760*/  ULDC.64 UR10, c[0x0][0x210] ;  /* 0x00008400000a7ab9 */ /* 0x000fe20000000a00 */
[----:B------:R-:W-:Y:S01]  /*1770*/  SHF.R.S32.HI R5, RZ, 0x1f, R0 ;  /* 0x0000001fff057819 */ /* 0x000fe20000011400 */
[----:B------:R-:W-:Y:S01]  /*1780*/  ULDC.64 UR8, c[0x0][0x3e0] ;  /* 0x0000f80000087ab9 */ /* 0x000fe20000000a00 */
[----:B------:R-:W-:Y:S01]  /*1790*/  IADD3.X R9, R4, R3, R9, P3, P2 ;  /* 0x0000000304097210 */ /* 0x000fe20001fe4409 */
[----:B------:R-:W-:Y:S01]  /*17a0*/  BSSY B1, `(.L_x_219) ;  /* 0x0000639000017945 */ /* 0x000fe20003800000 */
[----:B------:R-:W-:-:S02]  /*17b0*/  IADD3 R11, P3, P2, R11, R2, R32 ;  /* 0x000000020b0b7210 */ /* 0x000fc40007a7e020 */
[----:B------:R-:W-:Y:S02]  /*17c0*/  IADD3 R2, P4, R214, R14, RZ ;  /* 0x0000000ed6027210 */ /* 0x000fe40007f9e0ff */
[----:B------:R-:W-:Y:S01]  /*17d0*/  LEA.HI R12, R5, R0, RZ, 0x6 ;  /* 0x00000000050c7211 */ /* 0x000fe200078f30ff */
[-C--:B--2---:R-:W-:Y:S01]  /*17e0*/  IMAD R4, R20, R16.reuse, RZ ;  /* 0x0000001014047224 */ /* 0x084fe200078e02ff */
[----:B------:R-:W-:Y:S01]  /*17f0*/  IADD3.X R9, R27, R9, R26, P3, P2 ;  /* 0x000000091b097210 */ /* 0x000fe20001fe441a */
[----:B------:R-:W-:Y:S01]  /*1800*/  IMAD.X R3, R215, 0x1, R25, P4 ;  /* 0x00000001d7037824 */ /* 0x000fe200020e0619 */
[----:B------:R-:W2:Y:S01]  /*1810*/  LDC.64 R26, c[0x0][0x478] ;  /* 0x00011e00ff1a7b82 */ /* 0x000ea20000000a00 */
[C---:B------:R-:W-:Y:S02]  /*1820*/  IMAD R7, R6.reuse, R17, R4 ;  /* 0x0000001106077224 */ /* 0x040fe400078e0204 */
[----:B------:R-:W-:Y:S01]  /*1830*/  IMAD.WIDE.U32 R2, R6, R16, R2 ;  /* 0x0000001006027225 */ /* 0x000fe200078e0002 */
[----:B-1----:R-:W-:-:S03]  /*1840*/  SHF.R.S32.HI R42, RZ, 0x1f, R40 ;  /* 0x0000001fff2a7819 */ /* 0x002fc60000011428 */
[----:B------:R-:W-:Y:S01]  /*1850*/  IMAD.IADD R3, R3, 0x1, R7 ;  /* 0x0000000103037824 */ /* 0x000fe200078e0207 */
[CC--:B------:R-:W-:Y:S02]  /*1860*/  LEA.HI R32, R42.reuse, R40.reuse, RZ, 0x3 ;  /* 0x000000282a207211 */ /* 0x0c0fe400078f18ff */
[----:B------:R-:W-:Y:S01]  /*1870*/  LEA.HI R8, R42, R40, RZ, 0x5 ;  /* 0x000000282a087211 */ /* 0x000fe200078f28ff */
[----:B------:R-:W-:Y:S01]  /*1880*/  IMAD.WIDE.U32 R2, R46, UR6, R2 ;  /* 0x000000062e027c25 */ /* 0x000fe2000f8e0002 */
[----:B------:R-:W-:Y:S02]  /*1890*/  SHF.R.S32.HI R14, RZ, 0x3, R32 ;  /* 0x00000003ff0e7819 */ /* 0x000fe40000011420 */
[----:B------:R-:W-:Y:S02]  /*18a0*/  LOP3.LUT R4, R8, 0xffffffe0, RZ, 0xc0, !PT ;  /* 0xffffffe008047812 */ /* 0x000fe400078ec0ff */
[----:B------:R-:W-:Y:S02]  /*18b0*/  IADD3 R6, P4, R14, R6, RZ ;  /* 0x000000060e067210 */ /* 0x000fe40007f9e0ff */
[----:B------:R-:W-:Y:S01]  /*18c0*/  SHF.R.S32.HI R39, RZ, 0x1f, R14 ;  /* 0x0000001fff277819 */ /* 0x000fe2000001140e */
[----:B------:R-:W-:Y:S01]  /*18d0*/  IMAD.IADD R4, R40, 0x1, -R4 ;  /* 0x0000000128047824 */ /* 0x000fe200078e0a04 */
[----:B------:R-:W-:-:S03]  /*18e0*/  SHF.R.S32.HI R8, RZ, 0x5, R8 ;  /* 0x00000005ff087819 */ /* 0x000fc60000011408 */
[----:B------:R-:W-:Y:S02]  /*18f0*/  IMAD.X R5, R39, 0x1, R20, P4 ;  /* 0x0000000127057824 */ /* 0x000fe400020e0614 */
[----:B------:R-:W-:Y:S02]  /*1900*/  IMAD R0, R8, R244, R4 ;  /* 0x000000f408007224 */ /* 0x000fe400078e0204 */
[-C--:B------:R-:W-:Y:S02]  /*1910*/  IMAD R5, R5, R28.reuse, RZ ;  /* 0x0000001c05057224 */ /* 0x080fe400078e02ff */
[----:B------:R-:W-:Y:S02]  /*1920*/  IMAD R4, R47, UR6, RZ ;  /* 0x000000062f047c24 */ /* 0x000fe4000f8e02ff */
[----:B------:R-:W-:Y:S02]  /*1930*/  IMAD R10, R6, R29, R5 ;  /* 0x0000001d060a7224 */ /* 0x000fe400078e0205 */
[----:B------:R-:W-:Y:S01]  /*1940*/  IMAD R5, R46, UR7, R4 ;  /* 0x000000072e057c24 */ /* 0x000fe2000f8e0204 */
[----:B------:R-:W-:Y:S01]  /*1950*/  IADD3 R4, P2, R0, R11, RZ ;  /* 0x0000000b00047210 */ /* 0x000fe20007f5e0ff */
[----:B------:R-:W-:Y:S01]  /*1960*/  IMAD.WIDE.U32 R6, R6, R28, R214 ;  /* 0x0000001c06067225 */ /* 0x000fe200078e00d6 */
[----:B------:R-:W-:-:S02]  /*1970*/  ULDC.64 UR6, c[0x0][0x400] ;  /* 0x0001000000067ab9 */ /* 0x000fc40000000a00 */
[----:B------:R-:W-:Y:S02]  /*1980*/  IADD3 R5, R3, R5, RZ ;  /* 0x0000000503057210 */ /* 0x000fe40007ffe0ff */
[----:B------:R-:W-:Y:S02]  /*1990*/  SHF.R.S32.HI R3, RZ, 0x6, R12 ;  /* 0x00000006ff037819 */ /* 0x000fe4000001140c */
[----:B------:R-:W-:Y:S02]  /*19a0*/  LEA.HI.X.SX32 R0, R0, R9, 0x1, P2 ;  /* 0x0000000900007211 */ /* 0x000fe400010f0eff */
[----:B------:R-:W-:Y:S02]  /*19b0*/  LEA R200, P2, R4, UR6, 0x2 ;  /* 0x0000000604c87c11 */ /* 0x000fe4000f8410ff */
[----:B------:R-:W-:Y:S02]  /*19c0*/  VIMNMX R249, RZ, R3, !PT ;  /* 0x00000003fff97248 */ /* 0x000fe40007fe0100 */
[----:B------:R-:W-:-:S02]  /*19d0*/  IADD3 R8, P3, R38, R6, RZ ;  /* 0x0000000626087210 */ /* 0x000fc40007f7e0ff */
[----:B------:R-:W-:Y:S01]  /*19e0*/  LEA.HI.X R201, R4, UR7, R0, 0x2, P2 ;  /* 0x0000000704c97c11 */ /* 0x000fe200090f1400 */
[----:B------:R-:W-:Y:S01]  /*19f0*/  ULDC.64 UR6, c[0x0][0x258] ;  /* 0x0000960000067ab9 */ /* 0x000fe20000000a00 */
[----:B------:R-:W-:Y:S01]  /*1a00*/  ISETP.GT.AND P4, PT, R206, R249, PT ;  /* 0x000000f9ce00720c */ /* 0x000fe20003f84270 */
[----:B------:R-:W-:Y:S01]  /*1a10*/  IMAD.MOV.U32 R4, RZ, RZ, R2 ;  /* 0x000000ffff047224 */ /* 0x000fe200078e0002 */
[----:B------:R-:W-:Y:S01]  /*1a20*/  IADD3.X R9, R34, R7, R10, P3, !PT ;  /* 0x0000000722097210 */ /* 0x000fe20001ffe40a */
[----:B------:R-:W-:Y:S02]  /*1a30*/  IMAD R2, R47, UR6, RZ ;  /* 0x000000062f027c24 */ /* 0x000fe4000f8e02ff */
[----:B------:R-:W-:Y:S02]  /*1a40*/  IMAD R0, R39, R16, RZ ;  /* 0x0000001027007224 */ /* 0x000fe400078e02ff */
[----:B---3--:R-:W-:-:S04]  /*1a50*/  IMAD.WIDE R6, R15, 0x4, R44 ;  /* 0x000000040f067825 */ /* 0x008fc800078e022c */
[----:B------:R-:W-:Y:S02]  /*1a60*/  IMAD R2, R46, UR7, R2 ;  /* 0x000000072e027c24 */ /* 0x000fe4000f8e0202 */
[C---:B------:R-:W-:Y:S02]  /*1a70*/  IMAD R0, R14.reuse, R17, R0 ;  /* 0x000000110e007224 */ /* 0x040fe400078e0200 */
[----:B------:R-:W-:-:S04]  /*1a80*/  IMAD.WIDE.U32 R4, R14, R16, R4 ;  /* 0x000000100e047225 */ /* 0x000fc800078e0004 */
[----:B------:R-:W-:Y:S01]  /*1a90*/  IMAD.WIDE.U32 R8, R46, UR6, R8 ;  /* 0x000000062e087c25 */ /* 0x000fe2000f8e0008 */
[----:B------:R-:W-:Y:S02]  /*1aa0*/  IADD3 R15, R5, R0, RZ ;  /* 0x00000000050f7210 */ /* 0x000fe40007ffe0ff */
[----:B------:R-:W-:Y:S01]  /*1ab0*/  LEA R212, P2, R4, UR8, 0x1 ;  /* 0x0000000804d47c11 */ /* 0x000fe2000f8408ff */
[----:B------:R-:W-:Y:S01]  /*1ac0*/  IMAD.MOV.U32 R222, RZ, RZ, R6 ;  /* 0x000000ffffde7224 */ /* 0x000fe200078e0006 */
[----:B------:R-:W-:Y:S01]  /*1ad0*/  LEA R210, P3, R8, UR10, 0x1 ;  /* 0x0000000a08d27c11 */ /* 0x000fe2000f8608ff */
[----:B------:R-:W-:Y:S01]  /*1ae0*/  IMAD.MOV.U32 R221, RZ, RZ, R7 ;  /* 0x000000ffffdd7224 */ /* 0x000fe200078e0007 */
[----:B------:R-:W-:Y:S01]  /*1af0*/  LEA.HI.X R213, R4, UR9, R15, 0x1, P2 ;  /* 0x0000000904d57c11 */ /* 0x000fe200090f0c0f */
[----:B--2---:R-:W-:-:S04]  /*1b00*/  IMAD.WIDE R6, R13, 0x4, R26 ;  /* 0x000000040d067825 */ /* 0x004fc800078e021a */
        /* <DEDUP_REMOVED lines=31> */
.L_x_225:
        /* <DEDUP_REMOVED lines=13> */
.L_x_226:
[-C--:B------:R-:W-:Y:S01]  /*1dd0*/  IMAD R0, R30, R8.reuse, RZ ;  /* 0x000000081e007224 */ /* 0x080fe200078e02ff */
[----:B------:R-:W-:Y:S01]  /*1de0*/  ULDC.64 UR6, c[0x0][0x468] ;  /* 0x00011a0000067ab9 */ /* 0x000fe20000000a00 */
[----:B------:R-:W-:Y:S01]  /*1df0*/  IMAD.WIDE.U32 R2, R24, R8, R214 ;  /* 0x0000000818027225 */ /* 0x000fe200078e00d6 */
[----:B------:R-:W-:Y:S01]  /*1e00*/  IADD3 R5, R14, 0x20, RZ ;  /* 0x000000200e057810 */ /* 0x000fe20007ffe0ff */
[----:B------:R-:W-:Y:S02]  /*1e10*/  BSSY B0, `(.L_x_227) ;  /* 0x000001a000007945 */ /* 0x000fe40003800000 */
[----:B------:R-:W-:Y:S01]  /*1e20*/  IMAD R4, R24, R9, R0 ;  /* 0x0000000918047224 */ /* 0x000fe200078e0200 */
[----:B------:R-:W-:Y:S01]  /*1e30*/  IADD3 R2, P0, R6, R2, RZ ;  /* 0x0000000206027210 */ /* 0x000fe20007f1e0ff */
[----:B------:R-:W-:-:S03]  /*1e40*/  IMAD R0, R251, -0x40, R208 ;  /* 0xffffffc0fb007824 */ /* 0x000fc600078e02d0 */
[----:B------:R-:W-:Y:S01]  /*1e50*/  IADD3.X R3, R7, R3, R4, P0, !PT ;  /* 0x0000000307037210 */ /* 0x000fe200007fe404 */
[----:B------:R-:W-:Y:S01]  /*1e60*/  IMAD R4, R47, UR6, RZ ;  /* 0x000000062f047c24 */ /* 0x000fe2000f8e02ff */
[-C--:B------:R-:W-:Y:S02]  /*1e70*/  ISETP.GE.AND P3, PT, R14, R0.reuse, PT ;  /* 0x000000000e00720c */ /* 0x080fe40003f66270 */
[----:B------:R-:W-:Y:S01]  /*1e80*/  ISETP.GE.AND P2, PT, R5, R0, PT ;  /* 0x000000000500720c */ /* 0x000fe20003f46270 */
[C---:B------:R-:W-:Y:S02]  /*1e90*/  IMAD R4, R46.reuse, UR7, R4 ;  /* 0x000000072e047c24 */ /* 0x040fe4000f8e0204 */
[----:B------:R-:W-:-:S05]  /*1ea0*/  IMAD.WIDE.U32 R2, R46, UR6, R2 ;  /* 0x000000062e027c25 */ /* 0x000fca000f8e0002 */
[----:B------:R-:W-:-:S03]  /*1eb0*/  IADD3 R10, R3, R4, RZ ;  /* 0x00000004030a7210 */ /* 0x000fc60007ffe0ff */
[----:B------:R-:W-:Y:S05]  /*1ec0*/  @P3 BRA `(.L_x_228) ;  /* 0x0000000000383947 */ /* 0x000fea0003800000 */
[----:B------:R-:W-:Y:S01]  /*1ed0*/  MOV R5, R10 ;  /* 0x0000000a00057202 */ /* 0x000fe20000000f00 */
[-C--:B------:R-:W-:Y:S01]  /*1ee0*/  IMAD R0, R39, R8.reuse, RZ ;  /* 0x0000000827007224 */ /* 0x080fe200078e02ff */
[----:B------:R-:W-:Y:S01]  /*1ef0*/  ULDC UR4, c[0x0][0x2d0] ;  /* 0x0000b40000047ab9 */ /* 0x000fe20000000800 */
[----:B------:R-:W-:Y:S01]  /*1f00*/  IMAD.MOV.U32 R4, RZ, RZ, R2 ;  /* 0x000000ffff047224 */ /* 0x000fe200078e0002 */
[----:B------:R-:W-:Y:S01]  /*1f10*/  ISETP.GE.AND P4, PT, R214, UR4, PT ;  /* 0x00000004d6007c0c */ /* 0x000fe2000bf86270 */
[C---:B------:R-:W-:Y:S01]  /*1f20*/  IMAD R0, R14.reuse, R9, R0 ;  /* 0x000000090e007224 */ /* 0x040fe200078e0200 */
        /* <DEDUP_REMOVED lines=8> */
.L_x_228:
[----:B------:R-:W-:Y:S05]  /*1fb0*/  BSYNC B0 ;  /* 0x0000000000007941 */ /* 0x000fea0003800000 */
.L_x_227:
        /* <DEDUP_REMOVED lines=18> */
.L_x_230:
[----:B------:R-:W-:Y:S05]  /*20e0*/  BSYNC B0 ;  /* 0x0000000000007941 */ /* 0x000fea0003800000 */
.L_x_229:
[-C--:B--2---:R-:W-:Y:S01]  /*20f0*/  IMAD.WIDE.U32 R2, R24, R12.reuse, R214 ;  /* 0x0000000c18027225 */ /* 0x084fe200078e00d6 */
        /* <DEDUP_REMOVED lines=25> */
.L_x_232:
[----:B------:R-:W-:Y:S05]  /*2290*/  BSYNC B0 ;  /* 0x0000000000007941 */ /* 0x000fea0003800000 */
.L_x_231:
        /* <DEDUP_REMOVED lines=19> */
.L_x_224:
        /* <DEDUP_REMOVED lines=52> */
.L_x_235:
[----:B------:R-:W-:Y:S05]  /*2710*/  BSYNC B0 ;  /* 0x0000000000007941 */ /* 0x000fea0003800000 */
.L_x_234:
        /* <DEDUP_REMOVED lines=31> */
.L_x_237:
[----:B------:R-:W-:Y:S05]  /*2910*/  BSYNC B0 ;  /* 0x0000000000007941 */ /* 0x000fea0003800000 */
.L_x_236:
        /* <DEDUP_REMOVED lines=20> */
.L_x_239:
[----:B------:R-:W-:Y:S05]  /*2a60*/  BSYNC B0 ;  /* 0x0000000000007941 */ /* 0x000fea0003800000 */
.L_x_238:
        /* <DEDUP_REMOVED lines=27> */
.L_x_241:
[----:B------:R-:W-:Y:S05]  /*2c20*/  BSYNC B0 ;  /* 0x0000000000007941 */ /* 0x000fea0003800000 */
.L_x_240:
        /* <DEDUP_REMOVED lines=12> */
.L_x_243:
        /* <DEDUP_REMOVED lines=20> */
.L_x_244:
[----:B------:R-:W-:Y:S05]  /*2e30*/  BSYNC B0 ;  /* 0x0000000000007941 */ /* 0x000fea0003800000 */
.L_x_242:
        /* <DEDUP_REMOVED lines=13> */
.L_x_246:
        /* <DEDUP_REMOVED lines=14> */
[----:B------:R2:W-:Y:S01]  /*2ff0*/  @P1 STS [R202+0x3000], RZ ;  /* 0x003000ffca001388 */ /* 0x0005e20000000800 */
[----:B------:R-:W-:-:S03]  /*3000*/  IADD3.X R0, R20, R5, R0, P2, !PT ;  /* 0x0000000514007210 */ /* 0x000fc600017fe400 */
[----:B------:R2:W-:Y:S04]  /*3010*/  @P1 STS [R202+0x3004], RZ ;  /* 0x003004ffca001388 */ /* 0x0005e80000000800 */
[----:B------:R2:W-:Y:S04]  /*3020*/  @P1 STS [R202+0x3008], RZ ;  /* 0x003008ffca001388 */ /* 0x0005e80000000800 */
[----:B------:R2:W-:Y:S01]  /*3030*/  @P1 STS [R202+0x300c], RZ ;  /* 0x00300cffca001388 */ /* 0x0005e20000000800 */
[----:B------:R-:W-:Y:S05]  /*3040*/  @P1 BRA `(.L_x_247) ;  /* 0x0000000000181947 */ /* 0x000fea0003800000 */
[----:B--2---:R-:W-:-:S04]  /*3050*/  LEA R2, P1, R8, UR10, 0x1 ;  /* 0x0000000a08027c11 */ /* 0x004fc8000f8208ff */
[----:B------:R-:W-:-:S05]  /*3060*/  LEA.HI.X R3, R8, UR11, R0, 0x1, P1 ;  /* 0x0000000b08037c11 */ /* 0x000fca00088f0c00 */
[----:B------:R-:W-:Y:S01]  /*3070*/  @!PT LDS RZ, [RZ] ;  /* 0x00000000fffff984 */ /* 0x000fe20000000800 */
[----:B------:R-:W-:Y:S01]  /*3080*/  @!PT LDS RZ, [RZ] ;  /* 0x00000000fffff984 */ /* 0x000fe20000000800 */
[----:B------:R-:W-:Y:S01]  /*3090*/  @!PT LDS RZ, [RZ] ;  /* 0x00000000fffff984 */ /* 0x000fe20000000800 */
[----:B------:R2:W-:Y:S04]  /*30a0*/  LDGSTS.E.BYPASS.LTC128B.128 [R202+0x3000], desc[UR16][R2.64+0x80] ;  /* 0x0300008002ca7fae */ /* 0x0005e8000b901d50 */
.L_x_247:
[----:B------:R-:W-:Y:S05]  /*30b0*/  BSYNC B0 ;  /* 0x0000000000007941 */ /* 0x000fea0003800000 */
.L_x_245:
[----:B------:R1:W-:Y:S01]  /*30c0*/  @P6 STS.128 [R205+0xc000], RZ ;  /* 0x00c000ffcd006388 */ /* 0x0003e20000000c00 */
[-C--:B--23--:R-:W-:Y:S01]  /*30d0*/  IMAD.WIDE.U32 R2, R24, R22.reuse, R214 ;  /* 0x0000001618027225 */ /* 0x08cfe200078e00d6 */
        /* <DEDUP_REMOVED lines=38> */
.L_x_249:
[----:B------:R-:W-:Y:S05]  /*3340*/  BSYNC B0 ;  /* 0x0000000000007941 */ /* 0x000fea0003800000 */
.L_x_248:
        /* <DEDUP_REMOVED lines=31> */
.L_x_251:
[----:B------:R-:W-:Y:S05]  /*3540*/  BSYNC B0 ;  /* 0x0000000000007941 */ /* 0x000fea0003800000 */
.L_x_250:
[----:B------:R-:W4:Y:S01]  /*3550*/  LDL R8, [R1+0xc] ;  /* 0x00000c0001087983 */ /* 0x000f220000100800 */
[----:B------:R-:W-:Y:S01]  /*3560*/  ULDC.64 UR6, c[0x0][0x3c8] ;  /* 0x0000f20000067ab9 */ /* 0x000fe20000000a00 */
[----:B------:R-:W-:Y:S01]  /*3570*/  IMAD.MOV.U32 R216, RZ, RZ, 0x7f800000 ;  /* 0x7f800000ffd87424 */ /* 0x000fe200078e00ff */
[----:B------:R-:W-:Y:S01]  /*3580*/  ISETP.NE.U32.AND P4, PT, RZ, UR6, PT ;  /* 0x00000006ff007c0c */ /* 0x000fe2000bf85070 */
[----:B------:R-:W0:Y:S01]  /*3590*/  LDGDEPBAR ;  /* 0x00000000000079af */ /* 0x000e220000000000 */
[----:B------:R-:W-:Y:S02]  /*35a0*/  IMAD.MOV.U32 R217, RZ, RZ, 0x7f800000 ;  /* 0x7f800000ffd97424 */ /* 0x000fe400078e00ff */
[----:B------:R-:W-:Y:S01]  /*35b0*/  IMAD.MOV.U32 R164, RZ, RZ, 0x20 ;  /* 0x00000020ffa47424 */ /* 0x000fe200078e00ff */
[----:B------:R-:W-:Y:S02]  /*35c0*/  ISETP.NE.AND.EX P4, PT, RZ, UR7, PT, P4 ;  /* 0x00000007ff007c0c */ /* 0x000fe4000bf85340 */
[----:B------:R-:W-:Y:S01]  /*35d0*/  LEA R140, R199, UR5, 0x1 ;  /* 0x00000005c78c7c11 */ /* 0x000fe2000f8e08ff */
[C---:B------:R-:W-:Y:S01]  /*35e0*/  IMAD.SHL.U32 R219, R244.reuse, 0x10, RZ ;  /* 0x00000010f4db7824 */ /* 0x040fe200078e00ff */
[----:B------:R-:W1:Y:S01]  /*35f0*/  LDC R218, c[0x0][0x394] ;  /* 0x0000e500ffda7b82 */ /* 0x000e620000000800 */
[----:B------:R-:W-:-:S02]  /*3600*/  IMAD.SHL.U32 R209, R244, 0x8, RZ ;  /* 0x00000008f4d17824 */ /* 0x000fc400078e00ff */
[----:B------:R-:W-:Y:S02]  /*3610*/  IMAD.MOV.U32 R192, RZ, RZ, 0x20 ;  /* 0x00000020ffc07424 */ /* 0x000fe400078e00ff */
[----:B------:R-:W-:Y:S02]  /*3620*/  IMAD.MOV.U32 R189, RZ, RZ, 0x40 ;  /* 0x00000040ffbd7424 */ /* 0x000fe400078e00ff */
[----:B------:R-:W-:Y:S02]  /*3630*/  VIADD R184, R198, 0x2000 ;  /* 0x00002000c6b87836 */ /* 0x000fe40000000000 */
[----:B------:R-:W-:Y:S01]  /*3640*/  VIADD R187, R197, 0x2000 ;  /* 0x00002000c5bb7836 */ /* 0x000fe20000000000 */
[----:B--23--:R-:W2:Y:S01]  /*3650*/  @P4 LDC.64 R6, c[0x0][0x3d0] ;  /* 0x0000f400ff064b82 */ /* 0x00cea20000000a00 */
[----:B------:R-:W-:Y:S01]  /*3660*/  IMAD.IADD R252, R24, 0x1, R220 ;  /* 0x0000000118fc7824 */ /* 0x000fe200078e02dc */
[----:B------:R-:W-:Y:S01]  /*3670*/  CS2R R94, SRZ ;  /* 0x00000000005e7805 */ /* 0x000fe2000001ff00 */
[----:B------:R-:W-:Y:S01]  /*3680*/  IMAD.MOV.U32 R203, RZ, RZ, RZ ;  /* 0x000000ffffcb7224 */ /* 0x000fe200078e00ff */
[----:B------:R-:W-:Y:S01]  /*3690*/  CS2R R92, SRZ ;  /* 0x00000000005c7805 */ /* 0x000fe2000001ff00 */
[----:B------:R-:W-:Y:S01]  /*36a0*/  IMAD R248, R244, 0x18, RZ ;  /* 0x00000018f4f87824 */ /* 0x000fe200078e02ff */
[----:B------:R-:W-:-:S04]  /*36b0*/  DEPBAR.LE SB0, 0x1 ;  /* 0x000080400000791a */ /* 0x000fc80000000000 */
[C---:B------:R-:W-:Y:S01]  /*36c0*/  IMAD.SHL.U32 R247, R244.reuse, 0x20, RZ ;  /* 0x00000020f4f77824 */ /* 0x040fe200078e00ff */
[----:B------:R-:W-:Y:S01]  /*36d0*/  CS2R R98, SRZ ;  /* 0x0000000000627805 */ /* 0x000fe2000001ff00 */
[C---:B------:R-:W-:Y:S01]  /*36e0*/  IMAD R246, R244.reuse, 0x28, RZ ;  /* 0x00000028f4f67824 */ /* 0x040fe200078e02ff */
[----:B------:R-:W-:Y:S01]  /*36f0*/  CS2R R96, SRZ ;  /* 0x0000000000607805 */ /* 0x000fe2000001ff00 */
[----:B------:R-:W-:Y:S01]  /*3700*/  IMAD R245, R244, 0x30, RZ ;  /* 0x00000030f4f57824 */ /* 0x000fe200078e02ff */
[----:B------:R-:W-:Y:S01]  /*3710*/  CS2R R90, SRZ ;  /* 0x00000000005a7805 */ /* 0x000fe2000001ff00 */
[----:B------:R-:W-:Y:S01]  /*3720*/  IMAD.MOV.U32 R207, RZ, RZ, R202 ;  /* 0x000000ffffcf7224 */ /* 0x000fe200078e00ca */
[----:B------:R-:W-:Y:S02]  /*3730*/  CS2R R88, SRZ ;  /* 0x0000000000587805 */ /* 0x000fe4000001ff00 */
[----:B------:R-:W-:Y:S02]  /*3740*/  CS2R R86, SRZ ;  /* 0x0000000000567805 */ /* 0x000fe4000001ff00 */
[----:B------:R-:W-:-:S02]  /*3750*/  CS2R R84, SRZ ;  /* 0x0000000000547805 */ /* 0x000fc4000001ff00 */
[----:B------:R-:W-:Y:S02]  /*3760*/  CS2R R78, SRZ ;  /* 0x00000000004e7805 */ /* 0x000fe4000001ff00 */
[----:B------:R-:W-:Y:S02]  /*3770*/  CS2R R76, SRZ ;  /* 0x00000000004c7805 */ /* 0x000fe4000001ff00 */
[----:B------:R-:W-:Y:S02]  /*3780*/  CS2R R82, SRZ ;  /* 0x0000000000527805 */ /* 0x000fe4000001ff00 */
[----:B------:R-:W-:Y:S01]  /*3790*/  CS2R R80, SRZ ;  /* 0x0000000000507805 */ /* 0x000fe2000001ff00 */
[----:B--2---:R-:W-:Y:S01]  /*37a0*/  @P4 IMAD.WIDE.U32 R4, R43, R6, R46 ;  /* 0x000000062b044225 */ /* 0x004fe200078e002e */
[----:B------:R-:W-:Y:S02]  /*37b0*/  CS2R R74, SRZ ;  /* 0x00000000004a7805 */ /* 0x000fe4000001ff00 */
[----:B------:R-:W-:-:S02]  /*37c0*/  CS2R R72, SRZ ;  /* 0x0000000000487805 */ /* 0x000fc4000001ff00 */
[----:B------:R-:W-:Y:S02]  /*37d0*/  CS2R R70, SRZ ;  /* 0x0000000000467805 */ /* 0x000fe4000001ff00 */
[----:B------:R-:W-:Y:S02]  /*37e0*/  CS2R R68, SRZ ;  /* 0x0000000000447805 */ /* 0x000fe4000001ff00 */
[----:B------:R-:W-:Y:S02]  /*37f0*/  CS2R R44, SRZ ;  /* 0x00000000002c7805 */ /* 0x000fe4000001ff00 */
[----:B------:R-:W-:Y:S02]  /*3800*/  CS2R R50, SRZ ;  /* 0x0000000000327805 */ /* 0x000fe4000001ff00 */
        /* <DEDUP_REMOVED lines=8> */
[----:B------:R-:W-:Y:S01]  /*3890*/  CS2R R20, SRZ ;  /* 0x0000000000147805 */ /* 0x000fe2000001ff00 */
[----:B------:R-:W-:Y:S01]  /*38a0*/  ULDC UR8, c[0x0][0x2ec] ;  /* 0x0000bb0000087ab9 */ /* 0x000fe20000000800 */
[C---:B----4-:R-:W-:Y:S01]  /*38b0*/  VIADD R2, R8.reuse, 0x8 ;  /* 0x0000000808027836 */ /* 0x050fe20000000000 */
[----:B------:R-:W-:Y:S01]  /*38c0*/  SHF.R.S32.HI R0, RZ, 0x1f, R8 ;  /* 0x0000001fff007819 */ /* 0x000fe20000011408 */
[C---:B------:R-:W-:Y:S01]  /*38d0*/  IMAD.SHL.U32 R240, R8.reuse, 0x4, RZ ;  /* 0x0000000408f07824 */ /* 0x040fe200078e00ff */
[-C--:B------:R-:W-:Y:S02]  /*38e0*/  ISETP.GE.AND P3, PT, R8, R13.reuse, PT ;  /* 0x0000000d0800720c */ /* 0x080fe40003f66270 */
[----:B------:R-:W-:Y:S02]  /*38f0*/  ISETP.GE.AND P2, PT, R2, R13, PT ;  /* 0x0000000d0200720c */ /* 0x000fe40003f46270 */
[----:B------:R-:W-:Y:S01]  /*3900*/  SHF.L.U64.HI R239, R8, 0x2, R0 ;  /* 0x0000000208ef7819 */ /* 0x000fe20000010200 */
[----:B------:R-:W-:Y:S01]  /*3910*/  @P4 IMAD R0, R41, R6, RZ ;  /* 0x0000000629004224 */ /* 0x000fe200078e02ff */
[----:B------:R-:W-:-:S03]  /*3920*/  IADD3 R2, P1, R240, R222, RZ ;  /* 0x000000def0027210 */ /* 0x000fc60007f3e0ff */
[----:B------:R-:W-:Y:S02]  /*3930*/  @P4 IMAD R7, R43, R7, R0 ;  /* 0x000000072b074224 */ /* 0x000fe400078e0200 */
[----:B------:R-:W-:Y:S01]  /*3940*/  IMAD.X R3, R239, 0x1, R221, P1 ;  /* 0x00000001ef037824 */ /* 0x000fe200008e06dd */
[----:B------:R-:W-:Y:S01]  /*3950*/  @P4 LEA R6, P1, R4, UR6, 0x2 ;  /* 0x0000000604064c11 */ /* 0x000fe2000f8210ff */
[----:B------:R-:W-:Y:S01]  /*3960*/  @P4 IMAD.IADD R7, R5, 0x1, R7 ;  /* 0x0000000105074824 */ /* 0x000fe200078e0207 */
[----:B------:R-:W-:Y:S01]  /*3970*/  LEA.HI R0, R42, R40, RZ, 0x4 ;  /* 0x000000282a007211 */ /* 0x000fe200078f20ff */
[----:B------:R-:W2:Y:S01]  /*3980*/  @P4 LDC R5, c[0x0][0x2e8] ;  /* 0x0000ba00ff054b82 */ /* 0x000ea20000000800 */
[----:B------:R-:W5:Y:S01]  /*3990*/  @!P3 LDG.E R216, desc[UR16][R2.64] ;  /* 0x0000001002d8b981 */ /* 0x000f62000c1e1900 */
[----:B------:R-:W-:-:S03]  /*39a0*/  VIADD R9, R219, 0x20 ;  /* 0x00000020db097836 */ /* 0x000fc60000000000 */
[----:B------:R3:W5:Y:S01]  /*39b0*/  @!P2 LDG.E R217, desc[UR16][R2.64+0x20] ;  /* 0x0000201002d9a981 */ /* 0x000762000c1e1900 */
[----:B------:R-:W-:Y:S01]  /*39c0*/  @P4 LEA.HI.X R7, R4, UR7, R7, 0x2, P1 ;  /* 0x0000000704074c11 */ /* 0x000fe200088f1407 */
[C---:B------:R-:W-:Y:S02]  /*39d0*/  VIADD R11, R219.reuse, 0x40 ;  /* 0x00000040db0b7836 */ /* 0x040fe40000000000 */
[----:B------:R-:W-:Y:S01]  /*39e0*/  VIADD R10, R219, 0x60 ;  /* 0x00000060db0a7836 */ /* 0x000fe20000000000 */
[----:B------:R-:W-:Y:S01]  /*39f0*/  BAR.SYNC.DEFER_BLOCKING 0x0 ;  /* 0x0000000000007b1d */ /* 0x000fe20000010000 */
[----:B------:R-:W-:Y:S02]  /*3a00*/  LOP3.LUT R0, R0, 0xfffffff0, RZ, 0xc0, !PT ;  /* 0xfffffff000007812 */ /* 0x000fe400078ec0ff */
[----:B------:R-:W-:Y:S02]  /*3a10*/  LEA.HI R4, R42, R40, RZ, 0x7 ;  /* 0x000000282a047211 */ /* 0x000fe400078f38ff */
[----:B------:R-:W-:-:S02]  /*3a20*/  SEL R184, R184, R198, !P0 ;  /* 0x000000c6b8b87207 */ /* 0x000fc40004000000 */
[----:B------:R-:W-:Y:S02]  /*3a30*/  SEL R187, R187, R197, !P0 ;  /* 0x000000c5bbbb7207 */ /* 0x000fe40004000000 */
[----:B------:R-:W-:Y:S01]  /*3a40*/  IADD3 R252, -R208, 0x40, R252 ;  /* 0x00000040d0fc7810 */ /* 0x000fe20007ffe1fc */
[----:B------:R-:W-:Y:S01]  /*3a50*/  IMAD R244, R244, 0x38, RZ ;  /* 0x00000038f4f47824 */ /* 0x000fe200078e02ff */
[----:B------:R-:W-:Y:S02]  /*3a60*/  CS2R R46, SRZ ;  /* 0x00000000002e7805 */ /* 0x000fe4000001ff00 */
[----:B------:R-:W-:Y:S01]  /*3a70*/  CS2R R24, SRZ ;  /* 0x0000000000187805 */ /* 0x000fe2000001ff00 */
[----:B------:R-:W-:Y:S01]  /*3a80*/  ULDC UR6, c[0x0][0x2d0] ;  /* 0x0000b40000067ab9 */ /* 0x000fe20000000800 */
[----:B--2---:R-:W2:Y:S01]  /*3a90*/  @P4 MUFU.RCP R5, R5 ;  /* 0x0000000500054308 */ /* 0x004ea20000001000 */
[----:B------:R-:W-:Y:S01]  /*3aa0*/  ULDC UR7, c[0x0][0x398] ;  /* 0x0000e60000077ab9 */ /* 0x000fe20000000800 */
[----:B------:R4:W2:Y:S01]  /*3ab0*/  @P4 LDG.E R6, desc[UR16][R6.64] ;  /* 0x0000001006064981 */ /* 0x0008a2000c1e1900 */
[----:B------:R-:W-:Y:S01]  /*3ac0*/  IMAD.IADD R0, R40, 0x1, -R0 ;  /* 0x0000000128007824 */ /* 0x000fe200078e0a00 */
[----:B------:R-:W-:-:S02]  /*3ad0*/  CS2R R42, SRZ ;  /* 0x00000000002a7805 */ /* 0x000fc4000001ff00 */
[----:B------:R-:W-:Y:S01]  /*3ae0*/  LEA R184, R184, UR5, 0x1 ;  /* 0x00000005b8b87c11 */ /* 0x000fe2000f8e08ff */
[----:B------:R1:W1:Y:S01]  /*3af0*/  LDSM.16.M88.4 R104, [R140+0x10000] ;  /* 0x010000008c68783b */ /* 0x0002620000000200 */
[----:B------:R-:W-:Y:S01]  /*3b00*/  LEA R187, R187, UR5, 0x1 ;  /* 0x00000005bbbb7c11 */ /* 0x000fe2000f8e08ff */
[----:B------:R-:W-:Y:S01]  /*3b10*/  VIADD R252, R252, -UR4 ;  /* 0x80000004fcfc7c36 */ /* 0x000fe20008000000 */
[----:B---3--:R-:W-:Y:S01]  /*3b20*/  SHF.R.S32.HI R2, RZ, 0x1f, R0 ;  /* 0x0000001fff027819 */ /* 0x008fe20000011400 */
[----:B------:R3:W1:Y:S01]  /*3b30*/  LDSM.16.M88.4 R108, [R140+0x10800] ;  /* 0x010800008c6c783b */ /* 0x0006620000000200 */
[----:B------:R-:W-:Y:S02]  /*3b40*/  ULDC UR4, c[0x0][0x2dc] ;  /* 0x0000b70000047ab9 */ /* 0x000fe40000000800 */
[----:B------:R-:W-:Y:S01]  /*3b50*/  LEA.HI R2, R2, R0, RZ, 0x3 ;  /* 0x0000000002027211 */ /* 0x000fe200078f18ff */
[----:B------:R3:W1:Y:S03]  /*3b60*/  LDSM.16.M88.4 R136, [R140+0x12000] ;  /* 0x012000008c88783b */ /* 0x0006660000000200 */
[----:B------:R-:W-:Y:S01]  /*3b70*/  LOP3.LUT R3, R2, 0xfffffff8, RZ, 0xc0, !PT ;  /* 0xfffffff802037812 */ /* 0x000fe200078ec0ff */
[----:B------:R-:W1:Y:S01]  /*3b80*/  LDSM.16.M88.4 R140, [R140+0x12800] ;  /* 0x012800008c8c783b */ /* 0x000e620000000200 */
[----:B------:R-:W-:-:S03]  /*3b90*/  SHF.R.S32.HI R2, RZ, 0x7, R4 ;  /* 0x00000007ff027819 */ /* 0x000fc60000011404 */
[----:B------:R-:W-:Y:S01]  /*3ba0*/  IMAD.IADD R3, R0, 0x1, -R3 ;  /* 0x0000000100037824 */ /* 0x000fe200078e0a03 */
[----:B------:R3:W1:Y:S01]  /*3bb0*/  LDSM.16.M88.4 R112, [R190] ;  /* 0x00000000be70783b */ /* 0x0006620000000200 */
[----:B------:R-:W-:Y:S02]  /*3bc0*/  IMAD.SHL.U32 R0, R2, 0x20, RZ ;  /* 0x0000002002007824 */ /* 0x000fe400078e00ff */
[C---:B------:R-:W-:Y:S01]  /*3bd0*/  IMAD.IADD R2, R209.reuse, 0x1, R9 ;  /* 0x00000001d1027824 */ /* 0x040fe200078e0209 */
[----:B----4-:R-:W-:Y:S01]  /*3be0*/  LOP3.LUT R7, R32, 0xfffffff8, RZ, 0xc0, !PT ;  /* 0xfffffff820077812 */ /* 0x010fe200078ec0ff */
[----:B------:R3:W4:Y:S01]  /*3bf0*/  LDSM.16.M88.4 R116, [R190+0x800] ;  /* 0x00080000be74783b */ /* 0x0007220000000200 */
[----:B------:R-:W-:Y:S01]  /*3c00*/  CS2R R32, SRZ ;  /* 0x0000000000207805 */ /* 0x000fe2000001ff00 */
[----:B------:R-:W-:Y:S02]  /*3c10*/  IMAD.IADD R238, R209, 0x1, R2 ;  /* 0x00000001d1ee7824 */ /* 0x000fe400078e0202 */
[C---:B------:R-:W-:Y:S01]  /*3c20*/  IMAD.IADD R4, R40.reuse, 0x1, -R7 ;  /* 0x0000000128047824 */ /* 0x040fe200078e0a07 */
[----:B------:R3:W1:Y:S01]  /*3c30*/  LDSM.16.M88.4 R120, [R188] ;  /* 0x00000000bc78783b */ /* 0x0006620000000200 */
[----:B------:R-:W-:-:S02]  /*3c40*/  IMAD.SHL.U32 R40, R40, 0x2, RZ ;  /* 0x0000000228287824 */ /* 0x000fc400078e00ff */
[C---:B------:R-:W-:Y:S01]  /*3c50*/  IMAD.IADD R231, R209.reuse, 0x1, R238 ;  /* 0x00000001d1e77824 */ /* 0x040fe200078e02ee */
[----:B------:R-:W-:Y:S01]  /*3c60*/  LOP3.LUT P3, RZ, R4, 0x2, RZ, 0xc0, !PT ;  /* 0x0000000204ff7812 */ /* 0x000fe2000786c0ff */
[----:B------:R3:W1:Y:S01]  /*3c70*/  LDSM.16.M88.4 R124, [R188+0x800] ;  /* 0x00080000bc7c783b */ /* 0x0006620000000200 */
[----:B------:R-:W-:Y:S01]  /*3c80*/  LOP3.LUT R0, R0, 0x6, R40, 0xf8, !PT ;  /* 0x0000000600007812 */ /* 0x000fe200078ef828 */
[----:B------:R-:W-:Y:S01]  /*3c90*/  IMAD.IADD R4, R209, 0x1, R11 ;  /* 0x00000001d1047824 */ /* 0x000fe200078e020b */
[----:B------:R-:W-:Y:S01]  /*3ca0*/  SEL R164, R164, 0xffffffe0, !P3 ;  /* 0xffffffe0a4a47807 */ /* 0x000fe20005800000 */
[----:B------:R3:W1:Y:S01]  /*3cb0*/  LDSM.16.M88.4 R144, [R190+0x2000] ;  /* 0x00200000be90783b */ /* 0x0006620000000200 */
[----:B------:R-:W-:Y:S01]  /*3cc0*/  R2P PR, R3, 0x6 ;  /* 0x0000000603007804 */ /* 0x000fe20000000000 */
[----:B------:R-:W-:Y:S01]  /*3cd0*/  IMAD R204, R251, 0x40, R0 ;  /* 0x00000040fbcc7824 */ /* 0x000fe200078e0200 */
[----:B------:R-:W-:Y:S01]  /*3ce0*/  CS2R R40, SRZ ;  /* 0x0000000000287805 */ /* 0x000fe2000001ff00 */
[----:B------:R-:W-:Y:S01]  /*3cf0*/  IMAD.IADD R164, R164, 0x1, R188 ;  /* 0x00000001a4a47824 */ /* 0x000fe200078e02bc */
[----:B------:R3:W1:Y:S01]  /*3d00*/  LDSM.16.M88.4 R148, [R190+0x2800] ;  /* 0x00280000be94783b */ /* 0x0006620000000200 */
[C---:B------:R-:W-:Y:S01]  /*3d10*/  IMAD.IADD R3, R209.reuse, 0x1, R10 ;  /* 0x00000001d1037824 */ /* 0x040fe200078e020a */
[----:B------:R-:W-:Y:S01]  /*3d20*/  IADD3 R0, -R220, R8, -R204 ;  /* 0x00000008dc007210 */ /* 0x000fe20007ffe9cc */
[C---:B------:R-:W-:Y:S01]  /*3d30*/  IMAD.IADD R237, R209.reuse, 0x1, R4 ;  /* 0x00000001d1ed7824 */ /* 0x040fe200078e0204 */
[----:B------:R3:W1:Y:S01]  /*3d40*/  LDSM.16.M88.4 R128, [R164] ;  /* 0x00000000a480783b */ /* 0x0006620000000200 */
[C---:B------:R-:W-:Y:S01]  /*3d50*/  IMAD.IADD R234, R209.reuse, 0x1, R3 ;  /* 0x00000001d1ea7824 */ /* 0x040fe200078e0203 */
[----:B------:R-:W-:Y:S01]  /*3d60*/  SEL R192, R192, 0xffffffe0, !P1 ;  /* 0xffffffe0c0c07807 */ /* 0x000fe20004800000 */
[----:B------:R-:W-:Y:S01]  /*3d70*/  IMAD.IADD R0, R0, 0x1, R208 ;  /* 0x0000000100007824 */ /* 0x000fe200078e02d0 */
[----:B------:R3:W1:Y:S01]  /*3d80*/  LDSM.16.M88.4 R132, [R164+0x800] ;  /* 0x00080000a484783b */ /* 0x0006620000000200 */
[----:B------:R-:W-:Y:S01]  /*3d90*/  IMAD.IADD R236, R209, 0x1, R237 ;  /* 0x00000001d1ec7824 */ /* 0x000fe200078e02ed */
[----:B------:R-:W-:Y:S01]  /*3da0*/  SEL R189, R189, 0xffffffc0, !P2 ;  /* 0xffffffc0bdbd7807 */ /* 0x000fe20005000000 */
[C---:B------:R-:W-:Y:S01]  /*3db0*/  IMAD.IADD R233, R209.reuse, 0x1, R234 ;  /* 0x00000001d1e97824 */ /* 0x040fe200078e02ea */
[----:B------:R3:W1:Y:S01]  /*3dc0*/  LDSM.16.M88.4 R160, [R164+0x2000] ;  /* 0x00200000a4a0783b */ /* 0x0006620000000200 */
[----:B------:R-:W-:-:S02]  /*3dd0*/  IMAD.IADD R235, R209, 0x1, R236 ;  /* 0x00000001d1eb7824 */ /* 0x000fc400078e02ec */
[C---:B------:R-:W-:Y:S01]  /*3de0*/  IMAD.IADD R232, R209.reuse, 0x1, R233 ;  /* 0x00000001d1e87824 */ /* 0x040fe200078e02e9 */
[----:B------:R-:W1:Y:S01]  /*3df0*/  LDSM.16.M88.4 R164, [R164+0x2800] ;  /* 0x00280000a4a4783b */ /* 0x000e620000000200 */
[C---:B------:R-:W-:Y:S02]  /*3e00*/  IMAD.IADD R230, R209.reuse, 0x1, R231 ;  /* 0x00000001d1e67824 */ /* 0x040fe400078e02e7 */
[----:B------:R-:W-:Y:S01]  /*3e10*/  IMAD.IADD R193, R194, 0x1, R192 ;  /* 0x00000001c2c17824 */ /* 0x000fe200078e02c0 */
[----:B------:R3:W1:Y:S01]  /*3e20*/  LDSM.16.M88.4 R152, [R188+0x2000] ;  /* 0x00200000bc98783b */ /* 0x0006620000000200 */
[C---:B------:R-:W-:Y:S02]  /*3e30*/  IMAD.IADD R243, R209.reuse, 0x1, R235 ;  /* 0x00000001d1f37824 */ /* 0x040fe400078e02eb */
[C---:B------:R-:W-:Y:S01]  /*3e40*/  IMAD.IADD R242, R209.reuse, 0x1, R232 ;  /* 0x00000001d1f27824 */ /* 0x040fe200078e02e8 */
[----:B------:R3:W1:Y:S01]  /*3e50*/  LDSM.16.M88.4 R156, [R188+0x2800] ;  /* 0x00280000bc9c783b */ /* 0x0006620000000200 */
[----:B------:R-:W-:-:S02]  /*3e60*/  IMAD.IADD R241, R209, 0x1, R230 ;  /* 0x00000001d1f17824 */ /* 0x000fc400078e02e6 */
[----:B------:R-:W-:Y:S01]  /*3e70*/  IMAD.IADD R195, R194, 0x1, R189 ;  /* 0x00000001c2c37824 */ /* 0x000fe200078e02bd */
[----:B------:R3:W-:Y:S01]  /*3e80*/  STL [R1+0x8], R0 ;  /* 0x0000080001007387 */ /* 0x0007e20000100800 */
[----:B------:R-:W-:Y:S02]  /*3e90*/  IMAD.IADD R196, R189, 0x1, R193 ;  /* 0x00000001bdc47824 */ /* 0x000fe400078e02c1 */
[----:B-1234-:R-:W-:-:S07]  /*3ea0*/  @P4 FMUL.FTZ R203, R6, R5 ;  /* 0x0000000506cb4220 */ /* 0x01efce0000410000 */
.L_x_256:
[----:B------:R-:W0:Y:S01]  /*3eb0*/  LDGDEPBAR ;  /* 0x00000000000079af */ /* 0x000e220000000000 */
[----:B------:R-:W-:Y:S01]  /*3ec0*/  LEA R0, R199, UR5, 0x1 ;  /* 0x00000005c7007c11 */ /* 0x000fe2000f8e08ff */
[C---:B------:R-:W-:Y:S01]  /*3ed0*/  IMAD.IADD R2, R187.reuse, 0x1, R192 ;  /* 0x00000001bb027824 */ /* 0x040fe200078e02c0 */
[----:B------:R-:W-:Y:S01]  /*3ee0*/  IADD3 R100, P0, R240, R228, RZ ;  /* 0x000000e4f0647210 */ /* 0x000fe20007f1e0ff */
[----:B------:R-:W2:Y:S01]  /*3ef0*/  LDL R171, [R1+0x8] ;  /* 0x0000080001ab7983 */ /* 0x000ea20000100800 */
[--C-:B------:R-:W-:Y:S02]  /*3f00*/  IMAD.IADD R168, R187, 0x1, R189.reuse ;  /* 0x00000001bba87824 */ /* 0x100fe400078e02bd */
[----:B------:R-:W-:Y:S02]  /*3f10*/  IMAD.IADD R3, R2, 0x1, R189 ;  /* 0x0000000102037824 */ /* 0x000fe400078e02bd */
[----:B------:R-:W-:Y:S01]  /*3f20*/  IMAD.X R101, R239, 0x1, R227, P0 ;  /* 0x00000001ef657824 */ /* 0x000fe200000e06e3 */
[----:B------:R-:W-:Y:S04]  /*3f30*/  DEPBAR.LE SB0, 0x0 ;  /* 0x000080000000791a */ /* 0x000fe80000000000 */
[----:B------:R-:W-:Y:S06]  /*3f40*/  BAR.SYNC.DEFER_BLOCKING 0x0 ;  /* 0x0000000000007b1d */ /* 0x000fec0000010000 */
[----:B------:R-:W-:Y:S04]  /*3f50*/  LDSM.16.M88.4 R16, [R187] ;  /* 0x00000000bb10783b */ /* 0x000fe80000000200 */
[----:B------:R-:W1:Y:S04]  /*3f60*/  LDSM.16.M88.4 R8, [R0+0xc000] ;  /* 0x00c000000008783b */ /* 0x000e680000000200 */
[----:B------:R-:W3:Y:S04]  /*3f70*/  LDSM.16.M88.4 R52, [R0+0xc800] ;  /* 0x00c800000034783b */ /* 0x000ee80000000200 */
[----:B------:R-:W-:Y:S04]  /*3f80*/  LDSM.16.M88.4 R56, [R2] ;  /* 0x000000000238783b */ /* 0x000fe80000000200 */
[----:B------:R-:W4:Y:S04]  /*3f90*/  LDSM.16.M88.4 R60, [R190+-0x4000] ;  /* 0xffc00000be3c783b */ /* 0x000f280000000200 */
[----:B------:R-:W4:Y:S04]  /*3fa0*/  LDSM.16.M88.4 R64, [R190+-0x3800] ;  /* 0xffc80000be40783b */ /* 0x000f280000000200 */
[----:B-----5:R-:W5:Y:S04]  /*3fb0*/  LDG.E R170, desc[UR16][R100.64] ;  /* 0x0000001064aa7981 */ /* 0x020f68000c1e1900 */
[----:B------:R3:W5:Y:S01]  /*3fc0*/  LDG.E R169, desc[UR16][R100.64+0x20] ;  /* 0x0000201064a97981 */ /* 0x000762000c1e1900 */
[C---:B-1----:R-:W-:Y:S06]  /*3fd0*/  HMMA.16816.F32 R4, R16.reuse, R8, RZ ;  /* 0x000000081004723c */ /* 0x042fec00000018ff */
[C---:B------:R-:W-:Y:S01]  /*3fe0*/  HMMA.16816.F32 R8, R16.reuse, R10, RZ ;  /* 0x0000000a1008723c */ /* 0x040fe200000018ff */
[----:B---3--:R-:W-:Y:S05]  /*3ff0*/  LDSM.16.M88.4 R100, [R190+-0x2000] ;  /* 0xffe00000be64783b */ /* 0x008fea0000000200 */
[C---:B------:R-:W-:Y:S06]  /*4000*/  HMMA.16816.F32 R12, R16.reuse, R52, RZ ;  /* 0x00000034100c723c */ /* 0x040fec00000018ff */
[----:B------:R-:W-:Y:S01]  /*4010*/  HMMA.16816.F32 R16, R16, R54, RZ ;  /* 0x000000361010723c */ /* 0x000fe200000018ff */
[----:B------:R-:W-:Y:S05]  /*4020*/  LDSM.16.M88.4 R52, [R168] ;  /* 0x00000000a834783b */ /* 0x000fea0000000200 */
[C---:B----4-:R-:W-:Y:S06]  /*4030*/  HMMA.16816.F32 R4, R56.reuse, R60, R4 ;  /* 0x0000003c3804723c */ /* 0x050fec0000001804 */
[C---:B------:R-:W-:Y:S01]  /*4040*/  HMMA.16816.F32 R8, R56.reuse, R62, R8 ;  /* 0x0000003e3808723c */ /* 0x040fe20000001808 */
[----:B------:R-:W1:Y:S05]  /*4050*/  LDSM.16.M88.4 R60, [R188+-0x4000] ;  /* 0xffc00000bc3c783b */ /* 0x000e6a0000000200 */
[C---:B------:R-:W-:Y:S06]  /*4060*/  HMMA.16816.F32 R12, R56.reuse, R64, R12 ;  /* 0x00000040380c723c */ /* 0x040fec000000180c */
[----:B------:R-:W-:Y:S01]  /*4070*/  HMMA.16816.F32 R16, R56, R66, R16 ;  /* 0x000000423810723c */ /* 0x000fe20000001810 */
[----:B------:R-:W3:Y:S04]  /*4080*/  LDSM.16.M88.4 R56, [R188+-0x3800] ;  /* 0xffc80000bc38783b */ /* 0x000ee80000000200 */
[----:B------:R-:W-:Y:S01]  /*4090*/  LDSM.16.M88.4 R64, [R191] ;  /* 0x00000000bf40783b */ /* 0x000fe20000000200 */
[C---:B-1----:R-:W-:Y:S06]  /*40a0*/  HMMA.16816.F32 R4, R52.reuse, R60, R4 ;  /* 0x0000003c3404723c */ /* 0x042fec0000001804 */
[C---:B------:R-:W-:Y:S01]  /*40b0*/  HMMA.16816.F32 R8, R52.reuse, R62, R8 ;  /* 0x0000003e3408723c */ /* 0x040fe20000001808 */
[----:B------:R-:W1:Y:S05]  /*40c0*/  LDSM.16.M88.4 R60, [R3] ;  /* 0x00000000033c783b */ /* 0x000e6a0000000200 */
[C---:B---3--:R-:W-:Y:S06]  /*40d0*/  HMMA.16816.F32 R12, R52.reuse, R56, R12 ;  /* 0x00000038340c723c */ /* 0x048fec000000180c */
[----:B------:R-:W-:Y:S01]  /*40e0*/  HMMA.16816.F32 R16, R52, R58, R16 ;  /* 0x0000003a3410723c */ /* 0x000fe20000001810 */
[----:B------:R-:W3:Y:S04]  /*40f0*/  LDSM.16.M88.4 R52, [R191+0x800] ;  /* 0x00080000bf34783b */ /* 0x000ee80000000200 */
[----:B------:R-:W-:Y:S01]  /*4100*/  LDSM.16.M88.4 R56, [R187+0x2000] ;  /* 0x00200000bb38783b */ /* 0x000fe20000000200 */
[C---:B-1----:R-:W-:Y:S06]  /*4110*/  HMMA.16816.F32 R4, R60.reuse, R64, R4 ;  /* 0x000000403c04723c */ /* 0x042fec0000001804 */
[C---:B------:R-:W-:Y:S01]  /*4120*/  HMMA.16816.F32 R8, R60.reuse, R66, R8 ;  /* 0x000000423c08723c */ /* 0x040fe20000001808 */
[----:B------:R-:W1:Y:S05]  /*4130*/  LDSM.16.M88.4 R64, [R0+0xe000] ;  /* 0x00e000000040783b */ /* 0x000e6a0000000200 */
[C---:B---3--:R-:W-:Y:S06]  /*4140*/  HMMA.16816.F32 R12, R60.reuse, R52, R12 ;  /* 0x000000343c0c723c */ /* 0x048fec000000180c */
[----:B------:R-:W-:Y:S01]  /*4150*/  HMMA.16816.F32 R16, R60, R54, R16 ;  /* 0x000000363c10723c */ /* 0x000fe20000001810 */
[----:B------:R-:W3:Y:S04]  /*4160*/  LDSM.16.M88.4 R52, [R0+0xe800] ;  /* 0x00e800000034783b */ /* 0x000ee80000000200 */
[----:B------:R4:W3:Y:S02]  /*4170*/  LDSM.16.M88.4 R60, [R2+0x2000] ;  /* 0x00200000023c783b */ /* 0x0008e40000000200 */
[----:B----4-:R-:W-:Y:S01]  /*4180*/  IMAD.SHL.U32 R2, R206, 0x40, RZ ;  /* 0x00000040ce027824 */ /* 0x010fe200078e00ff */
[C---:B-1----:R-:W-:Y:S06]  /*4190*/  HMMA.16816.F32 R4, R56.reuse, R64, R4 ;  /* 0x000000403804723c */ /* 0x042fec0000001804 */
[C---:B------:R-:W-:Y:S01]  /*41a0*/  HMMA.16816.F32 R8, R56.reuse, R66, R8 ;  /* 0x000000423808723c */ /* 0x040fe20000001808 */
[----:B------:R-:W1:Y:S05]  /*41b0*/  LDSM.16.M88.4 R64, [R190+-0x1800] ;  /* 0xffe80000be40783b */ /* 0x000e6a0000000200 */
[C---:B---3--:R-:W-:Y:S06]  /*41c0*/  HMMA.16816.F32 R12, R56.reuse, R52, R12 ;  /* 0x00000034380c723c */ /* 0x048fec000000180c */
[----:B------:R-:W-:Y:S01]  /*41d0*/  HMMA.16816.F32 R16, R56, R54, R16 ;  /* 0x000000363810723c */ /* 0x000fe20000001810 */
[----:B------:R-:W-:Y:S04]  /*41e0*/  LDSM.16.M88.4 R52, [R168+0x2000] ;  /* 0x00200000a834783b */ /* 0x000fe80000000200 */
[----:B------:R-:W3:Y:S01]  /*41f0*/  LDSM.16.M88.4 R56, [R188+-0x2000] ;  /* 0xffe00000bc38783b */ /* 0x000ee20000000200 */
[C---:B------:R-:W-:Y:S06]  /*4200*/  HMMA.16816.F32 R4, R60.reuse, R100, R4 ;  /* 0x000000643c04723c */ /* 0x040fec0000001804 */
[C---:B------:R-:W-:Y:S01]  /*4210*/  HMMA.16816.F32 R8, R60.reuse, R102, R8 ;  /* 0x000000663c08723c */ /* 0x040fe20000001808 */
[----:B------:R-:W4:Y:S04]  /*4220*/  LDSM.16.M88.4 R100, [R188+-0x1800] ;  /* 0xffe80000bc64783b */ /* 0x000f280000000200 */
[----:B--2---:R-:W-:Y:S01]  /*4230*/  IMAD.IADD R0, R171, 0x1, R2 ;  /* 0x00000001ab007824 */ /* 0x004fe200078e0202 */
[C---:B-1----:R-:W-:Y:S06]  /*4240*/  HMMA.16816.F32 R12, R60.reuse, R64, R12 ;  /* 0x000000403c0c723c */ /* 0x042fec000000180c */
[----:B------:R-:W-:Y:S01]  /*4250*/  HMMA.16816.F32 R16, R60, R66, R16 ;  /* 0x000000423c10723c */ /* 0x000fe20000001810 */
[----:B------:R1:W-:Y:S04]  /*4260*/  LDSM.16.M88.4 R60, [R3+0x2000] ;  /* 0x00200000033c783b */ /* 0x0003e80000000200 */
[----:B------:R-:W2:Y:S01]  /*4270*/  LDSM.16.M88.4 R64, [R191+0x2000] ;  /* 0x00200000bf40783b */ /* 0x000ea20000000200 */
[C---:B---3--:R-:W-:Y:S06]  /*4280*/  HMMA.16816.F32 R4, R52.reuse, R56, R4 ;  /* 0x000000383404723c */ /* 0x048fec0000001804 */
[C---:B------:R-:W-:Y:S01]  /*4290*/  HMMA.16816.F32 R8, R52.reuse, R58, R8 ;  /* 0x0000003a3408723c */ /* 0x040fe20000001808 */
[----:B------:R-:W3:Y:S05]  /*42a0*/  LDSM.16.M88.4 R56, [R191+0x2800] ;  /* 0x00280000bf38783b */ /* 0x000eea0000000200 */
[C---:B----4-:R-:W-:Y:S05]  /*42b0*/  HMMA.16816.F32 R12, R52.reuse, R100, R12 ;  /* 0x00000064340c723c */ /* 0x050fea000000180c */
[C---:B-1----:R-:W-:Y:S01]  /*42c0*/  VIADD R3, R0.reuse, 0x7 ;  /* 0x0000000700037836 */ /* 0x042fe20000000000 */
[----:B------:R-:W-:Y:S04]  /*42d0*/  HMMA.16816.F32 R16, R52, R102, R16 ;  /* 0x000000663410723c */ /* 0x000fe80000001810 */
[----:B------:R-:W-:Y:S03]  /*42e0*/  ISETP.GE.AND P0, PT, R3, RZ, PT ;  /* 0x000000ff0300720c */ /* 0x000fe60003f06270 */
[C---:B------:R-:W-:Y:S04]  /*42f0*/  VIADD R52, R0.reuse, 0x8 ;  /* 0x0000000800347836 */ /* 0x040fe80000000000 */
[----:B------:R-:W-:Y:S01]  /*4300*/  VIADD R55, R0, 0xffffffff ;  /* 0xffffffff00377836 */ /* 0x000fe20000000000 */
[----:B------:R-:W-:Y:S01]  /*4310*/  ISETP.GE.AND P1, PT, R52, RZ, PT ;  /* 0x000000ff3400720c */ /* 0x000fe20003f26270 */
[C---:B------:R-:W-:Y:S02]  /*4320*/  VIADD R54, R0.reuse, 0xfffffff8 ;  /* 0xfffffff800367836 */ /* 0x040fe40000000000 */
[C---:B------:R-:W-:Y:S01]  /*4330*/  VIADD R53, R0.reuse, 0xfffffff7 ;  /* 0xfffffff700357836 */ /* 0x040fe20000000000 */
[----:B------:R-:W-:Y:S01]  /*4340*/  ISETP.GE.AND P6, PT, R55, RZ, PT ;  /* 0x000000ff3700720c */ /* 0x000fe20003fc6270 */
[C---:B--2---:R-:W-:Y:S05]  /*4350*/  HMMA.16816.F32 R4, R60.reuse, R64, R4 ;  /* 0x000000403c04723c */ /* 0x044fea0000001804 */
[----:B------:R-:W-:Y:S01]  /*4360*/  @!P0 IADD3 R3, -R0, -0x7, RZ ;  /* 0xfffffff900038810 */ /* 0x000fe20007ffe1ff */
[C---:B------:R-:W-:Y:S03]  /*4370*/  HMMA.16816.F32 R8, R60.reuse, R66, R8 ;  /* 0x000000423c08723c */ /* 0x040fe60000001808 */
[----:B------:R-:W-:Y:S02]  /*4380*/  ISETP.GE.AND P5, PT, R54, RZ, PT ;  /* 0x000000ff3600720c */ /* 0x000fe40003fa6270 */
[C---:B------:R-:W-:Y:S01]  /*4390*/  @!P1 IADD3 R52, -R0.reuse, -0x8, RZ ;  /* 0xfffffff800349810 */ /* 0x040fe20007ffe1ff */
[C---:B---3--:R-:W-:Y:S03]  /*43a0*/  HMMA.16816.F32 R12, R60.reuse, R56, R12 ;  /* 0x000000383c0c723c */ /* 0x048fe6000000180c */
[----:B------:R-:W-:Y:S02]  /*43b0*/  ISETP.GE.AND P4, PT, R53, RZ, PT ;  /* 0x000000ff3500720c */ /* 0x000fe40003f86270 */
[----:B------:R-:W-:Y:S01]  /*43c0*/  I2FP.F32.S32 R52, R52 ;  /* 0x0000003400347245 */ /* 0x000fe20000201400 */
[C---:B------:R-:W-:Y:S01]  /*43d0*/  VIADD R65, R0.reuse, 0xfffffff0 ;  /* 0xfffffff000417836 */ /* 0x040fe20000000000 */
[----:B------:R-:W-:Y:S01]  /*43e0*/  IABS R66, R0 ;  /* 0x0000000000427213 */ /* 0x000fe20000000000 */
[C---:B------:R-:W-:Y:S01]  /*43f0*/  VIADD R56, R0.reuse, 0xffffffe7 ;  /* 0xffffffe700387836 */ /* 0x040fe20000000000 */
[----:B------:R-:W-:Y:S03]  /*4400*/  HMMA.16816.F32 R16, R60, R58, R16 ;  /* 0x0000003a3c10723c */ /* 0x000fe60000001810 */
[----:B------:R-:W-:Y:S01]  /*4410*/  ISETP.GE.AND P3, PT, R65, RZ, PT ;  /* 0x000000ff4100720c */ /* 0x000fe20003f66270 */
[----:B------:R-:W-:Y:S01]  /*4420*/  VIADD R64, R0, 0xffffffef ;  /* 0xffffffef00407836 */ /* 0x000fe20000000000 */
[----:B------:R-:W-:Y:S01]  /*4430*/  ISETP.GE.AND P0, PT, R56, RZ, PT ;  /* 0x000000ff3800720c */ /* 0x000fe20003f06270 */
[C---:B------:R-:W-:Y:S01]  /*4440*/  VIADD R57, R0.reuse, 0xffffffe8 ;  /* 0xffffffe800397836 */ /* 0x040fe20000000000 */
[----:B------:R-:W-:Y:S01]  /*4450*/  @!P6 IADD3 R55, -R0, 0x1, RZ ;  /* 0x000000010037e810 */ /* 0x000fe20007ffe1ff */
[----:B------:R-:W-:Y:S01]  /*4460*/  FFMA.FTZ R6, R52, -R203, R6 ;  /* 0x800000cb34067223 */ /* 0x000fe20000010006 */
[----:B------:R-:W-:Y:S01]  /*4470*/  ISETP.GE.AND P2, PT, R64, RZ, PT ;  /* 0x000000ff4000720c */ /* 0x000fe20003f46270 */
[----:B------:R-:W1:Y:S01]  /*4480*/  LDC R52, c[0x0][0x394] ;  /* 0x0000e500ff347b82 */ /* 0x000e620000000800 */
[----:B------:R-:W-:Y:S02]  /*4490*/  ISETP.GE.AND P1, PT, R57, RZ, PT ;  /* 0x000000ff3900720c */ /* 0x000fe40003f26270 */
[C---:B------:R-:W-:Y:S02]  /*44a0*/  @!P5 IADD3 R54, -R0.reuse, 0x8, RZ ;  /* 0x000000080036d810 */ /* 0x040fe40007ffe1ff */
[C---:B------:R-:W-:Y:S02]  /*44b0*/  @!P4 IADD3 R53, -R0.reuse, 0x9, RZ ;  /* 0x000000090035c810 */ /* 0x040fe40007ffe1ff */
[C---:B------:R-:W-:Y:S02]  /*44c0*/  @!P3 IADD3 R65, -R0.reuse, 0x10, RZ ;  /* 0x000000100041b810 */ /* 0x040fe40007ffe1ff */
[----:B------:R-:W-:Y:S02]  /*44d0*/  @!P0 IADD3 R56, -R0, 0x19, RZ ;  /* 0x0000001900388810 */ /* 0x000fe40007ffe1ff */
[----:B------:R-:W-:Y:S02]  /*44e0*/  ISETP.GE.AND P0, PT, R2, R252, PT ;  /* 0x000000fc0200720c */ /* 0x000fe40003f06270 */
[C---:B------:R-:W-:Y:S02]  /*44f0*/  @!P2 IADD3 R64, -R0.reuse, 0x11, RZ ;  /* 0x000000110040a810 */ /* 0x040fe40007ffe1ff */
[----:B------:R-:W-:Y:S02]  /*4500*/  @!P1 IADD3 R57, -R0, 0x18, RZ ;  /* 0x0000001800399810 */ /* 0x000fe40007ffe1ff */
[----:B------:R-:W-:Y:S02]  /*4510*/  I2FP.F32.S32 R58, R66 ;  /* 0x00000042003a7245 */ /* 0x000fe40000201400 */
[----:B------:R-:W-:Y:S02]  /*4520*/  I2FP.F32.S32 R3, R3 ;  /* 0x0000000300037245 */ /* 0x000fe40000201400 */
[----:B------:R-:W-:Y:S01]  /*4530*/  I2FP.F32.S32 R55, R55 ;  /* 0x0000003700377245 */ /* 0x000fe20000201400 */
[CC--:B------:R-:W-:Y:S01]  /*4540*/  FFMA.FTZ R4, R58.reuse, -R203.reuse, R4 ;  /* 0x800000cb3a047223 */ /* 0x0c0fe20000010004 */
[----:B------:R-:W-:Y:S01]  /*4550*/  I2FP.F32.S32 R54, R54 ;  /* 0x0000003600367245 */ /* 0x000fe20000201400 */
[----:B------:R-:W-:Y:S01]  /*4560*/  FFMA.FTZ R7, R3, -R203, R7 ;  /* 0x800000cb03077223 */ /* 0x000fe20000010007 */
[----:B------:R-:W-:Y:S01]  /*4570*/  I2FP.F32.S32 R53, R53 ;  /* 0x0000003500357245 */ /* 0x000fe20000201400 */
[C---:B------:R-:W-:Y:S01]  /*4580*/  FFMA.FTZ R5, R55.reuse, -R203, R5 ;  /* 0x800000cb37057223 */ /* 0x040fe20000010005 */
[----:B------:R-:W-:Y:S01]  /*4590*/  I2FP.F32.S32 R65, R65 ;  /* 0x0000004100417245 */ /* 0x000fe20000201400 */
[-C--:B------:R-:W-:Y:S01]  /*45a0*/  FFMA.FTZ R11, R55, -R203.reuse, R11 ;  /* 0x800000cb370b7223 */ /* 0x080fe2000001000b */
[----:B------:R-:W-:Y:S01]  /*45b0*/  I2FP.F32.S32 R64, R64 ;  /* 0x0000004000407245 */ /* 0x000fe20000201400 */
[----:B------:R-:W-:Y:S01]  /*45c0*/  FFMA.FTZ R10, R58, -R203, R10 ;  /* 0x800000cb3a0a7223 */ /* 0x000fe2000001000a */
[----:B------:R-:W-:Y:S01]  /*45d0*/  I2FP.F32.S32 R57, R57 ;  /* 0x0000003900397245 */ /* 0x000fe20000201400 */
[CC--:B------:R-:W-:Y:S01]  /*45e0*/  FFMA.FTZ R8, R54.reuse, -R203.reuse, R8 ;  /* 0x800000cb36087223 */ /* 0x0c0fe20000010008 */
[----:B------:R-:W-:Y:S01]  /*45f0*/  I2FP.F32.S32 R56, R56 ;  /* 0x0000003800387245 */ /* 0x000fe20000201400 */
[CC--:B------:R-:W-:Y:S01]  /*4600*/  FFMA.FTZ R9, R53.reuse, -R203.reuse, R9 ;  /* 0x800000cb35097223 */ /* 0x0c0fe20000010009 */
[-C--:B------:R-:W-:Y:S01]  /*4610*/  FFMA.FTZ R14, R54, -R203.reuse, R14 ;  /* 0x800000cb360e7223 */ /* 0x080fe2000001000e */
[-C--:B------:R-:W-:Y:S01]  /*4620*/  FFMA.FTZ R15, R53, -R203.reuse, R15 ;  /* 0x800000cb350f7223 */ /* 0x080fe2000001000f */
[CC--:B------:R-:W-:Y:S01]  /*4630*/  FFMA.FTZ R12, R65.reuse, -R203.reuse, R12 ;  /* 0x800000cb410c7223 */ /* 0x0c0fe2000001000c */
[CC--:B------:R-:W-:Y:S01]  /*4640*/  FFMA.FTZ R13, R64.reuse, -R203.reuse, R13 ;  /* 0x800000cb400d7223 */ /* 0x0c0fe2000001000d */
[-C--:B------:R-:W-:Y:S01]  /*4650*/  FFMA.FTZ R18, R65, -R203.reuse, R18 ;  /* 0x800000cb41127223 */ /* 0x080fe20000010012 */
[-C--:B------:R-:W-:Y:S01]  /*4660*/  FFMA.FTZ R19, R64, -R203.reuse, R19 ;  /* 0x800000cb40137223 */ /* 0x080fe20000010013 */
[-C--:B------:R-:W-:Y:S01]  /*4670*/  FFMA.FTZ R16, R57, -R203.reuse, R16 ;  /* 0x800000cb39107223 */ /* 0x080fe20000010010 */
[----:B------:R-:W-:Y:S01]  /*4680*/  FFMA.FTZ R17, R56, -R203, R17 ;  /* 0x800000cb38117223 */ /* 0x000fe20000010011 */
[----:B------:R-:W-:Y:S06]  /*4690*/  @!P0 BRA `(.L_x_252) ;  /* 0x0000000000248947 */ /* 0x000fec0003800000 */
[----:B------:R-:W-:Y:S01]  /*46a0*/  IADD3 R53, R2, 0x40, RZ ;  /* 0x0000004002357810 */ /* 0x000fe20007ffe0ff */
[----:B------:R-:W-:Y:S04]  /*46b0*/  IMAD.SHL.U32 R0, R251, 0x40, RZ ;  /* 0x00000040fb007824 */ /* 0x000fe800078e00ff */
[C---:B------:R-:W-:Y:S02]  /*46c0*/  IMAD.IADD R3, R0.reuse, 0x1, R220 ;  /* 0x0000000100037824 */ /* 0x040fe400078e02dc */
[----:B-1----:R-:W-:Y:S03]  /*46d0*/  VIADD R52, R0, 0x40 ;  /* 0x0000004000347836 */ /* 0x002fe60000000000 */
[----:B------:R-:W-:Y:S02]  /*46e0*/  IADD3 R0, R218, R3, -R208 ;  /* 0x00000003da007210 */ /* 0x000fe40007ffe8d0 */
[----:B------:R-:W-:Y:S02]  /*46f0*/  ISETP.LT.AND P0, PT, R52, R208, PT ;  /* 0x000000d03400720c */ /* 0x000fe40003f01270 */
[----:B------:R-:W-:Y:S02]  /*4700*/  ISETP.GE.AND P1, PT, R53, R0, PT ;  /* 0x000000003500720c */ /* 0x000fe40003f26270 */
[----:B------:R-:W-:Y:S11]  /*4710*/  MOV R52, R218 ;  /* 0x000000da00347202 */ /* 0x000ff60000000f00 */
[----:B------:R-:W-:Y:S05]  /*4720*/  @!P1 BRA P0, `(.L_x_253) ;  /* 0x00000004000c9947 */ /* 0x000fea0000000000 */
.L_x_252:
[--C-:B------:R-:W-:Y:S01]  /*4730*/  IADD3 R55, R208, 0x1, -R220.reuse ;  /* 0x00000001d0377810 */ /* 0x100fe20007ffe8dc */
[----:B------:R-:W2:Y:S01]  /*4740*/  LDL R0, [R1+0xc] ;  /* 0x00000c0001007983 */ /* 0x000ea20000100800 */
[----:B-1----:R-:W-:Y:S01]  /*4750*/  IADD3 R54, -R52, R208, -R220 ;  /* 0x000000d034367210 */ /* 0x002fe20007ffe9dc */
[C---:B------:R-:W-:Y:S02]  /*4760*/  VIADD R59, R204.reuse, 0x1 ;  /* 0x00000001cc3b7836 */ /* 0x040fe40000000000 */
[----:B------:R-:W-:Y:S02]  /*4770*/  VIADD R3, R55, UR7 ;  /* 0x0000000737037c36 */ /* 0x000fe40008000000 */
[C---:B------:R-:W-:Y:S02]  /*4780*/  VIADD R58, R204.reuse, 0x8 ;  /* 0x00000008cc3a7836 */ /* 0x040fe40000000000 */
[C---:B------:R-:W-:Y:S02]  /*4790*/  VIADD R57, R204.reuse, 0x9 ;  /* 0x00000009cc397836 */ /* 0x040fe40000000000 */
[----:B------:R-:W-:Y:S02]  /*47a0*/  VIADD R56, R204, 0x10 ;  /* 0x00000010cc387836 */ /* 0x000fe40000000000 */
[----:B------:R-:W-:Y:S02]  /*47b0*/  IMAD.MOV.U32 R218, RZ, RZ, R52 ;  /* 0x000000ffffda7224 */ /* 0x000fe400078e0034 */
[----:B--2---:R-:W-:Y:S04]  /*47c0*/  IMAD.IADD R2, R0, 0x1, R2 ;  /* 0x0000000100027824 */ /* 0x004fe800078e0202 */
[----:B------:R-:W-:Y:S01]  /*47d0*/  VIADD R53, R2, 0x8 ;  /* 0x0000000802357836 */ /* 0x000fe20000000000 */
[-C--:B------:R-:W-:Y:S02]  /*47e0*/  VIADDMNMX R0, R54, R2.reuse, RZ, !PT ;  /* 0x0000000236007246 */ /* 0x080fe400078001ff */
[----:B------:R-:W-:Y:S02]  /*47f0*/  VIADDMNMX R3, R3, R2, R208, PT ;  /* 0x0000000203037246 */ /* 0x000fe400038001d0 */
[CC--:B------:R-:W-:Y:S02]  /*4800*/  ISETP.GE.AND P0, PT, R204.reuse, R0.reuse, PT ;  /* 0x00000000cc00720c */ /* 0x0c0fe40003f06270 */
[-C--:B------:R-:W-:Y:S02]  /*4810*/  ISETP.GE.AND P6, PT, R59, R0.reuse, PT ;  /* 0x000000003b00720c */ /* 0x080fe40003fc6270 */
[----:B------:R-:W-:Y:S01]  /*4820*/  IADD3 R60, R53, UR7, R55 ;  /* 0x00000007353c7c10 */ /* 0x000fe2000fffe037 */
[----:B------:R-:W-:Y:S01]  /*4830*/  VIADD R55, R204, 0x11 ;  /* 0x00000011cc377836 */ /* 0x000fe20000000000 */
[----:B------:R-:W-:Y:S01]  /*4840*/  VIADDMNMX R2, R54, R53, RZ, !PT ;  /* 0x0000003536027246 */ /* 0x000fe200078001ff */
[C---:B------:R-:W-:Y:S01]  /*4850*/  VIADD R54, R204.reuse, 0x18 ;  /* 0x00000018cc367836 */ /* 0x040fe20000000000 */
[CC--:B------:R-:W-:Y:S01]  /*4860*/  ISETP.GE.OR P0, PT, R204.reuse, R3.reuse, !P0 ;  /* 0x00000003cc00720c */ /* 0x0c0fe20004706670 */
[----:B------:R-:W-:Y:S01]  /*4870*/  VIADD R53, R204, 0x19 ;  /* 0x00000019cc357836 */ /* 0x000fe20000000000 */
[-C--:B------:R-:W-:Y:S02]  /*4880*/  ISETP.GE.OR P6, PT, R59, R3.reuse, !P6 ;  /* 0x000000033b00720c */ /* 0x080fe400077c6670 */
        /* <DEDUP_REMOVED lines=45> */
.L_x_253:
        /* <DEDUP_REMOVED lines=196> */
.L_x_254:
        /* <DEDUP_REMOVED lines=105> */
.L_x_255:
        /* <DEDUP_REMOVED lines=87> */
[CC--:B---3--:R-:W-:Y:S02]  /*63a0*/  LEA R6, P1, R171.reuse, R200.reuse, 0x2 ;  /* 0x000000c8ab067211 */ /* 0x0c8fe400078210ff */
[CC--:B------:R-:W-:Y:S01]  /*63b0*/  LEA R10, P0, R238.reuse, R200.reuse, 0x2 ;  /* 0x000000c8ee0a7211 */ /* 0x0c0fe200078010ff */
[----:B------:R1:W-:Y:S01]  /*63c0*/  REDG.E.ADD.F32.FTZ.RN.STRONG.GPU desc[UR16][R4.64], R18 ;  /* 0x00000012040079a6 */ /* 0x0003e2000c10f390 */
[-C--:B------:R-:W-:Y:S01]  /*63d0*/  LEA.HI.X.SX32 R7, R171, R201.reuse, 0x2, P1 ;  /* 0x000000c9ab077211 */ /* 0x080fe200008f16ff */
[C---:B------:R-:W-:Y:S01]  /*63e0*/  VIADD R171, R219.reuse, 0x40 ;  /* 0x00000040dbab7836 */ /* 0x040fe20000000000 */
        /* <DEDUP_REMOVED lines=186> */
[----:B--2---:R1:W-:Y:S04]  /*6f90*/  STS [R171], R16 ;  /* 0x00000010ab007388 */ /* 0x0043e80000000800 */
[----:B------:R-:W-:Y:S04]  /*6fa0*/  STS [R171+0x400], R15 ;  /* 0x0004000fab007388 */ /* 0x000fe80000000800 */
[----:B---3--:R-:W-:Y:S01]  /*6fb0*/  STS [R170], R12 ;  /* 0x0000000caa007388 */ /* 0x008fe20000000800 */
[----:B----4-:R-:W-:-:S03]  /*6fc0*/  ISETP.NE.AND P0, PT, R168, -0x1, PT ;  /* 0xffffffffa800780c */ /* 0x010fc60003f05270 */
[----:B------:R-:W-:Y:S04]  /*6fd0*/  STS [R170+0x400], R11 ;  /* 0x0004000baa007388 */ /* 0x000fe80000000800 */
[----:B------:R-:W-:Y:S04]  /*6fe0*/  STS [R171+0x1000], R14 ;  /* 0x0010000eab007388 */ /* 0x000fe80000000800 */
[----:B------:R-:W-:Y:S04]  /*6ff0*/  STS [R171+0x1400], R13 ;  /* 0x0014000dab007388 */ /* 0x000fe80000000800 */
[----:B------:R-:W-:Y:S01]  /*7000*/  STS [R170+0x1000], R10 ;  /* 0x0010000aaa007388 */ /* 0x000fe20000000800 */
[----:B-1----:R-:W1:Y:S03]  /*7010*/  @P0 LDC.64 R16, c[0x0][0x458] ;  /* 0x00011600ff100b82 */ /* 0x002e660000000a00 */
        /* <DEDUP_REMOVED lines=12> */
[----:B------:R2:W-:Y:S04]  /*70e0*/  STS [R170+0x4000], R32 ;  /* 0x00400020aa007388 */ /* 0x0005e80000000800 */
[----:B------:R1:W-:Y:S04]  /*70f0*/  STS [R170+0x4400], R34 ;  /* 0x00440022aa007388 */ /* 0x0003e80000000800 */
[----:B------:R1:W-:Y:S01]  /*7100*/  STS [R171+0x5000], R24 ;  /* 0x00500018ab007388 */ /* 0x0003e20000000800 */
[----:B---3--:R-:W3:Y:S03]  /*7110*/  @P0 LDC.64 R2, c[0x0][0x450] ;  /* 0x00011400ff020b82 */ /* 0x008ee60000000a00 */
[----:B------:R1:W-:Y:S01]  /*7120*/  STS [R171+0x5400], R26 ;  /* 0x0054001aab007388 */ /* 0x0003e20000000800 */
[----:B----4-:R-:W-:-:S02]  /*7130*/  @P0 IADD3 R0, R250, R168, RZ ;  /* 0x000000a8fa000210 */ /* 0x010fc40007ffe0ff */
[----:B------:R-:W4:Y:S01]  /*7140*/  S2R R168, SR_CTAID.Y ;  /* 0x0000000000a87919 */ /* 0x000f220000002600 */
[----:B------:R1:W-:Y:S04]  /*7150*/  STS [R170+0x5000], R28 ;  /* 0x0050001caa007388 */ /* 0x0003e80000000800 */
[----:B------:R1:W-:Y:S04]  /*7160*/  STS [R170+0x5400], R30 ;  /* 0x0054001eaa007388 */ /* 0x0003e80000000800 */
[----:B------:R1:W-:Y:S04]  /*7170*/  STS [R171+0x6000], R36 ;  /* 0x00600024ab007388 */ /* 0x0003e80000000800 */
[----:B------:R1:W-:Y:S01]  /*7180*/  STS [R171+0x6400], R38 ;  /* 0x00640026ab007388 */ /* 0x0003e20000000800 */
[----:B---3--:R-:W-:-:S02]  /*7190*/  @P0 IMAD R8, R0, R3, RZ ;  /* 0x0000000300080224 */ /* 0x008fc400078e02ff */
[----:B------:R-:W-:Y:S01]  /*71a0*/  @P0 IMAD.WIDE.U32 R6, R0, R2, RZ ;  /* 0x0000000200060225 */ /* 0x000fe200078e00ff */
[----:B------:R3:W-:Y:S03]  /*71b0*/  STS [R170+0x6000], R48 ;  /* 0x00600030aa007388 */ /* 0x0007e60000000800 */
[C---:B-1----:R-:W-:Y:S01]  /*71c0*/  @P0 IMAD R0, R4.reuse, R17, RZ ;  /* 0x0000001104000224 */ /* 0x042fe200078e02ff */
[----:B------:R3:W-:Y:S01]  /*71d0*/  STS [R170+0x6400], R50 ;  /* 0x00640032aa007388 */ /* 0x0007e20000000800 */
[----:B------:R-:W-:Y:S01]  /*71e0*/  @P0 IMAD.WIDE.U32 R4, R4, R16, RZ ;  /* 0x0000001004040225 */ /* 0x000fe200078e00ff */
[----:B------:R-:W-:Y:S02]  /*71f0*/  @P0 IADD3 R12, R7, R8, RZ ;  /* 0x00000008070c0210 */ /* 0x000fe40007ffe0ff */
[----:B------:R3:W-:Y:S01]  /*7200*/  STS [R171+0x7000], R40 ;  /* 0x00700028ab007388 */ /* 0x0007e20000000800 */
[----:B--2---:R-:W-:Y:S01]  /*7210*/  @P0 IMAD.MOV.U32 R32, RZ, RZ, R4 ;  /* 0x000000ffff200224 */ /* 0x004fe200078e0004 */
[----:B------:R-:W-:Y:S01]  /*7220*/  @P0 IADD3 R33, R5, R0, RZ ;  /* 0x0000000005210210 */ /* 0x000fe20007ffe0ff */
[----:B------:R-:W-:Y:S01]  /*7230*/  @P0 IMAD.MOV.U32 R11, RZ, RZ, R6 ;  /* 0x000000ffff0b0224 */ /* 0x000fe200078e0006 */
[----:B------:R3:W-:Y:S01]  /*7240*/  STS [R171+0x7400], R42 ;  /* 0x0074002aab007388 */ /* 0x0007e20000000800 */
[----:B------:R-:W-:-:S02]  /*7250*/  LEA R4, R169, UR5, 0x1 ;  /* 0x00000005a9047c11 */ /* 0x000fc4000f8e08ff */
[----:B----4-:R-:W-:Y:S01]  /*7260*/  SHF.R.S32.HI R10, RZ, 0x1f, R168 ;  /* 0x0000001fff0a7819 */ /* 0x010fe200000114a8 */
[----:B------:R3:W-:Y:S01]  /*7270*/  STS [R170+0x7000], R44 ;  /* 0x0070002caa007388 */ /* 0x0007e20000000800 */
[----:B------:R-:W1:Y:S03]  /*7280*/  S2R R13, SR_TID.X ;  /* 0x00000000000d7919 */ /* 0x000e660000002100 */
[----:B------:R3:W-:Y:S01]  /*7290*/  STS [R170+0x7400], R46 ;  /* 0x0074002eaa007388 */ /* 0x0007e20000000800 */
[----:B------:R-:W-:Y:S05]  /*72a0*/  @P0 BRA `(.L_x_257) ;  /* 0x0000000000300947 */ /* 0x000fea0003800000 */
[----:B------:R-:W2:Y:S01]  /*72b0*/  LDC.64 R2, c[0x0][0x450] ;  /* 0x00011400ff027b82 */ /* 0x000ea20000000a00 */
[----:B------:R-:W-:-:S07]  /*72c0*/  SHF.R.S32.HI R0, RZ, 0x1f, R250 ;  /* 0x0000001fff007819 */ /* 0x000fce00000114fa */
[----:B------:R-:W4:Y:S01]  /*72d0*/  LDC.64 R8, c[0x0][0x438] ;  /* 0x00010e00ff087b82 */ /* 0x000f220000000a00 */
[-C--:B--2---:R-:W-:Y:S02]  /*72e0*/  IMAD R0, R0, R2.reuse, RZ ;  /* 0x0000000200007224 */ /* 0x084fe400078e02ff */
        /* <DEDUP_REMOVED lines=8> */
.L_x_257:
        /* <DEDUP_REMOVED lines=13> */
.L_x_258:
[----:B------:R-:W2:Y:S01]  /*7440*/  LDL.64 R52, [R1] ;  /* 0x0000000001347983 */ /* 0x000ea20000100a00 */
[----:B------:R-:W-:Y:S01]  /*7450*/  IMAD.SHL.U32 R5, R251, 0x40, RZ ;  /* 0x00000040fb057824 */ /* 0x000fe200078e00ff */
[--C-:B------:R-:W-:Y:S01]  /*7460*/  SHF.R.S32.HI R7, RZ, 0x1f, R214.reuse ;  /* 0x0000001fff077819 */ /* 0x100fe200000114d6 */
[----:B------:R-:W-:Y:S01]  /*7470*/  IMAD.MOV.U32 R6, RZ, RZ, R214 ;  /* 0x000000ffff067224 */ /* 0x000fe200078e00d6 */
[----:B------:R-:W-:Y:S01]  /*7480*/  BAR.SYNC.DEFER_BLOCKING 0x0 ;  /* 0x0000000000007b1d */ /* 0x000fe20000010000 */
[----:B-1----:R-:W-:Y:S02]  /*7490*/  SHF.R.S32.HI R10, RZ, 0x1f, R13 ;  /* 0x0000001fff0a7819 */ /* 0x002fe4000001140d */
[----:B------:R-:W-:Y:S01]  /*74a0*/  SHF.R.S32.HI R18, RZ, 0x1f, R5 ;  /* 0x0000001fff127819 */ /* 0x000fe20000011405 */
[-C--:B------:R-:W-:Y:S01]  /*74b0*/  IMAD.WIDE.U32 R8, R5, R2.reuse, R6 ;  /* 0x0000000205087225 */ /* 0x080fe200078e0006 */
[----:B------:R-:W-:Y:S01]  /*74c0*/  LEA.HI R13, R10, R13, RZ, 0x3 ;  /* 0x0000000d0a0d7211 */ /* 0x000fe200078f18ff */
[----:B------:R-:W-:Y:S01]  /*74d0*/  ULDC.64 UR6, c[0x0][0x468] ;  /* 0x00011a0000067ab9 */ /* 0x000fe20000000a00 */
[----:B------:R-:W-:Y:S01]  /*74e0*/  BSSY B0, `(.L_x_259) ;  /* 0x0000026000007945 */ /* 0x000fe20003800000 */
[----:B------:R-:W-:Y:S01]  /*74f0*/  IMAD R0, R18, R2, RZ ;  /* 0x0000000212007224 */ /* 0x000fe200078e02ff */
[----:B------:R-:W-:-:S03]  /*7500*/  IADD3 R8, P0, R11, R8, RZ ;  /* 0x000000080b087210 */ /* 0x000fc60007f1e0ff */
[----:B------:R-:W-:Y:S01]  /*7510*/  IMAD R10, R5, R3, R0 ;  /* 0x00000003050a7224 */ /* 0x000fe200078e0200 */
[----:B------:R-:W-:-:S04]  /*7520*/  SHF.R.S32.HI R0, RZ, 0x3, R13 ;  /* 0x00000003ff007819 */ /* 0x000fc8000001140d */
[----:B------:R-:W-:Y:S01]  /*7530*/  IADD3.X R9, R12, R9, R10, P0, !PT ;  /* 0x000000090c097210 */ /* 0x000fe200007fe40a */
[----:B------:R-:W-:Y:S01]  /*7540*/  IMAD R10, R251, -0x40, R208 ;  /* 0xffffffc0fb0a7824 */ /* 0x000fe200078e02d0 */
[----:B------:R-:W-:Y:S01]  /*7550*/  SHF.R.S32.HI R34, RZ, 0x1f, R0 ;  /* 0x0000001fff227819 */ /* 0x000fe20000011400 */
[----:B------:R-:W-:-:S03]  /*7560*/  VIADD R12, R0, 0x20 ;  /* 0x00000020000c7836 */ /* 0x000fc60000000000 */
[-C--:B------:R-:W-:Y:S01]  /*7570*/  ISETP.GE.AND P3, PT, R0, R10.reuse, PT ;  /* 0x0000000a0000720c */ /* 0x080fe20003f66270 */
[----:B------:R1:W4:Y:S01]  /*7580*/  LDS.128 R28, [R4+0xd000] ;  /* 0x00d00000041c7984 */ /* 0x0003220000000c00 */
[----:B------:R-:W-:-:S03]  /*7590*/  ISETP.GE.AND P2, PT, R12, R10, PT ;  /* 0x0000000a0c00720c */ /* 0x000fc60003f46270 */
[----:B---3--:R1:W3:Y:S04]  /*75a0*/  LDS.128 R40, [R4+0x10000] ;  /* 0x0100000004287984 */ /* 0x0082e80000000c00 */
        /* <DEDUP_REMOVED lines=8> */
[----:B-1-34-:R-:W-:Y:S06]  /*7630*/  @P3 BRA `(.L_x_260) ;  /* 0x0000000000403947 */ /* 0x01afec0003800000 */
        /* <DEDUP_REMOVED lines=14> */
[----:B-1----:R1:W-:Y:S04]  /*7720*/  @!P0 STG.E.128 desc[UR16][R10.64+0x80], R24 ;  /* 0x000080180a008986 */ /* 0x0023e8000c101d10 */
[----:B--2---:R1:W-:Y:S02]  /*7730*/  @!P1 STG.E.128 desc[UR16][R10.64], R20 ;  /* 0x000000140a009986 */ /* 0x0043e4000c101d10 */
.L_x_260:
[----:B------:R-:W-:Y:S05]  /*7740*/  BSYNC B0 ;  /* 0x0000000000007941 */ /* 0x000fea0003800000 */
.L_x_259:
[----:B-1----:R1:W2:Y:S01]  /*7750*/  LDS.128 R20, [R4+0xf000] ;  /* 0x00f0000004147984 */ /* 0x0022a20000000c00 */
[----:B------:R-:W-:Y:S04]  /*7760*/  BSSY B0, `(.L_x_261) ;  /* 0x0000011000007945 */ /* 0x000fe80003800000 */
[----:B------:R-:W-:Y:S05]  /*7770*/  @P2 BRA `(.L_x_262) ;  /* 0x00000000003c2947 */ /* 0x000fea0003800000 */
[----:B-1----:R-:W-:Y:S01]  /*7780*/  IADD3 R4, P0, R0, 0x20, RZ ;  /* 0x0000002000047810 */ /* 0x002fe20007f1e0ff */
        /* <DEDUP_REMOVED lines=13> */
[----:B--2---:R3:W-:Y:S02]  /*7860*/  @!P0 STG.E.128 desc[UR16][R2.64+0x80], R20 ;  /* 0x0000801402008986 */ /* 0x0047e4000c101d10 */
.L_x_262:
[----:B------:R-:W-:Y:S05]  /*7870*/  BSYNC B0 ;  /* 0x0000000000007941 */ /* 0x000fea0003800000 */
.L_x_261:
[-C--:B---3--:R-:W-:Y:S01]  /*7880*/  IMAD.WIDE.U32 R2, R5, R16.reuse, R6 ;  /* 0x0000001005027225 */ /* 0x088fe200078e0006 */
[----:B------:R-:W-:Y:S01]  /*7890*/  ULDC.64 UR6, c[0x0][0x470] ;  /* 0x00011c0000067ab9 */ /* 0x000fe20000000a00 */
[----:B------:R-:W-:Y:S02]  /*78a0*/  BSSY B0, `(.L_x_263) ;  /* 0x0000018000007945 */ /* 0x000fe40003800000 */
[----:B-1----:R-:W-:Y:S01]  /*78b0*/  IMAD R4, R18, R16, RZ ;  /* 0x0000001012047224 */ /* 0x002fe200078e02ff */
        /* <DEDUP_REMOVED lines=13> */
[C---:B------:R-:W-:Y:S01]  /*7990*/  IMAD.WIDE.U32 R6, R0.reuse, R16, R4 ;  /* 0x0000001000067225 */ /* 0x040fe200078e0004 */
[----:B------:R-:W-:Y:S01]  /*79a0*/  ISETP.GE.AND P0, PT, R229, UR4, PT ;  /* 0x00000004e5007c0c */ /* 0x000fe2000bf06270 */
[----:B------:R-:W-:Y:S02]  /*79b0*/  ULDC.64 UR6, c[0x0][0x3f8] ;  /* 0x0000fe0000067ab9 */ /* 0x000fe40000000a00 */
[----:B------:R-:W-:-:S04]  /*79c0*/  IMAD R4, R0, R17, R9 ;  /* 0x0000001100047224 */ /* 0x000fc800078e0209 */
[----:B------:R-:W-:Y:S01]  /*79d0*/  IMAD.IADD R5, R4, 0x1, R7 ;  /* 0x0000000104057824 */ /* 0x000fe200078e0207 */
[----:B------:R-:W-:-:S04]  /*79e0*/  LEA R4, P3, R6, UR6, 0x1 ;  /* 0x0000000606047c11 */ /* 0x000fc8000f8608ff */
[----:B------:R-:W-:-:S05]  /*79f0*/  LEA.HI.X R5, R6, UR7, R5, 0x1, P3 ;  /* 0x0000000706057c11 */ /* 0x000fca00098f0c05 */
[----:B------:R1:W-:Y:S04]  /*7a00*/  @!P1 STG.E.128 desc[UR16][R4.64], R40 ;  /* 0x0000002804009986 */ /* 0x0003e8000c101d10 */
[----:B------:R1:W-:Y:S02]  /*7a10*/  @!P0 STG.E.128 desc[UR16][R4.64+0x80], R36 ;  /* 0x0000802404008986 */ /* 0x0003e4000c101d10 */
.L_x_264:
[----:B------:R-:W-:Y:S05]  /*7a20*/  BSYNC B0 ;  /* 0x0000000000007941 */ /* 0x000fea0003800000 */
.L_x_263:
        /* <DEDUP_REMOVED lines=16> */
.L_x_233:
[----:B------:R-:W-:Y:S05]  /*7b30*/  BSYNC B1 ;  /* 0x0000000000017941 */ /* 0x000fea0003800000 */
.L_x_219:
[----:B------:R-:W4:Y:S02]  /*7b40*/  LDC R0, c[0x0][0xc] ;  /* 0x00000300ff007b82 */ /* 0x000f240000000800 */
[----:B----4-:R-:W-:-:S04]  /*7b50*/  IADD3 R251, R0, R251, RZ ;  /* 0x000000fb00fb7210 */ /* 0x010fc80007ffe0ff */
[----:B------:R-:W-:-:S13]  /*7b60*/  ISETP.GE.AND P0, PT, R251, UR14, PT ;  /* 0x0000000efb007c0c */ /* 0x000fda000bf06270 */
[----:B------:R-:W-:Y:S05]  /*7b70*/  @P0 BRA `(.L_x_265) ;  /* 0x0000000000040947 */ /* 0x000fea0003800000 */
[----:B------:R-:W-:Y:S05]  /*7b80*/  BRA `(.L_x_266) ;  /* 0xffffff8c005c7947 */ /* 0x000fea000383ffff */
.L_x_265:
[----:B------:R-:W-:Y:S05]  /*7b90*/  EXIT ;  /* 0x000000000000794d */ /* 0x000fea0003800000 */
.L_x_267:
        /* <DEDUP_REMOVED lines=14> */
.L_x_2056:


//--------------------- .text._ZN5flash44flash_bwd_dq_dk_dv_loop_seqk_parallel_kernelI23Flash_bwd_kernel_traitsILi128ELi64ELi128ELi8ELi2ELi4ELi2ELb0ELb0EN7cutlass6half_tE19Flash_kernel_traitsILi128ELi64ELi128ELi8ES3_EELb0ELb0ELb0ELb0ELb0ELb1ELb0EEEvNS_16Flash_bwd_paramsE --------------------------
	.section	.text._ZN5flash44flash_bwd_dq_dk_dv_loop_seqk_parallel_kernelI23Flash_bwd_kernel_traitsILi128ELi64ELi128ELi8ELi2ELi4ELi2ELb0ELb0EN7cutlass6half_tE19Flash_kernel_traitsILi128ELi64ELi128ELi8ES3_EELb0ELb0ELb0ELb0ELb0ELb1ELb0EEEvNS_16Flash_bwd_paramsE,"ax",@progbits
	.align	128
        .global         _ZN5flash44flash_bwd_dq_dk_dv_loop_seqk_parallel_kernelI23Flash_bwd_kernel_traitsILi128ELi64ELi128ELi8ELi2ELi4ELi2ELb0ELb0EN7cutlass6half_tE19Flash_kernel_traitsILi128ELi64ELi128ELi8ES3_EELb0ELb0ELb0ELb0ELb0ELb1ELb0EEEvNS_16Flash_bwd_paramsE
        .type           _ZN5flash44flash_bwd_dq_dk_dv_loop_seqk_parallel_kernelI23Flash_bwd_kernel_traitsILi128ELi64ELi128ELi8ELi2ELi4ELi2ELb0ELb0EN7cutlass6half_tE19Flash_kernel_traitsILi128ELi64ELi128ELi8ES3_EELb0ELb0ELb0ELb0ELb0ELb1ELb0EEEvNS_16Flash_bwd_paramsE,@function
        .size           _ZN5flash44flash_bwd_dq_dk_dv_loop_seqk_parallel_kernelI23Flash_bwd_kernel_traitsILi128ELi64ELi128ELi8ELi2ELi4ELi2ELb0ELb0EN7cutlass6half_tE19Flash_kernel_traitsILi128ELi64ELi128ELi8ES3_EELb0ELb0ELb0ELb0ELb0ELb1ELb0EEEvNS_16Flash_bwd_paramsE,(.L_x_2057 - _ZN5flash44flash_bwd_dq_dk_dv_loop_seqk_parallel_kernelI23Flash_bwd_kernel_traitsILi128ELi64ELi128ELi8ELi2ELi4ELi2ELb0ELb0EN7cutlass6half_tE19Flash_kernel_traitsILi128ELi64ELi128ELi8ES3_EELb0ELb0ELb0ELb0ELb0ELb1ELb0EEEvNS_16Flash_bwd_paramsE)
        .other          _ZN5flash44flash_bwd_dq_dk_dv_loop_seqk_parallel_kernelI23Flash_bwd_kernel_traitsILi128ELi64ELi128ELi8ELi2ELi4ELi2ELb0ELb0EN7cutlass6half_tE19Flash_kernel_traitsILi128ELi64ELi128ELi8ES3_EELb0ELb0ELb0ELb0ELb0ELb1ELb0EEEvNS_16Flash_bwd_paramsE,@"STO_CUDA_ENTRY STV_DEFAULT"
_ZN5flash44flash_bwd_dq_dk_dv_loop_seqk_parallel_kernelI23Flash_bwd_kernel_traitsILi128ELi64ELi128ELi8ELi2ELi4ELi2ELb0ELb0EN7cutlass6half_tE19Flash_kernel_traitsILi128ELi64ELi128ELi8ES3_EELb0ELb0ELb0ELb0ELb0ELb1ELb0EEEvNS_16Flash_bwd_paramsE:
.text._ZN5flash44flash_bwd_dq_dk_dv_loop_seqk_parallel_kernelI23Flash_bwd_kernel_traitsILi128ELi64ELi128ELi8ELi2ELi4ELi2ELb0ELb0EN7cutlass6half_tE19Flash_kernel_traitsILi128ELi64ELi128ELi8ES3_EELb0ELb0ELb0ELb0ELb0ELb1ELb0EEEvNS_16Flash_bwd_paramsE:
[----:B------:R-:W1:Y:S08]  /*0000*/  LDC R1, c[0x0][0x28] ;  /* 0x00000a00ff017b82 */ /* 0x000e700000000800 */
[----:B------:R-:W2:Y:S01]  /*0010*/  S2UR UR24, SR_CTAID.X ;  /* 0x00000000001879c3 */ /* 0x000ea20000002500 */
[----:B------:R-:W-:Y:S01]  /*0020*/  ULDC UR4, c[0x0][0x2c8] ;  /* 0x0000b20000047ab9 */ /* 0x000fe20000000800 */
[----:B-1----:R-:W-:Y:S01]  /*0030*/  VIADD R1, R1, 0xfffffff0 ;  /* 0xfffffff001017836 */ /* 0x002fe20000000000 */
[----:B------:R-:W-:-:S04]  /*0040*/  UIADD3 UR5, UR4, 0x7f, URZ ;  /* 0x0000007f04057890 */ /* 0x000fc8000fffe03f */
[----:B------:R-:W-:-:S04]  /*0050*/  USHF.R.S32.HI UR4, URZ, 0x1f, UR5 ;  /* 0x0000001f3f047899 */ /* 0x000fc80008011405 */
[----:B------:R-:W-:-:S04]  /*0060*/  ULEA.HI UR4, UR4, UR5, URZ, 0x7 ;  /* 0x0000000504047291 */ /* 0x000fc8000f8f383f */
[----:B------:R-:W-:-:S06]  /*0070*/  USHF.R.S32.HI UR6, URZ, 0x7, UR4 ;  /* 0x000000073f067899 */ /* 0x000fcc0008011404 */
[----:B------:R-:W-:Y:S01]  /*0080*/  MOV R0, UR6 ;  /* 0x0000000600007c02 */ /* 0x000fe20008000f00 */
[----:B--2---:R-:W-:-:S04]  /*0090*/  UISETP.GE.AND UP0, UPT, UR24, UR6, UPT ;  /* 0x000000061800728c */ /* 0x004fc8000bf06270 */
[----:B------:R1:W-:Y:S02]  /*00a0*/  STL [R1+0xc], R0 ;  /* 0x00000c0001007387 */ /* 0x0003e40000100800 */
[----:B------:R-:W-:-:S13]  /*00b0*/  PLOP3.LUT P0, PT, PT, PT, UP0, 0x80, 0x0 ;  /* 0x000000000000781c */ /* 0x000fda0003f0f008 */
[----:B------:R-:W-:Y:S05]  /*00c0*/  @P0 EXIT ;  /* 0x000000000000094d */ /* 0x000fea0003800000 */
[----:B------:R-:W2:Y:S01]  /*00d0*/  S2R R16, SR_TID.X ;  /* 0x0000000000107919 */ /* 0x000ea20000002100 */
[----:B------:R-:W3:Y:S01]  /*00e0*/  S2UR UR4, SR_CgaCtaId ;  /* 0x00000000000479c3 */ /* 0x000ee20000008800 */
[----:B------:R-:W-:Y:S01]  /*00f0*/  UMOV UR5, 0x400 ;  /* 0x0000040000057882 */ /* 0x000fe20000000000 */
[----:B------:R-:W-:Y:S01]  /*0100*/  IMAD.MOV.U32 R251, RZ, RZ, 0x20 ;  /* 0x00000020fffb7424 */ /* 0x000fe200078e00ff */
[----:B------:R-:W-:Y:S01]  /*0110*/  UMOV UR60, 0xffffc000 ;  /* 0xffffc000003c7882 */ /* 0x000fe20000000000 */
[----:B------:R-:W-:-:S04]  /*0120*/  IMAD.MOV.U32 R229, RZ, RZ, -0x10 ;  /* 0xfffffff0ffe57424 */ /* 0x000fc800078e00ff */
[----:B------:R-:W4:Y:S08]  /*0130*/  S2UR UR44, SR_CTAID.Y ;  /* 0x00000000002c79c3 */ /* 0x000f300000002600 */
[----:B------:R-:W5:Y:S01]  /*0140*/  S2UR UR57, SR_CTAID.Z ;  /* 0x00000000003979c3 */ /* 0x000f620000002700 */
[----:B---3--:R-:W-:Y:S01]  /*0150*/  ULEA UR4, UR4, UR5, 0x18 ;  /* 0x0000000504047291 */ /* 0x008fe2000f8ec03f */
[----:B--2---:R-:W-:Y:S01]  /*0160*/  SHF.R.S32.HI R12, RZ, 0x1f, R16 ;  /* 0x0000001fff0c7819 */ /* 0x004fe20000011410 */
[----:B------:R-:W-:Y:S01]  /*0170*/  IMAD.SHL.U32 R250, R16, 0x2, RZ ;  /* 0x0000000210fa7824 */ /* 0x000fe200078e00ff */
[----:B----4-:R-:W-:-:S02]  /*0180*/  USHF.L.U32 UR5, UR44, 0x7, URZ ;  /* 0x000000072c057899 */ /* 0x010fc4000800063f */
[CC--:B------:R-:W-:Y:S02]  /*0190*/  LEA.HI R4, R12.reuse, R16.reuse, RZ, 0x5 ;  /* 0x000000100c047211 */ /* 0x0c0fe400078f28ff */
[----:B------:R-:W-:Y:S02]  /*01a0*/  LEA.HI R5, R12, R16, RZ, 0x4 ;  /* 0x000000100c057211 */ /* 0x000fe400078f20ff */
[--C-:B------:R-:W-:Y:S01]  /*01b0*/  SHF.R.S32.HI R6, RZ, 0x5, R4.reuse ;  /* 0x00000005ff067819 */ /* 0x100fe20000011404 */
[----:B-----5:R-:W-:Y:S01]  /*01c0*/  USHF.R.S32.HI UR6, URZ, 0x1f, UR57 ;  /* 0x0000001f3f067899 */ /* 0x020fe20008011439 */
[----:B-1----:R-:W-:Y:S02]  /*01d0*/  SHF.R.S32.HI R0, RZ, 0x1f, R4 ;  /* 0x0000001fff007819 */ /* 0x002fe40000011404 */
[----:B------:R-:W-:Y:S02]  /*01e0*/  SHF.R.S32.HI R7, RZ, 0x4, R5 ;  /* 0x00000004ff077819 */ /* 0x000fe40000011405 */
[----:B------:R-:W-:-:S02]  /*01f0*/  LEA.HI R3, R4, R6, RZ, 0x1 ;  /* 0x0000000604037211 */ /* 0x000fc400078f08ff */
[----:B------:R-:W-:Y:S02]  /*0200*/  LEA.HI R0, R0, R6, RZ, 0x2 ;  /* 0x0000000600007211 */ /* 0x000fe400078f10ff */
[----:B------:R-:W-:Y:S02]  /*0210*/  LEA.HI R2, R5, R7, RZ, 0x1 ;  /* 0x0000000705027211 */ /* 0x000fe400078f08ff */
[----:B------:R-:W-:Y:S02]  /*0220*/  LOP3.LUT R3, R3, 0xfffffffe, RZ, 0xc0, !PT ;  /* 0xfffffffe03037812 */ /* 0x000fe400078ec0ff */
[----:B------:R-:W-:Y:S02]  /*0230*/  LOP3.LUT R0, R0, 0xfffffffc, RZ, 0xc0, !PT ;  /* 0xfffffffc00007812 */ /* 0x000fe400078ec0ff */
[----:B------:R-:W-:Y:S01]  /*0240*/  LOP3.LUT R2, R2, 0xfffffffe, RZ, 0xc0, !PT ;  /* 0xfffffffe02027812 */ /* 0x000fe200078ec0ff */
[----:B------:R-:W-:Y:S01]  /*0250*/  IMAD.IADD R14, R6, 0x1, -R3 ;  /* 0x00000001060e7824 */ /* 0x000fe200078e0a03 */
[-C--:B------:R-:W-:Y:S01]  /*0260*/  LEA.HI R19, R12, R16.reuse, RZ, 0x3 ;  /* 0x000000100c137211 */ /* 0x080fe200078f18ff */
[----:B------:R-:W-:Y:S01]  /*0270*/  IMAD.IADD R11, R6, 0x1, -R0 ;  /* 0x00000001060b7824 */ /* 0x000fe200078e0a00 */
[----:B------:R-:W-:Y:S01]  /*0280*/  LOP3.LUT R3, R4, 0xffffffe0, RZ, 0xc0, !PT ;  /* 0xffffffe004037812 */ /* 0x000fe200078ec0ff */
[----:B------:R-:W-:Y:S01]  /*0290*/  IMAD.IADD R10, R7, 0x1, -R2 ;  /* 0x00000001070a7824 */ /* 0x000fe200078e0a02 */
[----:B------:R-:W-:-:S02]  /*02a0*/  LEA.HI R15, R12, R16, RZ, 0x2 ;  /* 0x000000100c0f7211 */ /* 0x000fc400078f10ff */
[----:B------:R-:W-:Y:S01]  /*02b0*/  LOP3.LUT R0, R19, 0xfffffff8, RZ, 0xc0, !PT ;  /* 0xfffffff813007812 */ /* 0x000fe200078ec0ff */
[C---:B------:R-:W-:Y:S01]  /*02c0*/  IMAD.IADD R3, R16.reuse, 0x1, -R3 ;  /* 0x0000000110037824 */ /* 0x040fe200078e0a03 */
[----:B------:R-:W-:Y:S02]  /*02d0*/  SHF.R.S32.HI R4, RZ, 0x3, R19 ;  /* 0x00000003ff047819 */ /* 0x000fe40000011413 */
[----:B------:R-:W-:Y:S01]  /*02e0*/  LOP3.LUT R2, R5, 0xfffffff0, RZ, 0xc0, !PT ;  /* 0xfffffff005027812 */ /* 0x000fe200078ec0ff */
[----:B------:R-:W-:Y:S01]  /*02f0*/  IMAD.IADD R0, R16, 0x1, -R0 ;  /* 0x0000000110007824 */ /* 0x000fe200078e0a00 */
[--C-:B------:R-:W-:Y:S01]  /*0300*/  SHF.R.S32.HI R7, RZ, 0x2, R15.reuse ;  /* 0x00000002ff077819 */ /* 0x100fe2000001140f */
[----:B------:R-:W-:Y:S01]  /*0310*/  IMAD.SHL.U32 R4, R4, 0x40, RZ ;  /* 0x0000004004047824 */ /* 0x000fe200078e00ff */
[----:B------:R-:W-:Y:S01]  /*0320*/  SHF.R.S32.HI R5, RZ, 0x1f, R15 ;  /* 0x0000001fff057819 */ /* 0x000fe2000001140f */
[----:B------:R-:W-:Y:S01]  /*0330*/  IMAD.IADD R2, R16, 0x1, -R2 ;  /* 0x0000000110027824 */ /* 0x000fe200078e0a02 */
[----:B------:R-:W-:Y:S01]  /*0340*/  SHF.R.S32.HI R8, RZ, 0x1f, R3 ;  /* 0x0000001fff087819 */ /* 0x000fe20000011403 */
[----:B------:R-:W-:Y:S01]  /*0350*/  IMAD.SHL.U32 R6, R0, 0x8, RZ ;  /* 0x0000000800067824 */ /* 0x000fe200078e00ff */
[----:B------:R-:W-:-:S02]  /*0360*/  LEA.HI R5, R5, R7, RZ, 0x3 ;  /* 0x0000000705057211 */ /* 0x000fc400078f18ff */
[----:B------:R-:W-:Y:S02]  /*0370*/  LOP3.LUT R4, R4, 0x1c0, RZ, 0xc0, !PT ;  /* 0x000001c004047812 */ /* 0x000fe400078ec0ff */
[----:B------:R-:W-:Y:S02]  /*0380*/  LOP3.LUT R5, R5, 0xfffffff8, RZ, 0xc0, !PT ;  /* 0xfffffff805057812 */ /* 0x000fe400078ec0ff */
[----:B------:R-:W-:Y:S02]  /*0390*/  SHF.R.S32.HI R9, RZ, 0x1f, R2 ;  /* 0x0000001fff097819 */ /* 0x000fe40000011402 */
[----:B------:R-:W-:Y:S01]  /*03a0*/  LOP3.LUT R6, R4, 0x38, R6, 0xf8, !PT ;  /* 0x0000003804067812 */ /* 0x000fe200078ef806 */
[----:B------:R-:W-:Y:S01]  /*03b0*/  IMAD.IADD R7, R7, 0x1, -R5 ;  /* 0x0000000107077824 */ /* 0x000fe200078e0a05 */
[----:B------:R-:W-:Y:S02]  /*03c0*/  SHF.R.U32.HI R4, RZ, 0x3, R4 ;  /* 0x00000003ff047819 */ /* 0x000fe40000011604 */
[----:B------:R-:W-:-:S02]  /*03d0*/  LEA.HI R13, R9, R2, RZ, 0x3 ;  /* 0x00000002090d7211 */ /* 0x000fc400078f18ff */
[----:B------:R-:W-:Y:S01]  /*03e0*/  LOP3.LUT R246, R6, R4, RZ, 0x3c, !PT ;  /* 0x0000000406f67212 */ /* 0x000fe200078e3cff */
[----:B------:R-:W-:Y:S01]  /*03f0*/  IMAD.SHL.U32 R6, R10, 0x200, RZ ;  /* 0x000002000a067824 */ /* 0x000fe200078e00ff */
[----:B------:R-:W-:Y:S02]  /*0400*/  LOP3.LUT R4, R13, 0xfffffff8, RZ, 0xc0, !PT ;  /* 0xfffffff80d047812 */ /* 0x000fe400078ec0ff */
[----:B------:R-:W-:Y:S02]  /*0410*/  LEA.HI R17, R8, R3, RZ, 0x2 ;  /* 0x0000000308117211 */ /* 0x000fe400078f10ff */
[----:B------:R-:W-:Y:S01]  /*0420*/  LOP3.LUT P4, RZ, R0, 0x2, RZ, 0xc0, !PT ;  /* 0x0000000200ff7812 */ /* 0x000fe2000788c0ff */
[----:B------:R-:W-:Y:S01]  /*0430*/  IMAD.IADD R18, R2, 0x1, -R4 ;  /* 0x0000000102127824 */ /* 0x000fe200078e0a04 */
[C---:B------:R-:W-:Y:S01]  /*0440*/  LOP3.LUT P3, RZ, R0.reuse, 0x4, RZ, 0xc0, !PT ;  /* 0x0000000400ff7812 */ /* 0x040fe2000786c0ff */
[----:B------:R-:W-:Y:S01]  /*0450*/  IMAD.SHL.U32 R0, R0, 0x40, RZ ;  /* 0x0000004000007824 */ /* 0x000fe200078e00ff */
[----:B------:R-:W-:Y:S01]  /*0460*/  LOP3.LUT R3, R7, 0x1, RZ, 0xc0, !PT ;  /* 0x0000000107037812 */ /* 0x000fe200078ec0ff */
[----:B------:R-:W-:Y:S01]  /*0470*/  IMAD.SHL.U32 R2, R11, 0x10, RZ ;  /* 0x000000100b027824 */ /* 0x000fe200078e00ff */
[----:B------:R-:W-:-:S02]  /*0480*/  LEA.HI R5, R12, R16, RZ, 0x7 ;  /* 0x000000100c057211 */ /* 0x000fc400078f38ff */
[----:B------:R-:W-:Y:S02]  /*0490*/  ISETP.NE.U32.AND P0, PT, R3, 0x1, PT ;  /* 0x000000010300780c */ /* 0x000fe40003f05070 */
[----:B------:R-:W-:Y:S02]  /*04a0*/  LOP3.LUT R0, R0, 0x1c0, RZ, 0xc0, !PT ;  /* 0x000001c000007812 */ /* 0x000fe400078ec0ff */
[----:B------:R-:W-:Y:S02]  /*04b0*/  LOP3.LUT R3, R15, 0x7ffffffc, RZ, 0xc0, !PT ;  /* 0x7ffffffc0f037812 */ /* 0x000fe400078ec0ff */
[C---:B------:R-:W-:Y:S02]  /*04c0*/  LOP3.LUT R214, R0.reuse, 0x8, R19, 0xf8, !PT ;  /* 0x0000000800d67812 */ /* 0x040fe400078ef813 */
[----:B------:R-:W-:Y:S02]  /*04d0*/  LOP3.LUT R2, R0, 0x30, R2, 0xf8, !PT ;  /* 0x0000003000027812 */ /* 0x000fe400078ef802 */
[----:B------:R-:W-:Y:S01]  /*04e0*/  SHF.R.U32.HI R210, RZ, 0x3, R0 ;  /* 0x00000003ffd27819 */ /* 0x000fe20000011600 */
[----:B------:R-:W-:Y:S01]  /*04f0*/  IMAD.IADD R0, R16, 0x1, -R3 ;  /* 0x0000000110007824 */ /* 0x000fe200078e0a03 */
[----:B------:R-:W-:-:S02]  /*0500*/  LEA.HI R4, R12, R16, RZ, 0x6 ;  /* 0x000000100c047211 */ /* 0x000fc400078f30ff */
[----:B------:R-:W-:Y:S01]  /*0510*/  LOP3.LUT R12, R2, 0x8, R19, 0xf8, !PT ;  /* 0x00000008020c7812 */ /* 0x000fe200078ef813 */
[----:B------:R-:W-:Y:S01]  /*0520*/  IMAD.SHL.U32 R2, R0, 0x2, RZ ;  /* 0x0000000200027824 */ /* 0x000fe200078e00ff */
[----:B------:R-:W-:Y:S02]  /*0530*/  SHF.R.S32.HI R0, RZ, 0x7, R5 ;  /* 0x00000007ff007819 */ /* 0x000fe40000011405 */
[----:B------:R-:W-:Y:S01]  /*0540*/  SHF.R.S32.HI R4, RZ, 0x6, R4 ;  /* 0x00000006ff047819 */ /* 0x000fe20000011404 */
[--C-:B------:R-:W-:Y:S01]  /*0550*/  IMAD R9, R11, 0x400, R2.reuse ;  /* 0x000004000b097824 */ /* 0x100fe200078e0202 */
[----:B------:R-:W-:Y:S01]  /*0560*/  LOP3.LUT R214, R214, R210, RZ, 0x3c, !PT ;  /* 0x000000d2d6d67212 */ /* 0x000fe200078e3cff */
[----:B------:R-:W-:Y:S01]  /*0570*/  IMAD R8, R0, 0x1000, R2 ;  /* 0x0000100000087824 */ /* 0x000fe200078e0202 */
[----:B------:R-:W-:Y:S01]  /*0580*/  R2P PR, R7, 0x6 ;  /* 0x0000000607007804 */ /* 0x000fe20000000000 */
[----:B------:R-:W-:Y:S01]  /*0590*/  IMAD R3, R4, 0x800, R6 ;  /* 0x0000080004037824 */ /* 0x000fe200078e0206 */
[----:B------:R-:W-:Y:S01]  /*05a0*/  LOP3.LUT R210, R6, R12, R210, 0xf6, !PT ;  /* 0x0000000c06d27212 */ /* 0x000fe200078ef6d2 */
[----:B------:R-:W-:Y:S01]  /*05b0*/  IMAD.SHL.U32 R2, R10, 0x20, RZ ;  /* 0x000000200a027824 */ /* 0x000fe200078e00ff */
[----:B------:R-:W-:Y:S01]  /*05c0*/  SEL R213, R251, 0xffffffe0, !P4 ;  /* 0xffffffe0fbd57807 */ /* 0x000fe20006000000 */
[----:B------:R-:W-:Y:S01]  /*05d0*/  IMAD.IADD R214, R3, 0x1, R214 ;  /* 0x0000000103d67824 */ /* 0x000fe200078e02d6 */
[----:B------:R-:W-:Y:S01]  /*05e0*/  SEL R251, R251, 0xffffffe0, !P1 ;  /* 0xffffffe0fbfb7807 */ /* 0x000fe20004800000 */
[----:B------:R-:W-:Y:S01]  /*05f0*/  IMAD.SHL.U32 R5, R0, 0x8, RZ ;  /* 0x0000000800057824 */ /* 0x000fe200078e00ff */
[----:B------:R-:W-:Y:S01]  /*0600*/  LOP3.LUT R0, R2, 0x20, RZ, 0xc0, !PT ;  /* 0x0000002002007812 */ /* 0x000fe200078ec0ff */
[----:B------:R-:W-:Y:S01]  /*0610*/  IMAD.SHL.U32 R3, R4, 0x8, RZ ;  /* 0x0000000804037824 */ /* 0x000fe200078e00ff */
[----:B------:R-:W-:Y:S01]  /*0620*/  SEL R229, R229, 0x10, !P0 ;  /* 0x00000010e5e57807 */ /* 0x000fe20004000000 */
[----:B------:R-:W-:Y:S01]  /*0630*/  IMAD.SHL.U32 R2, R7, 0x40, RZ ;  /* 0x0000004007027824 */ /* 0x000fe200078e00ff */
[----:B------:R-:W-:Y:S01]  /*0640*/  LEA R210, R210, UR4, 0x1 ;  /* 0x00000004d2d27c11 */ /* 0x000fe2000f8e08ff */
[----:B------:R-:W-:Y:S01]  /*0650*/  IMAD R246, R4, 0x200, R246 ;  /* 0x0000020004f67824 */ /* 0x000fe200078e02f6 */
[----:B------:R-:W-:Y:S01]  /*0660*/  LOP3.LUT R209, R0, 0x18, R3, 0xf8, !PT ;  /* 0x0000001800d17812 */ /* 0x000fe200078ef803 */
[----:B------:R-:W-:Y:S01]  /*0670*/  IMAD.SHL.U32 R4, R4, 0x20, RZ ;  /* 0x0000002004047824 */ /* 0x000fe200078e00ff */
[----:B------:R-:W-:Y:S01]  /*0680*/  LOP3.LUT R0, R2, 0x1c0, RZ, 0xc0, !PT ;  /* 0x000001c002007812 */ /* 0x000fe200078ec0ff */
[----:B------:R-:W-:Y:S01]  /*0690*/  IMAD.SHL.U32 R214, R214, 0x2, RZ ;  /* 0x00000002d6d67824 */ /* 0x000fe200078e00ff */
[----:B------:R-:W-:Y:S01]  /*06a0*/  LOP3.LUT R2, R5, 0x8, RZ, 0xc0, !PT ;  /* 0x0000000805027812 */ /* 0x000fe200078ec0ff */
[----:B------:R-:W-:Y:S01]  /*06b0*/  IMAD.SHL.U32 R5, R10, 0x10, RZ ;  /* 0x000000100a057824 */ /* 0x000fe200078e00ff */
[----:B------:R-:W-:-:S02]  /*06c0*/  SHF.R.U32.HI R3, RZ, 0x3, R0 ;  /* 0x00000003ff037819 */ /* 0x000fc40000011600 */
[----:B------:R-:W-:Y:S02]  /*06d0*/  LOP3.LUT R250, R4, 0x6, R250, 0xf8, !PT ;  /* 0x0000000604fa7812 */ /* 0x000fe400078ef8fa */
[----:B------:R-:W-:Y:S02]  /*06e0*/  LOP3.LUT R7, R2, 0x10, R5, 0xf8, !PT ;  /* 0x0000001002077812 */ /* 0x000fe400078ef805 */
[----:B------:R-:W-:Y:S02]  /*06f0*/  LOP3.LUT R4, R0, 0x20, R4, 0xf8, !PT ;  /* 0x0000002000047812 */ /* 0x000fe400078ef804 */
[----:B------:R-:W-:Y:S01]  /*0700*/  LOP3.LUT R5, R3, R0, R2, 0x1e, !PT ;  /* 0x0000000003057212 */ /* 0x000fe200078e1e02 */
[----:B------:R-:W-:Y:S01]  /*0710*/  IMAD R2, R14, 0x400, R8 ;  /* 0x000004000e027824 */ /* 0x000fe200078e0208 */
[----:B------:R-:W-:Y:S02]  /*0720*/  SHF.R.S32.HI R0, RZ, 0x2, R17 ;  /* 0x00000002ff007819 */ /* 0x000fe40000011411 */
[----:B------:R-:W-:Y:S01]  /*0730*/  LOP3.LUT R3, R4, R3, RZ, 0x3c, !PT ;  /* 0x0000000304037212 */ /* 0x000fe200078e3cff */
[----:B------:R-:W-:-:S02]  /*0740*/  IMAD.IADD R9, R9, 0x1, R5 ;  /* 0x0000000109097824 */ /* 0x000fc400078e0205 */
[----:B------:R-:W-:Y:S02]  /*0750*/  IMAD R20, R14, 0x10, R0 ;  /* 0x000000100e147824 */ /* 0x000fe400078e0200 */
[----:B------:R-:W-:Y:S02]  /*0760*/  IMAD.SHL.U32 R5, R18, 0x40, RZ ;  /* 0x0000004012057824 */ /* 0x000fe400078e00ff */
[----:B------:R-:W-:Y:S01]  /*0770*/  IMAD.IADD R230, R3, 0x1, R2 ;  /* 0x0000000103e67824 */ /* 0x000fe200078e0202 */
[----:B------:R1:W-:Y:S01]  /*0780*/  STL [R1], R20 ;  /* 0x0000001401007387 */ /* 0x0003e20000100800 */
[----:B------:R-:W-:Y:S01]  /*0790*/  VIADD R2, R20, 0xffffffc0 ;  /* 0xffffffc014027836 */ /* 0x000fe20000000000 */
[----:B------:R-:W-:Y:S01]  /*07a0*/  LOP3.LUT R5, R5, 0x1c0, RZ, 0xc0, !PT ;  /* 0x000001c005057812 */ /* 0x000fe200078ec0ff */
[----:B------:R-:W-:Y:S01]  /*07b0*/  IMAD.SHL.U32 R4, R10, 0x8, RZ ;  /* 0x000000080a047824 */ /* 0x000fe200078e00ff */
[----:B------:R-:W-:Y:S01]  /*07c0*/  LEA R230, R230, UR4, 0x1 ;  /* 0x00000004e6e67c11 */ /* 0x000fe2000f8e08ff */
[----:B------:R-:W-:Y:S01]  /*07d0*/  IMAD.SHL.U32 R0, R13, 0x40, RZ ;  /* 0x000000400d007824 */ /* 0x000fe200078e00ff */
[----:B------:R-:W-:-:S02]  /*07e0*/  SHF.R.S32.HI R3, RZ, 0x1f, R2 ;  /* 0x0000001fff037819 */ /* 0x000fc40000011402 */
[----:B------:R-:W-:Y:S01]  /*07f0*/  LOP3.LUT R4, R5, 0x8, R4, 0xf8, !PT ;  /* 0x0000000805047812 */ /* 0x000fe200078ef804 */
[C---:B------:R-:W-:Y:S01]  /*0800*/  IMAD.IADD R228, R230.reuse, 0x1, R251 ;  /* 0x00000001e6e47824 */ /* 0x040fe200078e02fb */
[----:B------:R-:W-:Y:S01]  /*0810*/  SHF.R.U32.HI R6, RZ, 0x3, R5 ;  /* 0x00000003ff067819 */ /* 0x000fe20000011605 */
[----:B------:R-:W-:Y:S01]  /*0820*/  IMAD.IADD R231, R230, 0x1, R229 ;  /* 0x00000001e6e77824 */ /* 0x000fe200078e02e5 */
[----:B------:R-:W-:Y:S01]  /*0830*/  SHF.L.U64.HI R249, R2, 0x2, R3 ;  /* 0x0000000202f97819 */ /* 0x000fe20000010203 */
[----:B------:R-:W-:Y:S01]  /*0840*/  IMAD.IADD R229, R229, 0x1, R228 ;  /* 0x00000001e5e57824 */ /* 0x000fe200078e02e4 */
[----:B------:R-:W-:Y:S02]  /*0850*/  LOP3.LUT R0, R0, 0xfffffe00, RZ, 0xc0, !PT ;  /* 0xfffffe0000007812 */ /* 0x000fe400078ec0ff */
[----:B------:R-:W-:Y:S02]  /*0860*/  LOP3.LUT R2, R4, R6, RZ, 0x3c, !PT ;  /* 0x0000000604027212 */ /* 0x000fe400078e3cff */
[--C-:B------:R-:W-:Y:S01]  /*0870*/  LOP3.LUT R4, R6, R7, R5.reuse, 0x1e, !PT ;  /* 0x0000000706047212 */ /* 0x100fe200078e1e05 */
[----:B------:R-:W-:Y:S01]  /*0880*/  IMAD R3, R14, 0x400, R0 ;  /* 0x000004000e037824 */ /* 0x000fe200078e0200 */
[----:B------:R-:W-:-:S02]  /*0890*/  LOP3.LUT R209, R6, R209, R5, 0x1e, !PT ;  /* 0x000000d106d17212 */ /* 0x000fc400078e1e05 */
[-C--:B------:R-:W-:Y:S01]  /*08a0*/  LOP3.LUT R220, R4, R0.reuse, RZ, 0xfc, !PT ;  /* 0x0000000004dc7212 */ /* 0x080fe200078efcff */
[----:B------:R-:W-:Y:S01]  /*08b0*/  IMAD.IADD R218, R3, 0x1, R2 ;  /* 0x0000000103da7824 */ /* 0x000fe200078e0202 */
[----:B------:R-:W-:Y:S01]  /*08c0*/  LOP3.LUT R209, R209, R0, RZ, 0xfc, !PT ;  /* 0x00000000d1d17212 */ /* 0x000fe200078efcff */
[----:B------:R-:W-:Y:S01]  /*08d0*/  IMAD.U32 R0, RZ, RZ, UR5 ;  /* 0x00000005ff007e24 */ /* 0x000fe2000f8e00ff */
[----:B------:R-:W-:Y:S01]  /*08e0*/  USHF.R.S32.HI UR5, URZ, 0x1f, UR57 ;  /* 0x0000001f3f057899 */ /* 0x000fe20008011439 */
[----:B------:R-:W-:Y:S01]  /*08f0*/  IMAD.U32 R2, RZ, RZ, UR6 ;  /* 0x00000006ff027e24 */ /* 0x000fe2000f8e00ff */
[----:B------:R-:W-:-:S04]  /*0900*/  USHF.R.S32.HI UR6, URZ, 0x1f, UR44 ;  /* 0x0000001f3f067899 */ /* 0x000fc8000801142c */
[----:B------:R-:W-:Y:S01]  /*0910*/  IMAD.U32 R2, RZ, RZ, UR5 ;  /* 0x00000005ff027e24 */ /* 0x000fe2000f8e00ff */
[----:B------:R-:W-:Y:S01]  /*0920*/  UIADD3 UR5, UR4, 0xc000, URZ ;  /* 0x0000c00004057890 */ /* 0x000fe2000fffe03f */
[----:B------:R-:W-:Y:S02]  /*0930*/  IMAD.U32 R0, RZ, RZ, UR6 ;  /* 0x00000006ff007e24 */ /* 0x000fe4000f8e00ff */
[----:B------:R-:W-:Y:S01]  /*0940*/  IMAD.U32 R2, RZ, RZ, UR6 ;  /* 0x00000006ff027e24 */ /* 0x000fe2000f8e00ff */
[----:B------:R-:W-:Y:S01]  /*0950*/  USHF.R.S32.HI UR6, URZ, 0x1f, UR57 ;  /* 0x0000001f3f067899 */ /* 0x000fe20008011439 */
[----:B------:R-:W-:Y:S01]  /*0960*/  IMAD.MOV.U32 R0, RZ, RZ, 0x40 ;  /* 0x00000040ff007424 */ /* 0x000fe200078e00ff */
[----:B------:R-:W-:Y:S01]  /*0970*/  LEA R247, R9, UR5, 0x1 ;  /* 0x0000000509f77c11 */ /* 0x000fe2000f8e08ff */
[----:B------:R-:W-:Y:S01]  /*0980*/  VIADD R216, R214, UR5 ;  /* 0x00000005d6d87c36 */ /* 0x000fe20008000000 */
[----:B------:R-:W-:Y:S02]  /*0990*/  LEA R209, R209, UR5, 0x1 ;  /* 0x00000005d1d17c11 */ /* 0x000fe4000f8e08ff */
[C---:B------:R-:W-:Y:S01]  /*09a0*/  SEL R215, R0.reuse, 0xffffffc0, !P3 ;  /* 0xffffffc000d77807 */ /* 0x040fe20005800000 */
[----:B------:R-:W-:Y:S01]  /*09b0*/  IMAD.U32 R2, RZ, RZ, UR6 ;  /* 0x00000006ff027e24 */ /* 0x000fe2000f8e00ff */
[----:B------:R-:W-:Y:S01]  /*09c0*/  SEL R0, R0, 0xffffffc0, !P2 ;  /* 0xffffffc000007807 */ /* 0x000fe20005000000 */
[----:B------:R-:W-:Y:S01]  /*09d0*/  VIADD R2, R247, 0x420 ;  /* 0x00000420f7027836 */ /* 0x000fe20000000000 */
[----:B------:R-:W-:Y:S01]  /*09e0*/  ULDC.64 UR6, c[0x0][0x208] ;  /* 0x0000820000067ab9 */ /* 0x000fe20000000a00 */
[----:B------:R-:W-:-:S02]  /*09f0*/  IMAD.IADD R251, R251, 0x1, R247 ;  /* 0x00000001fbfb7824 */ /* 0x000fc400078e02f7 */
[C---:B------:R-:W-:Y:S02]  /*0a00*/  @P1 VIADD R2, R247.reuse, 0x3e0 ;  /* 0x000003e0f7021836 */ /* 0x040fe40000000000 */
[--C-:B------:R-:W-:Y:S02]  /*0a10*/  IMAD.IADD R248, R247, 0x1, R0.reuse ;  /* 0x00000001f7f87824 */ /* 0x100fe400078e0200 */
[----:B------:R-:W-:Y:S01]  /*0a20*/  IMAD.IADD R252, R251, 0x1, R0 ;  /* 0x00000001fbfc7824 */ /* 0x000fe200078e0200 */
[----:B------:R1:W-:Y:S01]  /*0a30*/  STL [R1+0x8], R2 ;  /* 0x0000080201007387 */ /* 0x0003e20000100800 */
[----:B------:R-:W-:Y:S02]  /*0a40*/  IMAD.IADD R0, R0, 0x1, R2 ;  /* 0x0000000100007824 */ /* 0x000fe400078e0202 */
[C---:B------:R-:W-:Y:S02]  /*0a50*/  IMAD.IADD R213, R216.reuse, 0x1, R213 ;  /* 0x00000001d8d57824 */ /* 0x040fe400078e02d5 */
[--C-:B------:R-:W-:Y:S01]  /*0a60*/  IMAD.IADD R216, R216, 0x1, R215.reuse ;  /* 0x00000001d8d87824 */ /* 0x100fe200078e02d7 */
[----:B------:R1:W-:Y:S01]  /*0a70*/  STL [R1+0x4], R0 ;  /* 0x0000040001007387 */ /* 0x0003e20000100800 */
[----:B------:R-:W-:-:S07]  /*0a80*/  IMAD.IADD R215, R213, 0x1, R215 ;  /* 0x00000001d5d77824 */ /* 0x000fce00078e02d7 */
.L_x_312:
        /* <DEDUP_REMOVED lines=13> */
[----:B------:R-:W-:Y:S02]  /*0b60*/  @UP4 UIADD3 UR10, UP1, UR16, UR10, URZ ;  /* 0x0000000a100a4290 */ /* 0x000fe4000ff3e03f */
[----:B------:R-:W-:Y:S02]  /*0b70*/  UIADD3 UR15, UP2, UR16, UR12, URZ ;  /* 0x0000000c100f7290 */ /* 0x000fe4000ff5e03f */
[----:B------:R-:W-:Y:S01]  /*0b80*/  @UP3 UIADD3.X UR9, UR5, UR9, URZ, UP0, !UPT ;  /* 0x0000000905093290 */ /* 0x000fe200087fe43f */
[----:B-1----:R-:W-:Y:S01]  /*0b90*/  IMAD.U32 R2, RZ, RZ, UR8 ;  /* 0x00000008ff027e24 */ /* 0x002fe2000f8e00ff */
[----:B------:R-:W-:Y:S01]  /*0ba0*/  UISETP.NE.U32.AND UP0, UPT, UR12, URZ, UPT ;  /* 0x0000003f0c00728c */ /* 0x000fe2000bf05070 */
[----:B------:R-:W-:Y:S01]  /*0bb0*/  IMAD.U32 R4, RZ, RZ, UR10 ;  /* 0x0000000aff047e24 */ /* 0x000fe2000f8e00ff */
[----:B------:R-:W-:-:S02]  /*0bc0*/  @UP4 UIADD3.X UR11, UR5, UR11, URZ, UP1, !UPT ;  /* 0x0000000b050b4290 */ /* 0x000fc40008ffe43f */
[----:B------:R-:W-:Y:S01]  /*0bd0*/  UIADD3.X UR14, UR5, UR13, URZ, UP2, !UPT ;  /* 0x0000000d050e7290 */ /* 0x000fe200097fe43f */
[----:B------:R-:W-:Y:S01]  /*0be0*/  IMAD.U32 R3, RZ, RZ, UR9 ;  /* 0x00000009ff037e24 */ /* 0x000fe2000f8e00ff */
[----:B------:R-:W-:Y:S01]  /*0bf0*/  UISETP.NE.AND.EX UP2, UPT, UR13, URZ, UPT, UP0 ;  /* 0x0000003f0d00728c */ /* 0x000fe2000bf45300 */
[----:B------:R-:W-:Y:S02]  /*0c00*/  ULDC.U8 UR17, c[0x0][0x3c2] ;  /* 0x0000f08000117ab9 */ /* 0x000fe40000000000 */
[----:B------:R-:W-:Y:S01]  /*0c10*/  ULDC.64 UR12, c[0x0][0x2f8] ;  /* 0x0000be00000c7ab9 */ /* 0x000fe20000000a00 */
[----:B------:R-:W-:Y:S01]  /*0c20*/  UISETP.NE.AND UP1, UPT, UR17, URZ, UPT ;  /* 0x0000003f1100728c */ /* 0x000fe2000bf25270 */
[----:B------:R-:W-:Y:S01]  /*0c30*/  IMAD.U32 R5, RZ, RZ, UR11 ;  /* 0x0000000bff057e24 */ /* 0x000fe2000f8e00ff */
[----:B------:R-:W-:Y:S01]  /*0c40*/  UISETP.EQ.U32.AND UP4, UPT, UR12, URZ, UPT ;  /* 0x0000003f0c00728c */ /* 0x000fe2000bf82070 */
[----:B------:R-:W-:-:S03]  /*0c50*/  PLOP3.LUT P3, PT, PT, PT, UP2, 0x80, 0x0 ;  /* 0x000000000000781c */ /* 0x000fc60003f6f028 */
[----:B------:R-:W-:Y:S01]  /*0c60*/  UISETP.EQ.OR.EX UP4, UPT, UR13, URZ, !UP1, UP4 ;  /* 0x0000003f0d00728c */ /* 0x000fe2000cf82740 */
[----:B--23--:R-:W2:Y:S01]  /*0c70*/  @P1 LDG.E R7, desc[UR6][R4.64] ;  /* 0x0000000604071981 */ /* 0x00cea2000c1e1900 */
[----:B------:R-:W-:-:S04]  /*0c80*/  UIADD3 UR8, UP0, UR16, UR12, URZ ;  /* 0x0000000c10087290 */ /* 0x000fc8000ff1e03f */
[----:B------:R-:W-:Y:S01]  /*0c90*/  PLOP3.LUT P2, PT, PT, PT, UP4, 0x80, 0x0 ;  /* 0x000000000000781c */ /* 0x000fe20003f4f048 */
[----:B------:R-:W-:Y:S01]  /*0ca0*/  UIADD3.X UR5, UR5, UR13, URZ, UP0, !UPT ;  /* 0x0000000d05057290 */ /* 0x000fe200087fe43f */
[----:B------:R1:W3:Y:S02]  /*0cb0*/  @P0 LDG.E R5, desc[UR6][R2.64] ;  /* 0x0000000602050981 */ /* 0x0002e4000c1e1900 */
[----:B-1----:R-:W-:Y:S02]  /*0cc0*/  IMAD.U32 R2, RZ, RZ, UR15 ;  /* 0x0000000fff027e24 */ /* 0x002fe4000f8e00ff */
[----:B------:R-:W-:-:S05]  /*0cd0*/  IMAD.U32 R3, RZ, RZ, UR14 ;  /* 0x0000000eff037e24 */ /* 0x000fca000f8e00ff */
[----:B------:R-:W4:Y:S04]  /*0ce0*/  @P3 LDG.E R6, desc[UR6][R2.64] ;  /* 0x0000000602063981 */ /* 0x000f28000c1e1900 */
[----:B-----5:R1:W5:Y:S02]  /*0cf0*/  @P3 LDG.E R0, desc[UR6][R2.64+0x4] ;  /* 0x0000040602003981 */ /* 0x020364000c1e1900 */
[----:B-1----:R-:W-:Y:S01]  /*0d00*/  IMAD.U32 R2, RZ, RZ, UR8 ;  /* 0x00000008ff027e24 */ /* 0x002fe2000f8e00ff */
[----:B------:R-:W-:Y:S01]  /*0d10*/  UMOV UR15, URZ ;  /* 0x0000003f000f7c82 */ /* 0x000fe20008000000 */
[----:B------:R-:W-:Y:S01]  /*0d20*/  IMAD.U32 R3, RZ, RZ, UR5 ;  /* 0x00000005ff037e24 */ /* 0x000fe2000f8e00ff */
[----:B------:R-:W-:Y:S01]  /*0d30*/  @!UP3 ULDC.64 UR8, c[0x0][0x318] ;  /* 0x0000c6000008bab9 */ /* 0x000fe20000000a00 */
[----:B------:R-:W-:-:S03]  /*0d40*/  @!UP3 ULDC UR5, c[0x0][0x2cc] ;  /* 0x0000b3000005bab9 */ /* 0x000fc60000000800 */
[----:B------:R-:W5:Y:S01]  /*0d50*/  @!P2 LDG.E R4, desc[UR6][R2.64] ;  /* 0x000000060204a981 */ /* 0x000f62000c1e1900 */
[----:B------:R-:W-:Y:S01]  /*0d60*/  @!UP3 UISETP.NE.U32.AND UP0, UPT, UR8, URZ, UPT ;  /* 0x0000003f0800b28c */ /* 0x000fe2000bf05070 */
[----:B------:R-:W-:Y:S02]  /*0d70*/  UMOV UR25, 0xffffffff ;  /* 0xffffffff00197882 */ /* 0x000fe40000000000 */
[----:B------:R-:W-:Y:S01]  /*0d80*/  UMOV UR8, 0xffffffff ;  /* 0xffffffff00087882 */ /* 0x000fe20000000000 */
[----:B------:R-:W-:Y:S02]  /*0d90*/  @!UP3 UISETP.NE.AND.EX UP0, UPT, UR9, URZ, UPT, UP0 ;  /* 0x0000003f0900b28c */ /* 0x000fe4000bf05300 */
[----:B------:R-:W-:Y:S02]  /*0da0*/  USHF.L.U32 UR30, UR24, 0x7, URZ ;  /* 0x00000007181e7899 */ /* 0x000fe4000800063f */
[----:B------:R-:W-:Y:S01]  /*0db0*/  @!UP3 USEL UR10, UR5, URZ, UP0 ;  /* 0x0000003f050ab287 */ /* 0x000fe20008000000 */
[----:B------:R-:W-:Y:S01]  /*0dc0*/  ULDC UR9, c[0x0][0x2c8] ;  /* 0x0000b20000097ab9 */ /* 0x000fe20000000800 */
[----:B--2---:R-:W-:-:S02]  /*0dd0*/  @P1 R2UR UR15, R7 ;  /* 0x00000000070f12ca */ /* 0x004fc400000e0000 */
[----:B---3--:R-:W-:Y:S02]  /*0de0*/  @P0 R2UR UR11, R5 ;  /* 0x00000000050b02ca */ /* 0x008fe400000e0000 */
[----:B------:R-:W-:-:S04]  /*0df0*/  ISETP.NE.U32.AND P0, PT, RZ, UR12, PT ;  /* 0x0000000cff007c0c */ /* 0x000fc8000bf05070 */
[----:B------:R-:W-:-:S07]  /*0e00*/  ISETP.NE.AND.EX P0, PT, RZ, UR13, PT, P0 ;  /* 0x0000000dff007c0c */ /* 0x000fce000bf05300 */
[----:B------:R-:W-:Y:S01]  /*0e10*/  @UP3 UIADD3 UR5, UR11, -UR15, URZ ;  /* 0x8000000f0b053290 */ /* 0x000fe2000fffe03f */
[----:B----4-:R-:W-:Y:S02]  /*0e20*/  @P3 R2UR UR8, R6 ;  /* 0x00000000060832ca */ /* 0x010fe400000e0000 */
        /* <DEDUP_REMOVED lines=9> */
.L_x_268:
        /* <DEDUP_REMOVED lines=8> */
[----:B------:R-:W-:Y:S01]  /*0f40*/  IABS R4, UR57 ;  /* 0x0000003900047c13 */ /* 0x000fe20008000000 */
[----:B------:R-:W-:Y:S01]  /*0f50*/  ULDC.64 UR10, c[0x0][0x228] ;  /* 0x00008a00000a7ab9 */ /* 0x000fe20000000a00 */
[----:B------:R-:W-:Y:S01]  /*0f60*/  ULDC.64 UR12, c[0x0][0x488] ;  /* 0x00012200000c7ab9 */ /* 0x000fe20000000a00 */
[----:B------:R-:W-:Y:S02]  /*0f70*/  UIMAD.WIDE.U32 UR18, UR44, UR10, URZ ;  /* 0x0000000a2c1272a5 */ /* 0x000fe4000f8e003f */
[----:B------:R-:W-:Y:S01]  /*0f80*/  UIMAD UR10, UR58, UR10, URZ ;  /* 0x0000000a3a0a72a4 */ /* 0x000fe2000f8e023f */
[----:B------:R-:W2:Y:S01]  /*0f90*/  S2UR UR9, SR_CTAID.X ;  /* 0x00000000000979c3 */ /* 0x000ea20000002500 */
[----:B------:R-:W-:Y:S02]  /*0fa0*/  UISETP.NE.AND UP0, UPT, UR25, -0x1, UPT ;  /* 0xffffffff1900788c */ /* 0x000fe4000bf05270 */
[----:B------:R-:W-:-:S02]  /*0fb0*/  UIMAD UR23, UR44, UR11, UR10 ;  /* 0x0000000b2c1772a4 */ /* 0x000fc4000f8e020a */
[----:B------:R-:W-:Y:S01]  /*0fc0*/  USHF.L.U32 UR14, UR44, 0x7, URZ ;  /* 0x000000072c0e7899 */ /* 0x000fe2000800063f */
[----:B------:R-:W-:Y:S01]  /*0fd0*/  @!UP1 ULDC.64 UR10, c[0x0][0x418] ;  /* 0x00010600000a9ab9 */ /* 0x000fe20000000a00 */
[----:B------:R-:W-:Y:S01]  /*0fe0*/  USHF.L.U64.HI UR20, UR44, 0x7, UR58 ;  /* 0x000000072c147899 */ /* 0x000fe2000801023a */
[----:B------:R-:W-:Y:S01]  /*0ff0*/  ULDC UR59, c[0x0][0x2d4] ;  /* 0x0000b500003b7ab9 */ /* 0x000fe20000000800 */
[----:B------:R-:W-:Y:S01]  /*1000*/  ULDC.64 UR36, c[0x0][0x240] ;  /* 0x0000900000247ab9 */ /* 0x000fe20000000a00 */
[----:B------:R-:W-:Y:S01]  /*1010*/  ULDC UR43, c[0x0][0x2dc] ;  /* 0x0000b700002b7ab9 */ /* 0x000fe20000000800 */
[----:B------:R-:W-:Y:S01]  /*1020*/  ULDC UR61, c[0x0][0x270] ;  /* 0x00009c00003d7ab9 */ /* 0x000fe20000000800 */
[----:B------:R-:W-:Y:S01]  /*1030*/  USHF.R.S32.HI UR33, URZ, 0x1f, UR59 ;  /* 0x0000001f3f217899 */ /* 0x000fe2000801143b */
[----:B-1----:R-:W-:Y:S01]  /*1040*/  IABS R5, R6 ;  /* 0x0000000600057213 */ /* 0x002fe20000000000 */
[----:B------:R-:W-:Y:S01]  /*1050*/  @!UP1 UIMAD.WIDE.U32 UR38, UR44, UR10, URZ ;  /* 0x0000000a2c2692a5 */ /* 0x000fe2000f8e003f */
[----:B------:R-:W-:Y:S01]  /*1060*/  ISETP.NE.AND P3, PT, R6, RZ, PT ;  /* 0x000000ff0600720c */ /* 0x000fe20003f65270 */
[----:B------:R-:W-:Y:S01]  /*1070*/  USEL UR29, UR14, URZ, UP2 ;  /* 0x0000003f0e1d7287 */ /* 0x000fe20009000000 */
[----:B------:R-:W1:Y:S01]  /*1080*/  I2F.RP R2, R5 ;  /* 0x0000000500027306 */ /* 0x000e620000209400 */
[----:B------:R-:W-:-:S02]  /*1090*/  UIMAD.WIDE.U32 UR16, UR8, UR36, URZ ;  /* 0x00000024081072a5 */ /* 0x000fc4000f8e003f */
[----:B------:R-:W-:Y:S02]  /*10a0*/  @UP0 UIADD3 UR14, UR15, UR25, URZ ;  /* 0x000000190f0e0290 */ /* 0x000fe4000fffe03f */
[----:B--2---:R-:W-:Y:S02]  /*10b0*/  UIMAD.WIDE.U32 UR26, UR9, UR12, URZ ;  /* 0x0000000c091a72a5 */ /* 0x004fe4000f8e003f */
[----:B------:R-:W-:Y:S02]  /*10c0*/  UIMAD UR50, UR57, UR43, URZ ;  /* 0x0000002b393272a4 */ /* 0x000fe4000f8e023f */
[----:B------:R-:W-:Y:S02]  /*10d0*/  UIMAD UR49, UR9, UR13, UR27 ;  /* 0x0000000d093172a4 */ /* 0x000fe4000f8e021b */
[----:B------:R-:W-:Y:S01]  /*10e0*/  @!UP1 UIMAD UR9, UR58, UR10, URZ ;  /* 0x0000000a3a0992a4 */ /* 0x000fe2000f8e023f */
[----:B------:R-:W-:Y:S01]  /*10f0*/  @UP1 ULDC.64 UR12, c[0x0][0x420] ;  /* 0x00010800000c1ab9 */ /* 0x000fe20000000a00 */
[----:B------:R-:W-:Y:S01]  /*1100*/  USEL UR31, UR20, URZ, UP2 ;  /* 0x0000003f141f7287 */ /* 0x000fe20009000000 */
[----:B-1----:R-:W1:Y:S01]  /*1110*/  MUFU.RCP R2, R2 ;  /* 0x0000000200027308 */ /* 0x002e620000001000 */
[----:B------:R-:W-:-:S02]  /*1120*/  @!UP1 UIMAD UR28, UR44, UR11, UR9 ;  /* 0x0000000b2c1c92a4 */ /* 0x000fc4000f8e0209 */
[----:B------:R-:W-:Y:S02]  /*1130*/  UIADD3 UR9, UR32, 0x3f, URZ ;  /* 0x0000003f20097890 */ /* 0x000fe4000fffe03f */
[----:B------:R-:W-:Y:S02]  /*1140*/  UIMAD.WIDE UR10, UR43, UR61, URZ ;  /* 0x0000003d2b0a72a5 */ /* 0x000fe4000f8e023f */
[----:B------:R-:W-:Y:S02]  /*1150*/  USHF.R.S32.HI UR21, URZ, 0x1f, UR9 ;  /* 0x0000001f3f157899 */ /* 0x000fe40008011409 */
[----:B------:R-:W-:Y:S02]  /*1160*/  @UP1 UIMAD.WIDE.U32 UR40, UR8, UR12, URZ ;  /* 0x0000000c082812a5 */ /* 0x000fe4000f8e003f */
[----:B------:R-:W-:Y:S01]  /*1170*/  ULEA.HI UR43, UR21, UR9, URZ, 0x6 ;  /* 0x00000009152b7291 */ /* 0x000fe2000f8f303f */
[----:B------:R-:W-:Y:S02]  /*1180*/  ULDC.U8 UR35, c[0x0][0x3d8] ;  /* 0x0000f60000237ab9 */ /* 0x000fe40000000000 */
[----:B------:R-:W-:Y:S01]  /*1190*/  @UP0 ULDC.64 UR20, c[0x0][0x248] ;  /* 0x0000920000140ab9 */ /* 0x000fe20000000a00 */
[----:B------:R-:W-:Y:S01]  /*11a0*/  UIMAD UR9, UR33, UR44, URZ ;  /* 0x0000002c210972a4 */ /* 0x000fe2000f8e023f */
[----:B-1----:R-:W-:Y:S01]  /*11b0*/  VIADD R2, R2, 0xffffffe ;  /* 0x0ffffffe02027836 */ /* 0x002fe20000000000 */
[----:B------:R-:W-:-:S02]  /*11c0*/  USEL UR55, UR18, UR16, !UP1 ;  /* 0x0000001012377287 */ /* 0x000fc4000c800000 */
[----:B------:R-:W-:Y:S01]  /*11d0*/  UIADD3 UR23, UR19, UR23, URZ ;  /* 0x0000001713177290 */ /* 0x000fe2000fffe03f */
[----:B------:R-:W1:Y:S01]  /*11e0*/  F2I.FTZ.U32.TRUNC.NTZ R3, R2 ;  /* 0x0000000200037305 */ /* 0x000e62000021f000 */
[----:B------:R-:W-:Y:S02]  /*11f0*/  UISETP.NE.AND UP3, UPT, UR35, URZ, UPT ;  /* 0x0000003f2300728c */ /* 0x000fe4000bf65270 */
[----:B------:R-:W-:Y:S02]  /*1200*/  @UP0 UIMAD.WIDE.U32 UR18, UR14, UR20, URZ ;  /* 0x000000140e1202a5 */ /* 0x000fe4000f8e003f */
[----:B------:R-:W-:Y:S02]  /*1210*/  @UP1 UIMAD UR47, UR8, UR13, UR41 ;  /* 0x0000000d082f12a4 */ /* 0x000fe4000f8e0229 */
[----:B------:R-:W-:Y:S02]  /*1220*/  UIMAD UR22, UR8, UR37, URZ ;  /* 0x00000025081672a4 */ /* 0x000fe4000f8e023f */
[----:B------:R-:W-:-:S02]  /*1230*/  @UP0 UIMAD UR14, UR14, UR21, URZ ;  /* 0x000000150e0e02a4 */ /* 0x000fc4000f8e023f */
[----:B------:R-:W-:Y:S02]  /*1240*/  UIMAD.WIDE.U32 UR12, UR44, UR59, URZ ;  /* 0x0000003b2c0c72a5 */ /* 0x000fe4000f8e003f */
[----:B------:R-:W-:Y:S01]  /*1250*/  UIMAD UR9, UR58, UR59, UR9 ;  /* 0x0000003b3a0972a4 */ /* 0x000fe2000f8e0209 */
[--C-:B-1----:R-:W-:Y:S01]  /*1260*/  IMAD.MOV R0, RZ, RZ, -R3.reuse ;  /* 0x000000ffff007224 */ /* 0x102fe200078e0a03 */
[----:B------:R-:W-:Y:S01]  /*1270*/  @UP1 UIADD3 UR23, UR17, UR22, URZ ;  /* 0x0000001611171290 */ /* 0x000fe2000fffe03f */
[----:B------:R-:W-:Y:S01]  /*1280*/  IMAD.MOV.U32 R2, RZ, RZ, RZ ;  /* 0x000000ffff027224 */ /* 0x000fe200078e00ff */
[----:B------:R-:W-:Y:S01]  /*1290*/  @UP0 UIADD3 UR48, UR19, UR14, URZ ;  /* 0x0000000e13300290 */ /* 0x000fe2000fffe03f */
[----:B------:R-:W-:Y:S01]  /*12a0*/  IMAD R0, R0, R5, RZ ;  /* 0x0000000500007224 */ /* 0x000fe200078e02ff */
[----:B------:R-:W-:Y:S02]  /*12b0*/  UIMAD.WIDE.U32 UR16, UR10, UR12, URZ ;  /* 0x0000000c0a1072a5 */ /* 0x000fe4000f8e003f */
[----:B------:R-:W-:Y:S01]  /*12c0*/  UIMAD UR14, UR11, UR12, URZ ;  /* 0x0000000c0b0e72a4 */ /* 0x000fe2000f8e023f */
[----:B------:R-:W-:Y:S01]  /*12d0*/  IMAD.HI.U32 R0, R3, R0, R2 ;  /* 0x0000000003007227 */ /* 0x000fe200078e0002 */
[----:B------:R-:W-:Y:S01]  /*12e0*/  MOV R2, R4 ;  /* 0x0000000400027202 */ /* 0x000fe20000000f00 */
[----:B------:R-:W-:-:S02]  /*12f0*/  UIADD3 UR9, UR13, UR9, URZ ;  /* 0x000000090d097290 */ /* 0x000fc4000fffe03f */
[----:B------:R-:W-:Y:S02]  /*1300*/  UIMAD.WIDE.U32 UR12, UR10, UR8, URZ ;  /* 0x000000080a0c72a5 */ /* 0x000fe4000f8e003f */
[----:B------:R-:W-:Y:S01]  /*1310*/  IMAD.HI.U32 R0, R0, R2, RZ ;  /* 0x0000000200007227 */ /* 0x000fe200078e00ff */
[----:B------:R-:W-:Y:S01]  /*1320*/  ULDC UR34, c[0x0][0x2c4] ;  /* 0x0000b10000227ab9 */ /* 0x000fe20000000800 */
[----:B------:R-:W-:Y:S01]  /*1330*/  @UP0 UMOV UR46, UR18 ;  /* 0x00000012002e0c82 */ /* 0x000fe20008000000 */
[----:B------:R-:W-:Y:S01]  /*1340*/  UIMAD UR9, UR10, UR9, UR14 ;  /* 0x000000090a0972a4 */ /* 0x000fe2000f8e020e */
[----:B------:R-:W-:Y:S01]  /*1350*/  IMAD.MOV R3, RZ, RZ, -R0 ;  /* 0x000000ffff037224 */ /* 0x000fe200078e0a00 */
[----:B------:R-:W-:Y:S02]  /*1360*/  @UP3 UIMAD UR18, UR44, UR34, URZ ;  /* 0x000000222c1232a4 */ /* 0x000fe4000f8e023f */
[----:B------:R-:W-:Y:S01]  /*1370*/  USEL UR56, UR16, UR12, !UP1 ;  /* 0x0000000c10387287 */ /* 0x000fe2000c800000 */
[----:B------:R-:W-:Y:S01]  /*1380*/  IMAD R2, R5, R3, R2 ;  /* 0x0000000305027224 */ /* 0x000fe200078e0202 */
[----:B------:R-:W-:-:S02]  /*1390*/  ULOP3.LUT UR12, UR43, 0xffffffc0, URZ, 0xc0, !UPT ;  /* 0xffffffc02b0c7892 */ /* 0x000fc4000f8ec03f */
[----:B------:R-:W-:Y:S02]  /*13a0*/  UIADD3 UR45, UR17, UR9, URZ ;  /* 0x00000009112d7290 */ /* 0x000fe4000fffe03f */
[----:B------:R-:W-:Y:S01]  /*13b0*/  ISETP.GT.U32.AND P1, PT, R5, R2, PT ;  /* 0x000000020500720c */ /* 0x000fe20003f24070 */
[----:B------:R-:W-:Y:S02]  /*13c0*/  @UP3 USEL UR9, UR18, UR8, !UP1 ;  /* 0x0000000812093287 */ /* 0x000fe4000c800000 */
[----:B------:R-:W-:Y:S01]  /*13d0*/  UIADD3 UR18, UR12, -0x40, URZ ;  /* 0xffffffc00c127890 */ /* 0x000fe2000fffe03f */
[----:B------:R-:W-:Y:S01]  /*13e0*/  @UP3 ULDC UR19, c[0x0][0x2e4] ;  /* 0x0000b90000133ab9 */ /* 0x000fe20000000800 */
[----:B------:R-:W-:Y:S02]  /*13f0*/  @!UP3 UIMAD UR14, UR44, UR61, UR57 ;  /* 0x0000003d2c0eb2a4 */ /* 0x000fe4000f8e0239 */
[----:B------:R-:W-:Y:S02]  /*1400*/  @UP3 UIMAD UR22, UR57, UR19, UR9 ;  /* 0x00000013391632a4 */ /* 0x000fe4000f8e0209 */
[----:B------:R-:W-:-:S02]  /*1410*/  USHF.R.S32.HI UR19, URZ, 0x1f, UR18 ;  /* 0x0000001f3f137899 */ /* 0x000fc40008011412 */
[----:B------:R-:W-:Y:S02]  /*1420*/  UIADD3 UR9, UP2, UR18, UR29, URZ ;  /* 0x0000001d12097290 */ /* 0x000fe4000ff5e03f */
[----:B------:R-:W-:Y:S01]  /*1430*/  @!P1 IMAD.IADD R2, R2, 0x1, -R5 ;  /* 0x0000000102029824 */ /* 0x000fe200078e0a05 */
[----:B------:R-:W-:Y:S01]  /*1440*/  UIMAD UR12, UR11, UR8, URZ ;  /* 0x000000080b0c72a4 */ /* 0x000fe2000f8e023f */
[----:B------:R-:W-:Y:S01]  /*1450*/  @!P1 IADD3 R0, R0, 0x1, RZ ;  /* 0x0000000100009810 */ /* 0x000fe20007ffe0ff */
[----:B------:R-:W-:Y:S01]  /*1460*/  @!UP3 UIMAD UR22, UR14, UR34, URZ ;  /* 0x000000220e16b2a4 */ /* 0x000fe2000f8e023f */
[----:B------:R-:W-:Y:S01]  /*1470*/  PLOP3.LUT P1, PT, PT, PT, UP0, 0x80, 0x0 ;  /* 0x000000000000781c */ /* 0x000fe20003f2f008 */
[----:B------:R-:W-:Y:S01]  /*1480*/  UIADD3.X UR14, UR19, UR31, URZ, UP2, !UPT ;  /* 0x0000001f130e7290 */ /* 0x000fe200097fe43f */
[----:B------:R-:W-:Y:S01]  /*1490*/  ISETP.GE.U32.AND P0, PT, R2, R5, PT ;  /* 0x000000050200720c */ /* 0x000fe20003f06070 */
[----:B------:R-:W-:Y:S01]  /*14a0*/  UIMAD UR11, UR11, UR9, URZ ;  /* 0x000000090b0b72a4 */ /* 0x000fe2000f8e023f */
[----:B------:R-:W-:Y:S01]  /*14b0*/  LOP3.LUT R2, R6, UR57, RZ, 0x3c, !PT ;  /* 0x0000003906027c12 */ /* 0x000fe2000f8e3cff */
[----:B------:R-:W-:-:S02]  /*14c0*/  @UP0 UIADD3 UR27, UR15, UR25, URZ ;  /* 0x000000190f1b0290 */ /* 0x000fc4000fffe03f */
[----:B------:R-:W-:Y:S01]  /*14d0*/  @UP1 UIADD3 UR45, UR13, UR12, URZ ;  /* 0x0000000c0d2d1290 */ /* 0x000fe2000fffe03f */
[----:B------:R-:W-:Y:S01]  /*14e0*/  ISETP.GE.AND P2, PT, R2, RZ, PT ;  /* 0x000000ff0200720c */ /* 0x000fe20003f46270 */
[----:B------:R-:W-:Y:S01]  /*14f0*/  UIMAD.WIDE.U32 UR34, UR10, UR9, URZ ;  /* 0x000000090a2272a5 */ /* 0x000fe2000f8e003f */
[----:B------:R-:W-:Y:S01]  /*1500*/  @UP0 ULDC.64 UR12, c[0x0][0x250] ;  /* 0x00009400000c0ab9 */ /* 0x000fe20000000a00 */
[----:B------:R-:W-:Y:S01]  /*1510*/  UIMAD UR9, UR10, UR14, UR11 ;  /* 0x0000000e0a0972a4 */ /* 0x000fe2000f8e020b */
[----:B------:R-:W-:Y:S01]  /*1520*/  ULDC.U8 UR42, c[0x0][0x480] ;  /* 0x00012000002a7ab9 */ /* 0x000fe20000000000 */
[----:B------:R-:W-:Y:S02]  /*1530*/  @UP0 UIMAD.WIDE.U32 UR10, UR27, UR12, URZ ;  /* 0x0000000c1b0a02a5 */ /* 0x000fe4000f8e003f */
[----:B------:R-:W-:Y:S01]  /*1540*/  @P0 VIADD R0, R0, 0x1 ;  /* 0x0000000100000836 */ /* 0x000fe20000000000 */
[----:B------:R-:W-:Y:S01]  /*1550*/  UISETP.NE.AND UP5, UPT, UR42, URZ, UPT ;  /* 0x0000003f2a00728c */ /* 0x000fe2000bfa5270 */
[----:B------:R-:W-:Y:S01]  /*1560*/  PLOP3.LUT P0, PT, PT, PT, UP3, 0x80, 0x0 ;  /* 0x000000000000781c */ /* 0x000fe20003f0f038 */
[----:B------:R-:W-:-:S02]  /*1570*/  @UP0 UIMAD UR14, UR27, UR13, URZ ;  /* 0x0000000d1b0e02a4 */ /* 0x000fc4000f8e023f */
[----:B------:R-:W-:Y:S01]  /*1580*/  USEL UR51, UR49, URZ, UP5 ;  /* 0x0000003f31337287 */ /* 0x000fe2000a800000 */
[----:B------:R-:W-:Y:S01]  /*1590*/  @!P2 IADD3 R0, -R0, RZ, RZ ;  /* 0x000000ff0000a210 */ /* 0x000fe20007ffe1ff */
[----:B------:R-:W-:Y:S01]  /*15a0*/  USHF.R.S32.HI UR53, URZ, 0x1f, UR30 ;  /* 0x0000001f3f357899 */ /* 0x000fe2000801141e */
[----:B------:R-:W-:Y:S01]  /*15b0*/  @!P3 LOP3.LUT R0, RZ, R6, RZ, 0x33, !PT ;  /* 0x00000006ff00b212 */ /* 0x000fe200078e33ff */
[----:B------:R-:W-:Y:S02]  /*15c0*/  @!UP1 UIADD3 UR47, UR39, UR28, URZ ;  /* 0x0000001c272f9290 */ /* 0x000fe4000fffe03f */
[----:B------:R-:W-:Y:S02]  /*15d0*/  USHF.R.S32.HI UR54, URZ, 0x1f, UR50 ;  /* 0x0000001f3f367899 */ /* 0x000fe40008011432 */
[----:B------:R-:W-:Y:S02]  /*15e0*/  USEL UR52, UR26, URZ, UP5 ;  /* 0x0000003f1a347287 */ /* 0x000fe4000a800000 */
[----:B------:R-:W-:-:S02]  /*15f0*/  @UP0 UIADD3 UR42, UR11, UR14, URZ ;  /* 0x0000000e0b2a0290 */ /* 0x000fc4000fffe03f */
[----:B------:R-:W-:Y:S01]  /*1600*/  UIADD3 UR49, UR35, UR9, URZ ;  /* 0x0000000923317290 */ /* 0x000fe2000fffe03f */
        /* <DEDUP_REMOVED lines=14> */
.L_x_270:
[----:B------:R-:W-:Y:S05]  /*16f0*/  @P1 BRA `(.L_x_271) ;  /* 0x0000000000301947 */ /* 0x000fea0003800000 */
        /* <DEDUP_REMOVED lines=12> */
.L_x_271:
        /* <DEDUP_REMOVED lines=11> */
.L_x_272:
[----:B------:R-:W-:-:S04]  /*1870*/  UIMAD UR8, UR44, UR61, UR57 ;  /* 0x0000003d2c0872a4 */ /* 0x000fc8000f8e0239 */
[----:B------:R-:W-:-:S12]  /*1880*/  UIMAD UR8, UR8, UR59, URZ ;  /* 0x0000003b080872a4 */ /* 0x000fd8000f8e023f */
.L_x_273:
[----:B------:R-:W1:Y:S01]  /*1890*/  S2R R38, SR_TID.X ;  /* 0x0000000000267919 */ /* 0x000e620000002100 */
[----:B------:R-:W2:Y:S01]  /*18a0*/  LDC.64 R14, c[0x0][0x420] ;  /* 0x00010800ff0e7b82 */ /* 0x000ea20000000a00 */
[----:B------:R-:W-:Y:S01]  /*18b0*/  ULDC UR10, c[0x0][0x2dc] ;  /* 0x0000b700000a7ab9 */ /* 0x000fe20000000800 */
[----:B------:R-:W-:Y:S01]  /*18c0*/  UIADD3 UR14, UR18, UR8, URZ ;  /* 0x00000008120e7290 */ /* 0x000fe2000fffe03f */
[----:B------:R-:W-:Y:S01]  /*18d0*/  BSSY B1, `(.L_x_269) ;  /* 0x00007f1000017945 */ /* 0x000fe20003800000 */
[----:B------:R-:W-:Y:S02]  /*18e0*/  USHF.R.S32.HI UR27, URZ, 0x1f, UR57 ;  /* 0x0000001f3f1b7899 */ /* 0x000fe40008011439 */
[----:B------:R-:W-:Y:S01]  /*18f0*/  UIMAD UR8, UR10, UR61, URZ ;  /* 0x0000003d0a0872a4 */ /* 0x000fe2000f8e023f */
[----:B------:R-:W-:Y:S02]  /*1900*/  ULDC.64 UR16, c[0x0][0x258] ;  /* 0x0000960000107ab9 */ /* 0x000fe40000000a00 */
[----:B------:R-:W-:Y:S01]  /*1910*/  ULDC.64 UR10, c[0x0][0x428] ;  /* 0x00010a00000a7ab9 */ /* 0x000fe20000000a00 */
[----:B------:R-:W-:-:S02]  /*1920*/  UIADD3 UR26, UR18, UR22, URZ ;  /* 0x00000016121a7290 */ /* 0x000fc4000fffe03f */
[----:B------:R-:W-:Y:S01]  /*1930*/  UISETP.GE.AND UP4, UPT, UR32, 0x1, UPT ;  /* 0x000000012000788c */ /* 0x000fe2000bf86270 */
[----:B------:R-:W-:Y:S01]  /*1940*/  ULDC.64 UR28, c[0x0][0x3e0] ;  /* 0x0000f800001c7ab9 */ /* 0x000fe20000000a00 */
[----:B------:R-:W-:Y:S01]  /*1950*/  ULDC.64 UR38, c[0x0][0x2b0] ;  /* 0x0000ac0000267ab9 */ /* 0x000fe20000000a00 */
[----:B------:R-:W-:Y:S01]  /*1960*/  ULDC.64 UR40, c[0x0][0x478] ;  /* 0x00011e0000287ab9 */ /* 0x000fe20000000a00 */
[----:B------:R-:W-:Y:S01]  /*1970*/  ULEA.HI.SX32 UR31, UR43, 0xffffffff, 0x1a ;  /* 0xffffffff2b1f7891 */ /* 0x000fe2000f8fd23f */
[----:B-1----:R-:W-:-:S04]  /*1980*/  SHF.R.S32.HI R39, RZ, 0x1f, R38 ;  /* 0x0000001fff277819 */ /* 0x002fc80000011426 */
[CC--:B------:R-:W-:Y:S02]  /*1990*/  LEA.HI R2, R39.reuse, R38.reuse, RZ, 0x3 ;  /* 0x0000002627027211 */ /* 0x0c0fe400078f18ff */
[----:B------:R-:W-:Y:S02]  /*19a0*/  LEA.HI R11, R39, R38, RZ, 0x5 ;  /* 0x00000026270b7211 */ /* 0x000fe400078f28ff */
[----:B------:R-:W-:Y:S02]  /*19b0*/  LOP3.LUT R3, R2, 0xfffffff8, RZ, 0xc0, !PT ;  /* 0xfffffff802037812 */ /* 0x000fe400078ec0ff */
[----:B------:R-:W-:-:S03]  /*19c0*/  SHF.R.S32.HI R2, RZ, 0x3, R2 ;  /* 0x00000003ff027819 */ /* 0x000fc60000011402 */
[----:B------:R-:W-:Y:S01]  /*19d0*/  IMAD.IADD R3, R38, 0x1, -R3 ;  /* 0x0000000126037824 */ /* 0x000fe200078e0a03 */
[----:B------:R-:W-:Y:S02]  /*19e0*/  SHF.R.S32.HI R35, RZ, 0x1f, R2 ;  /* 0x0000001fff237819 */ /* 0x000fe40000011402 */
[----:B------:R-:W-:Y:S01]  /*19f0*/  IADD3 R8, P0, R2, UR18, RZ ;  /* 0x0000001202087c10 */ /* 0x000fe2000ff1e0ff */
[----:B------:R-:W-:-:S03]  /*1a00*/  IMAD.SHL.U32 R4, R3, 0x8, RZ ;  /* 0x0000000803047824 */ /* 0x000fc600078e00ff */
[----:B------:R-:W-:Y:S02]  /*1a10*/  IADD3.X R3, R35, UR19, RZ, P0, !PT ;  /* 0x0000001323037c10 */ /* 0x000fe400087fe4ff */
[--C-:B------:R-:W-:Y:S02]  /*1a20*/  SHF.R.S32.HI R5, RZ, 0x1f, R4.reuse ;  /* 0x0000001fff057819 */ /* 0x100fe40000011404 */
[----:B------:R-:W-:Y:S01]  /*1a30*/  IADD3 R6, P0, R4, UR9, RZ ;  /* 0x0000000904067c10 */ /* 0x000fe2000ff1e0ff */
[----:B------:R-:W-:Y:S01]  /*1a40*/  IMAD R9, R3, UR36, RZ ;  /* 0x0000002403097c24 */ /* 0x000fe2000f8e02ff */
[----:B------:R-:W-:Y:S01]  /*1a50*/  UIMAD UR9, UR27, UR10, URZ ;  /* 0x0000000a1b0972a4 */ /* 0x000fe2000f8e023f */
[----:B--2---:R-:W-:Y:S01]  /*1a60*/  IMAD R3, R14, UR19, RZ ;  /* 0x000000130e037c24 */ /* 0x004fe2000f8e02ff */
[----:B------:R-:W-:Y:S01]  /*1a70*/  IADD3.X R7, R5, UR47, RZ, P0, !PT ;  /* 0x0000002f05077c10 */ /* 0x000fe200087fe4ff */
[C---:B------:R-:W-:Y:S01]  /*1a80*/  IMAD R10, R8.reuse, UR37, R9 ;  /* 0x00000025080a7c24 */ /* 0x040fe2000f8e0209 */
[----:B------:R-:W-:Y:S01]  /*1a90*/  UIMAD UR11, UR57, UR11, UR9 ;  /* 0x0000000b390b72a4 */ /* 0x000fe2000f8e0209 */
[----:B------:R-:W-:Y:S01]  /*1aa0*/  IMAD.WIDE.U32 R8, R8, UR36, R4 ;  /* 0x0000002408087c25 */ /* 0x000fe2000f8e0004 */
[----:B------:R-:W-:-:S02]  /*1ab0*/  UIMAD UR9, UR27, UR16, URZ ;  /* 0x000000101b0972a4 */ /* 0x000fc4000f8e023f */
[----:B------:R-:W-:Y:S01]  /*1ac0*/  UIMAD.WIDE UR26, UR26, 0x4, UR38 ;  /* 0x000000041a1a78a5 */ /* 0x000fe2000f8e0226 */
[----:B------:R-:W-:Y:S01]  /*1ad0*/  IMAD R3, R15, UR18, R3 ;  /* 0x000000120f037c24 */ /* 0x000fe2000f8e0203 */
[----:B------:R-:W-:Y:S01]  /*1ae0*/  IADD3 R8, P0, R8, UR55, RZ ;  /* 0x0000003708087c10 */ /* 0x000fe2000ff1e0ff */
[----:B------:R-:W-:Y:S01]  /*1af0*/  IMAD.WIDE.U32 R6, R14, UR18, R6 ;  /* 0x000000120e067c25 */ /* 0x000fe2000f8e0006 */
[----:B------:R-:W-:Y:S02]  /*1b00*/  UIMAD UR17, UR57, UR17, UR9 ;  /* 0x00000011391172a4 */ /* 0x000fe4000f8e0209 */
[----:B------:R-:W-:Y:S01]  /*1b10*/  IADD3.X R9, R9, UR23, R10, P0, !PT ;  /* 0x0000001709097c10 */ /* 0x000fe200087fe40a */
[----:B------:R-:W-:Y:S01]  /*1b20*/  IMAD.IADD R7, R7, 0x1, R3 ;  /* 0x0000000107077824 */ /* 0x000fe200078e0203 */
[----:B------:R-:W-:Y:S01]  /*1b30*/  LOP3.LUT R10, R11, 0xffffffe0, RZ, 0xc0, !PT ;  /* 0xffffffe00b0a7812 */ /* 0x000fe200078ec0ff */
[----:B------:R-:W-:Y:S01]  /*1b40*/  IMAD.U32 R3, RZ, RZ, UR10 ;  /* 0x0000000aff037e24 */ /* 0x000fe2000f8e00ff */
[----:B------:R-:W-:Y:S01]  /*1b50*/  SHF.R.S32.HI R11, RZ, 0x5, R11 ;  /* 0x00000005ff0b7819 */ /* 0x000fe2000001140b */
[----:B------:R-:W-:Y:S01]  /*1b60*/  ULDC.64 UR22, c[0x0][0x210] ;  /* 0x0000840000167ab9 */ /* 0x000fe20000000a00 */
[----:B------:R-:W-:Y:S01]  /*1b70*/  ULDC.64 UR18, c[0x0][0x400] ;  /* 0x0001000000127ab9 */ /* 0x000fe20000000a00 */
[----:B------:R-:W-:-:S02]  /*1b80*/  IMAD.IADD R10, R38, 0x1, -R10 ;  /* 0x00000001260a7824 */ /* 0x000fc400078e0a0a */
[----:B------:R-:W-:-:S04]  /*1b90*/  IMAD.WIDE.U32 R6, R3, UR57, R6 ;  /* 0x0000003903067c25 */ /* 0x000fc8000f8e0006 */
[----:B------:R-:W-:Y:S02]  /*1ba0*/  IMAD.U32 R3, RZ, RZ, UR16 ;  /* 0x00000010ff037e24 */ /* 0x000fe4000f8e00ff */
[----:B------:R-:W-:Y:S01]  /*1bb0*/  IMAD R10, R11, UR8, R10 ;  /* 0x000000080b0a7c24 */ /* 0x000fe2000f8e020a */
[----:B------:R-:W-:Y:S01]  /*1bc0*/  USHF.L.U32 UR8, UR8, 0x6, URZ ;  /* 0x0000000608087899 */ /* 0x000fe2000800063f */
[----:B------:R-:W-:-:S03]  /*1bd0*/  IMAD.WIDE.U32 R8, R3, UR57, R8 ;  /* 0x0000003903087c25 */ /* 0x000fc6000f8e0008 */
[----:B------:R-:W-:Y:S01]  /*1be0*/  UIADD3 UR9, UP3, UP2, UR34, UR8, UR50 ;  /* 0x0000000822097290 */ /* 0x000fe2000fa7e032 */
[----:B------:R-:W-:Y:S01]  /*1bf0*/  VIADD R11, R9, UR17 ;  /* 0x00000011090b7c36 */ /* 0x000fe20008000000 */
[----:B------:R-:W-:Y:S01]  /*1c00*/  USHF.R.S32.HI UR8, URZ, 0x1f, UR8 ;  /* 0x0000001f3f087899 */ /* 0x000fe20008011408 */
[C---:B------:R-:W-:Y:S01]  /*1c10*/  LEA R12, P0, R8.reuse, UR22, 0x1 ;  /* 0x00000016080c7c11 */ /* 0x040fe2000f8008ff */
[----:B------:R-:W-:Y:S01]  /*1c20*/  UIADD3 UR9, UP1, UP0, UR52, UR9, UR56 ;  /* 0x0000000934097290 */ /* 0x000fe2000f83e038 */
[----:B------:R-:W-:Y:S01]  /*1c30*/  VIADD R7, R7, UR11 ;  /* 0x0000000b07077c36 */ /* 0x000fe20008000000 */
[----:B------:R-:W-:Y:S01]  /*1c40*/  UIADD3.X UR8, UR49, UR8, UR54, UP3, UP2 ;  /* 0x0000000831087290 */ /* 0x000fe20009fe4436 */
[-C--:B------:R-:W-:Y:S01]  /*1c50*/  IMAD R3, R35, R14.reuse, RZ ;  /* 0x0000000e23037224 */ /* 0x080fe200078e02ff */
[----:B------:R-:W-:Y:S01]  /*1c60*/  LEA.HI.X R13, R8, UR23, R11, 0x1, P0 ;  /* 0x00000017080d7c11 */ /* 0x000fe200080f0c0b */
[----:B------:R-:W-:Y:S01]  /*1c70*/  IMAD.WIDE.U32 R6, R2, R14, R6 ;  /* 0x0000000e02067225 */ /* 0x000fe200078e0006 */
[----:B------:R-:W-:Y:S01]  /*1c80*/  PLOP3.LUT P0, PT, PT, PT, UP4, 0x80, 0x0 ;  /* 0x000000000000781c */ /* 0x000fe20003f0f048 */
[----:B------:R-:W-:-:S02]  /*1c90*/  UIADD3.X UR8, UR51, UR8, UR45, UP1, UP0 ;  /* 0x0000000833087290 */ /* 0x000fc40008fe042d */
[----:B------:R-:W-:Y:S01]  /*1ca0*/  IMAD R9, R2, R15, R3 ;  /* 0x0000000f02097224 */ /* 0x000fe200078e0203 */
[----:B------:R-:W-:Y:S01]  /*1cb0*/  IADD3 R3, P2, R10, UR9, RZ ;  /* 0x000000090a037c10 */ /* 0x000fe2000ff5e0ff */
[----:B------:R-:W-:Y:S01]  /*1cc0*/  UIMAD.WIDE UR22, UR14, 0x4, UR40 ;  /* 0x000000040e1678a5 */ /* 0x000fe2000f8e0228 */
[----:B------:R-:W-:Y:S01]  /*1cd0*/  LEA R8, P3, R6, UR28, 0x1 ;  /* 0x0000001c06087c11 */ /* 0x000fe2000f8608ff */
[----:B------:R-:W-:Y:S01]  /*1ce0*/  IMAD.IADD R9, R7, 0x1, R9 ;  /* 0x0000000107097824 */ /* 0x000fe200078e0209 */
[C---:B------:R-:W-:Y:S02]  /*1cf0*/  LEA R222, P1, R3.reuse, UR18, 0x2 ;  /* 0x0000001203de7c11 */ /* 0x040fe4000f8210ff */
[----:B------:R-:W-:Y:S02]  /*1d00*/  LEA.HI.X.SX32 R7, R10, UR8, 0x1, P2 ;  /* 0x000000080a077c11 */ /* 0x000fe400090f0eff */
[----:B------:R-:W-:Y:S02]  /*1d10*/  LEA.HI.X R9, R6, UR29, R9, 0x1, P3 ;  /* 0x0000001d06097c11 */ /* 0x000fe400098f0c09 */
[----:B------:R-:W-:Y:S01]  /*1d20*/  LEA.HI.X R223, R3, UR19, R7, 0x2, P1 ;  /* 0x0000001303df7c11 */ /* 0x000fe200088f1407 */
[----:B------:R-:W-:Y:S06]  /*1d30*/  @!P0 BRA `(.L_x_274) ;  /* 0x0000006c006c8947 */ /* 0x000fec0003800000 */
[----:B------:R-:W2:Y:S01]  /*1d40*/  LDL R164, [R1] ;  /* 0x0000000001a47983 */ /* 0x000ea20000100800 */
[----:B------:R-:W-:Y:S01]  /*1d50*/  UMOV UR8, UR31 ;  /* 0x0000001f00087c82 */ /* 0x000fe20008000000 */
[----:B------:R-:W-:Y:S01]  /*1d60*/  UIMAD UR10, UR24, -0x80, UR5 ;  /* 0xffffff80180a78a4 */ /* 0x000fe2000f8e0205 */
[C---:B------:R-:W-:Y:S01]  /*1d70*/  VIADD R7, R2.reuse, 0x20 ;  /* 0x0000002002077836 */ /* 0x040fe20000000000 */
[----:B------:R-:W-:Y:S01]  /*1d80*/  UIMAD UR9, UR8, -0x40, UR32 ;  /* 0xffffffc0080978a4 */ /* 0x000fe2000f8e0220 */
[C---:B------:R-:W-:Y:S01]  /*1d90*/  VIADD R3, R2.reuse, 0x40 ;  /* 0x0000004002037836 */ /* 0x040fe20000000000 */
[----:B------:R-:W-:Y:S01]  /*1da0*/  UIMAD UR14, UR53, UR20, URZ ;  /* 0x00000014350e72a4 */ /* 0x000fe2000f8e023f */
[----:B------:R-:W-:Y:S01]  /*1db0*/  IMAD.U32 R6, RZ, RZ, UR20 ;  /* 0x00000014ff067e24 */ /* 0x000fe2000f8e00ff */
[C---:B------:R-:W-:Y:S01]  /*1dc0*/  ISETP.GE.AND P4, PT, R7.reuse, UR10, PT ;  /* 0x0000000a07007c0c */ /* 0x040fe2000bf86270 */
[----:B------:R-:W-:Y:S01]  /*1dd0*/  VIADD R10, R2, 0x60 ;  /* 0x00000060020a7836 */ /* 0x000fe20000000000 */
[----:B------:R-:W-:Y:S01]  /*1de0*/  ISETP.GE.AND P6, PT, R7, UR9, PT ;  /* 0x0000000907007c0c */ /* 0x000fe2000bfc6270 */
[----:B------:R-:W-:Y:S01]  /*1df0*/  UIMAD UR14, UR30, UR21, UR14 ;  /* 0x000000151e0e72a4 */ /* 0x000fe2000f8e020e */
[----:B------:R-:W-:Y:S01]  /*1e00*/  ISETP.GE.AND P3, PT, R3, UR10, PT ;  /* 0x0000000a03007c0c */ /* 0x000fe2000bf66270 */
[----:B------:R-:W-:Y:S01]  /*1e10*/  IMAD.U32 R3, RZ, RZ, UR12 ;  /* 0x0000000cff037e24 */ /* 0x000fe2000f8e00ff */
[----:B------:R-:W-:Y:S01]  /*1e20*/  ISETP.GE.AND P1, PT, R10, UR10, PT ;  /* 0x0000000a0a007c0c */ /* 0x000fe2000bf26270 */
[----:B------:R-:W-:Y:S01]  /*1e30*/  IMAD.WIDE.U32 R6, R6, UR30, R4 ;  /* 0x0000001e06067c25 */ /* 0x000fe2000f8e0004 */
[----:B------:R-:W-:Y:S01]  /*1e40*/  UIMAD UR11, UR53, UR12, URZ ;  /* 0x0000000c350b72a4 */ /* 0x000fe2000f8e023f */
[----:B------:R-:W-:-:S02]  /*1e50*/  ULDC.64 UR18, c[0x0][0x260] ;  /* 0x0000980000127ab9 */ /* 0x000fc40000000a00 */
[----:B------:R-:W-:Y:S01]  /*1e60*/  IMAD.WIDE.U32 R4, R3, UR30, R4 ;  /* 0x0000001e03047c25 */ /* 0x000fe2000f8e0004 */
[----:B------:R-:W-:Y:S01]  /*1e70*/  IADD3 R10, P2, R6, UR46, RZ ;  /* 0x0000002e060a7c10 */ /* 0x000fe2000ff5e0ff */
[----:B------:R-:W-:Y:S01]  /*1e80*/  UIMAD UR11, UR30, UR13, UR11 ;  /* 0x0000000d1e0b72a4 */ /* 0x000fe2000f8e020b */
[----:B------:R-:W1:Y:S01]  /*1e90*/  @!P4 LDC.64 R20, c[0x0][0x218] ;  /* 0x00008600ff14cb82 */ /* 0x000e620000000a00 */
[----:B------:R-:W-:Y:S01]  /*1ea0*/  IMAD.MOV.U32 R226, RZ, RZ, R8 ;  /* 0x000000ffffe27224 */ /* 0x000fe200078e0008 */
[----:B------:R-:W-:Y:S01]  /*1eb0*/  IADD3 R6, P0, R4, UR33, RZ ;  /* 0x0000002104067c10 */ /* 0x000fe2000ff1e0ff */
[----:B------:R-:W-:Y:S01]  /*1ec0*/  IMAD.MOV.U32 R227, RZ, RZ, R9 ;  /* 0x000000ffffe37224 */ /* 0x000fe200078e0009 */
[----:B------:R-:W-:Y:S01]  /*1ed0*/  ULDC.64 UR16, c[0x0][0x268] ;  /* 0x00009a0000107ab9 */ /* 0x000fe20000000a00 */
[----:B------:R-:W-:Y:S01]  /*1ee0*/  IMAD.U32 R3, RZ, RZ, UR14 ;  /* 0x0000000eff037e24 */ /* 0x000fe2000f8e00ff */
[----:B------:R-:W-:Y:S01]  /*1ef0*/  USHF.L.U32 UR14, UR37, 0x6, URZ ;  /* 0x00000006250e7899 */ /* 0x000fe2000800063f */
[----:B------:R-:W-:Y:S01]  /*1f00*/  IMAD.WIDE.U32 R8, R14, 0x40, RZ ;  /* 0x000000400e087825 */ /* 0x000fe200078e00ff */
[----:B------:R-:W-:Y:S01]  /*1f10*/  UIMAD.WIDE.U32 UR28, UR36, 0x40, URZ ;  /* 0x00000040241c78a5 */ /* 0x000fe2000f8e003f */
[----:B------:R-:W3:Y:S01]  /*1f20*/  @!P3 LDC.64 R30, c[0x0][0x218] ;  /* 0x00008600ff1ebb82 */ /* 0x000ee20000000a00 */
[----:B------:R-:W-:Y:S01]  /*1f30*/  IADD3.X R11, R7, UR48, R3, P2, !PT ;  /* 0x00000030070b7c10 */ /* 0x000fe200097fe403 */
[----:B------:R-:W-:Y:S01]  /*1f40*/  IMAD.SHL.U32 R15, R15, 0x40, RZ ;  /* 0x000000400f0f7824 */ /* 0x000fe200078e00ff */
[----:B------:R-:W-:Y:S01]  /*1f50*/  @!P6 IADD3 R8, P2, R226, R8, RZ ;  /* 0x00000008e208e210 */ /* 0x000fe20007f5e0ff */
[----:B------:R-:W-:Y:S01]  /*1f60*/  IMAD.U32 R4, RZ, RZ, UR11 ;  /* 0x0000000bff047e24 */ /* 0x000fe2000f8e00ff */
[----:B------:R-:W-:Y:S01]  /*1f70*/  ULEA.HI UR11, UR8, UR8, URZ, 0x1 ;  /* 0x00000008080b7291 */ /* 0x000fe2000f8f083f */
[C---:B------:R-:W-:Y:S01]  /*1f80*/  IMAD R3, R16.reuse, UR18, RZ ;  /* 0x0000001210037c24 */ /* 0x040fe2000f8e02ff */
[----:B------:R-:W-:Y:S01]  /*1f90*/  @!P6 IADD3.X R9, R227, R9, R15, P2, !PT ;  /* 0x00000009e309e210 */ /* 0x000fe200017fe40f */
[----:B------:R-:W-:Y:S01]  /*1fa0*/  IMAD R14, R16, UR16, RZ ;  /* 0x00000010100e7c24 */ /* 0x000fe2000f8e02ff */
[----:B------:R-:W-:Y:S01]  /*1fb0*/  PLOP3.LUT P2, PT, PT, PT, UP5, 0x80, 0x0 ;  /* 0x000000000000781c */ /* 0x000fe20003f4f058 */
[----:B------:R-:W-:Y:S01]  /*1fc0*/  ULOP3.LUT UR11, UR11, 0xfffffffe, URZ, 0xc0, !UPT ;  /* 0xfffffffe0b0b7892 */ /* 0x000fe2000f8ec03f */
[----:B------:R-:W-:Y:S01]  /*1fd0*/  IADD3.X R7, R5, UR42, R4, P0, !PT ;  /* 0x0000002a05077c10 */ /* 0x000fe200087fe404 */
[----:B------:R-:W-:Y:S01]  /*1fe0*/  IMAD R15, R0, UR19, R3 ;  /* 0x00000013000f7c24 */ /* 0x000fe2000f8e0203 */
[----:B------:R-:W-:Y:S01]  /*1ff0*/  ISETP.GE.AND P0, PT, R2, UR9, PT ;  /* 0x0000000902007c0c */ /* 0x000fe2000bf06270 */
[----:B------:R-:W-:Y:S01]  /*2000*/  UIADD3 UR11, UR8, -UR11, URZ ;  /* 0x8000000b080b7290 */ /* 0x000fe2000fffe03f */
[----:B------:R-:W-:Y:S01]  /*2010*/  IMAD.WIDE.U32 R4, R0, UR18, R10 ;  /* 0x0000001200047c25 */ /* 0x000fe2000f8e000a */
[----:B------:R-:W4:Y:S02]  /*2020*/  @!P1 LDC.64 R32, c[0x0][0x218] ;  /* 0x00008600ff209b82 */ /* 0x000f240000000a00 */
[----:B------:R-:W-:Y:S01]  /*2030*/  UISETP.NE.AND UP0, UPT, UR11, 0x1, UPT ;  /* 0x000000010b00788c */ /* 0x000fe2000bf05270 */
[----:B------:R-:W-:-:S02]  /*2040*/  IMAD.MOV.U32 R224, RZ, RZ, R12 ;  /* 0x000000ffffe07224 */ /* 0x000fc400078e000c */
[----:B------:R-:W-:-:S03]  /*2050*/  IMAD R16, R0, UR17, R14 ;  /* 0x0000001100107c24 */ /* 0x000fc6000f8e020e */
[----:B------:R-:W-:Y:S01]  /*2060*/  @P2 BAR.SYNC.DEFER_BLOCKING 0x0 ;  /* 0x0000000000002b1d */ /* 0x000fe20000010000 */
[----:B------:R-:W-:Y:S01]  /*2070*/  @!P4 IADD3 R3, P2, R2, 0x20, RZ ;  /* 0x000000200203c810 */ /* 0x000fe20007f5e0ff */
[----:B------:R-:W-:Y:S01]  /*2080*/  IMAD.WIDE.U32 R6, R0, UR16, R6 ;  /* 0x0000001000067c25 */ /* 0x000fe2000f8e0006 */
[----:B------:R-:W-:Y:S02]  /*2090*/  LEA R0, R246, UR4, 0x1 ;  /* 0x00000004f6007c11 */ /* 0x000fe4000f8e08ff */
[----:B------:R-:W-:Y:S01]  /*20a0*/  @!P6 IADD3 R10, P5, R224, UR28, RZ ;  /* 0x0000001ce00aec10 */ /* 0x000fe2000ffbe0ff */
[----:B------:R-:W-:Y:S01]  /*20b0*/  VIADD R11, R246, 0x2000 ;  /* 0x00002000f60b7836 */ /* 0x000fe20000000000 */
[----:B------:R-:W-:Y:S01]  /*20c0*/  UMOV UR11, UR26 ;  /* 0x0000001a000b7c82 */ /* 0x000fe20008000000 */
[----:B------:R-:W-:Y:S01]  /*20d0*/  @!P4 IMAD.X R12, RZ, RZ, R35, P2 ;  /* 0x000000ffff0cc224 */ /* 0x000fe200010e0623 */
[----:B------:R-:W-:Y:S01]  /*20e0*/  PLOP3.LUT P2, PT, PT, PT, UP0, 0x80, 0x0 ;  /* 0x000000000000781c */ /* 0x000fe20003f4f008 */
[----:B------:R-:W-:-:S02]  /*20f0*/  IMAD.MOV.U32 R225, RZ, RZ, R13 ;  /* 0x000000ffffe17224 */ /* 0x000fc400078e000d */
[----:B------:R-:W-:Y:S01]  /*2100*/  IMAD.MOV.U32 R241, RZ, RZ, 0x7f800000 ;  /* 0x7f800000fff17424 */ /* 0x000fe200078e00ff */
[----:B------:R-:W-:Y:S01]  /*2110*/  SEL R13, R11, R246, !P2 ;  /* 0x000000f60b0d7207 */ /* 0x000fe20005000000 */
[----:B------:R-:W-:Y:S02]  /*2120*/  IMAD.U32 R14, RZ, RZ, UR14 ;  /* 0x0000000eff0e7e24 */ /* 0x000fe4000f8e00ff */
[----:B------:R-:W-:Y:S01]  /*2130*/  IMAD.MOV.U32 R242, RZ, RZ, 0x7f800000 ;  /* 0x7f800000fff27424 */ /* 0x000fe200078e00ff */
[----:B------:R-:W-:Y:S01]  /*2140*/  LEA R221, R13, UR4, 0x1 ;  /* 0x000000040ddd7c11 */ /* 0x000fe2000f8e08ff */
[----:B------:R-:W-:Y:S01]  /*2150*/  @!P4 IMAD R12, R12, UR20, RZ ;  /* 0x000000140c0ccc24 */ /* 0x000fe2000f8e02ff */
[----:B------:R-:W-:Y:S01]  /*2160*/  @!P6 IADD3.X R11, R225, UR29, R14, P5, !PT ;  /* 0x0000001de10bec10 */ /* 0x000fe2000affe40e */
[----:B------:R-:W-:Y:S01]  /*2170*/  IMAD.IADD R5, R5, 0x1, R15 ;  /* 0x0000000105057824 */ /* 0x000fe200078e020f */
[----:B------:R-:W-:Y:S01]  /*2180*/  ISETP.GE.AND P5, PT, R2, UR10, PT ;  /* 0x0000000a02007c0c */ /* 0x000fe2000bfa6270 */
[----:B------:R-:W-:Y:S01]  /*2190*/  @!P4 IMAD R12, R3, UR21, R12 ;  /* 0x00000015030ccc24 */ /* 0x000fe2000f8e020c */
[----:B------:R-:W-:Y:S01]  /*21a0*/  UMOV UR10, UR27 ;  /* 0x0000001b000a7c82 */ /* 0x000fe20008000000 */
[----:B------:R-:W-:Y:S01]  /*21b0*/  @P0 STS.128 [R0+0x8000], RZ ;  /* 0x008000ff00000388 */ /* 0x000fe20000000c00 */
[----:B------:R-:W-:-:S02]  /*21c0*/  IMAD.IADD R7, R7, 0x1, R16 ;  /* 0x0000000107077824 */ /* 0x000fc400078e0210 */
[----:B------:R-:W-:Y:S01]  /*21d0*/  IMAD.MOV.U32 R239, RZ, RZ, 0x7f800000 ;  /* 0x7f800000ffef7424 */ /* 0x000fe200078e00ff */
[----:B------:R-:W-:Y:S01]  /*21e0*/  @P0 STS.128 [R0+0xa000], RZ ;  /* 0x00a000ff00000388 */ /* 0x000fe20000000c00 */
[--C-:B------:R-:W-:Y:S02]  /*21f0*/  @!P4 IMAD.MOV.U32 R14, RZ, RZ, R6.reuse ;  /* 0x000000ffff0ec224 */ /* 0x100fe400078e0006 */
[----:B------:R-:W-:Y:S01]  /*2200*/  IMAD.MOV.U32 R240, RZ, RZ, 0x7f800000 ;  /* 0x7f800000fff07424 */ /* 0x000fe200078e00ff */
[----:B------:R-:W-:Y:S01]  /*2210*/  @!PT LDS RZ, [RZ] ;  /* 0x00000000fffff984 */ /* 0x000fe20000000800 */
[----:B------:R-:W-:Y:S01]  /*2220*/  @!PT LDS RZ, [RZ] ;  /* 0x00000000fffff984 */ /* 0x000fe20000000800 */
[----:B------:R-:W-:Y:S01]  /*2230*/  @!PT LDS RZ, [RZ] ;  /* 0x00000000fffff984 */ /* 0x000fe20000000800 */
[----:B------:R-:W-:Y:S01]  /*2240*/  @!P0 LDGSTS.E.BYPASS.LTC128B.128 [R0+0x8000], desc[UR6][R226.64] ;  /* 0x08000000e2008fae */ /* 0x000fe2000b901d46 */
[--C-:B------:R-:W-:Y:S01]  /*2250*/  @!P4 IMAD.MOV.U32 R15, RZ, RZ, R7.reuse ;  /* 0x000000ffff0fc224 */ /* 0x100fe200078e0007 */
[----:B------:R-:W3:Y:S01]  /*2260*/  @!P5 LDC.64 R26, c[0x0][0x218] ;  /* 0x00008600ff1adb82 */ /* 0x000ee20000000a00 */
[----:B------:R-:W-:Y:S01]  /*2270*/  @!P3 IMAD.MOV.U32 R22, RZ, RZ, R6 ;  /* 0x000000ffff16b224 */ /* 0x000fe200078e0006 */
[----:B------:R-:W-:Y:S01]  /*2280*/  @!P0 LDGSTS.E.BYPASS.LTC128B.128 [R0+0xa000], desc[UR6][R226.64+0x80] ;  /* 0x0a000080e2008fae */ /* 0x000fe2000b901d46 */
[----:B------:R-:W-:-:S02]  /*2290*/  @!P3 IMAD.MOV.U32 R23, RZ, RZ, R7 ;  /* 0x000000ffff17b224 */ /* 0x000fc400078e0007 */
[----:B------:R-:W-:Y:S01]  /*22a0*/  IMAD.MOV.U32 R219, RZ, RZ, 0x20 ;  /* 0x00000020ffdb7424 */ /* 0x000fe200078e00ff */
[----:B------:R-:W-:Y:S01]  /*22b0*/  @P6 STS.128 [R0+0x9000], RZ ;  /* 0x009000ff00006388 */ /* 0x000fe20000000c00 */
[--C-:B------:R-:W-:Y:S02]  /*22c0*/  @!P1 IMAD.MOV.U32 R36, RZ, RZ, R6.reuse ;  /* 0x000000ffff249224 */ /* 0x100fe400078e0006 */
[----:B------:R-:W-:Y:S01]  /*22d0*/  IMAD.MOV.U32 R217, RZ, RZ, 0x40 ;  /* 0x00000040ffd97424 */ /* 0x000fe200078e00ff */
[----:B------:R-:W-:Y:S01]  /*22e0*/  @P6 STS.128 [R0+0xb000], RZ ;  /* 0x00b000ff00006388 */ /* 0x000fe20000000c00 */
[--C-:B------:R-:W-:Y:S01]  /*22f0*/  @!P1 IMAD.MOV.U32 R37, RZ, RZ, R7.reuse ;  /* 0x000000ffff259224 */ /* 0x100fe200078e0007 */
[----:B------:R-:W-:Y:S01]  /*2300*/  CS2R R158, SRZ ;  /* 0x00000000009e7805 */ /* 0x000fe2000001ff00 */
[----:B------:R-:W-:Y:S01]  /*2310*/  @!P5 IMAD.WIDE.U32 R6, R2, UR12, R6 ;  /* 0x0000000c0206dc25 */ /* 0x000fe2000f8e0006 */
[----:B------:R-:W-:Y:S01]  /*2320*/  @!PT LDS RZ, [RZ] ;  /* 0x00000000fffff984 */ /* 0x000fe20000000800 */
[----:B------:R-:W-:Y:S01]  /*2330*/  @!PT LDS RZ, [RZ] ;  /* 0x00000000fffff984 */ /* 0x000fe20000000800 */
[----:B------:R-:W-:Y:S01]  /*2340*/  @!PT LDS RZ, [RZ] ;  /* 0x00000000fffff984 */ /* 0x000fe20000000800 */
[----:B------:R-:W-:Y:S01]  /*2350*/  @!P6 LDGSTS.E.BYPASS.LTC128B.128 [R0+0x9000], desc[UR6][R8.64] ;  /* 0x090000000800efae */ /* 0x000fe2000b901d46 */
[----:B------:R-:W-:-:S02]  /*2360*/  CS2R R156, SRZ ;  /* 0x00000000009c7805 */ /* 0x000fc4000001ff00 */
[----:B------:R-:W-:Y:S02]  /*2370*/  CS2R R162, SRZ ;  /* 0x0000000000a27805 */ /* 0x000fe4000001ff00 */
[----:B------:R-:W-:Y:S01]  /*2380*/  CS2R R160, SRZ ;  /* 0x0000000000a07805 */ /* 0x000fe2000001ff00 */
[----:B------:R1:W-:Y:S01]  /*2390*/  @!P6 LDGSTS.E.BYPASS.LTC128B.128 [R0+0xb000], desc[UR6][R8.64+0x80] ;  /* 0x0b0000800800efae */ /* 0x0003e2000b901d46 */
[----:B------:R-:W-:Y:S02]  /*23a0*/  CS2R R154, SRZ ;  /* 0x00000000009a7805 */ /* 0x000fe4000001ff00 */
[----:B------:R-:W-:Y:S02]  /*23b0*/  CS2R R152, SRZ ;  /* 0x0000000000987805 */ /* 0x000fe4000001ff00 */
[----:B------:R-:W-:Y:S01]  /*23c0*/  CS2R R150, SRZ ;  /* 0x0000000000967805 */ /* 0x000fe2000001ff00 */
[----:B------:R-:W-:Y:S01]  /*23d0*/  @P0 STS [R221], RZ ;  /* 0x000000ffdd000388 */ /* 0x000fe20000000800 */
[----:B------:R-:W-:-:S02]  /*23e0*/  CS2R R148, SRZ ;  /* 0x0000000000947805 */ /* 0x000fc4000001ff00 */
[----:B------:R-:W-:Y:S02]  /*23f0*/  CS2R R142, SRZ ;  /* 0x00000000008e7805 */ /* 0x000fe4000001ff00 */
[----:B------:R-:W-:Y:S01]  /*2400*/  CS2R R140, SRZ ;  /* 0x00000000008c7805 */ /* 0x000fe2000001ff00 */
[----:B------:R-:W-:Y:S01]  /*2410*/  @P0 STS [R221+0x4], RZ ;  /* 0x000004ffdd000388 */ /* 0x000fe20000000800 */
[----:B------:R-:W-:Y:S02]  /*2420*/  CS2R R146, SRZ ;  /* 0x0000000000927805 */ /* 0x000fe4000001ff00 */
[----:B------:R-:W-:Y:S02]  /*2430*/  CS2R R144, SRZ ;  /* 0x0000000000907805 */ /* 0x000fe4000001ff00 */
[----:B------:R-:W-:Y:S01]  /*2440*/  CS2R R138, SRZ ;  /* 0x00000000008a7805 */ /* 0x000fe2000001ff00 */
[----:B------:R-:W-:Y:S01]  /*2450*/  @P0 STS [R221+0x8], RZ ;  /* 0x000008ffdd000388 */ /* 0x000fe20000000800 */
        /* <DEDUP_REMOVED lines=13> */
[----:B------:R-:W-:Y:S01]  /*2530*/  CS2R R116, SRZ ;  /* 0x0000000000747805 */ /* 0x000fe2000001ff00 */
[----:B-1----:R-:W-:Y:S01]  /*2540*/  @!P4 IMAD.WIDE.U32 R8, R3, UR20, R4 ;  /* 0x000000140308cc25 */ /* 0x002fe2000f8e0004 */
[----:B------:R-:W-:Y:S01]  /*2550*/  @P0 STS [R221+0x2008], RZ ;  /* 0x002008ffdd000388 */ /* 0x000fe20000000800 */
[----:B------:R-:W-:Y:S02]  /*2560*/  CS2R R110, SRZ ;  /* 0x00000000006e7805 */ /* 0x000fe4000001ff00 */
[----:B------:R-:W-:Y:S01]  /*2570*/  CS2R R108, SRZ ;  /* 0x00000000006c7805 */ /* 0x000fe2000001ff00 */
[----:B------:R-:W-:Y:S01]  /*2580*/  @!P4 IMAD.IADD R12, R9, 0x1, R12 ;  /* 0x00000001090cc824 */ /* 0x000fe200078e020c */
[----:B------:R-:W-:Y:S01]  /*2590*/  @P0 STS [R221+0x200c], RZ ;  /* 0x00200cffdd000388 */ /* 0x000fe20000000800 */
[----:B------:R-:W-:Y:S01]  /*25a0*/  @!P5 IMAD.MOV.U32 R9, RZ, RZ, R5 ;  /* 0x000000ffff09d224 */ /* 0x000fe200078e0005 */
[----:B------:R-:W-:-:S02]  /*25b0*/  CS2R R114, SRZ ;  /* 0x0000000000727805 */ /* 0x000fc4000001ff00 */
[----:B------:R-:W-:Y:S01]  /*25c0*/  CS2R R112, SRZ ;  /* 0x0000000000707805 */ /* 0x000fe2000001ff00 */
[----:B------:R-:W-:Y:S01]  /*25d0*/  @!PT LDS RZ, [RZ] ;  /* 0x00000000fffff984 */ /* 0x000fe20000000800 */
[----:B------:R-:W-:Y:S01]  /*25e0*/  @!PT LDS RZ, [RZ] ;  /* 0x00000000fffff984 */ /* 0x000fe20000000800 */
[----:B------:R-:W-:Y:S01]  /*25f0*/  @!PT LDS RZ, [RZ] ;  /* 0x00000000fffff984 */ /* 0x000fe20000000800 */
[----:B------:R-:W-:Y:S01]  /*2600*/  @!P0 LDGSTS.E.BYPASS.LTC128B.128 [R221], desc[UR6][R224.64] ;  /* 0x00000000e0dd8fae */ /* 0x000fe2000b901d46 */
[----:B------:R-:W-:Y:S02]  /*2610*/  CS2R R106, SRZ ;  /* 0x00000000006a7805 */ /* 0x000fe4000001ff00 */
[----:B------:R-:W-:Y:S02]  /*2620*/  CS2R R104, SRZ ;  /* 0x0000000000687805 */ /* 0x000fe4000001ff00 */
[----:B------:R-:W-:Y:S01]  /*2630*/  CS2R R102, SRZ ;  /* 0x0000000000667805 */ /* 0x000fe2000001ff00 */
[----:B------:R-:W-:Y:S01]  /*2640*/  @!P0 LDGSTS.E.BYPASS.LTC128B.128 [R221+0x2000], desc[UR6][R224.64+0x80] ;  /* 0x02000080e0dd8fae */ /* 0x000fe2000b901d46 */
[----:B------:R-:W-:Y:S02]  /*2650*/  @!P4 LEA R20, P0, R8, R20, 0x1 ;  /* 0x000000140814c211 */ /* 0x000fe400078008ff */
[----:B------:R-:W-:-:S02]  /*2660*/  CS2R R100, SRZ ;  /* 0x0000000000647805 */ /* 0x000fc4000001ff00 */
[----:B------:R-:W-:Y:S01]  /*2670*/  CS2R R94, SRZ ;  /* 0x00000000005e7805 */ /* 0x000fe2000001ff00 */
[----:B------:R-:W-:Y:S01]  /*2680*/  @P6 STS [R221+0x1000], RZ ;  /* 0x001000ffdd006388 */ /* 0x000fe20000000800 */
[----:B------:R-:W-:Y:S01]  /*2690*/  @!P4 LEA.HI.X R21, R8, R21, R12, 0x1, P0 ;  /* 0x000000150815c211 */ /* 0x000fe200000f0c0c */
[----:B------:R-:W-:Y:S01]  /*26a0*/  @!P5 IMAD.MOV.U32 R8, RZ, RZ, R4 ;  /* 0x000000ffff08d224 */ /* 0x000fe200078e0004 */
[----:B------:R-:W-:Y:S01]  /*26b0*/  CS2R R92, SRZ ;  /* 0x00000000005c7805 */ /* 0x000fe2000001ff00 */
[----:B------:R-:W-:Y:S01]  /*26c0*/  @P6 STS [R221+0x1004], RZ ;  /* 0x001004ffdd006388 */ /* 0x000fe20000000800 */
[----:B------:R-:W-:Y:S01]  /*26d0*/  CS2R R98, SRZ ;  /* 0x0000000000627805 */ /* 0x000fe2000001ff00 */
[----:B------:R-:W-:Y:S01]  /*26e0*/  @!P5 IMAD.WIDE.U32 R8, R2, UR20, R8 ;  /* 0x000000140208dc25 */ /* 0x000fe2000f8e0008 */
        /* <DEDUP_REMOVED lines=36> */
[----:B------:R-:W-:Y:S01]  /*2930*/  @P5 STS.128 [R0+0xc000], RZ ;  /* 0x00c000ff00005388 */ /* 0x000fe20000000c00 */
[----:B------:R-:W-:-:S02]  /*2940*/  CS2R R42, SRZ ;  /* 0x00000000002a7805 */ /* 0x000fc4000001ff00 */
[----:B------:R-:W-:Y:S01]  /*2950*/  CS2R R40, SRZ ;  /* 0x0000000000287805 */ /* 0x000fe2000001ff00 */
[----:B------:R-:W-:Y:S01]  /*2960*/  ULDC UR16, c[0x0][0x2dc] ;  /* 0x0000b70000107ab9 */ /* 0x000fe20000000800 */
[----:B------:R-:W-:Y:S01]  /*2970*/  @P5 STS.128 [R0+0x10000], RZ ;  /* 0x010000ff00005388 */ /* 0x000fe20000000c00 */
[----:B-1----:R-:W-:Y:S02]  /*2980*/  @!P1 IMAD.MOV.U32 R10, RZ, RZ, R4 ;  /* 0x000000ffff0a9224 */ /* 0x002fe400078e0004 */
[----:B------:R-:W-:Y:S02]  /*2990*/  @!P1 IMAD.MOV.U32 R11, RZ, RZ, R5 ;  /* 0x000000ffff0b9224 */ /* 0x000fe400078e0005 */
[----:B--2---:R-:W-:-:S05]  /*29a0*/  VIADD R3, R164, 0x8 ;  /* 0x00000008a4037836 */ /* 0x004fca0000000000 */
[----:B------:R-:W-:Y:S02]  /*29b0*/  ISETP.GE.AND P6, PT, R3, UR9, PT ;  /* 0x0000000903007c0c */ /* 0x000fe4000bfc6270 */
[----:B------:R-:W-:-:S05]  /*29c0*/  @!P3 IADD3 R3, P0, R2, 0x40, RZ ;  /* 0x000000400203b810 */ /* 0x000fca0007f1e0ff */
[----:B------:R-:W-:Y:S01]  /*29d0*/  @!P3 IMAD.X R13, RZ, RZ, R35, P0 ;  /* 0x000000ffff0db224 */ /* 0x000fe200000e0623 */
[----:B------:R-:W-:Y:S01]  /*29e0*/  @!P1 IADD3 R12, P0, R2, 0x60, RZ ;  /* 0x00000060020c9810 */ /* 0x000fe20007f1e0ff */
[----:B------:R-:W-:-:S04]  /*29f0*/  @!P3 IMAD.WIDE.U32 R4, R3, UR20, R4 ;  /* 0x000000140304bc25 */ /* 0x000fc8000f8e0004 */
[----:B------:R-:W-:Y:S02]  /*2a00*/  @!P3 IMAD R13, R13, UR20, RZ ;  /* 0x000000140d0dbc24 */ /* 0x000fe4000f8e02ff */
[----:B------:R-:W-:Y:S01]  /*2a10*/  @!P1 IMAD.X R17, RZ, RZ, R35, P0 ;  /* 0x000000ffff119224 */ /* 0x000fe200000e0623 */
[C---:B------:R-:W-:Y:S01]  /*2a20*/  @!P4 IADD3 R18, P0, R2.reuse, 0x20, RZ ;  /* 0x000000200212c810 */ /* 0x040fe20007f1e0ff */
[----:B------:R-:W-:Y:S02]  /*2a30*/  @!P3 IMAD R29, R3, UR21, R13 ;  /* 0x00000015031dbc24 */ /* 0x000fe4000f8e020d */
[----:B------:R-:W-:Y:S02]  /*2a40*/  @!P5 IMAD R3, R35, UR20, RZ ;  /* 0x000000142303dc24 */ /* 0x000fe4000f8e02ff */
[----:B------:R-:W-:Y:S01]  /*2a50*/  @!P4 IMAD.X R24, RZ, RZ, R35, P0 ;  /* 0x000000ffff18c224 */ /* 0x000fe200000e0623 */
[----:B------:R-:W-:Y:S01]  /*2a60*/  @!P3 IADD3 R16, P0, R2, 0x40, RZ ;  /* 0x000000400210b810 */ /* 0x000fe20007f1e0ff */
[----:B------:R-:W-:-:S02]  /*2a70*/  @!P1 IMAD R13, R17, UR20, RZ ;  /* 0x00000014110d9c24 */ /* 0x000fc4000f8e02ff */
[----:B------:R-:W-:Y:S02]  /*2a80*/  @!P5 IMAD R17, R2, UR21, R3 ;  /* 0x000000150211dc24 */ /* 0x000fe4000f8e0203 */
[C---:B------:R-:W-:Y:S02]  /*2a90*/  @!P1 IMAD R28, R12.reuse, UR21, R13 ;  /* 0x000000150c1c9c24 */ /* 0x040fe4000f8e020d */
[----:B------:R-:W-:-:S04]  /*2aa0*/  @!P1 IMAD.WIDE.U32 R12, R12, UR20, R10 ;  /* 0x000000140c0c9c25 */ /* 0x000fc8000f8e000a */
[----:B------:R-:W-:Y:S01]  /*2ab0*/  @!P3 IMAD.X R19, RZ, RZ, R35, P0 ;  /* 0x000000ffff13b224 */ /* 0x000fe200000e0623 */
[----:B---3--:R-:W-:Y:S01]  /*2ac0*/  @!P5 LEA R10, P0, R8, R26, 0x1 ;  /* 0x0000001a080ad211 */ /* 0x008fe200078008ff */
[----:B------:R-:W-:Y:S02]  /*2ad0*/  @!P4 IMAD R3, R24, UR12, RZ ;  /* 0x0000000c1803cc24 */ /* 0x000fe4000f8e02ff */
[----:B------:R-:W-:Y:S01]  /*2ae0*/  @!P5 IMAD.IADD R11, R9, 0x1, R17 ;  /* 0x00000001090bd824 */ /* 0x000fe200078e0211 */
[----:B------:R-:W1:Y:S01]  /*2af0*/  @!P5 LDC.64 R24, c[0x0][0x220] ;  /* 0x00008800ff18db82 */ /* 0x000e620000000a00 */
[----:B------:R-:W-:Y:S02]  /*2b00*/  @!P3 IMAD R9, R19, UR12, RZ ;  /* 0x0000000c1309bc24 */ /* 0x000fe4000f8e02ff */
[----:B------:R-:W-:Y:S01]  /*2b10*/  @!P4 IMAD R34, R18, UR13, R3 ;  /* 0x0000000d1222cc24 */ /* 0x000fe2000f8e0203 */
[----:B------:R-:W-:Y:S01]  /*2b20*/  @!P5 LEA.HI.X R11, R8, R27, R11, 0x1, P0 ;  /* 0x0000001b080bd211 */ /* 0x000fe200000f0c0b */
[----:B------:R-:W-:Y:S01]  /*2b30*/  @!P4 IMAD.WIDE.U32 R18, R18, UR12, R14 ;  /* 0x0000000c1212cc25 */ /* 0x000fe2000f8e000e */
[----:B------:R-:W-:-:S03]  /*2b40*/  @!P3 LEA R14, P0, R4, R30, 0x1 ;  /* 0x0000001e040eb211 */ /* 0x000fc600078008ff */
[----:B------:R-:W-:Y:S01]  /*2b50*/  @!P3 IMAD.IADD R5, R5, 0x1, R29 ;  /* 0x000000010505b824 */ /* 0x000fe200078e021d */
[----:B------:R-:W-:Y:S01]  /*2b60*/  @!PT LDS RZ, [RZ] ;  /* 0x00000000fffff984 */ /* 0x000fe20000000800 */
[----:B------:R-:W-:Y:S01]  /*2b70*/  @!PT LDS RZ, [RZ] ;  /* 0x00000000fffff984 */ /* 0x000fe20000000800 */
[----:B------:R-:W-:Y:S01]  /*2b80*/  @!PT LDS RZ, [RZ] ;  /* 0x00000000fffff984 */ /* 0x000fe20000000800 */
[----:B------:R-:W-:Y:S01]  /*2b90*/  @!P5 LDGSTS.E.BYPASS.LTC128B.128 [R0+0xc000], desc[UR6][R10.64] ;  /* 0x0c0000000a00dfae */ /* 0x000fe2000b901d46 */
[----:B------:R-:W-:Y:S02]  /*2ba0*/  @!P5 IMAD R3, R35, UR12, RZ ;  /* 0x0000000c2303dc24 */ /* 0x000fe4000f8e02ff */
[----:B------:R-:W-:Y:S01]  /*2bb0*/  @!P3 IMAD R26, R16, UR13, R9 ;  /* 0x0000000d101abc24 */ /* 0x000fe2000f8e0209 */
[----:B------:R-:W-:Y:S01]  /*2bc0*/  @!P3 LEA.HI.X R15, R4, R31, R5, 0x1, P0 ;  /* 0x0000001f040fb211 */ /* 0x000fe200000f0c05 */
[----:B------:R-:W-:Y:S01]  /*2bd0*/  @!P5 IMAD R4, R2, UR13, R3 ;  /* 0x0000000d0204dc24 */ /* 0x000fe2000f8e0203 */
[----:B----4-:R-:W-:Y:S01]  /*2be0*/  @!P1 LEA R8, P0, R12, R32, 0x1 ;  /* 0x000000200c089211 */ /* 0x010fe200078008ff */
[----:B------:R-:W-:Y:S01]  /*2bf0*/  @!P1 IMAD.IADD R3, R13, 0x1, R28 ;  /* 0x000000010d039824 */ /* 0x000fe200078e021c */
[----:B------:R2:W-:Y:S01]  /*2c00*/  @!P5 LDGSTS.E.BYPASS.LTC128B.128 [R0+0x10000], desc[UR6][R10.64+0x80] ;  /* 0x100000800a00dfae */ /* 0x0005e2000b901d46 */
[----:B------:R-:W-:-:S03]  /*2c10*/  @!P3 IMAD.WIDE.U32 R16, R16, UR12, R22 ;  /* 0x0000000c1010bc25 */ /* 0x000fc6000f8e0016 */
[----:B------:R-:W-:Y:S01]  /*2c20*/  @P4 STS.128 [R0+0xd000], RZ ;  /* 0x00d000ff00004388 */ /* 0x000fe20000000c00 */
[----:B------:R-:W-:Y:S01]  /*2c30*/  @!P1 LEA.HI.X R9, R12, R33, R3, 0x1, P0 ;  /* 0x000000210c099211 */ /* 0x000fe200000f0c03 */
[----:B------:R-:W-:Y:S01]  /*2c40*/  @!P5 IMAD.IADD R3, R7, 0x1, R4 ;  /* 0x000000010703d824 */ /* 0x000fe200078e0204 */
[----:B------:R-:W3:Y:S01]  /*2c50*/  @!P4 LDC.64 R12, c[0x0][0x220] ;  /* 0x00008800ff0ccb82 */ /* 0x000ee20000000a00 */
[----:B------:R-:W-:Y:S01]  /*2c60*/  @P4 STS.128 [R0+0x11000], RZ ;  /* 0x011000ff00004388 */ /* 0x000fe20000000c00 */
[----:B-1----:R-:W-:-:S03]  /*2c70*/  @!P5 LEA R4, P0, R6, R24, 0x1 ;  /* 0x000000180604d211 */ /* 0x002fc600078008ff */
[----:B------:R-:W-:Y:S01]  /*2c80*/  @!PT LDS RZ, [RZ] ;  /* 0x00000000fffff984 */ /* 0x000fe20000000800 */
[----:B------:R-:W-:Y:S01]  /*2c90*/  @!PT LDS RZ, [RZ] ;  /* 0x00000000fffff984 */ /* 0x000fe20000000800 */
[----:B------:R-:W-:Y:S01]  /*2ca0*/  @!PT LDS RZ, [RZ] ;  /* 0x00000000fffff984 */ /* 0x000fe20000000800 */
[----:B------:R-:W-:Y:S01]  /*2cb0*/  @!P4 LDGSTS.E.BYPASS.LTC128B.128 [R0+0xd000], desc[UR6][R20.64] ;  /* 0x0d0000001400cfae */ /* 0x000fe2000b901d46 */
[----:B------:R-:W-:Y:S02]  /*2cc0*/  @!P5 LEA.HI.X R5, R6, R25, R3, 0x1, P0 ;  /* 0x000000190605d211 */ /* 0x000fe400000f0c03 */
[----:B------:R-:W-:Y:S01]  /*2cd0*/  @!P1 IADD3 R2, P0, R2, 0x60, RZ ;  /* 0x0000006002029810 */ /* 0x000fe20007f1e0ff */
[----:B------:R1:W-:Y:S04]  /*2ce0*/  @!P4 LDGSTS.E.BYPASS.LTC128B.128 [R0+0x11000], desc[UR6][R20.64+0x80] ;  /* 0x110000801400cfae */ /* 0x0003e8000b901d46 */
[----:B------:R-:W-:Y:S01]  /*2cf0*/  @P3 STS.128 [R0+0xe000], RZ ;  /* 0x00e000ff00003388 */ /* 0x000fe20000000c00 */
[----:B------:R-:W-:-:S03]  /*2d00*/  @!P1 IMAD.X R3, RZ, RZ, R35, P0 ;  /* 0x000000ffff039224 */ /* 0x000fc600000e0623 */
[----:B------:R-:W-:Y:S01]  /*2d10*/  @P3 STS.128 [R0+0x12000], RZ ;  /* 0x012000ff00003388 */ /* 0x000fe20000000c00 */
[----:B------:R-:W-:Y:S02]  /*2d20*/  @!P1 IMAD R3, R3, UR12, RZ ;  /* 0x0000000c03039c24 */ /* 0x000fe4000f8e02ff */
[----:B--2---:R-:W-:Y:S01]  /*2d30*/  VIADD R10, R164, 0x28 ;  /* 0x00000028a40a7836 */ /* 0x004fe20000000000 */
[----:B------:R-:W-:Y:S01]  /*2d40*/  @!PT LDS RZ, [RZ] ;  /* 0x00000000fffff984 */ /* 0x000fe20000000800 */
[----:B------:R-:W-:Y:S01]  /*2d50*/  @!PT LDS RZ, [RZ] ;  /* 0x00000000fffff984 */ /* 0x000fe20000000800 */
[----:B------:R-:W-:Y:S01]  /*2d60*/  @!PT LDS RZ, [RZ] ;  /* 0x00000000fffff984 */ /* 0x000fe20000000800 */
[----:B------:R-:W-:Y:S01]  /*2d70*/  @!P3 LDGSTS.E.BYPASS.LTC128B.128 [R0+0xe000], desc[UR6][R14.64] ;  /* 0x0e0000000e00bfae */ /* 0x000fe2000b901d46 */
[C---:B------:R-:W-:Y:S02]  /*2d80*/  @!P1 IMAD R11, R2.reuse, UR13, R3 ;  /* 0x0000000d020b9c24 */ /* 0x040fe4000f8e0203 */
[----:B------:R-:W-:Y:S01]  /*2d90*/  @!P1 IMAD.WIDE.U32 R2, R2, UR12, R36 ;  /* 0x0000000c02029c25 */ /* 0x000fe2000f8e0024 */
[----:B------:R2:W-:Y:S03]  /*2da0*/  @!P3 LDGSTS.E.BYPASS.LTC128B.128 [R0+0x12000], desc[UR6][R14.64+0x80] ;  /* 0x120000800e00bfae */ /* 0x0005e6000b901d46 */
[----:B------:R-:W-:Y:S01]  /*2db0*/  @!P1 IMAD.IADD R3, R3, 0x1, R11 ;  /* 0x0000000103039824 */ /* 0x000fe200078e020b */
[----:B------:R-:W-:Y:S04]  /*2dc0*/  @P1 STS.128 [R0+0xf000], RZ ;  /* 0x00f000ff00001388 */ /* 0x000fe80000000c00 */
[----:B------:R-:W-:Y:S01]  /*2dd0*/  @P1 STS.128 [R0+0x13000], RZ ;  /* 0x013000ff00001388 */ /* 0x000fe20000000c00 */
[----:B-1----:R-:W1:Y:S03]  /*2de0*/  @!P3 LDC.64 R20, c[0x0][0x220] ;  /* 0x00008800ff14bb82 */ /* 0x002e660000000a00 */
[----:B------:R-:W-:Y:S01]  /*2df0*/  @!PT LDS RZ, [RZ] ;  /* 0x00000000fffff984 */ /* 0x000fe20000000800 */
[----:B------:R-:W-:Y:S01]  /*2e00*/  @!PT LDS RZ, [RZ] ;  /* 0x00000000fffff984 */ /* 0x000fe20000000800 */
[----:B------:R-:W-:Y:S01]  /*2e10*/  @!PT LDS RZ, [RZ] ;  /* 0x00000000fffff984 */ /* 0x000fe20000000800 */
[----:B------:R-:W-:Y:S04]  /*2e20*/  @!P1 LDGSTS.E.BYPASS.LTC128B.128 [R0+0xf000], desc[UR6][R8.64] ;  /* 0x0f00000008009fae */ /* 0x000fe8000b901d46 */
[----:B------:R3:W-:Y:S04]  /*2e30*/  @!P1 LDGSTS.E.BYPASS.LTC128B.128 [R0+0x13000], desc[UR6][R8.64+0x80] ;  /* 0x1300008008009fae */ /* 0x0007e8000b901d46 */
[----:B------:R-:W-:Y:S04]  /*2e40*/  @P5 STS.128 [R0+0x14000], RZ ;  /* 0x014000ff00005388 */ /* 0x000fe80000000c00 */
[----:B------:R-:W-:Y:S01]  /*2e50*/  @P5 STS.128 [R0+0x18000], RZ ;  /* 0x018000ff00005388 */ /* 0x000fe20000000c00 */
[----:B--2---:R-:W2:Y:S03]  /*2e60*/  @!P1 LDC.64 R14, c[0x0][0x220] ;  /* 0x00008800ff0e9b82 */ /* 0x004ea60000000a00 */
[----:B------:R-:W-:Y:S01]  /*2e70*/  @!PT LDS RZ, [RZ] ;  /* 0x00000000fffff984 */ /* 0x000fe20000000800 */
[----:B------:R-:W-:Y:S01]  /*2e80*/  @!PT LDS RZ, [RZ] ;  /* 0x00000000fffff984 */ /* 0x000fe20000000800 */
[----:B------:R-:W-:Y:S01]  /*2e90*/  @!PT LDS RZ, [RZ] ;  /* 0x00000000fffff984 */ /* 0x000fe20000000800 */
[----:B------:R-:W-:Y:S04]  /*2ea0*/  @!P5 LDGSTS.E.BYPASS.LTC128B.128 [R0+0x14000], desc[UR6][R4.64] ;  /* 0x140000000400dfae */ /* 0x000fe8000b901d46 */
[----:B------:R4:W-:Y:S01]  /*2eb0*/  @!P5 LDGSTS.E.BYPASS.LTC128B.128 [R0+0x18000], desc[UR6][R4.64+0x80] ;  /* 0x180000800400dfae */ /* 0x0009e2000b901d46 */
[----:B-1----:R-:W-:-:S03]  /*2ec0*/  @!P3 LEA R6, P0, R16, R20, 0x1 ;  /* 0x000000141006b211 */ /* 0x002fc600078008ff */
[----:B------:R-:W-:Y:S04]  /*2ed0*/  @P4 STS.128 [R0+0x15000], RZ ;  /* 0x015000ff00004388 */ /* 0x000fe80000000c00 */
[----:B------:R-:W-:Y:S01]  /*2ee0*/  @P4 STS.128 [R0+0x19000], RZ ;  /* 0x019000ff00004388 */ /* 0x000fe20000000c00 */
[----:B---3--:R-:W-:Y:S01]  /*2ef0*/  @!P4 LEA R8, P5, R18, R12, 0x1 ;  /* 0x0000000c1208c211 */ /* 0x008fe200078a08ff */
[----:B----4-:R-:W-:Y:S02]  /*2f00*/  @!P4 IMAD.IADD R4, R19, 0x1, R34 ;  /* 0x000000011304c824 */ /* 0x010fe400078e0222 */
[----:B------:R-:W-:-:S03]  /*2f10*/  @!P3 IMAD.IADD R5, R17, 0x1, R26 ;  /* 0x000000011105b824 */ /* 0x000fc600078e021a */
[----:B------:R-:W-:Y:S02]  /*2f20*/  @!P4 LEA.HI.X R9, R18, R13, R4, 0x1, P5 ;  /* 0x0000000d1209c211 */ /* 0x000fe400028f0c04 */
[----:B------:R-:W-:Y:S01]  /*2f30*/  @!P3 LEA.HI.X R7, R16, R21, R5, 0x1, P0 ;  /* 0x000000151007b211 */ /* 0x000fe200000f0c05 */
[----:B------:R-:W-:Y:S01]  /*2f40*/  VIADD R5, R164, 0x20 ;  /* 0x00000020a4057836 */ /* 0x000fe20000000000 */
[----:B--2---:R-:W-:Y:S01]  /*2f50*/  @!P1 LEA R4, P0, R2, R14, 0x1 ;  /* 0x0000000e02049211 */ /* 0x004fe200078008ff */
[----:B------:R-:W-:Y:S01]  /*2f60*/  @!PT LDS RZ, [RZ] ;  /* 0x00000000fffff984 */ /* 0x000fe20000000800 */
[----:B------:R-:W-:Y:S01]  /*2f70*/  @!PT LDS RZ, [RZ] ;  /* 0x00000000fffff984 */ /* 0x000fe20000000800 */
[----:B------:R-:W-:Y:S01]  /*2f80*/  @!PT LDS RZ, [RZ] ;  /* 0x00000000fffff984 */ /* 0x000fe20000000800 */
[----:B------:R-:W-:Y:S01]  /*2f90*/  @!P4 LDGSTS.E.BYPASS.LTC128B.128 [R0+0x15000], desc[UR6][R8.64] ;  /* 0x150000000800cfae */ /* 0x000fe2000b901d46 */
[----:B------:R-:W-:-:S03]  /*2fa0*/  ISETP.GE.AND P5, PT, R164, UR9, PT ;  /* 0x00000009a4007c0c */ /* 0x000fc6000bfa6270 */
[----:B------:R-:W-:Y:S01]  /*2fb0*/  @!P4 LDGSTS.E.BYPASS.LTC128B.128 [R0+0x19000], desc[UR6][R8.64+0x80] ;  /* 0x190000800800cfae */ /* 0x000fe2000b901d46 */
[----:B------:R-:W-:Y:S02]  /*2fc0*/  ISETP.GE.AND P4, PT, R5, UR9, PT ;  /* 0x0000000905007c0c */ /* 0x000fe4000bf86270 */
[----:B------:R-:W-:Y:S01]  /*2fd0*/  @!P1 LEA.HI.X R5, R2, R15, R3, 0x1, P0 ;  /* 0x0000000f02059211 */ /* 0x000fe200000f0c03 */
[----:B------:R-:W-:Y:S01]  /*2fe0*/  @P3 STS.128 [R0+0x16000], RZ ;  /* 0x016000ff00003388 */ /* 0x000fe20000000c00 */
[----:B------:R-:W-:Y:S01]  /*2ff0*/  ISETP.GE.AND P0, PT, R10, UR9, PT ;  /* 0x000000090a007c0c */ /* 0x000fe2000bf06270 */
[----:B------:R-:W-:Y:S02]  /*3000*/  IMAD.SHL.U32 R2, R164, 0x4, RZ ;  /* 0x00000004a4027824 */ /* 0x000fe400078e00ff */
[----:B------:R-:W-:Y:S04]  /*3010*/  @P3 STS.128 [R0+0x1a000], RZ ;  /* 0x01a000ff00003388 */ /* 0x000fe80000000c00 */
[----:B------:R-:W-:Y:S01]  /*3020*/  @!PT LDS RZ, [RZ] ;  /* 0x00000000fffff984 */ /* 0x000fe20000000800 */
[----:B------:R-:W-:Y:S01]  /*3030*/  @!PT LDS RZ, [RZ] ;  /* 0x00000000fffff984 */ /* 0x000fe20000000800 */
[----:B------:R-:W-:Y:S01]  /*3040*/  @!PT LDS RZ, [RZ] ;  /* 0x00000000fffff984 */ /* 0x000fe20000000800 */
[----:B------:R-:W-:Y:S04]  /*3050*/  @!P3 LDGSTS.E.BYPASS.LTC128B.128 [R0+0x16000], desc[UR6][R6.64] ;  /* 0x160000000600bfae */ /* 0x000fe8000b901d46 */
[----:B------:R1:W-:Y:S01]  /*3060*/  @!P3 LDGSTS.E.BYPASS.LTC128B.128 [R0+0x1a000], desc[UR6][R6.64+0x80] ;  /* 0x1a0000800600bfae */ /* 0x0003e2000b901d46 */
[----:B------:R-:W-:-:S03]  /*3070*/  IADD3 R2, P3, R2, UR11, RZ ;  /* 0x0000000b02027c10 */ /* 0x000fc6000ff7e0ff */
[----:B------:R-:W-:Y:S04]  /*3080*/  @P1 STS.128 [R0+0x17000], RZ ;  /* 0x017000ff00001388 */ /* 0x000fe80000000c00 */
[----:B------:R2:W-:Y:S04]  /*3090*/  @P1 STS.128 [R0+0x1b000], RZ ;  /* 0x01b000ff00001388 */ /* 0x0005e80000000c00 */
[----:B------:R-:W-:Y:S01]  /*30a0*/  @!PT LDS RZ, [RZ] ;  /* 0x00000000fffff984 */ /* 0x000fe20000000800 */
[----:B------:R-:W-:Y:S01]  /*30b0*/  @!PT LDS RZ, [RZ] ;  /* 0x00000000fffff984 */ /* 0x000fe20000000800 */
[----:B------:R-:W-:Y:S01]  /*30c0*/  @!PT LDS RZ, [RZ] ;  /* 0x00000000fffff984 */ /* 0x000fe20000000800 */
[----:B------:R-:W-:Y:S04]  /*30d0*/  @!P1 LDGSTS.E.BYPASS.LTC128B.128 [R0+0x17000], desc[UR6][R4.64] ;  /* 0x1700000004009fae */ /* 0x000fe8000b901d46 */
[----:B------:R2:W-:Y:S04]  /*30e0*/  @!P1 LDGSTS.E.BYPASS.LTC128B.128 [R0+0x1b000], desc[UR6][R4.64+0x80] ;  /* 0x1b00008004009fae */ /* 0x0005e8000b901d46 */
[----:B------:R-:W0:Y:S01]  /*30f0*/  LDGDEPBAR ;  /* 0x00000000000079af */ /* 0x000e220000000000 */
[----:B-1----:R-:W-:-:S04]  /*3100*/  SHF.R.S32.HI R6, RZ, 0x1f, R164 ;  /* 0x0000001fff067819 */ /* 0x002fc800000114a4 */
[----:B------:R-:W-:-:S04]  /*3110*/  SHF.L.U64.HI R3, R164, 0x2, R6 ;  /* 0x00000002a4037819 */ /* 0x000fc80000010206 */
[----:B------:R-:W-:-:S05]  /*3120*/  IADD3.X R3, R3, UR10, RZ, P3, !PT ;  /* 0x0000000a03037c10 */ /* 0x000fca0009ffe4ff */
[----:B------:R-:W5:Y:S01]  /*3130*/  @!P5 LDG.E R241, desc[UR6][R2.64] ;  /* 0x0000000602f1d981 */ /* 0x000f62000c1e1900 */
[----:B--2---:R-:W-:-:S03]  /*3140*/  SHF.R.S32.HI R0, RZ, 0x1f, R10 ;  /* 0x0000001fff007819 */ /* 0x004fc6000001140a */
[----:B------:R-:W5:Y:S01]  /*3150*/  @!P6 LDG.E R242, desc[UR6][R2.64+0x20] ;  /* 0x0000200602f2e981 */ /* 0x000f62000c1e1900 */
[----:B------:R-:W-:-:S03]  /*3160*/  @!P0 LEA R4, P1, R10, UR11, 0x2 ;  /* 0x0000000b0a048c11 */ /* 0x000fc6000f8210ff */
[----:B------:R1:W5:Y:S01]  /*3170*/  @!P4 LDG.E R239, desc[UR6][R2.64+0x80] ;  /* 0x0000800602efc981 */ /* 0x000362000c1e1900 */
[----:B------:R-:W-:Y:S02]  /*3180*/  @!P0 LEA.HI.X R5, R10, UR10, R0, 0x2, P1 ;  /* 0x0000000a0a058c11 */ /* 0x000fe400088f1400 */
[----:B------:R-:W-:-:S03]  /*3190*/  LEA.HI R0, R39, R38, RZ, 0x4 ;  /* 0x0000002627007211 */ /* 0x000fc600078f20ff */
[----:B------:R2:W5:Y:S01]  /*31a0*/  @!P0 LDG.E R240, desc[UR6][R4.64] ;  /* 0x0000000604f08981 */ /* 0x000562000c1e1900 */
[----:B------:R-:W-:-:S05]  /*31b0*/  LOP3.LUT R0, R0, 0xfffffff0, RZ, 0xc0, !PT ;  /* 0xfffffff000007812 */ /* 0x000fca00078ec0ff */
[----:B------:R-:W-:-:S05]  /*31c0*/  IMAD.IADD R0, R38, 0x1, -R0 ;  /* 0x0000000126007824 */ /* 0x000fca00078e0a00 */
[----:B-1----:R-:W-:-:S04]  /*31d0*/  SHF.R.S32.HI R2, RZ, 0x1f, R0 ;  /* 0x0000001fff027819 */ /* 0x002fc80000011400 */
[----:B------:R-:W-:-:S04]  /*31e0*/  LEA.HI R2, R2, R0, RZ, 0x3 ;  /* 0x0000000002027211 */ /* 0x000fc800078f18ff */
[----:B------:R-:W-:-:S05]  /*31f0*/  LOP3.LUT R2, R2, 0xfffffff8, RZ, 0xc0, !PT ;  /* 0xfffffff802027812 */ /* 0x000fca00078ec0ff */
[----:B------:R-:W-:Y:S02]  /*3200*/  IMAD.IADD R0, R0, 0x1, -R2 ;  /* 0x0000000100007824 */ /* 0x000fe400078e0a02 */
[----:B------:R-:W-:-:S03]  /*3210*/  VIADD R2, R218, 0x2000 ;  /* 0x00002000da027836 */ /* 0x000fc60000000000 */
[C---:B------:R-:W-:Y:S02]  /*3220*/  LOP3.LUT P0, RZ, R0.reuse, 0x2, RZ, 0xc0, !PT ;  /* 0x0000000200ff7812 */ /* 0x040fe4000780c0ff */
[----:B------:R-:W-:Y:S01]  /*3230*/  LOP3.LUT P1, RZ, R0, 0x4, RZ, 0xc0, !PT ;  /* 0x0000000400ff7812 */ /* 0x000fe2000782c0ff */
[----:B------:R-:W-:Y:S01]  /*3240*/  VIADD R0, R220, 0x2000 ;  /* 0x00002000dc007836 */ /* 0x000fe20000000000 */
[----:B------:R-:W-:Y:S01]  /*3250*/  UIADD3 UR9, UR30, 0x80, URZ ;  /* 0x000000801e097890 */ /* 0x000fe2000fffe03f */
[----:B------:R-:W-:Y:S01]  /*3260*/  VIADD R3, R164, 0xffffffc0 ;  /* 0xffffffc0a4037836 */ /* 0x000fe20000000000 */
[----:B------:R-:W-:Y:S02]  /*3270*/  SEL R2, R2, R218, !P2 ;  /* 0x000000da02027207 */ /* 0x000fe40005000000 */
[----:B------:R-:W-:Y:S01]  /*3280*/  SEL R0, R0, R220, !P2 ;  /* 0x000000dc00007207 */ /* 0x000fe20005000000 */
[----:B------:R-:W-:Y:S01]  /*3290*/  IMAD.SHL.U32 R245, R164, 0x4, RZ ;  /* 0x00000004a4f57824 */ /* 0x000fe200078e00ff */
[----:B------:R-:W-:-:S02]  /*32a0*/  CS2R R38, SRZ ;  /* 0x0000000000267805 */ /* 0x000fc4000001ff00 */
[----:B------:R-:W-:Y:S02]  /*32b0*/  CS2R R36, SRZ ;  /* 0x0000000000247805 */ /* 0x000fe4000001ff00 */
[----:B------:R-:W-:Y:S01]  /*32c0*/  SHF.L.U64.HI R244, R164, 0x2, R6 ;  /* 0x00000002a4f47819 */ /* 0x000fe20000010206 */
[----:B------:R-:W-:Y:S01]  /*32d0*/  IMAD.SHL.U32 R243, R3, 0x4, RZ ;  /* 0x0000000403f37824 */ /* 0x000fe200078e00ff */
[----:B------:R-:W-:Y:S02]  /*32e0*/  LEA R212, R2, UR4, 0x1 ;  /* 0x0000000402d47c11 */ /* 0x000fe4000f8e08ff */
[----:B------:R-:W-:Y:S02]  /*32f0*/  LEA R211, R0, UR4, 0x1 ;  /* 0x0000000400d37c11 */ /* 0x000fe4000f8e08ff */
[----:B------:R-:W-:Y:S02]  /*3300*/  SEL R219, R219, 0xffffffe0, !P0 ;  /* 0xffffffe0dbdb7807 */ /* 0x000fe40004000000 */
[----:B------:R-:W-:Y:S01]  /*3310*/  SEL R217, R217, 0xffffffc0, !P1 ;  /* 0xffffffc0d9d97807 */ /* 0x000fe20004800000 */
[----:B------:R-:W-:Y:S01]  /*3320*/  UISETP.GE.AND UP0, UPT, UR9, UR5, UPT ;  /* 0x000000050900728c */ /* 0x000fe2000bf06270 */
[----:B------:R-:W-:Y:S01]  /*3330*/  UMOV UR13, UR22 ;  /* 0x00000016000d7c82 */ /* 0x000fe20008000000 */
[----:B------:R-:W-:Y:S01]  /*3340*/  UMOV UR12, UR23 ;  /* 0x00000017000c7c82 */ /* 0x000fe20008000000 */
[----:B--2---:R-:W-:-:S08]  /*3350*/  ULDC UR9, c[0x0][0x2ec] ;  /* 0x0000bb0000097ab9 */ /* 0x004fd00000000800 */
.L_x_277:
[----:B------:R-:W0:Y:S01]  /*3360*/  LDGDEPBAR ;  /* 0x00000000000079af */ /* 0x000e220000000000 */
[C---:B------:R-:W-:Y:S01]  /*3370*/  IMAD.IADD R0, R212.reuse, 0x1, R219 ;  /* 0x00000001d4007824 */ /* 0x040fe200078e02db */
[----:B------:R-:W-:Y:S01]  /*3380*/  PLOP3.LUT P2, PT, PT, PT, UP0, 0x80, 0x0 ;  /* 0x000000000000781c */ /* 0x000fe20003f4f008 */
[--C-:B------:R-:W-:Y:S01]  /*3390*/  IMAD.IADD R3, R212, 0x1, R217.reuse ;  /* 0x00000001d4037824 */ /* 0x100fe200078e02d9 */
[----:B------:R-:W-:Y:S01]  /*33a0*/  PLOP3.LUT P4, PT, PT, PT, UP0, 0x80, 0x0 ;  /* 0x000000000000781c */ /* 0x000fe20003f8f008 */
[----:B------:R-:W-:Y:S01]  /*33b0*/  IMAD.IADD R2, R0, 0x1, R217 ;  /* 0x0000000100027824 */ /* 0x000fe200078e02d9 */
[----:B------:R-:W-:Y:S01]  /*33c0*/  PLOP3.LUT P6, PT, PT, PT, UP0, 0x80, 0x0 ;  /* 0x000000000000781c */ /* 0x000fe20003fcf008 */
[----:B------:R-:W-:Y:S01]  /*33d0*/  IMAD.MOV.U32 R208, RZ, RZ, 0x40 ;  /* 0x00000040ffd07424 */ /* 0x000fe200078e00ff */
[----:B------:R-:W-:Y:S01]  /*33e0*/  PLOP3.LUT P3, PT, PT, PT, UP0, 0x80, 0x0 ;  /* 0x000000000000781c */ /* 0x000fe20003f6f008 */
[----:B------:R-:W-:Y:S01]  /*33f0*/  UISETP.GE.AND UP3, UPT, UR8, 0x1, UPT ;  /* 0x000000010800788c */ /* 0x000fe2000bf66270 */
[----:B------:R-:W-:Y:S02]  /*3400*/  PLOP3.LUT P0, PT, PT, PT, UP0, 0x80, 0x0 ;  /* 0x000000000000781c */ /* 0x000fe40003f0f008 */
[----:B-----5:R-:W-:Y:S02]  /*3410*/  FSETP.NEU.FTZ.AND P5, PT, R241, -INF , PT ;  /* 0xff800000f100780b */ /* 0x020fe40003fbd000 */
[----:B------:R-:W-:Y:S01]  /*3420*/  SEL R217, R208, 0xffffffc0, !P1 ;  /* 0xffffffc0d0d97807 */ /* 0x000fe20004800000 */
[----:B------:R-:W-:Y:S04]  /*3430*/  DEPBAR.LE SB0, 0x0 ;  /* 0x000080000000791a */ /* 0x000fe80000000000 */
[----:B------:R-:W-:Y:S06]  /*3440*/  BAR.SYNC.DEFER_BLOCKING 0x0 ;  /* 0x0000000000007b1d */ /* 0x000fec0000010000 */
[----:B------:R-:W-:Y:S06]  /*3450*/  LDSM.16.M88.4 R32, [R212] ;  /* 0x00000000d420783b */ /* 0x000fec0000000200 */
[----:B------:R-:W1:Y:S06]  /*3460*/  LDSM.16.M88.4 R16, [R214+UR4+0xc000] ;  /* 0x00c00004d610783b */ /* 0x000e6c0008000200 */
[----:B------:R-:W2:Y:S06]  /*3470*/  LDSM.16.M88.4 R28, [R212+0x1000] ;  /* 0x00100000d41c783b */ /* 0x000eac0000000200 */
[----:B------:R-:W3:Y:S06]  /*3480*/  LDSM.16.M88.4 R164, [R214+UR4+0xc800] ;  /* 0x00c80004d6a4783b */ /* 0x000eec0008000200 */
[----:B------:R-:W-:Y:S06]  /*3490*/  LDSM.16.M88.4 R168, [R0] ;  /* 0x0000000000a8783b */ /* 0x000fec0000000200 */
[----:B------:R-:W4:Y:S06]  /*34a0*/  LDSM.16.M88.4 R172, [R213] ;  /* 0x00000000d5ac783b */ /* 0x000f2c0000000200 */
[----:B------:R-:W4:Y:S06]  /*34b0*/  LDSM.16.M88.4 R176, [R0+0x1000] ;  /* 0x0010000000b0783b */ /* 0x000f2c0000000200 */
[----:B------:R-:W4:Y:S01]  /*34c0*/  LDSM.16.M88.4 R180, [R213+0x800] ;  /* 0x00080000d5b4783b */ /* 0x000f220000000200 */
[-C--:B-1----:R-:W-:Y:S05]  /*34d0*/  HMMA.16816.F32 R4, R32, R16.reuse, RZ ;  /* 0x000000102004723c */ /* 0x082fea00000018ff */
[----:B------:R-:W-:Y:S01]  /*34e0*/  LDSM.16.M88.4 R184, [R216] ;  /* 0x00000000d8b8783b */ /* 0x000fe20000000200 */
[C---:B--2---:R-:W-:Y:S05]  /*34f0*/  HMMA.16816.F32 R8, R28.reuse, R16, RZ ;  /* 0x000000101c08723c */ /* 0x044fea00000018ff */
[----:B------:R-:W-:Y:S01]  /*3500*/  LDSM.16.M88.4 R188, [R3+0x1000] ;  /* 0x0010000003bc783b */ /* 0x000fe20000000200 */
[-C--:B------:R-:W-:Y:S05]  /*3510*/  HMMA.16816.F32 R12, R28, R18.reuse, RZ ;  /* 0x000000121c0c723c */ /* 0x080fea00000018ff */
[----:B------:R-:W-:Y:S01]  /*3520*/  LDSM.16.M88.4 R192, [R216+0x800] ;  /* 0x00080000d8c0783b */ /* 0x000fe20000000200 */
[C---:B------:R-:W-:Y:S05]  /*3530*/  HMMA.16816.F32 R16, R32.reuse, R18, RZ ;  /* 0x000000122010723c */ /* 0x040fea00000018ff */
[----:B------:R-:W-:Y:S01]  /*3540*/  LDSM.16.M88.4 R196, [R215] ;  /* 0x00000000d7c4783b */ /* 0x000fe20000000200 */
[-C--:B---3--:R-:W-:Y:S05]  /*3550*/  HMMA.16816.F32 R20, R32, R164.reuse, RZ ;  /* 0x000000a42014723c */ /* 0x088fea00000018ff */
[----:B------:R-:W-:Y:S01]  /*3560*/  LDSM.16.M88.4 R200, [R2+0x1000] ;  /* 0x0010000002c8783b */ /* 0x000fe20000000200 */
[C---:B------:R-:W-:Y:S06]  /*3570*/  HMMA.16816.F32 R24, R28.reuse, R164, RZ ;  /* 0x000000a41c18723c */ /* 0x040fec00000018ff */
[-C--:B------:R-:W-:Y:S06]  /*3580*/  HMMA.16816.F32 R28, R28, R166.reuse, RZ ;  /* 0x000000a61c1c723c */ /* 0x080fec00000018ff */
[----:B------:R-:W-:Y:S01]  /*3590*/  HMMA.16816.F32 R32, R32, R166, RZ ;  /* 0x000000a62020723c */ /* 0x000fe200000018ff */
[----:B------:R-:W1:Y:S05]  /*35a0*/  LDSM.16.M88.4 R164, [R3] ;  /* 0x0000000003a4783b */ /* 0x000e6a0000000200 */
[-C--:B----4-:R-:W-:Y:S06]  /*35b0*/  HMMA.16816.F32 R4, R168, R172.reuse, R4 ;  /* 0x000000aca804723c */ /* 0x090fec0000001804 */
[C---:B------:R-:W-:Y:S06]  /*35c0*/  HMMA.16816.F32 R8, R176.reuse, R172, R8 ;  /* 0x000000acb008723c */ /* 0x040fec0000001808 */
[-C--:B------:R-:W-:Y:S06]  /*35d0*/  HMMA.16816.F32 R12, R176, R174.reuse, R12 ;  /* 0x000000aeb00c723c */ /* 0x080fec000000180c */
[C---:B------:R-:W-:Y:S01]  /*35e0*/  HMMA.16816.F32 R16, R168.reuse, R174, R16 ;  /* 0x000000aea810723c */ /* 0x040fe20000001810 */
[----:B------:R-:W2:Y:S05]  /*35f0*/  LDSM.16.M88.4 R172, [R2] ;  /* 0x0000000002ac783b */ /* 0x000eaa0000000200 */
[-C--:B------:R-:W-:Y:S06]  /*3600*/  HMMA.16816.F32 R20, R168, R180.reuse, R20 ;  /* 0x000000b4a814723c */ /* 0x080fec0000001814 */
[C---:B------:R-:W-:Y:S06]  /*3610*/  HMMA.16816.F32 R24, R176.reuse, R180, R24 ;  /* 0x000000b4b018723c */ /* 0x040fec0000001818 */
[-C--:B------:R-:W-:Y:S01]  /*3620*/  HMMA.16816.F32 R28, R176, R182.reuse, R28 ;  /* 0x000000b6b01c723c */ /* 0x080fe2000000181c */
[----:B------:R-:W3:Y:S05]  /*3630*/  LDSM.16.M88.4 R176, [R215+0x800] ;  /* 0x00080000d7b0783b */ /* 0x000eea0000000200 */
[----:B------:R-:W-:Y:S01]  /*3640*/  HMMA.16816.F32 R32, R168, R182, R32 ;  /* 0x000000b6a820723c */ /* 0x000fe20000001820 */
[----:B------:R-:W-:Y:S05]  /*3650*/  LDSM.16.M88.4 R168, [R212+0x2000] ;  /* 0x00200000d4a8783b */ /* 0x000fea0000000200 */
[-C--:B-1----:R-:W-:Y:S01]  /*3660*/  HMMA.16816.F32 R4, R164, R184.reuse, R4 ;  /* 0x000000b8a404723c */ /* 0x082fe20000001804 */
[----:B------:R-:W1:Y:S05]  /*3670*/  LDSM.16.M88.4 R180, [R214+UR4+0x10000] ;  /* 0x01000004d6b4783b */ /* 0x000e6a0008000200 */
[C---:B------:R-:W-:Y:S06]  /*3680*/  HMMA.16816.F32 R8, R188.reuse, R184, R8 ;  /* 0x000000b8bc08723c */ /* 0x040fec0000001808 */
[-C--:B------:R-:W-:Y:S06]  /*3690*/  HMMA.16816.F32 R12, R188, R186.reuse, R12 ;  /* 0x000000babc0c723c */ /* 0x080fec000000180c */
[C---:B------:R-:W-:Y:S01]  /*36a0*/  HMMA.16816.F32 R16, R164.reuse, R186, R16 ;  /* 0x000000baa410723c */ /* 0x040fe20000001810 */
[----:B------:R-:W4:Y:S05]  /*36b0*/  LDSM.16.M88.4 R184, [R212+0x3000] ;  /* 0x00300000d4b8783b */ /* 0x000f2a0000000200 */
[-C--:B------:R-:W-:Y:S06]  /*36c0*/  HMMA.16816.F32 R20, R164, R192.reuse, R20 ;  /* 0x000000c0a414723c */ /* 0x080fec0000001814 */
[C---:B------:R-:W-:Y:S06]  /*36d0*/  HMMA.16816.F32 R24, R188.reuse, R192, R24 ;  /* 0x000000c0bc18723c */ /* 0x040fec0000001818 */
[-C--:B------:R-:W-:Y:S01]  /*36e0*/  HMMA.16816.F32 R28, R188, R194.reuse, R28 ;  /* 0x000000c2bc1c723c */ /* 0x080fe2000000181c */
[----:B------:R-:W-:Y:S05]  /*36f0*/  LDSM.16.M88.4 R188, [R0+0x2000] ;  /* 0x0020000000bc783b */ /* 0x000fea0000000200 */
[----:B------:R-:W-:Y:S01]  /*3700*/  HMMA.16816.F32 R32, R164, R194, R32 ;  /* 0x000000c2a420723c */ /* 0x000fe20000001820 */
[----:B------:R-:W4:Y:S05]  /*3710*/  LDSM.16.M88.4 R164, [R214+UR4+0x10800] ;  /* 0x01080004d6a4783b */ /* 0x000f2a0008000200 */
[-C--:B--2---:R-:W-:Y:S01]  /*3720*/  HMMA.16816.F32 R4, R172, R196.reuse, R4 ;  /* 0x000000c4ac04723c */ /* 0x084fe20000001804 */
[----:B------:R-:W2:Y:S05]  /*3730*/  LDSM.16.M88.4 R192, [R213+0x4000] ;  /* 0x00400000d5c0783b */ /* 0x000eaa0000000200 */
[C---:B------:R-:W-:Y:S06]  /*3740*/  HMMA.16816.F32 R8, R200.reuse, R196, R8 ;  /* 0x000000c4c808723c */ /* 0x040fec0000001808 */
[-C--:B------:R-:W-:Y:S06]  /*3750*/  HMMA.16816.F32 R12, R200, R198.reuse, R12 ;  /* 0x000000c6c80c723c */ /* 0x080fec000000180c */
[C---:B------:R-:W-:Y:S01]  /*3760*/  HMMA.16816.F32 R16, R172.reuse, R198, R16 ;  /* 0x000000c6ac10723c */ /* 0x040fe20000001810 */
[----:B------:R-:W2:Y:S05]  /*3770*/  LDSM.16.M88.4 R196, [R0+0x3000] ;  /* 0x0030000000c4783b */ /* 0x000eaa0000000200 */
[-C--:B---3--:R-:W-:Y:S06]  /*3780*/  HMMA.16816.F32 R20, R172, R176.reuse, R20 ;  /* 0x000000b0ac14723c */ /* 0x088fec0000001814 */
[C---:B------:R-:W-:Y:S06]  /*3790*/  HMMA.16816.F32 R24, R200.reuse, R176, R24 ;  /* 0x000000b0c818723c */ /* 0x040fec0000001818 */
[-C--:B------:R-:W-:Y:S01]  /*37a0*/  HMMA.16816.F32 R28, R200, R178.reuse, R28 ;  /* 0x000000b2c81c723c */ /* 0x080fe2000000181c */
[----:B------:R-:W-:Y:S05]  /*37b0*/  LDSM.16.M88.4 R200, [R216+0x4000] ;  /* 0x00400000d8c8783b */ /* 0x000fea0000000200 */
[----:B------:R-:W-:Y:S01]  /*37c0*/  HMMA.16816.F32 R32, R172, R178, R32 ;  /* 0x000000b2ac20723c */ /* 0x000fe20000001820 */
[----:B------:R-:W3:Y:S05]  /*37d0*/  LDSM.16.M88.4 R172, [R213+0x4800] ;  /* 0x00480000d5ac783b */ /* 0x000eea0000000200 */
[-C--:B-1----:R-:W-:Y:S01]  /*37e0*/  HMMA.16816.F32 R4, R168, R180.reuse, R4 ;  /* 0x000000b4a804723c */ /* 0x082fe20000001804 */
[----:B------:R-:W1:Y:S05]  /*37f0*/  LDSM.16.M88.4 R176, [R3+0x2000] ;  /* 0x0020000003b0783b */ /* 0x000e6a0000000200 */
[C---:B----4-:R-:W-:Y:S06]  /*3800*/  HMMA.16816.F32 R8, R184.reuse, R180, R8 ;  /* 0x000000b4b808723c */ /* 0x050fec0000001808 */
[-C--:B------:R-:W-:Y:S06]  /*3810*/  HMMA.16816.F32 R12, R184, R182.reuse, R12 ;  /* 0x000000b6b80c723c */ /* 0x080fec000000180c */
[C---:B------:R-:W-:Y:S01]  /*3820*/  HMMA.16816.F32 R16, R168.reuse, R182, R16 ;  /* 0x000000b6a810723c */ /* 0x040fe20000001810 */
[----:B------:R-:W-:Y:S05]  /*3830*/  LDSM.16.M88.4 R180, [R2+0x2000] ;  /* 0x0020000002b4783b */ /* 0x000fea0000000200 */
[-C--:B------:R-:W-:Y:S06]  /*3840*/  HMMA.16816.F32 R20, R168, R164.reuse, R20 ;  /* 0x000000a4a814723c */ /* 0x080fec0000001814 */
[C---:B------:R-:W-:Y:S06]  /*3850*/  HMMA.16816.F32 R24, R184.reuse, R164, R24 ;  /* 0x000000a4b818723c */ /* 0x040fec0000001818 */
[-C--:B------:R-:W-:Y:S01]  /*3860*/  HMMA.16816.F32 R28, R184, R166.reuse, R28 ;  /* 0x000000a6b81c723c */ /* 0x080fe2000000181c */
[----:B------:R-:W-:Y:S05]  /*3870*/  LDSM.16.M88.4 R184, [R215+0x4000] ;  /* 0x00400000d7b8783b */ /* 0x000fea0000000200 */
[----:B------:R-:W-:Y:S01]  /*3880*/  HMMA.16816.F32 R32, R168, R166, R32 ;  /* 0x000000a6a820723c */ /* 0x000fe20000001820 */
[----:B------:R4:W1:Y:S05]  /*3890*/  LDSM.16.M88.4 R164, [R3+0x3000] ;  /* 0x0030000003a4783b */ /* 0x00086a0000000200 */
[-C--:B--2---:R-:W-:Y:S01]  /*38a0*/  HMMA.16816.F32 R4, R188, R192.reuse, R4 ;  /* 0x000000c0bc04723c */ /* 0x084fe20000001804 */
[----:B------:R-:W2:Y:S05]  /*38b0*/  LDSM.16.M88.4 R168, [R216+0x4800] ;  /* 0x00480000d8a8783b */ /* 0x000eaa0000000200 */
[C---:B------:R-:W-:Y:S06]  /*38c0*/  HMMA.16816.F32 R8, R196.reuse, R192, R8 ;  /* 0x000000c0c408723c */ /* 0x040fec0000001808 */
[-C--:B------:R-:W-:Y:S06]  /*38d0*/  HMMA.16816.F32 R12, R196, R194.reuse, R12 ;  /* 0x000000c2c40c723c */ /* 0x080fec000000180c */
[C---:B------:R-:W-:Y:S05]  /*38e0*/  HMMA.16816.F32 R16, R188.reuse, R194, R16 ;  /* 0x000000c2bc10723c */ /* 0x040fea0000001810 */
[----:B----4-:R-:W-:Y:S01]  /*38f0*/  FMUL.FTZ R3, R242, 1.4426950216293334961 ;  /* 0x3fb8aa3bf2037820 */ /* 0x010fe20000410000 */
[-C--:B---3--:R-:W-:Y:S06]  /*3900*/  HMMA.16816.F32 R20, R188, R172.reuse, R20 ;  /* 0x000000acbc14723c */ /* 0x088fec0000001814 */
[C---:B------:R-:W-:Y:S06]  /*3910*/  HMMA.16816.F32 R24, R196.reuse, R172, R24 ;  /* 0x000000acc418723c */ /* 0x040fec0000001818 */
[-C--:B------:R-:W-:Y:S06]  /*3920*/  HMMA.16816.F32 R28, R196, R174.reuse, R28 ;  /* 0x000000aec41c723c */ /* 0x080fec000000181c */
[----:B------:R-:W-:Y:S01]  /*3930*/  HMMA.16816.F32 R32, R188, R174, R32 ;  /* 0x000000aebc20723c */ /* 0x000fe20000001820 */
[----:B------:R3:W4:Y:S05]  /*3940*/  LDSM.16.M88.4 R172, [R2+0x3000] ;  /* 0x0030000002ac783b */ /* 0x00072a0000000200 */
[-C--:B-1----:R-:W-:Y:S06]  /*3950*/  HMMA.16816.F32 R4, R176, R200.reuse, R4 ;  /* 0x000000c8b004723c */ /* 0x082fec0000001804 */
[C---:B------:R-:W-:Y:S06]  /*3960*/  HMMA.16816.F32 R8, R164.reuse, R200, R8 ;  /* 0x000000c8a408723c */ /* 0x040fec0000001808 */
[-C--:B------:R-:W-:Y:S06]  /*3970*/  HMMA.16816.F32 R12, R164, R202.reuse, R12 ;  /* 0x000000caa40c723c */ /* 0x080fec000000180c */
[C---:B------:R-:W-:Y:S05]  /*3980*/  HMMA.16816.F32 R16, R176.reuse, R202, R16 ;  /* 0x000000cab010723c */ /* 0x040fea0000001810 */
[----:B---3--:R-:W-:Y:S01]  /*3990*/  FMUL.FTZ R2, R239, 1.4426950216293334961 ;  /* 0x3fb8aa3bef027820 */ /* 0x008fe20000410000 */
[-C--:B--2---:R-:W-:Y:S06]  /*39a0*/  HMMA.16816.F32 R20, R176, R168.reuse, R20 ;  /* 0x000000a8b014723c */ /* 0x084fec0000001814 */
[C---:B------:R-:W-:Y:S06]  /*39b0*/  HMMA.16816.F32 R24, R164.reuse, R168, R24 ;  /* 0x000000a8a418723c */ /* 0x040fec0000001818 */
[-C--:B------:R-:W-:Y:S06]  /*39c0*/  HMMA.16816.F32 R28, R164, R170.reuse, R28 ;  /* 0x000000aaa41c723c */ /* 0x080fec000000181c */
[----:B------:R-:W-:Y:S01]  /*39d0*/  HMMA.16816.F32 R32, R176, R170, R32 ;  /* 0x000000aab020723c */ /* 0x000fe20000001820 */
[----:B------:R-:W-:Y:S04]  /*39e0*/  IMAD.U32 R165, RZ, RZ, UR24 ;  /* 0x00000018ffa57e24 */ /* 0x000fe8000f8e00ff */
[----:B------:R-:W-:Y:S01]  /*39f0*/  @P2 IMAD R165, R165, 0x80, R250 ;  /* 0x00000080a5a52824 */ /* 0x000fe200078e02fa */
[-C--:B------:R-:W-:Y:S01]  /*3a00*/  HMMA.16816.F32 R4, R180, R184.reuse, R4 ;  /* 0x000000b8b404723c */ /* 0x080fe20000001804 */
[----:B------:R-:W-:Y:S04]  /*3a10*/  PLOP3.LUT P2, PT, PT, PT, UP0, 0x80, 0x0 ;  /* 0x000000000000781c */ /* 0x000fe80003f4f008 */
[----:B------:R-:W-:Y:S01]  /*3a20*/  @P4 VIADD R0, R165, 0x1 ;  /* 0x00000001a5004836 */ /* 0x000fe20000000000 */
[C---:B----4-:R-:W-:Y:S01]  /*3a30*/  HMMA.16816.F32 R8, R172.reuse, R184, R8 ;  /* 0x000000b8ac08723c */ /* 0x050fe20000001808 */
[----:B------:R-:W-:Y:S03]  /*3a40*/  PLOP3.LUT P4, PT, PT, PT, UP0, 0x80, 0x0 ;  /* 0x000000000000781c */ /* 0x000fe60003f8f008 */
[----:B------:R-:W-:Y:S01]  /*3a50*/  @P6 ISETP.GE.AND P6, PT, R0, UR5, PT ;  /* 0x0000000500006c0c */ /* 0x000fe2000bfc6270 */
[----:B------:R-:W-:Y:S01]  /*3a60*/  FMUL.FTZ R164, R241, 1.4426950216293334961 ;  /* 0x3fb8aa3bf1a47820 */ /* 0x000fe20000410000 */
[-C--:B------:R-:W-:Y:S03]  /*3a70*/  HMMA.16816.F32 R12, R172, R186.reuse, R12 ;  /* 0x000000baac0c723c */ /* 0x080fe6000000180c */
[----:B------:R-:W-:Y:S02]  /*3a80*/  @P3 ISETP.GE.AND P3, PT, R165, UR5, PT ;  /* 0x00000005a5003c0c */ /* 0x000fe4000bf66270 */
[----:B------:R-:W-:Y:S01]  /*3a90*/  FSEL R164, R164, RZ, P5 ;  /* 0x000000ffa4a47208 */ /* 0x000fe20002800000 */
[C---:B------:R-:W-:Y:S01]  /*3aa0*/  HMMA.16816.F32 R16, R180.reuse, R186, R16 ;  /* 0x000000bab410723c */ /* 0x040fe20000001810 */
[----:B------:R-:W-:Y:S04]  /*3ab0*/  PLOP3.LUT P5, PT, PT, PT, UP0, 0x80, 0x0 ;  /* 0x000000000000781c */ /* 0x000fe80003faf008 */
[----:B------:R-:W-:Y:S01]  /*3ac0*/  FMUL.FTZ R0, R240, 1.4426950216293334961 ;  /* 0x3fb8aa3bf0007820 */ /* 0x000fe20000410000 */
[----:B------:R-:W-:Y:S02]  /*3ad0*/  @P2 FSEL R5, R5, -INF , !P6 ;  /* 0xff80000005052808 */ /* 0x000fe40007000000 */
[----:B------:R-:W-:Y:S03]  /*3ae0*/  FSETP.NEU.FTZ.AND P2, PT, R242, -INF , PT ;  /* 0xff800000f200780b */ /* 0x000fe60003f5d000 */
[----:B------:R-:W-:Y:S01]  /*3af0*/  @P0 FSEL R4, R4, -INF , !P3 ;  /* 0xff80000004040808 */ /* 0x000fe20005800000 */
[--C-:B------:R-:W-:Y:S01]  /*3b00*/  FFMA.FTZ R5, R5, UR9, -R164.reuse ;  /* 0x0000000905057c23 */ /* 0x100fe200080108a4 */
[----:B------:R-:W-:Y:S02]  /*3b10*/  PLOP3.LUT P0, PT, PT, PT, UP0, 0x80, 0x0 ;  /* 0x000000000000781c */ /* 0x000fe40003f0f008 */
[----:B------:R-:W-:Y:S01]  /*3b20*/  FSEL R3, R3, RZ, P2 ;  /* 0x000000ff03037208 */ /* 0x000fe20001000000 */
[----:B------:R-:W-:Y:S01]  /*3b30*/  FFMA.FTZ R4, R4, UR9, -R164 ;  /* 0x0000000904047c23 */ /* 0x000fe200080108a4 */
[----:B------:R-:W-:Y:S01]  /*3b40*/  PLOP3.LUT P2, PT, PT, PT, UP0, 0x80, 0x0 ;  /* 0x000000000000781c */ /* 0x000fe20003f4f008 */
[----:B------:R-:W-:Y:S01]  /*3b50*/  MUFU.EX2 R206, R5 ;  /* 0x0000000500ce7308 */ /* 0x000fe20000000800 */
[----:B------:R-:W-:Y:S02]  /*3b60*/  @P4 FSEL R6, R6, -INF , !P3 ;  /* 0xff80000006064808 */ /* 0x000fe40005800000 */
[----:B------:R-:W-:Y:S02]  /*3b70*/  FSETP.NEU.FTZ.AND P4, PT, R239, -INF , PT ;  /* 0xff800000ef00780b */ /* 0x000fe40003f9d000 */
[----:B------:R-:W-:Y:S01]  /*3b80*/  @P5 FSEL R9, R9, -INF , !P6 ;  /* 0xff80000009095808 */ /* 0x000fe20007000000 */
[--C-:B------:R-:W-:Y:S01]  /*3b90*/  FFMA.FTZ R6, R6, UR9, -R3.reuse ;  /* 0x0000000906067c23 */ /* 0x100fe20008010803 */
[----:B------:R-:W-:Y:S03]  /*3ba0*/  FSEL R2, R2, RZ, P4 ;  /* 0x000000ff02027208 */ /* 0x000fe60002000000 */
[----:B------:R-:W-:Y:S01]  /*3bb0*/  MUFU.EX2 R207, R4 ;  /* 0x0000000400cf7308 */ /* 0x000fe20000000800 */
[----:B------:R-:W-:Y:S02]  /*3bc0*/  @P0 FSEL R7, R7, -INF , !P6 ;  /* 0xff80000007070808 */ /* 0x000fe40007000000 */
[----:B------:R-:W-:Y:S01]  /*3bd0*/  PLOP3.LUT P0, PT, PT, PT, UP0, 0x80, 0x0 ;  /* 0x000000000000781c */ /* 0x000fe20003f0f008 */
[--C-:B------:R-:W-:Y:S01]  /*3be0*/  FFMA.FTZ R9, R9, UR9, -R2.reuse ;  /* 0x0000000909097c23 */ /* 0x100fe20008010802 */
[----:B------:R-:W-:Y:S01]  /*3bf0*/  @P2 FSEL R8, R8, -INF , !P3 ;  /* 0xff80000008082808 */ /* 0x000fe20005800000 */
[--C-:B------:R-:W-:Y:S01]  /*3c00*/  FFMA.FTZ R7, R7, UR9, -R3.reuse ;  /* 0x0000000907077c23 */ /* 0x100fe20008010803 */
[----:B------:R-:W-:Y:S03]  /*3c10*/  PLOP3.LUT P4, PT, PT, PT, UP0, 0x80, 0x0 ;  /* 0x000000000000781c */ /* 0x000fe60003f8f008 */
[----:B------:R-:W-:Y:S01]  /*3c20*/  MUFU.EX2 R205, R6 ;  /* 0x0000000600cd7308 */ /* 0x000fe20000000800 */
[----:B------:R-:W-:Y:S01]  /*3c30*/  FSETP.NEU.FTZ.AND P2, PT, R240, -INF , PT ;  /* 0xff800000f000780b */ /* 0x000fe20003f5d000 */
[----:B------:R-:W-:Y:S01]  /*3c40*/  FFMA.FTZ R8, R8, UR9, -R2 ;  /* 0x0000000908087c23 */ /* 0x000fe20008010802 */
[----:B------:R-:W-:Y:S02]  /*3c50*/  PLOP3.LUT P5, PT, PT, PT, UP0, 0x80, 0x0 ;  /* 0x000000000000781c */ /* 0x000fe40003faf008 */
[----:B------:R-:W-:Y:S02]  /*3c60*/  FSEL R0, R0, RZ, P2 ;  /* 0x000000ff00007208 */ /* 0x000fe40001000000 */
[----:B------:R-:W-:Y:S03]  /*3c70*/  PLOP3.LUT P2, PT, PT, PT, UP0, 0x80, 0x0 ;  /* 0x000000000000781c */ /* 0x000fe60003f4f008 */
[----:B------:R1:W-:Y:S01]  /*3c80*/  MUFU.EX2 R238, R7 ;  /* 0x0000000700ee7308 */ /* 0x0003e20000000800 */
[----:B------:R-:W-:Y:S02]  /*3c90*/  @P0 FSEL R10, R10, -INF , !P3 ;  /* 0xff8000000a0a0808 */ /* 0x000fe40005800000 */
[----:B------:R-:W-:Y:S02]  /*3ca0*/  PLOP3.LUT P3, PT, PT, PT, UP0, 0x80, 0x0 ;  /* 0x000000000000781c */ /* 0x000fe40003f6f008 */
[----:B------:R-:W-:Y:S01]  /*3cb0*/  PLOP3.LUT P0, PT, PT, PT, UP0, 0x80, 0x0 ;  /* 0x000000000000781c */ /* 0x000fe20003f0f008 */
[--C-:B------:R-:W-:Y:S04]  /*3cc0*/  FFMA.FTZ R10, R10, UR9, -R0.reuse ;  /* 0x000000090a0a7c23 */ /* 0x100fe80008010800 */
[----:B------:R2:W-:Y:S01]  /*3cd0*/  MUFU.EX2 R195, R8 ;  /* 0x0000000800c37308 */ /* 0x0005e20000000800 */
[----:B------:R-:W-:Y:S02]  /*3ce0*/  @P5 FSEL R11, R11, -INF , !P6 ;  /* 0xff8000000b0b5808 */ /* 0x000fe40007000000 */
[----:B------:R-:W-:Y:S02]  /*3cf0*/  PLOP3.LUT P5, PT, PT, PT, UP0, 0x80, 0x0 ;  /* 0x000000000000781c */ /* 0x000fe40003faf008 */
[----:B------:R-:W-:Y:S01]  /*3d00*/  PLOP3.LUT P6, PT, PT, PT, UP0, 0x80, 0x0 ;  /* 0x000000000000781c */ /* 0x000fe20003fcf008 */
[----:B------:R-:W-:Y:S04]  /*3d10*/  FFMA.FTZ R11, R11, UR9, -R0 ;  /* 0x000000090b0b7c23 */ /* 0x000fe80008010800 */
[----:B------:R-:W-:Y:S01]  /*3d20*/  MUFU.EX2 R193, R9 ;  /* 0x0000000900c17308 */ /* 0x000fe20000000800 */
[----:B-1----:R-:W1:Y:S09]  /*3d30*/  LDSM.16.M88.4 R4, [R215+0x4800] ;  /* 0x00480000d704783b */ /* 0x002e720000000200 */
[----:B------:R-:W-:Y:S01]  /*3d40*/  MUFU.EX2 R198, R10 ;  /* 0x0000000a00c67308 */ /* 0x000fe20000000800 */
[C---:B--2---:R-:W-:Y:S01]  /*3d50*/  @P4 VIADD R8, R165.reuse, 0x8 ;  /* 0x00000008a5084836 */ /* 0x044fe20000000000 */
[----:B------:R-:W-:Y:S04]  /*3d60*/  PLOP3.LUT P4, PT, PT, PT, UP0, 0x80, 0x0 ;  /* 0x000000000000781c */ /* 0x000fe80003f8f008 */
[----:B------:R-:W-:Y:S01]  /*3d70*/  @P3 ISETP.GE.AND P3, PT, R8, UR5, PT ;  /* 0x0000000508003c0c */ /* 0x000fe2000bf66270 */
[C---:B------:R-:W-:Y:S01]  /*3d80*/  @P0 VIADD R8, R165.reuse, 0x9 ;  /* 0x00000009a5080836 */ /* 0x040fe20000000000 */
[----:B------:R-:W-:Y:S02]  /*3d90*/  PLOP3.LUT P0, PT, PT, PT, UP0, 0x80, 0x0 ;  /* 0x000000000000781c */ /* 0x000fe40003f0f008 */
[----:B------:R-:W-:Y:S01]  /*3da0*/  MUFU.EX2 R197, R11 ;  /* 0x0000000b00c57308 */ /* 0x000fe20000000800 */
[----:B------:R-:W-:Y:S02]  /*3db0*/  @P2 FSEL R12, R12, -INF , !P3 ;  /* 0xff8000000c0c2808 */ /* 0x000fe40005800000 */
[----:B------:R-:W-:Y:S02]  /*3dc0*/  PLOP3.LUT P2, PT, PT, PT, UP0, 0x80, 0x0 ;  /* 0x000000000000781c */ /* 0x000fe40003f4f008 */
[----:B------:R-:W-:Y:S01]  /*3dd0*/  @P4 ISETP.GE.AND P4, PT, R8, UR5, PT ;  /* 0x0000000508004c0c */ /* 0x000fe2000bf86270 */
[----:B------:R-:W-:Y:S02]  /*3de0*/  @P6 VIADD R8, R165, 0x10 ;  /* 0x00000010a5086836 */ /* 0x000fe40000000000 */
[--C-:B------:R-:W-:Y:S01]  /*3df0*/  FFMA.FTZ R12, R12, UR9, -R2.reuse ;  /* 0x000000090c0c7c23 */ /* 0x100fe20008010802 */
[----:B------:R-:W-:Y:S02]  /*3e00*/  PLOP3.LUT P6, PT, PT, PT, UP0, 0x80, 0x0 ;  /* 0x000000000000781c */ /* 0x000fe40003fcf008 */
[----:B------:R-:W-:Y:S01]  /*3e10*/  @P5 FSEL R13, R13, -INF , !P4 ;  /* 0xff8000000d0d5808 */ /* 0x000fe20006000000 */
[----:B------:R-:W-:Y:S01]  /*3e20*/  MUFU.EX2 R192, R12 ;  /* 0x0000000c00c07308 */ /* 0x000fe20000000800 */
[----:B------:R-:W-:Y:S02]  /*3e30*/  @P0 FSEL R14, R14, -INF , !P3 ;  /* 0xff8000000e0e0808 */ /* 0x000fe40005800000 */
[----:B------:R-:W-:Y:S01]  /*3e40*/  PLOP3.LUT P0, PT, PT, PT, UP0, 0x80, 0x0 ;  /* 0x000000000000781c */ /* 0x000fe20003f0f008 */
[----:B------:R-:W-:Y:S01]  /*3e50*/  FFMA.FTZ R13, R13, UR9, -R2 ;  /* 0x000000090d0d7c23 */ /* 0x000fe20008010802 */
[----:B------:R-:W-:Y:S01]  /*3e60*/  PLOP3.LUT P5, PT, PT, PT, UP0, 0x80, 0x0 ;  /* 0x000000000000781c */ /* 0x000fe20003faf008 */
[--C-:B------:R-:W-:Y:S01]  /*3e70*/  FFMA.FTZ R14, R14, UR9, -R0.reuse ;  /* 0x000000090e0e7c23 */ /* 0x100fe20008010800 */
[----:B------:R-:W-:Y:S03]  /*3e80*/  @P2 FSEL R15, R15, -INF , !P4 ;  /* 0xff8000000f0f2808 */ /* 0x000fe60006000000 */
[----:B------:R-:W-:Y:S01]  /*3e90*/  MUFU.EX2 R191, R13 ;  /* 0x0000000d00bf7308 */ /* 0x000fe20000000800 */
[----:B------:R-:W-:Y:S01]  /*3ea0*/  PLOP3.LUT P2, PT, PT, PT, UP0, 0x80, 0x0 ;  /* 0x000000000000781c */ /* 0x000fe20003f4f008 */
[-C--:B-1----:R-:W-:Y:S03]  /*3eb0*/  HMMA.16816.F32 R20, R180, R4.reuse, R20 ;  /* 0x00000004b414723c */ /* 0x082fe60000001814 */
[----:B------:R-:W-:Y:S01]  /*3ec0*/  FFMA.FTZ R15, R15, UR9, -R0 ;  /* 0x000000090f0f7c23 */ /* 0x000fe20008010800 */
[----:B------:R-:W-:Y:S04]  /*3ed0*/  @P0 FSEL R17, R17, -INF , !P4 ;  /* 0xff80000011110808 */ /* 0x000fe80006000000 */
[----:B------:R-:W-:Y:S01]  /*3ee0*/  MUFU.EX2 R196, R14 ;  /* 0x0000000e00c47308 */ /* 0x000fe20000000800 */
[C---:B------:R-:W-:Y:S01]  /*3ef0*/  HMMA.16816.F32 R24, R172.reuse, R4, R24 ;  /* 0x00000004ac18723c */ /* 0x040fe20000001818 */
[----:B------:R-:W-:Y:S03]  /*3f00*/  PLOP3.LUT P0, PT, PT, PT, UP0, 0x80, 0x0 ;  /* 0x000000000000781c */ /* 0x000fe60003f0f008 */
[----:B------:R-:W-:Y:S02]  /*3f10*/  @P5 FSEL R16, R16, -INF , !P3 ;  /* 0xff80000010105808 */ /* 0x000fe40005800000 */
[-C--:B------:R-:W-:Y:S01]  /*3f20*/  HMMA.16816.F32 R28, R172, R6.reuse, R28 ;  /* 0x00000006ac1c723c */ /* 0x080fe2000000181c */
[----:B------:R-:W-:Y:S02]  /*3f30*/  PLOP3.LUT P5, PT, PT, PT, UP0, 0x80, 0x0 ;  /* 0x000000000000781c */ /* 0x000fe40003faf008 */
[----:B------:R-:W-:Y:S02]  /*3f40*/  MUFU.EX2 R194, R15 ;  /* 0x0000000f00c27308 */ /* 0x000fe40000000800 */
[----:B------:R-:W-:Y:S01]  /*3f50*/  @P2 FSEL R18, R18, -INF , !P3 ;  /* 0xff80000012122808 */ /* 0x000fe20005800000 */
[----:B------:R-:W-:Y:S01]  /*3f60*/  HMMA.16816.F32 R32, R180, R6, R32 ;  /* 0x00000006b420723c */ /* 0x000fe20000001820 */
[----:B------:R-:W-:Y:S02]  /*3f70*/  PLOP3.LUT P3, PT, PT, PT, UP0, 0x80, 0x0 ;  /* 0x000000000000781c */ /* 0x000fe40003f6f008 */
[----:B------:R-:W-:Y:S02]  /*3f80*/  PLOP3.LUT P2, PT, PT, PT, UP0, 0x80, 0x0 ;  /* 0x000000000000781c */ /* 0x000fe40003f4f008 */
[----:B------:R-:W-:Y:S01]  /*3f90*/  @P0 FSEL R19, R19, -INF , !P4 ;  /* 0xff80000013130808 */ /* 0x000fe20006000000 */
[--C-:B------:R-:W-:Y:S01]  /*3fa0*/  FFMA.FTZ R18, R18, UR9, -R3.reuse ;  /* 0x0000000912127c23 */ /* 0x100fe20008010803 */
[----:B------:R-:W-:Y:S01]  /*3fb0*/  PLOP3.LUT P0, PT, PT, PT, UP0, 0x80, 0x0 ;  /* 0x000000000000781c */ /* 0x000fe20003f0f008 */
[--C-:B------:R-:W-:Y:S01]  /*3fc0*/  FFMA.FTZ R16, R16, UR9, -R164.reuse ;  /* 0x0000000910107c23 */ /* 0x100fe200080108a4 */
[----:B------:R-:W-:Y:S01]  /*3fd0*/  @P5 ISETP.GE.AND P5, PT, R8, UR5, PT ;  /* 0x0000000508005c0c */ /* 0x000fe2000bfa6270 */
[----:B------:R-:W-:Y:S01]  /*3fe0*/  MUFU.EX2 R237, R18 ;  /* 0x0000001200ed7308 */ /* 0x000fe20000000800 */
[----:B------:R-:W-:Y:S01]  /*3ff0*/  PLOP3.LUT P4, PT, PT, PT, UP0, 0x80, 0x0 ;  /* 0x000000000000781c */ /* 0x000fe20003f8f008 */
[--C-:B------:R-:W-:Y:S01]  /*4000*/  FFMA.FTZ R19, R19, UR9, -R3.reuse ;  /* 0x0000000913137c23 */ /* 0x100fe20008010803 */
[--C-:B------:R-:W-:Y:S01]  /*4010*/  FFMA.FTZ R17, R17, UR9, -R164.reuse ;  /* 0x0000000911117c23 */ /* 0x100fe200080108a4 */
[----:B------:R-:W-:Y:S01]  /*4020*/  @P3 VIADD R8, R165, 0x11 ;  /* 0x00000011a5083836 */ /* 0x000fe20000000000 */
[----:B------:R-:W-:Y:S02]  /*4030*/  PLOP3.LUT P3, PT, PT, PT, UP0, 0x80, 0x0 ;  /* 0x000000000000781c */ /* 0x000fe40003f6f008 */
[----:B------:R-:W-:Y:S03]  /*4040*/  @P2 FSEL R20, R20, -INF , !P5 ;  /* 0xff80000014142808 */ /* 0x000fe60006800000 */
[----:B------:R-:W-:Y:S01]  /*4050*/  MUFU.EX2 R233, R16 ;  /* 0x0000001000e97308 */ /* 0x000fe20000000800 */
[----:B------:R-:W-:Y:S02]  /*4060*/  @P6 ISETP.GE.AND P6, PT, R8, UR5, PT ;  /* 0x0000000508006c0c */ /* 0x000fe4000bfc6270 */
[----:B------:R-:W-:Y:S01]  /*4070*/  PLOP3.LUT P2, PT, PT, PT, UP0, 0x80, 0x0 ;  /* 0x000000000000781c */ /* 0x000fe20003f4f008 */
[--C-:B------:R-:W-:Y:S01]  /*4080*/  FFMA.FTZ R20, R20, UR9, -R164.reuse ;  /* 0x0000000914147c23 */ /* 0x100fe200080108a4 */
[----:B------:R-:W-:Y:S02]  /*4090*/  @P0 FSEL R21, R21, -INF , !P6 ;  /* 0xff80000015150808 */ /* 0x000fe40007000000 */
[----:B------:R-:W-:Y:S03]  /*40a0*/  PLOP3.LUT P0, PT, PT, PT, UP0, 0x80, 0x0 ;  /* 0x000000000000781c */ /* 0x000fe60003f0f008 */
[----:B------:R-:W-:Y:S01]  /*40b0*/  MUFU.EX2 R232, R17 ;  /* 0x0000001100e87308 */ /* 0x000fe20000000800 */
[----:B------:R-:W-:Y:S01]  /*40c0*/  @P4 FSEL R26, R26, -INF , !P5 ;  /* 0xff8000001a1a4808 */ /* 0x000fe20006800000 */
[----:B------:R-:W-:Y:S01]  /*40d0*/  FFMA.FTZ R21, R21, UR9, -R164 ;  /* 0x0000000915157c23 */ /* 0x000fe200080108a4 */
[----:B------:R-:W-:Y:S02]  /*40e0*/  @P3 FSEL R23, R23, -INF , !P6 ;  /* 0xff80000017173808 */ /* 0x000fe40007000000 */
[----:B------:R-:W-:Y:S01]  /*40f0*/  PLOP3.LUT P3, PT, PT, PT, UP0, 0x80, 0x0 ;  /* 0x000000000000781c */ /* 0x000fe20003f6f008 */
[----:B------:R-:W-:Y:S01]  /*4100*/  FFMA.FTZ R26, R26, UR9, -R0 ;  /* 0x000000091a1a7c23 */ /* 0x000fe20008010800 */
[----:B------:R-:W-:Y:S01]  /*4110*/  PLOP3.LUT P4, PT, PT, PT, UP0, 0x80, 0x0 ;  /* 0x000000000000781c */ /* 0x000fe20003f8f008 */
[--C-:B------:R-:W-:Y:S01]  /*4120*/  FFMA.FTZ R23, R23, UR9, -R3.reuse ;  /* 0x0000000917177c23 */ /* 0x100fe20008010803 */
[----:B------:R-:W-:Y:S01]  /*4130*/  @P2 FSEL R22, R22, -INF , !P5 ;  /* 0xff80000016162808 */ /* 0x000fe20006800000 */
[----:B------:R-:W1:Y:S01]  /*4140*/  MUFU.EX2 R236, R19 ;  /* 0x0000001300ec7308 */ /* 0x000e620000000800 */
[----:B------:R-:W-:Y:S02]  /*4150*/  PLOP3.LUT P2, PT, PT, PT, UP0, 0x80, 0x0 ;  /* 0x000000000000781c */ /* 0x000fe40003f4f008 */
[----:B------:R-:W-:Y:S01]  /*4160*/  @P0 FSEL R24, R24, -INF , !P5 ;  /* 0xff80000018180808 */ /* 0x000fe20006800000 */
[--C-:B------:R-:W-:Y:S01]  /*4170*/  FFMA.FTZ R22, R22, UR9, -R3.reuse ;  /* 0x0000000916167c23 */ /* 0x100fe20008010803 */
[----:B------:R-:W-:Y:S02]  /*4180*/  PLOP3.LUT P0, PT, PT, PT, UP0, 0x80, 0x0 ;  /* 0x000000000000781c */ /* 0x000fe40003f0f008 */
[----:B------:R-:W-:Y:S01]  /*4190*/  PLOP3.LUT P5, PT, PT, PT, UP0, 0x80, 0x0 ;  /* 0x000000000000781c */ /* 0x000fe20003faf008 */
[--C-:B------:R-:W-:Y:S01]  /*41a0*/  FFMA.FTZ R24, R24, UR9, -R2.reuse ;  /* 0x0000000918187c23 */ /* 0x100fe20008010802 */
[----:B------:R-:W-:Y:S01]  /*41b0*/  @P3 FSEL R25, R25, -INF , !P6 ;  /* 0xff80000019193808 */ /* 0x000fe20007000000 */
[----:B------:R-:W-:Y:S01]  /*41c0*/  MUFU.EX2 R204, R20 ;  /* 0x0000001400cc7308 */ /* 0x000fe20000000800 */
[----:B------:R-:W-:Y:S03]  /*41d0*/  PLOP3.LUT P3, PT, PT, PT, UP0, 0x80, 0x0 ;  /* 0x000000000000781c */ /* 0x000fe60003f6f008 */
[----:B------:R-:W-:Y:S01]  /*41e0*/  @P2 VIADD R4, R165, 0x18 ;  /* 0x00000018a5042836 */ /* 0x000fe20000000000 */
[----:B------:R-:W-:Y:S01]  /*41f0*/  PLOP3.LUT P2, PT, PT, PT, UP0, 0x80, 0x0 ;  /* 0x000000000000781c */ /* 0x000fe20003f4f008 */
[----:B------:R-:W-:Y:S01]  /*4200*/  FFMA.FTZ R25, R25, UR9, -R2 ;  /* 0x0000000919197c23 */ /* 0x000fe20008010802 */
[----:B-1----:R-:W-:Y:S01]  /*4210*/  F2FP.F16.F32.PACK_AB R5, R236, R237 ;  /* 0x000000edec05723e */ /* 0x002fe200000000ff */
[----:B------:R-:W-:Y:S01]  /*4220*/  @P0 VIADD R165, R165, 0x19 ;  /* 0x00000019a5a50836 */ /* 0x000fe20000000000 */
[----:B------:R-:W-:Y:S01]  /*4230*/  PLOP3.LUT P0, PT, PT, PT, UP0, 0x80, 0x0 ;  /* 0x000000000000781c */ /* 0x000fe20003f0f008 */
[----:B------:R-:W-:Y:S01]  /*4240*/  MUFU.EX2 R203, R21 ;  /* 0x0000001500cb7308 */ /* 0x000fe20000000800 */
[----:B------:R-:W-:Y:S02]  /*4250*/  @P4 ISETP.GE.AND P4, PT, R4, UR5, PT ;  /* 0x0000000504004c0c */ /* 0x000fe4000bf86270 */
[----:B------:R-:W-:Y:S02]  /*4260*/  @P5 ISETP.GE.AND P5, PT, R165, UR5, PT ;  /* 0x00000005a5005c0c */ /* 0x000fe4000bfa6270 */
[----:B------:R-:W-:Y:S02]  /*4270*/  @P3 FSEL R27, R27, -INF , !P6 ;  /* 0xff8000001b1b3808 */ /* 0x000fe40007000000 */
[----:B------:R-:W-:Y:S03]  /*4280*/  PLOP3.LUT P3, PT, PT, PT, UP0, 0x80, 0x0 ;  /* 0x000000000000781c */ /* 0x000fe60003f6f008 */
[----:B------:R-:W-:Y:S01]  /*4290*/  MUFU.EX2 R235, R22 ;  /* 0x0000001600eb7308 */ /* 0x000fe20000000800 */
[----:B------:R-:W-:Y:S01]  /*42a0*/  @P2 FSEL R28, R28, -INF , !P4 ;  /* 0xff8000001c1c2808 */ /* 0x000fe20006000000 */
[----:B------:R-:W-:Y:S01]  /*42b0*/  FFMA.FTZ R27, R27, UR9, -R0 ;  /* 0x000000091b1b7c23 */ /* 0x000fe20008010800 */
[----:B------:R-:W-:Y:S02]  /*42c0*/  PLOP3.LUT P2, PT, PT, PT, UP0, 0x80, 0x0 ;  /* 0x000000000000781c */ /* 0x000fe40003f4f008 */
[----:B------:R-:W-:Y:S01]  /*42d0*/  @P0 FSEL R29, R29, -INF , !P5 ;  /* 0xff8000001d1d0808 */ /* 0x000fe20006800000 */
[--C-:B------:R-:W-:Y:S01]  /*42e0*/  FFMA.FTZ R28, R28, UR9, -R2.reuse ;  /* 0x000000091c1c7c23 */ /* 0x100fe20008010802 */
[----:B------:R-:W-:Y:S03]  /*42f0*/  PLOP3.LUT P0, PT, PT, PT, UP0, 0x80, 0x0 ;  /* 0x000000000000781c */ /* 0x000fe60003f0f008 */
[----:B------:R-:W-:Y:S01]  /*4300*/  MUFU.EX2 R234, R23 ;  /* 0x0000001700ea7308 */ /* 0x000fe20000000800 */
[----:B------:R-:W-:Y:S01]  /*4310*/  F2FP.F16.F32.PACK_AB R4, R193, R195 ;  /* 0x000000c3c104723e */ /* 0x000fe200000000ff */
[----:B------:R-:W-:Y:S01]  /*4320*/  FFMA.FTZ R2, R29, UR9, -R2 ;  /* 0x000000091d027c23 */ /* 0x000fe20008010802 */
[----:B------:R-:W-:Y:S02]  /*4330*/  @P3 FSEL R32, R32, -INF , !P4 ;  /* 0xff80000020203808 */ /* 0x000fe40006000000 */
[----:B------:R-:W-:Y:S05]  /*4340*/  PLOP3.LUT P3, PT, PT, PT, UP0, 0x80, 0x0 ;  /* 0x000000000000781c */ /* 0x000fea0003f6f008 */
[----:B------:R1:W-:Y:S01]  /*4350*/  MUFU.EX2 R183, R2 ;  /* 0x0000000200b77308 */ /* 0x0003e20000000800 */
[----:B------:R-:W-:Y:S01]  /*4360*/  @P2 FSEL R33, R33, -INF , !P5 ;  /* 0xff80000021212808 */ /* 0x000fe20006800000 */
[--C-:B------:R-:W-:Y:S01]  /*4370*/  FFMA.FTZ R32, R32, UR9, -R164.reuse ;  /* 0x0000000920207c23 */ /* 0x100fe200080108a4 */
[----:B------:R-:W-:Y:S02]  /*4380*/  PLOP3.LUT P2, PT, PT, PT, UP0, 0x80, 0x0 ;  /* 0x000000000000781c */ /* 0x000fe40003f4f008 */
[----:B------:R-:W-:Y:S01]  /*4390*/  @P0 FSEL R34, R34, -INF , !P4 ;  /* 0xff80000022220808 */ /* 0x000fe20006000000 */
[----:B------:R-:W-:Y:S01]  /*43a0*/  FFMA.FTZ R164, R33, UR9, -R164 ;  /* 0x0000000921a47c23 */ /* 0x000fe200080108a4 */
[----:B------:R-:W-:Y:S03]  /*43b0*/  PLOP3.LUT P0, PT, PT, PT, UP0, 0x80, 0x0 ;  /* 0x000000000000781c */ /* 0x000fe60003f0f008 */
[----:B------:R-:W-:Y:S01]  /*43c0*/  MUFU.EX2 R200, R32 ;  /* 0x0000002000c87308 */ /* 0x000fe20000000800 */
[--C-:B------:R-:W-:Y:S01]  /*43d0*/  FFMA.FTZ R34, R34, UR9, -R3.reuse ;  /* 0x0000000922227c23 */ /* 0x100fe20008010803 */
[----:B------:R-:W-:Y:S05]  /*43e0*/  @P3 FSEL R35, R35, -INF , !P5 ;  /* 0xff80000023233808 */ /* 0x000fea0006800000 */
[----:B------:R-:W-:Y:S01]  /*43f0*/  FFMA.FTZ R3, R35, UR9, -R3 ;  /* 0x0000000923037c23 */ /* 0x000fe20008010803 */
[----:B-1----:R-:W-:Y:S02]  /*4400*/  F2FP.F16.F32.PACK_AB R2, R206, R207 ;  /* 0x000000cfce02723e */ /* 0x002fe400000000ff */
[----:B------:R-:W-:Y:S01]  /*4410*/  MUFU.EX2 R199, R164 ;  /* 0x000000a400c77308 */ /* 0x000fe20000000800 */
[----:B------:R-:W-:Y:S02]  /*4420*/  @P2 FSEL R30, R30, -INF , !P4 ;  /* 0xff8000001e1e2808 */ /* 0x000fe40006000000 */
[----:B------:R-:W-:Y:S01]  /*4430*/  @P0 FSEL R31, R31, -INF , !P5 ;  /* 0xff8000001f1f0808 */ /* 0x000fe20006800000 */
[----:B------:R1:W-:Y:S01]  /*4440*/  STS [R230+0x20000], R2 ;  /* 0x02000002e6007388 */ /* 0x0003e20000000800 */
[----:B------:R-:W-:Y:S01]  /*4450*/  IADD3 R180, P0, R245, UR13, RZ ;  /* 0x0000000df5b47c10 */ /* 0x000fe2000ff1e0ff */
[--C-:B------:R-:W-:Y:S04]  /*4460*/  FFMA.FTZ R30, R30, UR9, -R0.reuse ;  /* 0x000000091e1e7c23 */ /* 0x100fe80008010800 */
[----:B------:R2:W-:Y:S01]  /*4470*/  MUFU.EX2 R201, R3 ;  /* 0x0000000300c97308 */ /* 0x0005e20000000800 */
[----:B------:R-:W-:Y:S01]  /*4480*/  FFMA.FTZ R0, R31, UR9, -R0 ;  /* 0x000000091f007c23 */ /* 0x000fe20008010800 */
[----:B------:R-:W-:Y:S02]  /*4490*/  IADD3.X R181, R244, UR12, RZ, P0, !PT ;  /* 0x0000000cf4b57c10 */ /* 0x000fe400087fe4ff */
[----:B------:R-:W-:Y:S06]  /*44a0*/  PLOP3.LUT P0, PT, PT, PT, UP3, 0x80, 0x0 ;  /* 0x000000000000781c */ /* 0x000fec0003f0f038 */
[----:B------:R-:W3:Y:S10]  /*44b0*/  MUFU.EX2 R202, R34 ;  /* 0x0000002200ca7308 */ /* 0x000ef40000000800 */
[----:B------:R3:W-:Y:S01]  /*44c0*/  MUFU.EX2 R184, R0 ;  /* 0x0000000000b87308 */ /* 0x0007e20000000800 */
[----:B--2---:R-:W-:Y:S02]  /*44d0*/  F2FP.F16.F32.PACK_AB R3, R238, R205 ;  /* 0x000000cdee03723e */ /* 0x004fe400000000ff */
[----:B-1----:R-:W-:Y:S03]  /*44e0*/  F2FP.F16.F32.PACK_AB R2, R232, R233 ;  /* 0x000000e9e802723e */ /* 0x002fe600000000ff */
[----:B------:R1:W-:Y:S04]  /*44f0*/  STS [R230+0x20400], R3 ;  /* 0x02040003e6007388 */ /* 0x0003e80000000800 */
[----:B------:R-:W-:Y:S02]  /*4500*/  MUFU.EX2 R188, R24 ;  /* 0x0000001800bc7308 */ /* 0x000fe40000000800 */
[----:B------:R2:W-:Y:S06]  /*4510*/  STS [R231+0x20000], R2 ;  /* 0x02000002e7007388 */ /* 0x0005ec0000000800 */
[----:B------:R4:W-:Y:S02]  /*4520*/  STS [R231+0x20400], R5 ;  /* 0x02040005e7007388 */ /* 0x0009e40000000800 */
[----:B------:R-:W4:Y:S01]  /*4530*/  MUFU.EX2 R187, R25 ;  /* 0x0000001900bb7308 */ /* 0x000f220000000800 */
[----:B---3--:R-:W-:Y:S03]  /*4540*/  F2FP.F16.F32.PACK_AB R0, R201, R202 ;  /* 0x000000cac900723e */ /* 0x008fe600000000ff */
[----:B------:R3:W-:Y:S06]  /*4550*/  STS [R230+0x21000], R4 ;  /* 0x02100004e6007388 */ /* 0x0007ec0000000800 */
[----:B------:R-:W-:Y:S01]  /*4560*/  MUFU.EX2 R190, R26 ;  /* 0x0000001a00be7308 */ /* 0x000fe20000000800 */
[----:B-1----:R-:W-:Y:S09]  /*4570*/  F2FP.F16.F32.PACK_AB R3, R197, R198 ;  /* 0x000000c6c503723e */ /* 0x002ff200000000ff */
[----:B------:R-:W1:Y:S01]  /*4580*/  MUFU.EX2 R189, R27 ;  /* 0x0000001b00bd7308 */ /* 0x000e620000000800 */
[----:B--2---:R-:W-:Y:S01]  /*4590*/  F2FP.F16.F32.PACK_AB R2, R191, R192 ;  /* 0x000000c0bf02723e */ /* 0x004fe200000000ff */
[----:B------:R2:W-:Y:S01]  /*45a0*/  STS [R230+0x21400], R3 ;  /* 0x02140003e6007388 */ /* 0x0005e20000000800 */
[----:B----4-:R-:W-:Y:S05]  /*45b0*/  F2FP.F16.F32.PACK_AB R5, R194, R196 ;  /* 0x000000c4c205723e */ /* 0x010fea00000000ff */
[----:B------:R4:W-:Y:S02]  /*45c0*/  STS [R231+0x21000], R2 ;  /* 0x02100002e7007388 */ /* 0x0009e40000000800 */
[----:B------:R-:W1:Y:S01]  /*45d0*/  MUFU.EX2 R185, R28 ;  /* 0x0000001c00b97308 */ /* 0x000e620000000800 */
[----:B---3--:R-:W-:Y:S03]  /*45e0*/  F2FP.F16.F32.PACK_AB R4, R203, R204 ;  /* 0x000000cccb04723e */ /* 0x008fe600000000ff */
[----:B------:R3:W-:Y:S06]  /*45f0*/  STS [R231+0x21400], R5 ;  /* 0x02140005e7007388 */ /* 0x0007ec0000000800 */
[----:B------:R1:W-:Y:S01]  /*4600*/  STS [R228+0x20000], R4 ;  /* 0x02000004e4007388 */ /* 0x0003e20000000800 */
[----:B------:R-:W1:Y:S01]  /*4610*/  MUFU.EX2 R186, R30 ;  /* 0x0000001e00ba7308 */ /* 0x000e620000000800 */
[----:B--2---:R-:W-:Y:S02]  /*4620*/  F2FP.F16.F32.PACK_AB R3, R234, R235 ;  /* 0x000000ebea03723e */ /* 0x004fe400000000ff */
[----:B----4-:R-:W-:Y:S03]  /*4630*/  F2FP.F16.F32.PACK_AB R2, R199, R200 ;  /* 0x000000c8c702723e */ /* 0x010fe600000000ff */
[----:B------:R2:W-:Y:S01]  /*4640*/  STS [R228+0x20400], R3 ;  /* 0x02040003e4007388 */ /* 0x0005e20000000800 */
[----:B---3--:R-:W-:Y:S05]  /*4650*/  F2FP.F16.F32.PACK_AB R5, R187, R188 ;  /* 0x000000bcbb05723e */ /* 0x008fea00000000ff */
[----:B------:R3:W-:Y:S01]  /*4660*/  STS [R229+0x20000], R2 ;  /* 0x02000002e5007388 */ /* 0x0007e20000000800 */
[----:B-1----:R-:W-:Y:S05]  /*4670*/  F2FP.F16.F32.PACK_AB R4, R189, R190 ;  /* 0x000000bebd04723e */ /* 0x002fea00000000ff */
[----:B------:R1:W-:Y:S06]  /*4680*/  STS [R229+0x20400], R0 ;  /* 0x02040000e5007388 */ /* 0x0003ec0000000800 */
[----:B------:R-:W-:Y:S06]  /*4690*/  STS [R228+0x21000], R5 ;  /* 0x02100005e4007388 */ /* 0x000fec0000000800 */
[----:B------:R-:W-:Y:S01]  /*46a0*/  STS [R228+0x21400], R4 ;  /* 0x02140004e4007388 */ /* 0x000fe20000000800 */
[----:B--2---:R-:W-:Y:S02]  /*46b0*/  F2FP.F16.F32.PACK_AB R3, R183, R185 ;  /* 0x000000b9b703723e */ /* 0x004fe400000000ff */
[----:B---3--:R-:W-:Y:S03]  /*46c0*/  F2FP.F16.F32.PACK_AB R2, R184, R186 ;  /* 0x000000bab802723e */ /* 0x008fe600000000ff */
[----:B------:R-:W-:Y:S01]  /*46d0*/  STS [R229+0x21000], R3 ;  /* 0x02100003e5007388 */ /* 0x000fe20000000800 */
[C---:B-1----:R-:W-:Y:S05]  /*46e0*/  LEA R0, R218.reuse, UR4, 0x1 ;  /* 0x00000004da007c11 */ /* 0x042fea000f8e08ff */
[----:B------:R1:W-:Y:S06]  /*46f0*/  STS [R229+0x21400], R2 ;  /* 0x02140002e5007388 */ /* 0x0003ec0000000800 */
[----:B------:R-:W-:Y:S06]  /*4700*/  LDSM.16.M88.4 R32, [R0+0x8000] ;  /* 0x008000000020783b */ /* 0x000fec0000000200 */
[----:B------:R-:W2:Y:S06]  /*4710*/  LDSM.16.M88.4 R16, [R214+UR4+0x14000] ;  /* 0x01400004d610783b */ /* 0x000eac0008000200 */
[----:B------:R-:W3:Y:S06]  /*4720*/  LDSM.16.M88.4 R28, [R0+0x9000] ;  /* 0x00900000001c783b */ /* 0x000eec0000000200 */
[----:B------:R-:W4:Y:S01]  /*4730*/  LDSM.16.M88.4 R164, [R214+UR4+0x14800] ;  /* 0x01480004d6a4783b */ /* 0x000f220008000200 */
[----:B-1----:R-:W-:Y:S05]  /*4740*/  LEA R2, R218, UR4, 0x1 ;  /* 0x00000004da027c11 */ /* 0x002fea000f8e08ff */
[----:B------:R-:W-:Y:S01]  /*4750*/  LDSM.16.M88.4 R172, [R213+0x8000] ;  /* 0x00800000d5ac783b */ /* 0x000fe20000000200 */
[--C-:B------:R-:W-:Y:S02]  /*4760*/  IMAD.IADD R3, R219, 0x1, R2.reuse ;  /* 0x00000001db037824 */ /* 0x100fe400078e0202 */
[C---:B------:R-:W-:Y:S02]  /*4770*/  IMAD.IADD R208, R217.reuse, 0x1, R2 ;  /* 0x00000001d9d07824 */ /* 0x040fe400078e0202 */
[----:B------:R-:W-:Y:S01]  /*4780*/  IMAD.IADD R2, R217, 0x1, R3 ;  /* 0x00000001d9027824 */ /* 0x000fe200078e0203 */
[----:B------:R-:W1:Y:S06]  /*4790*/  LDSM.16.M88.4 R168, [R3+0x8000] ;  /* 0x0080000003a8783b */ /* 0x000e6c0000000200 */
[----:B------:R-:W1:Y:S01]  /*47a0*/  LDSM.16.M88.4 R176, [R3+0x9000] ;  /* 0x0090000003b0783b */ /* 0x000e620000000200 */
[-C--:B--2---:R-:W-:Y:S06]  /*47b0*/  HMMA.16816.F32 R4, R32, R16.reuse, RZ ;  /* 0x000000102004723c */ /* 0x084fec00000018ff */
[C---:B---3--:R-:W-:Y:S06]  /*47c0*/  HMMA.16816.F32 R8, R28.reuse, R16, RZ ;  /* 0x000000101c08723c */ /* 0x048fec00000018ff */
[-C--:B------:R-:W-:Y:S06]  /*47d0*/  HMMA.16816.F32 R12, R28, R18.reuse, RZ ;  /* 0x000000121c0c723c */ /* 0x080fec00000018ff */
[C---:B------:R-:W-:Y:S06]  /*47e0*/  HMMA.16816.F32 R16, R32.reuse, R18, RZ ;  /* 0x000000122010723c */ /* 0x040fec00000018ff */
[-C--:B----4-:R-:W-:Y:S06]  /*47f0*/  HMMA.16816.F32 R20, R32, R164.reuse, RZ ;  /* 0x000000a42014723c */ /* 0x090fec00000018ff */
[C---:B------:R-:W-:Y:S06]  /*4800*/  HMMA.16816.F32 R24, R28.reuse, R164, RZ ;  /* 0x000000a41c18723c */ /* 0x040fec00000018ff */
[-C--:B------:R-:W-:Y:S06]  /*4810*/  HMMA.16816.F32 R28, R28, R166.reuse, RZ ;  /* 0x000000a61c1c723c */ /* 0x080fec00000018ff */
[----:B------:R-:W-:Y:S01]  /*4820*/  HMMA.16816.F32 R32, R32, R166, RZ ;  /* 0x000000a62020723c */ /* 0x000fe200000018ff */
[----:B------:R-:W2:Y:S05]  /*4830*/  LDSM.16.M88.4 R164, [R213+0x8800] ;  /* 0x00880000d5a4783b */ /* 0x000eaa0000000200 */
[-C--:B-1----:R-:W-:Y:S06]  /*4840*/  HMMA.16816.F32 R4, R168, R172.reuse, R4 ;  /* 0x000000aca804723c */ /* 0x082fec0000001804 */
[C---:B------:R-:W-:Y:S06]  /*4850*/  HMMA.16816.F32 R8, R176.reuse, R172, R8 ;  /* 0x000000acb008723c */ /* 0x040fec0000001808 */
[-C--:B------:R-:W-:Y:S06]  /*4860*/  HMMA.16816.F32 R12, R176, R174.reuse, R12 ;  /* 0x000000aeb00c723c */ /* 0x080fec000000180c */
[C---:B------:R-:W-:Y:S01]  /*4870*/  HMMA.16816.F32 R16, R168.reuse, R174, R16 ;  /* 0x000000aea810723c */ /* 0x040fe20000001810 */
[----:B------:R-:W-:Y:S05]  /*4880*/  LDSM.16.M88.4 R172, [R208+0x8000] ;  /* 0x00800000d0ac783b */ /* 0x000fea0000000200 */
[-C--:B--2---:R-:W-:Y:S06]  /*4890*/  HMMA.16816.F32 R20, R168, R164.reuse, R20 ;  /* 0x000000a4a814723c */ /* 0x084fec0000001814 */
[C---:B------:R-:W-:Y:S06]  /*48a0*/  HMMA.16816.F32 R24, R176.reuse, R164, R24 ;  /* 0x000000a4b018723c */ /* 0x040fec0000001818 */
[-C--:B------:R-:W-:Y:S01]  /*48b0*/  HMMA.16816.F32 R28, R176, R166.reuse, R28 ;  /* 0x000000a6b01c723c */ /* 0x080fe2000000181c */
[----:B------:R-:W2:Y:S06]  /*48c0*/  LDG.E R179, desc[UR6][R180.64] ;  /* 0x00000006b4b37981 */ /* 0x000eac000c1e1900 */
[----:B------:R-:W3:Y:S01]  /*48d0*/  LDG.E R178, desc[UR6][R180.64+0x20] ;  /* 0x00002006b4b27981 */ /* 0x000ee2000c1e1900 */
[----:B------:R-:W-:Y:S05]  /*48e0*/  HMMA.16816.F32 R32, R168, R166, R32 ;  /* 0x000000a6a820723c */ /* 0x000fea0000001820 */
[----:B------:R-:W1:Y:S06]  /*48f0*/  LDSM.16.M88.4 R164, [R216+0x8000] ;  /* 0x00800000d8a4783b */ /* 0x000e6c0000000200 */
[----:B------:R-:W4:Y:S06]  /*4900*/  LDSM.16.M88.4 R168, [R208+0x9000] ;  /* 0x00900000d0a8783b */ /* 0x000f2c0000000200 */
[----:B------:R-:W5:Y:S01]  /*4910*/  LDG.E R177, desc[UR6][R180.64+0x80] ;  /* 0x00008006b4b17981 */ /* 0x000f62000c1e1900 */
[-C--:B-1----:R-:W-:Y:S06]  /*4920*/  HMMA.16816.F32 R4, R172, R164.reuse, R4 ;  /* 0x000000a4ac04723c */ /* 0x082fec0000001804 */
[C---:B----4-:R-:W-:Y:S06]  /*4930*/  HMMA.16816.F32 R8, R168.reuse, R164, R8 ;  /* 0x000000a4a808723c */ /* 0x050fec0000001808 */
[-C--:B------:R-:W-:Y:S06]  /*4940*/  HMMA.16816.F32 R12, R168, R166.reuse, R12 ;  /* 0x000000a6a80c723c */ /* 0x080fec000000180c */
[C---:B------:R-:W-:Y:S01]  /*4950*/  HMMA.16816.F32 R16, R172.reuse, R166, R16 ;  /* 0x000000a6ac10723c */ /* 0x040fe20000001810 */
[----:B------:R-:W1:Y:S05]  /*4960*/  LDSM.16.M88.4 R164, [R216+0x8800] ;  /* 0x00880000d8a4783b */ /* 0x000e6a0000000200 */
[-C--:B-1----:R-:W-:Y:S06]  /*4970*/  HMMA.16816.F32 R20, R172, R164.reuse, R20 ;  /* 0x000000a4ac14723c */ /* 0x082fec0000001814 */
[C---:B------:R-:W-:Y:S06]  /*4980*/  HMMA.16816.F32 R24, R168.reuse, R164, R24 ;  /* 0x000000a4a818723c */ /* 0x040fec0000001818 */
[-C--:B------:R-:W-:Y:S01]  /*4990*/  HMMA.16816.F32 R28, R168, R166.reuse, R28 ;  /* 0x000000a6a81c723c */ /* 0x080fe2000000181c */
[----:B------:R-:W-:Y:S05]  /*49a0*/  LDSM.16.M88.4 R168, [R2+0x8000] ;  /* 0x0080000002a8783b */ /* 0x000fea0000000200 */
[----:B------:R-:W-:Y:S01]  /*49b0*/  HMMA.16816.F32 R32, R172, R166, R32 ;  /* 0x000000a6ac20723c */ /* 0x000fe20000001820 */
[----:B------:R-:W1:Y:S06]  /*49c0*/  LDSM.16.M88.4 R164, [R215+0x8000] ;  /* 0x00800000d7a4783b */ /* 0x000e6c0000000200 */
[----:B------:R-:W4:Y:S01]  /*49d0*/  LDSM.16.M88.4 R172, [R2+0x9000] ;  /* 0x0090000002ac783b */ /* 0x000f220000000200 */
        /* <DEDUP_REMOVED lines=10> */
[----:B------:R-:W1:Y:S06]  /*4a80*/  LDSM.16.M88.4 R164, [R214+UR4+0x18000] ;  /* 0x01800004d6a4783b */ /* 0x000e6c0008000200 */
[----:B------:R4:W1:Y:S06]  /*4a90*/  LDSM.16.M88.4 R168, [R0+0xb000] ;  /* 0x00b0000000a8783b */ /* 0x00086c0000000200 */
[----:B----4-:R4:W5:Y:S01]  /*4aa0*/  LDG.E R0, desc[UR6][R180.64+0xa0] ;  /* 0x0000a006b4007981 */ /* 0x010962000c1e1900 */
[-C--:B-1----:R-:W-:Y:S06]  /*4ab0*/  HMMA.16816.F32 R4, R172, R164.reuse, R4 ;  /* 0x000000a4ac04723c */ /* 0x082fec0000001804 */
[C---:B------:R-:W-:Y:S06]  /*4ac0*/  HMMA.16816.F32 R8, R168.reuse, R164, R8 ;  /* 0x000000a4a808723c */ /* 0x040fec0000001808 */
[-C--:B------:R-:W-:Y:S06]  /*4ad0*/  HMMA.16816.F32 R12, R168, R166.reuse, R12 ;  /* 0x000000a6a80c723c */ /* 0x080fec000000180c */
[C---:B------:R-:W-:Y:S01]  /*4ae0*/  HMMA.16816.F32 R16, R172.reuse, R166, R16 ;  /* 0x000000a6ac10723c */ /* 0x040fe20000001810 */
[----:B------:R-:W1:Y:S05]  /*4af0*/  LDSM.16.M88.4 R164, [R214+UR4+0x18800] ;  /* 0x01880004d6a4783b */ /* 0x000e6a0008000200 */
[-C--:B-1----:R-:W-:Y:S06]  /*4b00*/  HMMA.16816.F32 R20, R172, R164.reuse, R20 ;  /* 0x000000a4ac14723c */ /* 0x082fec0000001814 */
[C---:B------:R-:W-:Y:S06]  /*4b10*/  HMMA.16816.F32 R24, R168.reuse, R164, R24 ;  /* 0x000000a4a818723c */ /* 0x040fec0000001818 */
[-C--:B------:R-:W-:Y:S01]  /*4b20*/  HMMA.16816.F32 R28, R168, R166.reuse, R28 ;  /* 0x000000a6a81c723c */ /* 0x080fe2000000181c */
[----:B------:R-:W-:Y:S05]  /*4b30*/  LDSM.16.M88.4 R168, [R3+0xa000] ;  /* 0x00a0000003a8783b */ /* 0x000fea0000000200 */
[----:B------:R-:W-:Y:S01]  /*4b40*/  HMMA.16816.F32 R32, R172, R166, R32 ;  /* 0x000000a6ac20723c */ /* 0x000fe20000001820 */
[----:B------:R-:W1:Y:S06]  /*4b50*/  LDSM.16.M88.4 R164, [R213+0xc000] ;  /* 0x00c00000d5a4783b */ /* 0x000e6c0000000200 */
[----:B------:R-:W2:Y:S01]  /*4b60*/  LDSM.16.M88.4 R172, [R3+0xb000] ;  /* 0x00b0000003ac783b */ /* 0x000ea20000000200 */
[-C--:B-1----:R-:W-:Y:S06]  /*4b70*/  HMMA.16816.F32 R4, R168, R164.reuse, R4 ;  /* 0x000000a4a804723c */ /* 0x082fec0000001804 */
[C---:B--2---:R-:W-:Y:S06]  /*4b80*/  HMMA.16816.F32 R8, R172.reuse, R164, R8 ;  /* 0x000000a4ac08723c */ /* 0x044fec0000001808 */
        /* <DEDUP_REMOVED lines=27> */
[C---:B------:R-:W-:Y:S01]  /*4d40*/  FADD.FTZ R4, -R179.reuse, R4 ;  /* 0x00000004b3047221 */ /* 0x040fe20000010100 */
[----:B------:R-:W-:Y:S01]  /*4d50*/  FADD.FTZ R5, -R179, R5 ;  /* 0x00000005b3057221 */ /* 0x000fe20000010100 */
[----:B---3--:R-:W-:Y:S03]  /*4d60*/  FADD.FTZ R6, -R178, R6 ;  /* 0x00000006b2067221 */ /* 0x008fe60000010100 */
[----:B----4-:R-:W-:Y:S01]  /*4d70*/  FMUL.FTZ R181, R207, R4 ;  /* 0x00000004cfb57220 */ /* 0x010fe20000410000 */
[----:B------:R-:W-:Y:S02]  /*4d80*/  IMAD.U32 R4, RZ, RZ, UR4 ;  /* 0x00000004ff047e24 */ /* 0x000fe4000f8e00ff */
[----:B------:R-:W-:Y:S01]  /*4d90*/  FMUL.FTZ R180, R206, R5 ;  /* 0x00000005ceb47220 */ /* 0x000fe20000410000 */
[----:B------:R-:W-:Y:S09]  /*4da0*/  FMUL.FTZ R182, R205, R6 ;  /* 0x00000006cdb67220 */ /* 0x000ff20000410000 */
[C---:B------:R-:W-:Y:S01]  /*4db0*/  FADD.FTZ R6, -R179.reuse, R16 ;  /* 0x00000010b3067221 */ /* 0x040fe20000010100 */
[----:B------:R-:W-:Y:S01]  /*4dc0*/  F2FP.F16.F32.PACK_AB R16, R180, R181 ;  /* 0x000000b5b410723e */ /* 0x000fe200000000ff */
[----:B------:R-:W-:Y:S01]  /*4dd0*/  FADD.FTZ R5, -R179, R17 ;  /* 0x00000011b3057221 */ /* 0x000fe20000010100 */
[----:B------:R-:W-:Y:S01]  /*4de0*/  FADD.FTZ R19, -R178, R19 ;  /* 0x00000013b2137221 */ /* 0x000fe20000010100 */
[----:B------:R-:W-:Y:S02]  /*4df0*/  FMUL.FTZ R6, R233, R6 ;  /* 0x00000006e9067220 */ /* 0x000fe40000410000 */
[----:B------:R-:W-:Y:S01]  /*4e00*/  FMUL.FTZ R5, R232, R5 ;  /* 0x00000005e8057220 */ /* 0x000fe20000410000 */
[-C--:B-1----:R-:W-:Y:S06]  /*4e10*/  HMMA.16816.F32 R20, R164, R168.reuse, R20 ;  /* 0x000000a8a414723c */ /* 0x082fec0000001814 */
[C---:B------:R-:W-:Y:S06]  /*4e20*/  HMMA.16816.F32 R24, R172.reuse, R168, R24 ;  /* 0x000000a8ac18723c */ /* 0x040fec0000001818 */
[-C--:B------:R-:W-:Y:S06]  /*4e30*/  HMMA.16816.F32 R28, R172, R170.reuse, R28 ;  /* 0x000000aaac1c723c */ /* 0x080fec000000181c */
[----:B------:R-:W-:Y:S05]  /*4e40*/  HMMA.16816.F32 R32, R164, R170, R32 ;  /* 0x000000aaa420723c */ /* 0x000fea0000001820 */
[----:B------:R-:W-:Y:S02]  /*4e50*/  IMAD.SHL.U32 R172, R220, 0x2, RZ ;  /* 0x00000002dcac7824 */ /* 0x000fe400078e00ff */
[C---:B------:R-:W-:Y:S01]  /*4e60*/  FADD.FTZ R20, -R179.reuse, R20 ;  /* 0x00000014b3147221 */ /* 0x040fe20000010100 */
[----:B------:R-:W-:Y:S03]  /*4e70*/  FADD.FTZ R21, -R179, R21 ;  /* 0x00000015b3157221 */ /* 0x000fe60000010100 */
[----:B------:R-:W-:Y:S01]  /*4e80*/  FADD.FTZ R17, -R178, R23 ;  /* 0x00000017b2117221 */ /* 0x000fe20000010100 */
[----:B------:R-:W-:Y:S01]  /*4e90*/  IADD3 R4, R172, 0x8000, R4 ;  /* 0x00008000ac047810 */ /* 0x000fe20007ffe004 */
[----:B------:R-:W-:Y:S02]  /*4ea0*/  FMUL.FTZ R21, R203, R21 ;  /* 0x00000015cb157220 */ /* 0x000fe40000410000 */
[----:B------:R-:W-:Y:S02]  /*4eb0*/  FMUL.FTZ R17, R234, R17 ;  /* 0x00000011ea117220 */ /* 0x000fe40000410000 */
[C---:B------:R-:W-:Y:S02]  /*4ec0*/  VIADD R176, R4.reuse, 0x40 ;  /* 0x0000004004b07836 */ /* 0x040fe40000000000 */
[----:B------:R-:W-:Y:S02]  /*4ed0*/  @P1 VIADD R176, R4, 0xffffffc0 ;  /* 0xffffffc004b01836 */ /* 0x000fe40000000000 */
[----:B------:R-:W-:Y:S01]  /*4ee0*/  FMUL.FTZ R4, R204, R20 ;  /* 0x00000014cc047220 */ /* 0x000fe20000410000 */
[----:B------:R-:W-:Y:S01]  /*4ef0*/  F2FP.F16.F32.PACK_AB R20, R5, R6 ;  /* 0x000000060514723e */ /* 0x000fe200000000ff */
[C---:B------:R-:W-:Y:S01]  /*4f00*/  FADD.FTZ R6, -R178.reuse, R7 ;  /* 0x00000007b2067221 */ /* 0x040fe20000010100 */
[----:B------:R-:W-:Y:S01]  /*4f10*/  FADD.FTZ R7, -R178, R22 ;  /* 0x00000016b2077221 */ /* 0x000fe20000010100 */
[C---:B------:R-:W-:Y:S01]  /*4f20*/  FADD.FTZ R5, -R179.reuse, R32 ;  /* 0x00000020b3057221 */ /* 0x040fe20000010100 */
[----:B------:R-:W-:Y:S01]  /*4f30*/  FADD.FTZ R33, -R179, R33 ;  /* 0x00000021b3217221 */ /* 0x000fe20000010100 */
[----:B------:R-:W-:Y:S01]  /*4f40*/  F2FP.F16.F32.PACK_AB R21, R21, R4 ;  /* 0x000000041515723e */ /* 0x000fe200000000ff */
        /* <DEDUP_REMOVED lines=19> */
[----:B------:R-:W-:Y:S01]  /*5080*/  VIADD R221, R221, UR14 ;  /* 0x0000000edddd7c36 */ /* 0x000fe20008000000 */
[----:B------:R-:W-:Y:S01]  /*5090*/  IADD3 R212, R212, UR14, RZ ;  /* 0x0000000ed4d47c10 */ /* 0x000fe2000fffe0ff */
[C---:B-1----:R-:W-:Y:S05]  /*50a0*/  IMAD.U32 R4, R23.reuse, -0x40, RZ ;  /* 0xffffffc017047824 */ /* 0x042fea00078e00ff */
[C---:B------:R-:W-:Y:S04]  /*50b0*/  LEA R5, P2, R4.reuse, R224, 0x1 ;  /* 0x000000e004057211 */ /* 0x040fe800078408ff */
[----:B------:R-:W-:Y:S01]  /*50c0*/  LEA.HI.X.SX32 R4, R4, R225, 0x1, P2 ;  /* 0x000000e104047211 */ /* 0x000fe200010f0eff */
[----:B------:R-:W-:Y:S03]  /*50d0*/  IMAD.MOV.U32 R224, RZ, RZ, R5 ;  /* 0x000000ffffe07224 */ /* 0x000fe600078e0005 */
[----:B------:R-:W-:Y:S02]  /*50e0*/  MOV R225, R4 ;  /* 0x0000000400e17202 */ /* 0x000fe40000000f00 */
        /* <DEDUP_REMOVED lines=10> */
.L_x_275:
[----:B------:R2:W-:Y:S01]  /*5190*/  STS [R230+0x1c400], R6 ;  /* 0x01c40006e6007388 */ /* 0x0005e20000000800 */
[----:B-1----:R-:W-:Y:S01]  /*51a0*/  F2FP.F16.F32.PACK_AB R4, R32, R33 ;  /* 0x000000212004723e */ /* 0x002fe200000000ff */
[C---:B-----5:R-:W-:Y:S01]  /*51b0*/  FADD.FTZ R8, -R177.reuse, R8 ;  /* 0x00000008b1087221 */ /* 0x060fe20000010100 */
[----:B------:R-:W-:Y:S01]  /*51c0*/  FADD.FTZ R9, -R177, R9 ;  /* 0x00000009b1097221 */ /* 0x000fe20000010100 */
[----:B------:R-:W-:Y:S01]  /*51d0*/  STS [R230+0x1c000], R16 ;  /* 0x01c00010e6007388 */ /* 0x000fe20000000800 */
[C---:B------:R-:W-:Y:S01]  /*51e0*/  FADD.FTZ R11, -R0.reuse, R11 ;  /* 0x0000000b000b7221 */ /* 0x040fe20000010100 */
[C---:B------:R-:W-:Y:S01]  /*51f0*/  FADD.FTZ R10, -R0.reuse, R10 ;  /* 0x0000000a000a7221 */ /* 0x040fe20000010100 */
[----:B------:R-:W-:Y:S01]  /*5200*/  FMUL.FTZ R5, R193, R9 ;  /* 0x00000009c1057220 */ /* 0x000fe20000410000 */
[----:B------:R1:W-:Y:S01]  /*5210*/  STS [R231+0x1c400], R4 ;  /* 0x01c40004e7007388 */ /* 0x0003e20000000800 */
[C---:B------:R-:W-:Y:S01]  /*5220*/  FADD.FTZ R12, -R177.reuse, R12 ;  /* 0x0000000cb10c7221 */ /* 0x040fe20000010100 */
[----:B------:R-:W-:Y:S01]  /*5230*/  FADD.FTZ R13, -R177, R13 ;  /* 0x0000000db10d7221 */ /* 0x000fe20000010100 */
[----:B------:R-:W-:Y:S01]  /*5240*/  FADD.FTZ R15, -R0, R15 ;  /* 0x0000000f000f7221 */ /* 0x000fe20000010100 */
[----:B------:R-:W-:Y:S01]  /*5250*/  STS [R231+0x1c000], R20 ;  /* 0x01c00014e7007388 */ /* 0x000fe20000000800 */
[----:B------:R-:W-:Y:S01]  /*5260*/  FMUL.FTZ R10, R198, R10 ;  /* 0x0000000ac60a7220 */ /* 0x000fe20000410000 */
[----:B------:R-:W-:Y:S01]  /*5270*/  FADD.FTZ R14, -R0, R14 ;  /* 0x0000000e000e7221 */ /* 0x000fe20000010100 */
[----:B------:R-:W-:Y:S01]  /*5280*/  FMUL.FTZ R12, R192, R12 ;  /* 0x0000000cc00c7220 */ /* 0x000fe20000410000 */
[----:B------:R-:W-:Y:S01]  /*5290*/  FMUL.FTZ R9, R191, R13 ;  /* 0x0000000dbf097220 */ /* 0x000fe20000410000 */
[C---:B------:R-:W-:Y:S01]  /*52a0*/  FADD.FTZ R24, -R177.reuse, R24 ;  /* 0x00000018b1187221 */ /* 0x040fe20000010100 */
[----:B------:R-:W-:Y:S01]  /*52b0*/  FMUL.FTZ R14, R196, R14 ;  /* 0x0000000ec40e7220 */ /* 0x000fe20000410000 */
[----:B------:R-:W-:Y:S01]  /*52c0*/  FADD.FTZ R25, -R177, R25 ;  /* 0x00000019b1197221 */ /* 0x000fe20000010100 */
[C---:B------:R-:W-:Y:S01]  /*52d0*/  FADD.FTZ R26, -R0.reuse, R26 ;  /* 0x0000001a001a7221 */ /* 0x040fe20000010100 */
[----:B------:R-:W-:Y:S01]  /*52e0*/  F2FP.F16.F32.PACK_AB R9, R9, R12 ;  /* 0x0000000c0909723e */ /* 0x000fe200000000ff */
[----:B------:R-:W-:Y:S01]  /*52f0*/  FADD.FTZ R27, -R0, R27 ;  /* 0x0000001b001b7221 */ /* 0x000fe20000010100 */
[----:B------:R-:W-:Y:S01]  /*5300*/  F2FP.F16.F32.PACK_AB R17, R17, R7 ;  /* 0x000000071111723e */ /* 0x000fe200000000ff */
[----:B------:R-:W-:Y:S01]  /*5310*/  FADD.FTZ R28, -R177, R28 ;  /* 0x0000001cb11c7221 */ /* 0x000fe20000010100 */
[----:B--2---:R-:W-:Y:S01]  /*5320*/  FMUL.FTZ R6, R195, R8 ;  /* 0x00000008c3067220 */ /* 0x004fe20000410000 */
[----:B------:R-:W-:Y:S01]  /*5330*/  FADD.FTZ R29, -R177, R29 ;  /* 0x0000001db11d7221 */ /* 0x000fe20000010100 */
[----:B------:R-:W-:Y:S01]  /*5340*/  FMUL.FTZ R24, R188, R24 ;  /* 0x00000018bc187220 */ /* 0x000fe20000410000 */
[----:B------:R-:W-:Y:S01]  /*5350*/  FMUL.FTZ R8, R187, R25 ;  /* 0x00000019bb087220 */ /* 0x000fe20000410000 */
[----:B------:R-:W-:Y:S01]  /*5360*/  FADD.FTZ R31, -R0, R31 ;  /* 0x0000001f001f7221 */ /* 0x000fe20000010100 */
[----:B------:R-:W-:Y:S01]  /*5370*/  FMUL.FTZ R26, R190, R26 ;  /* 0x0000001abe1a7220 */ /* 0x000fe20000410000 */
[----:B------:R-:W-:Y:S01]  /*5380*/  FMUL.FTZ R27, R189, R27 ;  /* 0x0000001bbd1b7220 */ /* 0x000fe20000410000 */
[----:B------:R-:W-:Y:S01]  /*5390*/  FADD.FTZ R30, -R0, R30 ;  /* 0x0000001e001e7221 */ /* 0x000fe20000010100 */
[----:B-1----:R-:W-:Y:S01]  /*53a0*/  F2FP.F16.F32.PACK_AB R4, R5, R6 ;  /* 0x000000060504723e */ /* 0x002fe200000000ff */
[----:B------:R-:W-:Y:S01]  /*53b0*/  FMUL.FTZ R6, R197, R11 ;  /* 0x0000000bc5067220 */ /* 0x000fe20000410000 */
[----:B------:R-:W-:Y:S01]  /*53c0*/  FMUL.FTZ R5, R194, R15 ;  /* 0x0000000fc2057220 */ /* 0x000fe20000410000 */
[----:B------:R-:W-:Y:S01]  /*53d0*/  F2FP.F16.F32.PACK_AB R16, R19, R22 ;  /* 0x000000161310723e */ /* 0x000fe200000000ff */
[----:B------:R-:W-:Y:S01]  /*53e0*/  FMUL.FTZ R28, R185, R28 ;  /* 0x0000001cb91c7220 */ /* 0x000fe20000410000 */
[----:B------:R1:W-:Y:S01]  /*53f0*/  STS [R230+0x1d000], R4 ;  /* 0x01d00004e6007388 */ /* 0x0003e20000000800 */
[----:B------:R-:W-:Y:S01]  /*5400*/  F2FP.F16.F32.PACK_AB R6, R6, R10 ;  /* 0x0000000a0606723e */ /* 0x000fe200000000ff */
[----:B------:R-:W-:Y:S01]  /*5410*/  FMUL.FTZ R7, R183, R29 ;  /* 0x0000001db7077220 */ /* 0x000fe20000410000 */
[----:B------:R-:W-:Y:S01]  /*5420*/  F2FP.F16.F32.PACK_AB R5, R5, R14 ;  /* 0x0000000e0505723e */ /* 0x000fe200000000ff */
[----:B------:R-:W-:Y:S01]  /*5430*/  FMUL.FTZ R30, R186, R30 ;  /* 0x0000001eba1e7220 */ /* 0x000fe20000410000 */
[----:B------:R-:W-:Y:S01]  /*5440*/  FMUL.FTZ R0, R184, R31 ;  /* 0x0000001fb8007220 */ /* 0x000fe20000410000 */
[----:B------:R-:W-:Y:S01]  /*5450*/  STS [R230+0x1d400], R6 ;  /* 0x01d40006e6007388 */ /* 0x000fe20000000800 */
[----:B------:R-:W-:Y:S02]  /*5460*/  F2FP.F16.F32.PACK_AB R8, R8, R24 ;  /* 0x000000180808723e */ /* 0x000fe400000000ff */
[----:B------:R-:W-:Y:S01]  /*5470*/  F2FP.F16.F32.PACK_AB R7, R7, R28 ;  /* 0x0000001c0707723e */ /* 0x000fe200000000ff */
[----:B------:R-:W-:Y:S01]  /*5480*/  STS [R231+0x1d000], R9 ;  /* 0x01d00009e7007388 */ /* 0x000fe20000000800 */
[----:B------:R-:W-:Y:S03]  /*5490*/  F2FP.F16.F32.PACK_AB R0, R0, R30 ;  /* 0x0000001e0000723e */ /* 0x000fe600000000ff */
[----:B------:R-:W-:Y:S04]  /*54a0*/  STS [R231+0x1d400], R5 ;  /* 0x01d40005e7007388 */ /* 0x000fe80000000800 */
[----:B------:R-:W-:Y:S04]  /*54b0*/  STS [R228+0x1c000], R21 ;  /* 0x01c00015e4007388 */ /* 0x000fe80000000800 */
[----:B------:R-:W-:Y:S01]  /*54c0*/  STS [R228+0x1c400], R17 ;  /* 0x01c40011e4007388 */ /* 0x000fe20000000800 */
[----:B-1----:R-:W-:Y:S03]  /*54d0*/  F2FP.F16.F32.PACK_AB R4, R27, R26 ;  /* 0x0000001a1b04723e */ /* 0x002fe600000000ff */
[----:B------:R-:W-:Y:S04]  /*54e0*/  STS [R229+0x1c000], R18 ;  /* 0x01c00012e5007388 */ /* 0x000fe80000000800 */
[----:B------:R-:W-:Y:S04]  /*54f0*/  STS [R229+0x1c400], R16 ;  /* 0x01c40010e5007388 */ /* 0x000fe80000000800 */
[----:B------:R-:W-:Y:S04]  /*5500*/  STS [R228+0x1d000], R8 ;  /* 0x01d00008e4007388 */ /* 0x000fe80000000800 */
[----:B------:R-:W-:Y:S04]  /*5510*/  STS [R228+0x1d400], R4 ;  /* 0x01d40004e4007388 */ /* 0x000fe80000000800 */
[----:B------:R-:W-:Y:S04]  /*5520*/  STS [R229+0x1d000], R7 ;  /* 0x01d00007e5007388 */ /* 0x000fe80000000800 */
[----:B------:R-:W-:Y:S01]  /*5530*/  STS [R229+0x1d400], R0 ;  /* 0x01d40000e5007388 */ /* 0x000fe20000000800 */
[----:B------:R-:W-:Y:S06]  /*5540*/  BAR.SYNC.DEFER_BLOCKING 0x0 ;  /* 0x0000000000007b1d */ /* 0x000fec0000010000 */
[----:B------:R-:W-:Y:S04]  /*5550*/  LDSM.16.MT88.4 R4, [R210+0x20000] ;  /* 0x02000000d204783b */ /* 0x000fe80000004200 */
[----:B------:R-:W1:Y:S04]  /*5560*/  LDSM.16.MT88.4 R8, [R172+UR4+0x8000] ;  /* 0x00800004ac08783b */ /* 0x000e680008004200 */
[----:B------:R-:W2:Y:S04]  /*5570*/  LDSM.16.MT88.4 R12, [R210+0x22000] ;  /* 0x02200000d20c783b */ /* 0x000ea80000004200 */
[----:B------:R-:W3:Y:S04]  /*5580*/  LDSM.16.MT88.4 R16, [R176] ;  /* 0x00000000b010783b */ /* 0x000ee80000004200 */
[----:B------:R-:W4:Y:S04]  /*5590*/  LDSM.16.MT88.4 R20, [R172+UR4+0xa000] ;  /* 0x00a00004ac14783b */ /* 0x000f280008004200 */
[----:B------:R-:W4:Y:S04]  /*55a0*/  LDSM.16.MT88.4 R24, [R176+0x2000] ;  /* 0x00200000b018783b */ /* 0x000f280000004200 */
[----:B------:R-:W-:Y:S04]  /*55b0*/  LDSM.16.MT88.4 R28, [R210+0x20800] ;  /* 0x02080000d21c783b */ /* 0x000fe80000004200 */
[----:B------:R-:W4:Y:S04]  /*55c0*/  LDSM.16.MT88.4 R32, [R172+UR4+0x8800] ;  /* 0x00880004ac20783b */ /* 0x000f280008004200 */
[----:B------:R-:W4:Y:S04]  /*55d0*/  LDSM.16.MT88.4 R164, [R210+0x22800] ;  /* 0x02280000d2a4783b */ /* 0x000f280000004200 */
[----:B------:R-:W-:Y:S01]  /*55e0*/  LDSM.16.MT88.4 R168, [R176+0x3000] ;  /* 0x00300000b0a8783b */ /* 0x000fe20000004200 */
[-C--:B-1----:R-:W-:Y:S06]  /*55f0*/  HMMA.16816.F32 R36, R4, R8.reuse, R36 ;  /* 0x000000080424723c */ /* 0x082fec0000001824 */
[C---:B--2---:R-:W-:Y:S06]  /*5600*/  HMMA.16816.F32 R40, R12.reuse, R8, R40 ;  /* 0x000000080c28723c */ /* 0x044fec0000001828 */
[-C--:B------:R-:W-:Y:S06]  /*5610*/  HMMA.16816.F32 R44, R12, R10.reuse, R44 ;  /* 0x0000000a0c2c723c */ /* 0x080fec000000182c */
[C---:B------:R-:W-:Y:S01]  /*5620*/  HMMA.16816.F32 R48, R4.reuse, R10, R48 ;  /* 0x0000000a0430723c */ /* 0x040fe20000001830 */
[----:B------:R-:W1:Y:S05]  /*5630*/  LDSM.16.MT88.4 R8, [R176+0x800] ;  /* 0x00080000b008783b */ /* 0x000e6a0000004200 */
[-C--:B---3--:R-:W-:Y:S06]  /*5640*/  HMMA.16816.F32 R52, R4, R16.reuse, R52 ;  /* 0x000000100434723c */ /* 0x088fec0000001834 */
[C---:B------:R-:W-:Y:S06]  /*5650*/  HMMA.16816.F32 R56, R12.reuse, R16, R56 ;  /* 0x000000100c38723c */ /* 0x040fec0000001838 */
[-C--:B------:R-:W-:Y:S06]  /*5660*/  HMMA.16816.F32 R60, R12, R18.reuse, R60 ;  /* 0x000000120c3c723c */ /* 0x080fec000000183c */
[C---:B------:R-:W-:Y:S01]  /*5670*/  HMMA.16816.F32 R64, R4.reuse, R18, R64 ;  /* 0x000000120440723c */ /* 0x040fe20000001840 */
[----:B------:R-:W2:Y:S05]  /*5680*/  LDSM.16.MT88.4 R16, [R172+UR4+0xa800] ;  /* 0x00a80004ac10783b */ /* 0x000eaa0008004200 */
[-C--:B----4-:R-:W-:Y:S06]  /*5690*/  HMMA.16816.F32 R68, R4, R20.reuse, R68 ;  /* 0x000000140444723c */ /* 0x090fec0000001844 */
[C---:B------:R-:W-:Y:S06]  /*56a0*/  HMMA.16816.F32 R72, R12.reuse, R20, R72 ;  /* 0x000000140c48723c */ /* 0x040fec0000001848 */
[-C--:B------:R-:W-:Y:S06]  /*56b0*/  HMMA.16816.F32 R76, R12, R22.reuse, R76 ;  /* 0x000000160c4c723c */ /* 0x080fec000000184c */
[C---:B------:R-:W-:Y:S01]  /*56c0*/  HMMA.16816.F32 R80, R4.reuse, R22, R80 ;  /* 0x000000160450723c */ /* 0x040fe20000001850 */
[----:B------:R-:W3:Y:S05]  /*56d0*/  LDSM.16.MT88.4 R20, [R176+0x2800] ;  /* 0x00280000b014783b */ /* 0x000eea0000004200 */
[-C--:B------:R-:W-:Y:S06]  /*56e0*/  HMMA.16816.F32 R84, R4, R24.reuse, R84 ;  /* 0x000000180454723c */ /* 0x080fec0000001854 */
[C---:B------:R-:W-:Y:S06]  /*56f0*/  HMMA.16816.F32 R88, R12.reuse, R24, R88 ;  /* 0x000000180c58723c */ /* 0x040fec0000001858 */
[-C--:B------:R-:W-:Y:S01]  /*5700*/  HMMA.16816.F32 R92, R12, R26.reuse, R92 ;  /* 0x0000001a0c5c723c */ /* 0x080fe2000000185c */
[----:B------:R-:W-:Y:S05]  /*5710*/  LDSM.16.MT88.4 R12, [R172+UR4+0x9000] ;  /* 0x00900004ac0c783b */ /* 0x000fea0008004200 */
[----:B------:R-:W-:Y:S01]  /*5720*/  HMMA.16816.F32 R96, R4, R26, R96 ;  /* 0x0000001a0460723c */ /* 0x000fe20000001860 */
[----:B------:R-:W4:Y:S04]  /*5730*/  LDSM.16.MT88.4 R4, [R210+0x21000] ;  /* 0x02100000d204783b */ /* 0x000f280000004200 */
[----:B------:R-:W4:Y:S01]  /*5740*/  LDSM.16.MT88.4 R24, [R210+0x23000] ;  /* 0x02300000d218783b */ /* 0x000f220000004200 */
[-C--:B------:R-:W-:Y:S06]  /*5750*/  HMMA.16816.F32 R36, R28, R32.reuse, R36 ;  /* 0x000000201c24723c */ /* 0x080fec0000001824 */
[C---:B------:R-:W-:Y:S06]  /*5760*/  HMMA.16816.F32 R40, R164.reuse, R32, R40 ;  /* 0x00000020a428723c */ /* 0x040fec0000001828 */
[-C--:B------:R-:W-:Y:S06]  /*5770*/  HMMA.16816.F32 R44, R164, R34.reuse, R44 ;  /* 0x00000022a42c723c */ /* 0x080fec000000182c */
[C---:B------:R-:W-:Y:S01]  /*5780*/  HMMA.16816.F32 R48, R28.reuse, R34, R48 ;  /* 0x000000221c30723c */ /* 0x040fe20000001830 */
[----:B------:R-:W-:Y:S05]  /*5790*/  LDSM.16.MT88.4 R32, [R172+UR4+0xb000] ;  /* 0x00b00004ac20783b */ /* 0x000fea0008004200 */
[-C--:B-1----:R-:W-:Y:S06]  /*57a0*/  HMMA.16816.F32 R52, R28, R8.reuse, R52 ;  /* 0x000000081c34723c */ /* 0x082fec0000001834 */
[C---:B------:R-:W-:Y:S06]  /*57b0*/  HMMA.16816.F32 R56, R164.reuse, R8, R56 ;  /* 0x00000008a438723c */ /* 0x040fec0000001838 */
[-C--:B------:R-:W-:Y:S06]  /*57c0*/  HMMA.16816.F32 R60, R164, R10.reuse, R60 ;  /* 0x0000000aa43c723c */ /* 0x080fec000000183c */
[C---:B------:R-:W-:Y:S01]  /*57d0*/  HMMA.16816.F32 R64, R28.reuse, R10, R64 ;  /* 0x0000000a1c40723c */ /* 0x040fe20000001840 */
[----:B------:R-:W1:Y:S05]  /*57e0*/  LDSM.16.MT88.4 R8, [R176+0x1000] ;  /* 0x00100000b008783b */ /* 0x000e6a0000004200 */
[-C--:B--2---:R-:W-:Y:S06]  /*57f0*/  HMMA.16816.F32 R68, R28, R16.reuse, R68 ;  /* 0x000000101c44723c */ /* 0x084fec0000001844 */
[C---:B------:R-:W-:Y:S06]  /*5800*/  HMMA.16816.F32 R72, R164.reuse, R16, R72 ;  /* 0x00000010a448723c */ /* 0x040fec0000001848 */
[-C--:B------:R-:W-:Y:S06]  /*5810*/  HMMA.16816.F32 R76, R164, R18.reuse, R76 ;  /* 0x00000012a44c723c */ /* 0x080fec000000184c */
[C---:B------:R-:W-:Y:S01]  /*5820*/  HMMA.16816.F32 R80, R28.reuse, R18, R80 ;  /* 0x000000121c50723c */ /* 0x040fe20000001850 */
[----:B------:R-:W-:Y:S05]  /*5830*/  LDSM.16.MT88.4 R16, [R210+0x21800] ;  /* 0x02180000d210783b */ /* 0x000fea0000004200 */
[-C--:B---3--:R-:W-:Y:S06]  /*5840*/  HMMA.16816.F32 R84, R28, R20.reuse, R84 ;  /* 0x000000141c54723c */ /* 0x088fec0000001854 */
[C---:B------:R-:W-:Y:S06]  /*5850*/  HMMA.16816.F32 R88, R164.reuse, R20, R88 ;  /* 0x00000014a458723c */ /* 0x040fec0000001858 */
[-C--:B------:R-:W-:Y:S01]  /*5860*/  HMMA.16816.F32 R92, R164, R22.reuse, R92 ;  /* 0x00000016a45c723c */ /* 0x080fe2000000185c */
[----:B------:R-:W-:Y:S04]  /*5870*/  LDSM.16.MT88.4 R164, [R176+0x1800] ;  /* 0x00180000b0a4783b */ /* 0x000fe80000004200 */
[----:B------:R-:W-:Y:S01]  /*5880*/  LDSM.16.MT88.4 R176, [R176+0x3800] ;  /* 0x00380000b0b0783b */ /* 0x000fe20000004200 */
[----:B------:R-:W-:Y:S03]  /*5890*/  HMMA.16816.F32 R96, R28, R22, R96 ;  /* 0x000000161c60723c */ /* 0x000fe60000001860 */
[----:B------:R-:W2:Y:S03]  /*58a0*/  LDSM.16.MT88.4 R20, [R172+UR4+0x9800] ;  /* 0x00980004ac14783b */ /* 0x000ea60008004200 */
[-C--:B----4-:R-:W-:Y:S01]  /*58b0*/  HMMA.16816.F32 R36, R4, R12.reuse, R36 ;  /* 0x0000000c0424723c */ /* 0x090fe20000001824 */
[----:B------:R-:W3:Y:S04]  /*58c0*/  LDSM.16.MT88.4 R28, [R210+0x23800] ;  /* 0x02380000d21c783b */ /* 0x000ee80000004200 */
[----:B------:R-:W4:Y:S01]  /*58d0*/  LDSM.16.MT88.4 R172, [R172+UR4+0xb800] ;  /* 0x00b80004acac783b */ /* 0x000f220008004200 */
[C---:B------:R-:W-:Y:S01]  /*58e0*/  HMMA.16816.F32 R40, R24.reuse, R12, R40 ;  /* 0x0000000c1828723c */ /* 0x040fe20000001828 */
[----:B------:R-:W-:Y:S05]  /*58f0*/  BAR.SYNC.DEFER_BLOCKING 0x0 ;  /* 0x0000000000007b1d */ /* 0x000fea0000010000 */
[-C--:B------:R-:W-:Y:S06]  /*5900*/  HMMA.16816.F32 R44, R24, R14.reuse, R44 ;  /* 0x0000000e182c723c */ /* 0x080fec000000182c */
[C---:B------:R-:W-:Y:S06]  /*5910*/  HMMA.16816.F32 R48, R4.reuse, R14, R48 ;  /* 0x0000000e0430723c */ /* 0x040fec0000001830 */
[-C--:B-1----:R-:W-:Y:S06]  /*5920*/  HMMA.16816.F32 R52, R4, R8.reuse, R52 ;  /* 0x000000080434723c */ /* 0x082fec0000001834 */
[C---:B------:R-:W-:Y:S06]  /*5930*/  HMMA.16816.F32 R56, R24.reuse, R8, R56 ;  /* 0x000000081838723c */ /* 0x040fec0000001838 */
[-C--:B------:R-:W-:Y:S06]  /*5940*/  HMMA.16816.F32 R60, R24, R10.reuse, R60 ;  /* 0x0000000a183c723c */ /* 0x080fec000000183c */
        /* <DEDUP_REMOVED lines=8> */
[----:B------:R-:W-:Y:S06]  /*59d0*/  HMMA.16816.F32 R96, R4, R170, R96 ;  /* 0x000000aa0460723c */ /* 0x000fec0000001860 */
[-C--:B--2---:R-:W-:Y:S06]  /*59e0*/  HMMA.16816.F32 R36, R16, R20.reuse, R36 ;  /* 0x000000141024723c */ /* 0x084fec0000001824 */
[C---:B---3--:R-:W-:Y:S06]  /*59f0*/  HMMA.16816.F32 R40, R28.reuse, R20, R40 ;  /* 0x000000141c28723c */ /* 0x048fec0000001828 */
[-C--:B------:R-:W-:Y:S06]  /*5a00*/  HMMA.16816.F32 R44, R28, R22.reuse, R44 ;  /* 0x000000161c2c723c */ /* 0x080fec000000182c */
[C---:B------:R-:W-:Y:S06]  /*5a10*/  HMMA.16816.F32 R48, R16.reuse, R22, R48 ;  /* 0x000000161030723c */ /* 0x040fec0000001830 */
[-C--:B------:R-:W-:Y:S06]  /*5a20*/  HMMA.16816.F32 R52, R16, R164.reuse, R52 ;  /* 0x000000a41034723c */ /* 0x080fec0000001834 */
[C---:B------:R-:W-:Y:S06]  /*5a30*/  HMMA.16816.F32 R56, R28.reuse, R164, R56 ;  /* 0x000000a41c38723c */ /* 0x040fec0000001838 */
[-C--:B------:R-:W-:Y:S06]  /*5a40*/  HMMA.16816.F32 R60, R28, R166.reuse, R60 ;  /* 0x000000a61c3c723c */ /* 0x080fec000000183c */
[C---:B------:R-:W-:Y:S06]  /*5a50*/  HMMA.16816.F32 R64, R16.reuse, R166, R64 ;  /* 0x000000a61040723c */ /* 0x040fec0000001840 */
[-C--:B----4-:R-:W-:Y:S06]  /*5a60*/  HMMA.16816.F32 R68, R16, R172.reuse, R68 ;  /* 0x000000ac1044723c */ /* 0x090fec0000001844 */
[C---:B------:R-:W-:Y:S06]  /*5a70*/  HMMA.16816.F32 R72, R28.reuse, R172, R72 ;  /* 0x000000ac1c48723c */ /* 0x040fec0000001848 */
        /* <DEDUP_REMOVED lines=11> */
[C---:B-1----:R-:W-:Y:S05]  /*5b30*/  IMAD.U32 R0, R5.reuse, -0x40, RZ ;  /* 0xffffffc005007824 */ /* 0x042fea00078e00ff */
[C---:B------:R-:W-:Y:S04]  /*5b40*/  LEA R4, P2, R0.reuse, R226, 0x1 ;  /* 0x000000e200047211 */ /* 0x040fe800078408ff */
[----:B------:R-:W-:Y:S01]  /*5b50*/  LEA.HI.X.SX32 R0, R0, R227, 0x1, P2 ;  /* 0x000000e300007211 */ /* 0x000fe200010f0eff */
[----:B------:R-:W-:Y:S04]  /*5b60*/  IMAD.MOV.U32 R226, RZ, RZ, R4 ;  /* 0x000000ffffe27224 */ /* 0x000fe800078e0004 */
[----:B------:R-:W-:Y:S01]  /*5b70*/  IMAD.MOV.U32 R227, RZ, RZ, R0 ;  /* 0x000000ffffe37224 */ /* 0x000fe200078e0000 */
[----:B------:R-:W-:Y:S02]  /*5b80*/  LEA R0, R246, UR4, 0x1 ;  /* 0x00000004f6007c11 */ /* 0x000fe4000f8e08ff */
        /* <DEDUP_REMOVED lines=10> */
.L_x_276:
[----:B-1----:R-:W-:Y:S01]  /*5c30*/  LEA R0, R218, UR4, 0x1 ;  /* 0x00000004da007c11 */ /* 0x002fe2000f8e08ff */
[----:B------:R-:W-:Y:S01]  /*5c40*/  LDSM.16.MT88.4 R16, [R209] ;  /* 0x00000000d110783b */ /* 0x000fe20000004200 */
[----:B------:R-:W-:Y:S03]  /*5c50*/  ULOP3.LUT UR14, UR8, 0x1, URZ, 0xc0, !UPT ;  /* 0x00000001080e7892 */ /* 0x000fe6000f8ec03f */
[----:B------:R-:W1:Y:S01]  /*5c60*/  LDSM.16.M88.4 R32, [R0+0x1c000] ;  /* 0x01c000000020783b */ /* 0x000e620000000200 */
[----:B------:R-:W-:Y:S02]  /*5c70*/  UISETP.NE.U32.AND UP1, UPT, UR14, 0x1, UPT ;  /* 0x000000010e00788c */ /* 0x000fe4000bf25070 */
[----:B------:R-:W-:Y:S01]  /*5c80*/  UIADD3 UR14, UR8, -0x1, URZ ;  /* 0xffffffff080e7890 */ /* 0x000fe2000fffe03f */
[----:B------:R-:W2:Y:S04]  /*5c90*/  LDSM.16.M88.4 R28, [R0+0x1d000] ;  /* 0x01d00000001c783b */ /* 0x000ea80000000200 */
[----:B------:R-:W3:Y:S04]  /*5ca0*/  LDSM.16.MT88.4 R164, [R209+0x4000] ;  /* 0x00400000d1a4783b */ /* 0x000ee80000004200 */
[----:B------:R-:W-:Y:S04]  /*5cb0*/  LDSM.16.M88.4 R168, [R3+0x1c000] ;  /* 0x01c0000003a8783b */ /* 0x000fe80000000200 */
[----:B------:R-:W4:Y:S04]  /*5cc0*/  LDSM.16.MT88.4 R172, [R209+0x800] ;  /* 0x00080000d1ac783b */ /* 0x000f280000004200 */
[----:B------:R-:W4:Y:S04]  /*5cd0*/  LDSM.16.M88.4 R176, [R3+0x1d000] ;  /* 0x01d0000003b0783b */ /* 0x000f280000000200 */
[----:B------:R-:W4:Y:S04]  /*5ce0*/  LDSM.16.MT88.4 R180, [R209+0x4800] ;  /* 0x00480000d1b4783b */ /* 0x000f280000004200 */
[----:B------:R-:W-:Y:S04]  /*5cf0*/  LDSM.16.M88.4 R184, [R208+0x1c000] ;  /* 0x01c00000d0b8783b */ /* 0x000fe80000000200 */
[----:B------:R-:W4:Y:S04]  /*5d00*/  LDSM.16.MT88.4 R188, [R209+0x1000] ;  /* 0x00100000d1bc783b */ /* 0x000f280000004200 */
[----:B------:R-:W4:Y:S01]  /*5d10*/  LDSM.16.M88.4 R192, [R208+0x1d000] ;  /* 0x01d00000d0c0783b */ /* 0x000f220000000200 */
[-C--:B-1----:R-:W-:Y:S03]  /*5d20*/  HMMA.16816.F32 R4, R32, R16.reuse, RZ ;  /* 0x000000102004723c */ /* 0x082fe600000018ff */
[----:B------:R-:W1:Y:S04]  /*5d30*/  LDSM.16.MT88.4 R196, [R209+0x5000] ;  /* 0x00500000d1c4783b */ /* 0x000e680000004200 */
[----:B------:R-:W-:Y:S01]  /*5d40*/  LDSM.16.M88.4 R200, [R2+0x1d000] ;  /* 0x01d0000002c8783b */ /* 0x000fe20000000200 */
[C---:B--2---:R-:W-:Y:S03]  /*5d50*/  HMMA.16816.F32 R8, R28.reuse, R16, RZ ;  /* 0x000000101c08723c */ /* 0x044fe600000018ff */
[----:B------:R-:W-:Y:S03]  /*5d60*/  LDSM.16.MT88.4 R204, [R209+0x5800] ;  /* 0x00580000d1cc783b */ /* 0x000fe60000004200 */
[-C--:B------:R-:W-:Y:S06]  /*5d70*/  HMMA.16816.F32 R12, R28, R18.reuse, RZ ;  /* 0x000000121c0c723c */ /* 0x080fec00000018ff */
[C---:B------:R-:W-:Y:S06]  /*5d80*/  HMMA.16816.F32 R16, R32.reuse, R18, RZ ;  /* 0x000000122010723c */ /* 0x040fec00000018ff */
[-C--:B---3--:R-:W-:Y:S06]  /*5d90*/  HMMA.16816.F32 R20, R32, R164.reuse, RZ ;  /* 0x000000a42014723c */ /* 0x088fec00000018ff */
[C---:B------:R-:W-:Y:S06]  /*5da0*/  HMMA.16816.F32 R24, R28.reuse, R164, RZ ;  /* 0x000000a41c18723c */ /* 0x040fec00000018ff */
[-C--:B------:R-:W-:Y:S06]  /*5db0*/  HMMA.16816.F32 R28, R28, R166.reuse, RZ ;  /* 0x000000a61c1c723c */ /* 0x080fec00000018ff */
[----:B------:R-:W-:Y:S01]  /*5dc0*/  HMMA.16816.F32 R32, R32, R166, RZ ;  /* 0x000000a62020723c */ /* 0x000fe200000018ff */
[----:B------:R-:W-:Y:S05]  /*5dd0*/  LDSM.16.M88.4 R164, [R2+0x1c000] ;  /* 0x01c0000002a4783b */ /* 0x000fea0000000200 */
[-C--:B----4-:R-:W-:Y:S06]  /*5de0*/  HMMA.16816.F32 R4, R168, R172.reuse, R4 ;  /* 0x000000aca804723c */ /* 0x090fec0000001804 */
[C---:B------:R-:W-:Y:S06]  /*5df0*/  HMMA.16816.F32 R8, R176.reuse, R172, R8 ;  /* 0x000000acb008723c */ /* 0x040fec0000001808 */
[-C--:B------:R-:W-:Y:S06]  /*5e00*/  HMMA.16816.F32 R12, R176, R174.reuse, R12 ;  /* 0x000000aeb00c723c */ /* 0x080fec000000180c */
[C---:B------:R-:W-:Y:S01]  /*5e10*/  HMMA.16816.F32 R16, R168.reuse, R174, R16 ;  /* 0x000000aea810723c */ /* 0x040fe20000001810 */
[----:B------:R-:W2:Y:S05]  /*5e20*/  LDSM.16.MT88.4 R172, [R209+0x1800] ;  /* 0x00180000d1ac783b */ /* 0x000eaa0000004200 */
[-C--:B------:R-:W-:Y:S06]  /*5e30*/  HMMA.16816.F32 R20, R168, R180.reuse, R20 ;  /* 0x000000b4a814723c */ /* 0x080fec0000001814 */
[C---:B------:R-:W-:Y:S06]  /*5e40*/  HMMA.16816.F32 R24, R176.reuse, R180, R24 ;  /* 0x000000b4b018723c */ /* 0x040fec0000001818 */
[-C--:B------:R-:W-:Y:S01]  /*5e50*/  HMMA.16816.F32 R28, R176, R182.reuse, R28 ;  /* 0x000000b6b01c723c */ /* 0x080fe2000000181c */
[----:B------:R-:W-:Y:S05]  /*5e60*/  LDSM.16.MT88.4 R176, [R209+0x2000] ;  /* 0x00200000d1b0783b */ /* 0x000fea0000004200 */
[----:B------:R-:W-:Y:S01]  /*5e70*/  HMMA.16816.F32 R32, R168, R182, R32 ;  /* 0x000000b6a820723c */ /* 0x000fe20000001820 */
[----:B------:R-:W3:Y:S04]  /*5e80*/  LDSM.16.M88.4 R168, [R0+0x1e000] ;  /* 0x01e0000000a8783b */ /* 0x000ee80000000200 */
[----:B------:R-:W4:Y:S01]  /*5e90*/  LDSM.16.M88.4 R180, [R0+0x1f000] ;  /* 0x01f0000000b4783b */ /* 0x000f220000000200 */
[-C--:B------:R-:W-:Y:S06]  /*5ea0*/  HMMA.16816.F32 R4, R184, R188.reuse, R4 ;  /* 0x000000bcb804723c */ /* 0x080fec0000001804 */
[C---:B------:R-:W-:Y:S06]  /*5eb0*/  HMMA.16816.F32 R8, R192.reuse, R188, R8 ;  /* 0x000000bcc008723c */ /* 0x040fec0000001808 */
[-C--:B------:R-:W-:Y:S06]  /*5ec0*/  HMMA.16816.F32 R12, R192, R190.reuse, R12 ;  /* 0x000000bec00c723c */ /* 0x080fec000000180c */
[C---:B------:R-:W-:Y:S01]  /*5ed0*/  HMMA.16816.F32 R16, R184.reuse, R190, R16 ;  /* 0x000000beb810723c */ /* 0x040fe20000001810 */
[----:B------:R-:W4:Y:S05]  /*5ee0*/  LDSM.16.MT88.4 R188, [R209+0x6000] ;  /* 0x00600000d1bc783b */ /* 0x000f2a0000004200 */
[-C--:B-1----:R-:W-:Y:S06]  /*5ef0*/  HMMA.16816.F32 R20, R184, R196.reuse, R20 ;  /* 0x000000c4b814723c */ /* 0x082fec0000001814 */
[C---:B------:R-:W-:Y:S06]  /*5f00*/  HMMA.16816.F32 R24, R192.reuse, R196, R24 ;  /* 0x000000c4c018723c */ /* 0x040fec0000001818 */
[-C--:B------:R-:W-:Y:S01]  /*5f10*/  HMMA.16816.F32 R28, R192, R198.reuse, R28 ;  /* 0x000000c6c01c723c */ /* 0x080fe2000000181c */
[----:B------:R-:W-:Y:S05]  /*5f20*/  LDSM.16.M88.4 R192, [R3+0x1f000] ;  /* 0x01f0000003c0783b */ /* 0x000fea0000000200 */
[----:B------:R-:W-:Y:S01]  /*5f30*/  HMMA.16816.F32 R32, R184, R198, R32 ;  /* 0x000000c6b820723c */ /* 0x000fe20000001820 */
[----:B------:R-:W-:Y:S04]  /*5f40*/  LDSM.16.MT88.4 R184, [R209+0x2800] ;  /* 0x00280000d1b8783b */ /* 0x000fe80000004200 */
[----:B------:R-:W-:Y:S01]  /*5f50*/  LDSM.16.MT88.4 R196, [R209+0x6800] ;  /* 0x00680000d1c4783b */ /* 0x000fe20000004200 */
[-C--:B--2---:R-:W-:Y:S06]  /*5f60*/  HMMA.16816.F32 R4, R164, R172.reuse, R4 ;  /* 0x000000aca404723c */ /* 0x084fec0000001804 */
[C---:B------:R-:W-:Y:S06]  /*5f70*/  HMMA.16816.F32 R8, R200.reuse, R172, R8 ;  /* 0x000000acc808723c */ /* 0x040fec0000001808 */
[-C--:B------:R-:W-:Y:S06]  /*5f80*/  HMMA.16816.F32 R12, R200, R174.reuse, R12 ;  /* 0x000000aec80c723c */ /* 0x080fec000000180c */
[C---:B------:R-:W-:Y:S01]  /*5f90*/  HMMA.16816.F32 R16, R164.reuse, R174, R16 ;  /* 0x000000aea410723c */ /* 0x040fe20000001810 */
[----:B------:R-:W1:Y:S05]  /*5fa0*/  LDSM.16.M88.4 R172, [R3+0x1e000] ;  /* 0x01e0000003ac783b */ /* 0x000e6a0000000200 */
[-C--:B------:R-:W-:Y:S06]  /*5fb0*/  HMMA.16816.F32 R20, R164, R204.reuse, R20 ;  /* 0x000000cca414723c */ /* 0x080fec0000001814 */
[C---:B------:R-:W-:Y:S06]  /*5fc0*/  HMMA.16816.F32 R24, R200.reuse, R204, R24 ;  /* 0x000000ccc818723c */ /* 0x040fec0000001818 */
[-C--:B------:R-:W-:Y:S01]  /*5fd0*/  HMMA.16816.F32 R28, R200, R206.reuse, R28 ;  /* 0x000000cec81c723c */ /* 0x080fe2000000181c */
[----:B------:R-:W-:Y:S05]  /*5fe0*/  LDSM.16.M88.4 R200, [R208+0x1f000] ;  /* 0x01f00000d0c8783b */ /* 0x000fea0000000200 */
[----:B------:R-:W-:Y:S01]  /*5ff0*/  HMMA.16816.F32 R32, R164, R206, R32 ;  /* 0x000000cea420723c */ /* 0x000fe20000001820 */
[----:B------:R-:W-:Y:S04]  /*6000*/  LDSM.16.M88.4 R164, [R208+0x1e000] ;  /* 0x01e00000d0a4783b */ /* 0x000fe80000000200 */
[----:B------:R-:W-:Y:S01]  /*6010*/  LDSM.16.MT88.4 R204, [R209+0x7000] ;  /* 0x00700000d1cc783b */ /* 0x000fe20000004200 */
[-C--:B---3--:R-:W-:Y:S06]  /*6020*/  HMMA.16816.F32 R4, R168, R176.reuse, R4 ;  /* 0x000000b0a804723c */ /* 0x088fec0000001804 */
[C---:B----4-:R-:W-:Y:S06]  /*6030*/  HMMA.16816.F32 R8, R180.reuse, R176, R8 ;  /* 0x000000b0b408723c */ /* 0x050fec0000001808 */
        /* <DEDUP_REMOVED lines=9> */
[----:B------:R-:W-:Y:S01]  /*60d0*/  LDSM.16.MT88.4 R188, [R209+0x7800] ;  /* 0x00780000d1bc783b */ /* 0x000fe20000004200 */
[-C--:B-1----:R-:W-:Y:S06]  /*60e0*/  HMMA.16816.F32 R4, R172, R184.reuse, R4 ;  /* 0x000000b8ac04723c */ /* 0x082fec0000001804 */
[C---:B------:R-:W-:Y:S06]  /*60f0*/  HMMA.16816.F32 R8, R192.reuse, R184, R8 ;  /* 0x000000b8c008723c */ /* 0x040fec0000001808 */
[-C--:B------:R-:W-:Y:S06]  /*6100*/  HMMA.16816.F32 R12, R192, R186.reuse, R12 ;  /* 0x000000bac00c723c */ /* 0x080fec000000180c */
[C---:B------:R-:W-:Y:S01]  /*6110*/  HMMA.16816.F32 R16, R172.reuse, R186, R16 ;  /* 0x000000baac10723c */ /* 0x040fe20000001810 */
[----:B------:R-:W1:Y:S05]  /*6120*/  LDSM.16.M88.4 R184, [R2+0x1f000] ;  /* 0x01f0000002b8783b */ /* 0x000e6a0000000200 */
[-C--:B------:R-:W-:Y:S06]  /*6130*/  HMMA.16816.F32 R20, R172, R196.reuse, R20 ;  /* 0x000000c4ac14723c */ /* 0x080fec0000001814 */
[C---:B------:R-:W-:Y:S06]  /*6140*/  HMMA.16816.F32 R24, R192.reuse, R196, R24 ;  /* 0x000000c4c018723c */ /* 0x040fec0000001818 */
[-C--:B------:R-:W-:Y:S06]  /*6150*/  HMMA.16816.F32 R28, R192, R198.reuse, R28 ;  /* 0x000000c6c01c723c */ /* 0x080fec000000181c */
[----:B------:R-:W-:Y:S01]  /*6160*/  HMMA.16816.F32 R32, R172, R198, R32 ;  /* 0x000000c6ac20723c */ /* 0x000fe20000001820 */
[----:B------:R-:W4:Y:S05]  /*6170*/  LDC R173, c[0x0][0x270] ;  /* 0x00009c00ffad7b82 */ /* 0x000f2a0000000800 */
[-C--:B--2---:R-:W-:Y:S06]  /*6180*/  HMMA.16816.F32 R4, R164, R176.reuse, R4 ;  /* 0x000000b0a404723c */ /* 0x084fec0000001804 */
[C---:B------:R-:W-:Y:S06]  /*6190*/  HMMA.16816.F32 R8, R200.reuse, R176, R8 ;  /* 0x000000b0c808723c */ /* 0x040fec0000001808 */
[-C--:B------:R-:W-:Y:S05]  /*61a0*/  HMMA.16816.F32 R12, R200, R178.reuse, R12 ;  /* 0x000000b2c80c723c */ /* 0x080fea000000180c */
[----:B------:R-:W-:Y:S01]  /*61b0*/  IMAD.IADD R176, R217, 0x1, R211 ;  /* 0x00000001d9b07824 */ /* 0x000fe200078e02d3 */
[C---:B------:R-:W-:Y:S05]  /*61c0*/  HMMA.16816.F32 R16, R164.reuse, R178, R16 ;  /* 0x000000b2a410723c */ /* 0x040fea0000001810 */
[----:B----4-:R-:W-:Y:S01]  /*61d0*/  IMAD R173, R173, UR16, RZ ;  /* 0x00000010adad7c24 */ /* 0x010fe2000f8e02ff */
[-C--:B------:R-:W-:Y:S05]  /*61e0*/  HMMA.16816.F32 R20, R164, R204.reuse, R20 ;  /* 0x000000cca414723c */ /* 0x080fea0000001814 */
[C---:B------:R-:W-:Y:S01]  /*61f0*/  IMAD.U32 R0, R173.reuse, -0x40, RZ ;  /* 0xffffffc0ad007824 */ /* 0x040fe200078e00ff */
[C---:B------:R-:W-:Y:S05]  /*6200*/  HMMA.16816.F32 R24, R200.reuse, R204, R24 ;  /* 0x000000ccc818723c */ /* 0x040fea0000001818 */
[----:B------:R-:W-:Y:S01]  /*6210*/  IMAD.SHL.U32 R172, R173, 0x10, RZ ;  /* 0x00000010adac7824 */ /* 0x000fe200078e00ff */
[-C--:B------:R-:W-:Y:S06]  /*6220*/  HMMA.16816.F32 R28, R200, R206.reuse, R28 ;  /* 0x000000cec81c723c */ /* 0x080fec000000181c */
[----:B------:R-:W-:Y:S06]  /*6230*/  HMMA.16816.F32 R32, R164, R206, R32 ;  /* 0x000000cea420723c */ /* 0x000fec0000001820 */
[-C--:B---3--:R-:W-:Y:S05]  /*6240*/  HMMA.16816.F32 R4, R168, R180.reuse, R4 ;  /* 0x000000b4a804723c */ /* 0x088fea0000001804 */
[----:B------:R-:W-:Y:S01]  /*6250*/  @P0 IADD3 R166, P2, R243, UR11, RZ ;  /* 0x0000000bf3a60c10 */ /* 0x000fe2000ff5e0ff */
[C---:B-1----:R-:W-:Y:S01]  /*6260*/  HMMA.16816.F32 R8, R184.reuse, R180, R8 ;  /* 0x000000b4b808723c */ /* 0x042fe20000001808 */
[----:B------:R-:W-:Y:S04]  /*6270*/  @UP3 UIADD3 UR11, UP2, UR11, -0x100, URZ ;  /* 0xffffff000b0b3890 */ /* 0x000fe8000ff5e03f */
[----:B------:R-:W-:Y:S01]  /*6280*/  @P0 IADD3.X R167, R249, UR10, RZ, P2, !PT ;  /* 0x0000000af9a70c10 */ /* 0x000fe200097fe4ff */
[-C--:B------:R-:W-:Y:S01]  /*6290*/  HMMA.16816.F32 R12, R184, R182.reuse, R12 ;  /* 0x000000b6b80c723c */ /* 0x080fe2000000180c */
[----:B------:R-:W-:Y:S03]  /*62a0*/  @UP3 UIADD3.X UR10, UR10, -0x1, URZ, UP2, !UPT ;  /* 0xffffffff0a0a3890 */ /* 0x000fe600097fe43f */
[----:B------:R-:W5:Y:S01]  /*62b0*/  @P0 LDG.E R241, desc[UR6][R166.64] ;  /* 0x00000006a6f10981 */ /* 0x000f62000c1e1900 */
[C---:B------:R-:W-:Y:S01]  /*62c0*/  LEA R222, P2, R0.reuse, R222, 0x2 ;  /* 0x000000de00de7211 */ /* 0x040fe200078410ff */
[C---:B------:R-:W-:Y:S02]  /*62d0*/  HMMA.16816.F32 R16, R168.reuse, R182, R16 ;  /* 0x000000b6a810723c */ /* 0x040fe40000001810 */
[----:B------:R-:W5:Y:S03]  /*62e0*/  @P0 LDG.E R242, desc[UR6][R166.64+0x20] ;  /* 0x00002006a6f20981 */ /* 0x000f66000c1e1900 */
[----:B------:R-:W-:Y:S01]  /*62f0*/  LEA.HI.X.SX32 R223, R0, R223, 0x2, P2 ;  /* 0x000000df00df7211 */ /* 0x000fe200010f16ff */
[-C--:B------:R-:W-:Y:S01]  /*6300*/  HMMA.16816.F32 R20, R168, R188.reuse, R20 ;  /* 0x000000bca814723c */ /* 0x080fe20000001814 */
[----:B------:R-:W5:Y:S04]  /*6310*/  @P0 LDG.E R239, desc[UR6][R166.64+0x80] ;  /* 0x00008006a6ef0981 */ /* 0x000f68000c1e1900 */
[----:B------:R1:W5:Y:S01]  /*6320*/  @P0 LDG.E R240, desc[UR6][R166.64+0xa0] ;  /* 0x0000a006a6f00981 */ /* 0x000362000c1e1900 */
[C---:B------:R-:W-:Y:S05]  /*6330*/  HMMA.16816.F32 R24, R184.reuse, R188, R24 ;  /* 0x000000bcb818723c */ /* 0x040fea0000001818 */
[C---:B------:R-:W-:Y:S01]  /*6340*/  IMAD.SHL.U32 R0, R173.reuse, 0x8, RZ ;  /* 0x00000008ad007824 */ /* 0x040fe200078e00ff */
[-C--:B------:R-:W-:Y:S05]  /*6350*/  HMMA.16816.F32 R28, R184, R190.reuse, R28 ;  /* 0x000000beb81c723c */ /* 0x080fea000000181c */
[----:B------:R-:W-:Y:S01]  /*6360*/  IMAD.MOV.U32 R2, RZ, RZ, R222 ;  /* 0x000000ffff027224 */ /* 0x000fe200078e00de */
[----:B------:R-:W-:Y:S05]  /*6370*/  HMMA.16816.F32 R32, R168, R190, R32 ;  /* 0x000000bea820723c */ /* 0x000fea0000001820 */
[----:B------:R-:W-:Y:S01]  /*6380*/  IMAD.MOV.U32 R3, RZ, RZ, R223 ;  /* 0x000000ffff037224 */ /* 0x000fe200078e00df */
[CC--:B------:R-:W-:Y:S01]  /*6390*/  LEA R164, P2, R0.reuse, R2.reuse, 0x2 ;  /* 0x0000000200a47211 */ /* 0x0c0fe200078410ff */
[C---:B------:R-:W-:Y:S03]  /*63a0*/  IMAD R170, R173.reuse, 0x18, RZ ;  /* 0x00000018adaa7824 */ /* 0x040fe600078e02ff */
[----:B------:R2:W-:Y:S01]  /*63b0*/  REDG.E.ADD.F32.FTZ.RN.STRONG.GPU desc[UR6][R2.64], R4 ;  /* 0x00000004020079a6 */ /* 0x0005e2000c10f386 */
[-C--:B------:R-:W-:Y:S01]  /*63c0*/  LEA.HI.X.SX32 R165, R0, R3.reuse, 0x2, P2 ;  /* 0x0000000300a57211 */ /* 0x080fe200010f16ff */
[C---:B------:R-:W-:Y:S01]  /*63d0*/  IMAD.SHL.U32 R169, R173.reuse, 0x20, RZ ;  /* 0x00000020ada97824 */ /* 0x040fe200078e00ff */
[CC--:B-1----:R-:W-:Y:S01]  /*63e0*/  LEA R166, P0, R172.reuse, R2.reuse, 0x2 ;  /* 0x00000002aca67211 */ /* 0x0c2fe200078010ff */
[----:B------:R-:W-:Y:S02]  /*63f0*/  IMAD R171, R173, 0x30, RZ ;  /* 0x00000030adab7824 */ /* 0x000fe400078e02ff */
[----:B------:R1:W-:Y:S01]  /*6400*/  REDG.E.ADD.F32.FTZ.RN.STRONG.GPU desc[UR6][R164.64], R5 ;  /* 0x00000005a40079a6 */ /* 0x0003e2000c10f386 */
[-C--:B------:R-:W-:Y:S02]  /*6410*/  LEA.HI.X.SX32 R167, R172, R3.reuse, 0x2, P0 ;  /* 0x00000003aca77211 */ /* 0x080fe400000f16ff */
[CC--:B------:R-:W-:Y:S03]  /*6420*/  LEA R168, P0, R169.reuse, R2.reuse, 0x2 ;  /* 0x00000002a9a87211 */ /* 0x0c0fe600078010ff */
[----:B------:R3:W-:Y:S01]  /*6430*/  REDG.E.ADD.F32.FTZ.RN.STRONG.GPU desc[UR6][R166.64], R6 ;  /* 0x00000006a60079a6 */ /* 0x0007e2000c10f386 */
[-C--:B------:R-:W-:Y:S02]  /*6440*/  LEA.HI.X.SX32 R169, R169, R3.reuse, 0x2, P0 ;  /* 0x00000003a9a97211 */ /* 0x080fe400000f16ff */
[CC--:B--2---:R-:W-:Y:S04]  /*6450*/  LEA R4, P2, R170.reuse, R2.reuse, 0x2 ;  /* 0x00000002aa047211 */ /* 0x0c4fe800078410ff */
[-C--:B-1----:R-:W-:Y:S01]  /*6460*/  LEA.HI.X.SX32 R5, R170, R3.reuse, 0x2, P2 ;  /* 0x00000003aa057211 */ /* 0x082fe200010f16ff */
[C---:B------:R-:W-:Y:S04]  /*6470*/  IMAD R170, R173.reuse, 0x38, RZ ;  /* 0x00000038adaa7824 */ /* 0x040fe800078e02ff */
[----:B------:R1:W-:Y:S01]  /*6480*/  REDG.E.ADD.F32.FTZ.RN.STRONG.GPU desc[UR6][R4.64], R7 ;  /* 0x00000007040079a6 */ /* 0x0003e2000c10f386 */
[----:B---3--:R-:W-:Y:S01]  /*6490*/  IMAD R167, R173, 0x28, RZ ;  /* 0x00000028ada77824 */ /* 0x008fe200078e02ff */
[-C--:B------:R-:W-:Y:S02]  /*64a0*/  LEA R6, P2, R171, R2.reuse, 0x2 ;  /* 0x00000002ab067211 */ /* 0x080fe400078410ff */
[----:B------:R2:W-:Y:S02]  /*64b0*/  REDG.E.ADD.F32.FTZ.RN.STRONG.GPU desc[UR6][R168.64], R8 ;  /* 0x00000008a80079a6 */ /* 0x0005e4000c10f386 */
[CC--:B------:R-:W-:Y:S04]  /*64c0*/  LEA R166, P3, R167.reuse, R2.reuse, 0x2 ;  /* 0x00000002a7a67211 */ /* 0x0c0fe800078610ff */
[-C--:B------:R-:W-:Y:S05]  /*64d0*/  LEA.HI.X.SX32 R167, R167, R3.reuse, 0x2, P3 ;  /* 0x00000003a7a77211 */ /* 0x080fea00018f16ff */
[----:B------:R-:W-:Y:S01]  /*64e0*/  REDG.E.ADD.F32.FTZ.RN.STRONG.GPU desc[UR6][R166.64], R9 ;  /* 0x00000009a60079a6 */ /* 0x000fe2000c10f386 */
[-C--:B-1----:R-:W-:Y:S02]  /*64f0*/  LEA.HI.X.SX32 R7, R171, R3.reuse, 0x2, P2 ;  /* 0x00000003ab077211 */ /* 0x082fe400010f16ff */
[-C--:B------:R-:W-:Y:S01]  /*6500*/  LEA R4, P0, R170, R2.reuse, 0x2 ;  /* 0x00000002aa047211 */ /* 0x080fe200078010ff */
[----:B--2---:R-:W-:Y:S02]  /*6510*/  VIADD R168, R172, 0x20 ;  /* 0x00000020aca87836 */ /* 0x004fe40000000000 */
[----:B------:R1:W-:Y:S01]  /*6520*/  REDG.E.ADD.F32.FTZ.RN.STRONG.GPU desc[UR6][R6.64], R10 ;  /* 0x0000000a060079a6 */ /* 0x0003e2000c10f386 */
[-C--:B------:R-:W-:Y:S01]  /*6530*/  LEA.HI.X.SX32 R5, R170, R3.reuse, 0x2, P0 ;  /* 0x00000003aa057211 */ /* 0x080fe200000f16ff */
[----:B------:R-:W-:Y:S04]  /*6540*/  IMAD.IADD R8, R0, 0x1, R168 ;  /* 0x0000000100087824 */ /* 0x000fe800078e02a8 */
[----:B------:R2:W-:Y:S04]  /*6550*/  REDG.E.ADD.F32.FTZ.RN.STRONG.GPU desc[UR6][R4.64], R11 ;  /* 0x0000000b040079a6 */ /* 0x0005e8000c10f386 */
[----:B------:R3:W-:Y:S04]  /*6560*/  REDG.E.ADD.F32.FTZ.RN.STRONG.GPU desc[UR6][R2.64+0x80], R16 ;  /* 0x00008010020079a6 */ /* 0x0007e8000c10f386 */
[----:B------:R4:W-:Y:S01]  /*6570*/  REDG.E.ADD.F32.FTZ.RN.STRONG.GPU desc[UR6][R164.64+0x80], R17 ;  /* 0x00008011a40079a6 */ /* 0x0009e2000c10f386 */
[CC--:B-1----:R-:W-:Y:S04]  /*6580*/  LEA R6, P0, R168.reuse, R2.reuse, 0x2 ;  /* 0x00000002a8067211 */ /* 0x0c2fe800078010ff */
[-C--:B------:R-:W-:Y:S01]  /*6590*/  LEA.HI.X.SX32 R7, R168, R3.reuse, 0x2, P0 ;  /* 0x00000003a8077211 */ /* 0x080fe200000f16ff */
[----:B--2---:R-:W-:Y:S01]  /*65a0*/  IMAD.IADD R4, R0, 0x1, R8 ;  /* 0x0000000100047824 */ /* 0x004fe200078e0208 */
[----:B------:R-:W-:Y:S01]  /*65b0*/  LDSM.16.MT88.4 R168, [R176+0x3000] ;  /* 0x00300000b0a8783b */ /* 0x000fe20000004200 */
[-C--:B---3--:R-:W-:Y:S03]  /*65c0*/  LEA R16, P2, R8, R2.reuse, 0x2 ;  /* 0x0000000208107211 */ /* 0x088fe600078410ff */
[----:B------:R1:W-:Y:S01]  /*65d0*/  REDG.E.ADD.F32.FTZ.RN.STRONG.GPU desc[UR6][R6.64], R18 ;  /* 0x00000012060079a6 */ /* 0x0003e2000c10f386 */
[-C--:B------:R-:W-:Y:S01]  /*65e0*/  LEA R10, P0, R4, R2.reuse, 0x2 ;  /* 0x00000002040a7211 */ /* 0x080fe200078010ff */
[----:B------:R-:W-:Y:S01]  /*65f0*/  IMAD.IADD R5, R0, 0x1, R4 ;  /* 0x0000000100057824 */ /* 0x000fe200078e0204 */
[-C--:B----4-:R-:W-:Y:S02]  /*6600*/  LEA.HI.X.SX32 R17, R8, R3.reuse, 0x2, P2 ;  /* 0x0000000308117211 */ /* 0x090fe400010f16ff */
[-C--:B------:R-:W-:Y:S01]  /*6610*/  LEA.HI.X.SX32 R11, R4, R3.reuse, 0x2, P0 ;  /* 0x00000003040b7211 */ /* 0x080fe200000f16ff */
[C---:B------:R-:W-:Y:S01]  /*6620*/  IMAD.IADD R4, R0.reuse, 0x1, R5 ;  /* 0x0000000100047824 */ /* 0x040fe200078e0205 */
[CC--:B------:R-:W-:Y:S01]  /*6630*/  LEA R8, P0, R5.reuse, R2.reuse, 0x2 ;  /* 0x0000000205087211 */ /* 0x0c0fe200078010ff */
[----:B------:R-:W-:Y:S03]  /*6640*/  REDG.E.ADD.F32.FTZ.RN.STRONG.GPU desc[UR6][R16.64], R19 ;  /* 0x00000013100079a6 */ /* 0x000fe6000c10f386 */
[-C--:B------:R-:W-:Y:S01]  /*6650*/  LEA.HI.X.SX32 R9, R5, R3.reuse, 0x2, P0 ;  /* 0x0000000305097211 */ /* 0x080fe200000f16ff */
[----:B------:R2:W-:Y:S01]  /*6660*/  REDG.E.ADD.F32.FTZ.RN.STRONG.GPU desc[UR6][R10.64], R12 ;  /* 0x0000000c0a0079a6 */ /* 0x0005e2000c10f386 */
[----:B------:R-:W-:Y:S03]  /*6670*/  IMAD.IADD R5, R0, 0x1, R4 ;  /* 0x0000000100057824 */ /* 0x000fe600078e0204 */
[----:B------:R3:W-:Y:S01]  /*6680*/  REDG.E.ADD.F32.FTZ.RN.STRONG.GPU desc[UR6][R8.64], R13 ;  /* 0x0000000d080079a6 */ /* 0x0007e2000c10f386 */
[CC--:B-1----:R-:W-:Y:S04]  /*6690*/  LEA R6, P0, R4.reuse, R2.reuse, 0x2 ;  /* 0x0000000204067211 */ /* 0x0c2fe800078010ff */
[-C--:B------:R-:W-:Y:S02]  /*66a0*/  LEA.HI.X.SX32 R7, R4, R3.reuse, 0x2, P0 ;  /* 0x0000000304077211 */ /* 0x080fe400000f16ff */
[CC--:B------:R-:W-:Y:S03]  /*66b0*/  LEA R4, P0, R5.reuse, R2.reuse, 0x2 ;  /* 0x0000000205047211 */ /* 0x0c0fe600078010ff */
[----:B------:R1:W-:Y:S01]  /*66c0*/  REDG.E.ADD.F32.FTZ.RN.STRONG.GPU desc[UR6][R6.64], R14 ;  /* 0x0000000e060079a6 */ /* 0x0003e2000c10f386 */
[-C--:B------:R-:W-:Y:S01]  /*66d0*/  LEA.HI.X.SX32 R5, R5, R3.reuse, 0x2, P0 ;  /* 0x0000000305057211 */ /* 0x080fe200000f16ff */
[----:B--2---:R-:W-:Y:S04]  /*66e0*/  VIADD R10, R172, 0x40 ;  /* 0x00000040ac0a7836 */ /* 0x004fe80000000000 */
[----:B------:R2:W-:Y:S01]  /*66f0*/  REDG.E.ADD.F32.FTZ.RN.STRONG.GPU desc[UR6][R4.64], R15 ;  /* 0x0000000f040079a6 */ /* 0x0005e2000c10f386 */
[----:B---3--:R-:W-:Y:S03]  /*6700*/  IMAD.IADD R9, R0, 0x1, R10 ;  /* 0x0000000100097824 */ /* 0x008fe600078e020a */
[----:B------:R-:W-:Y:S02]  /*6710*/  REDG.E.ADD.F32.FTZ.RN.STRONG.GPU desc[UR6][R2.64+0x100], R20 ;  /* 0x00010014020079a6 */ /* 0x000fe4000c10f386 */
[CC--:B------:R-:W-:Y:S02]  /*6720*/  LEA R8, P2, R9.reuse, R2.reuse, 0x2 ;  /* 0x0000000209087211 */ /* 0x0c0fe400078410ff */
[----:B------:R-:W-:Y:S01]  /*6730*/  REDG.E.ADD.F32.FTZ.RN.STRONG.GPU desc[UR6][R164.64+0x100], R21 ;  /* 0x00010015a40079a6 */ /* 0x000fe2000c10f386 */
[CC--:B-1----:R-:W-:Y:S04]  /*6740*/  LEA R6, P0, R10.reuse, R2.reuse, 0x2 ;  /* 0x000000020a067211 */ /* 0x0c2fe800078010ff */
[-C--:B------:R-:W-:Y:S01]  /*6750*/  LEA.HI.X.SX32 R7, R10, R3.reuse, 0x2, P0 ;  /* 0x000000030a077211 */ /* 0x080fe200000f16ff */
[----:B--2---:R-:W-:Y:S01]  /*6760*/  IMAD.IADD R5, R0, 0x1, R9 ;  /* 0x0000000100057824 */ /* 0x004fe200078e0209 */
[-C--:B------:R-:W-:Y:S01]  /*6770*/  LEA.HI.X.SX32 R9, R9, R3.reuse, 0x2, P2 ;  /* 0x0000000309097211 */ /* 0x080fe200010f16ff */
[----:B------:R-:W-:Y:S02]  /*6780*/  VIADD R4, R172, 0x60 ;  /* 0x00000060ac047836 */ /* 0x000fe40000000000 */
[----:B------:R1:W-:Y:S01]  /*6790*/  REDG.E.ADD.F32.FTZ.RN.STRONG.GPU desc[UR6][R6.64], R22 ;  /* 0x00000016060079a6 */ /* 0x0003e2000c10f386 */
[CC--:B------:R-:W-:Y:S01]  /*67a0*/  LEA R14, P0, R5.reuse, R2.reuse, 0x2 ;  /* 0x00000002050e7211 */ /* 0x0c0fe200078010ff */
[C---:B------:R-:W-:Y:S02]  /*67b0*/  IMAD.IADD R18, R0.reuse, 0x1, R4 ;  /* 0x0000000100127824 */ /* 0x040fe400078e0204 */
[----:B------:R2:W-:Y:S01]  /*67c0*/  REDG.E.ADD.F32.FTZ.RN.STRONG.GPU desc[UR6][R8.64], R23 ;  /* 0x00000017080079a6 */ /* 0x0005e2000c10f386 */
[-C--:B------:R-:W-:Y:S03]  /*67d0*/  LEA.HI.X.SX32 R15, R5, R3.reuse, 0x2, P0 ;  /* 0x00000003050f7211 */ /* 0x080fe600000f16ff */
[----:B------:R-:W-:Y:S04]  /*67e0*/  LDSM.16.MT88.4 R20, [R211+0x2000] ;  /* 0x00200000d314783b */ /* 0x000fe80000004200 */
[----:B------:R3:W-:Y:S04]  /*67f0*/  REDG.E.ADD.F32.FTZ.RN.STRONG.GPU desc[UR6][R14.64], R24 ;  /* 0x000000180e0079a6 */ /* 0x0007e8000c10f386 */
[----:B------:R-:W-:Y:S01]  /*6800*/  LDSM.16.MT88.4 R172, [R211+0x3800] ;  /* 0x00380000d3ac783b */ /* 0x000fe20000004200 */
[C---:B-1----:R-:W-:Y:S02]  /*6810*/  IMAD.IADD R6, R0.reuse, 0x1, R5 ;  /* 0x0000000100067824 */ /* 0x042fe400078e0205 */
[C---:B------:R-:W-:Y:S02]  /*6820*/  IMAD.IADD R7, R0.reuse, 0x1, R18 ;  /* 0x0000000100077824 */ /* 0x040fe400078e0212 */
[----:B------:R-:W-:Y:S01]  /*6830*/  IMAD.IADD R5, R0, 0x1, R6 ;  /* 0x0000000100057824 */ /* 0x000fe200078e0206 */
[-C--:B------:R-:W-:Y:S03]  /*6840*/  LEA R12, P0, R6, R2.reuse, 0x2 ;  /* 0x00000002060c7211 */ /* 0x080fe600078010ff */
[----:B--2---:R-:W-:Y:S01]  /*6850*/  IMAD.IADD R9, R0, 0x1, R5 ;  /* 0x0000000100097824 */ /* 0x004fe200078e0205 */
[-C--:B------:R-:W-:Y:S02]  /*6860*/  LEA R10, P2, R5, R2.reuse, 0x2 ;  /* 0x00000002050a7211 */ /* 0x080fe400078410ff */
[-C--:B------:R-:W-:Y:S01]  /*6870*/  LEA.HI.X.SX32 R13, R6, R3.reuse, 0x2, P0 ;  /* 0x00000003060d7211 */ /* 0x080fe200000f16ff */
[C---:B------:R-:W-:Y:S01]  /*6880*/  IMAD.IADD R6, R0.reuse, 0x1, R7 ;  /* 0x0000000100067824 */ /* 0x040fe200078e0207 */
[-C--:B------:R-:W-:Y:S02]  /*6890*/  LEA R8, P0, R9, R2.reuse, 0x2 ;  /* 0x0000000209087211 */ /* 0x080fe400078010ff */
[-C--:B------:R-:W-:Y:S01]  /*68a0*/  LEA.HI.X.SX32 R11, R5, R3.reuse, 0x2, P2 ;  /* 0x00000003050b7211 */ /* 0x080fe200010f16ff */
[----:B------:R1:W-:Y:S01]  /*68b0*/  REDG.E.ADD.F32.FTZ.RN.STRONG.GPU desc[UR6][R12.64], R25 ;  /* 0x000000190c0079a6 */ /* 0x0003e2000c10f386 */
[-C--:B------:R-:W-:Y:S01]  /*68c0*/  LEA.HI.X.SX32 R9, R9, R3.reuse, 0x2, P0 ;  /* 0x0000000309097211 */ /* 0x080fe200000f16ff */
[----:B------:R-:W-:Y:S01]  /*68d0*/  IMAD.IADD R5, R0, 0x1, R6 ;  /* 0x0000000100057824 */ /* 0x000fe200078e0206 */
[-C--:B------:R-:W-:Y:S01]  /*68e0*/  LEA R16, P2, R4, R2.reuse, 0x2 ;  /* 0x0000000204107211 */ /* 0x080fe200078410ff */
[----:B------:R2:W-:Y:S01]  /*68f0*/  REDG.E.ADD.F32.FTZ.RN.STRONG.GPU desc[UR6][R10.64], R26 ;  /* 0x0000001a0a0079a6 */ /* 0x0005e2000c10f386 */
[-C--:B---3--:R-:W-:Y:S01]  /*6900*/  LEA R14, P0, R18, R2.reuse, 0x2 ;  /* 0x00000002120e7211 */ /* 0x088fe200078010ff */
[----:B------:R-:W-:Y:S01]  /*6910*/  IMAD.IADD R0, R0, 0x1, R5 ;  /* 0x0000000100007824 */ /* 0x000fe200078e0205 */
[-C--:B------:R-:W-:Y:S01]  /*6920*/  LEA.HI.X.SX32 R17, R4, R3.reuse, 0x2, P2 ;  /* 0x0000000304117211 */ /* 0x080fe200010f16ff */
[----:B------:R3:W-:Y:S01]  /*6930*/  REDG.E.ADD.F32.FTZ.RN.STRONG.GPU desc[UR6][R8.64], R27 ;  /* 0x0000001b080079a6 */ /* 0x0007e2000c10f386 */
[-C--:B------:R-:W-:Y:S02]  /*6940*/  LEA.HI.X.SX32 R15, R18, R3.reuse, 0x2, P0 ;  /* 0x00000003120f7211 */ /* 0x080fe400000f16ff */
[-C--:B------:R-:W-:Y:S01]  /*6950*/  LEA R4, P0, R0, R2.reuse, 0x2 ;  /* 0x0000000200047211 */ /* 0x080fe200078010ff */
[----:B------:R-:W-:Y:S04]  /*6960*/  REDG.E.ADD.F32.FTZ.RN.STRONG.GPU desc[UR6][R2.64+0x180], R32 ;  /* 0x00018020020079a6 */ /* 0x000fe8000c10f386 */
[----:B------:R-:W-:Y:S04]  /*6970*/  REDG.E.ADD.F32.FTZ.RN.STRONG.GPU desc[UR6][R164.64+0x180], R33 ;  /* 0x00018021a40079a6 */ /* 0x000fe8000c10f386 */
[----:B------:R-:W-:Y:S04]  /*6980*/  REDG.E.ADD.F32.FTZ.RN.STRONG.GPU desc[UR6][R16.64], R34 ;  /* 0x00000022100079a6 */ /* 0x000fe8000c10f386 */
[----:B------:R-:W-:Y:S01]  /*6990*/  REDG.E.ADD.F32.FTZ.RN.STRONG.GPU desc[UR6][R14.64], R35 ;  /* 0x000000230e0079a6 */ /* 0x000fe2000c10f386 */
[CC--:B-1----:R-:W-:Y:S03]  /*69a0*/  LEA R12, P4, R7.reuse, R2.reuse, 0x2 ;  /* 0x00000002070c7211 */ /* 0x0c2fe600078810ff */
[----:B------:R-:W-:Y:S01]  /*69b0*/  LDSM.16.MT88.4 R16, [R176] ;  /* 0x00000000b010783b */ /* 0x000fe20000004200 */
[CC--:B--2---:R-:W-:Y:S03]  /*69c0*/  LEA R10, P3, R6.reuse, R2.reuse, 0x2 ;  /* 0x00000002060a7211 */ /* 0x0c4fe600078610ff */
[----:B------:R-:W-:Y:S01]  /*69d0*/  LDSM.16.MT88.4 R24, [R176+0x2000] ;  /* 0x00200000b018783b */ /* 0x000fe20000004200 */
[-C--:B------:R-:W-:Y:S02]  /*69e0*/  LEA.HI.X.SX32 R13, R7, R3.reuse, 0x2, P4 ;  /* 0x00000003070d7211 */ /* 0x080fe400020f16ff */
[C---:B---3--:R-:W-:Y:S01]  /*69f0*/  LEA R8, P2, R5.reuse, R2, 0x2 ;  /* 0x0000000205087211 */ /* 0x048fe200078410ff */
[----:B------:R-:W-:Y:S01]  /*6a00*/  LDSM.16.MT88.4 R32, [R210+0x1c800] ;  /* 0x01c80000d220783b */ /* 0x000fe20000004200 */
[-C--:B------:R-:W-:Y:S02]  /*6a10*/  LEA.HI.X.SX32 R11, R6, R3.reuse, 0x2, P3 ;  /* 0x00000003060b7211 */ /* 0x080fe400018f16ff */
[-C--:B------:R-:W-:Y:S01]  /*6a20*/  LEA.HI.X.SX32 R9, R5, R3.reuse, 0x2, P2 ;  /* 0x0000000305097211 */ /* 0x080fe200010f16ff */
[----:B------:R-:W-:Y:S01]  /*6a30*/  REDG.E.ADD.F32.FTZ.RN.STRONG.GPU desc[UR6][R12.64], R28 ;  /* 0x0000001c0c0079a6 */ /* 0x000fe2000c10f386 */
[----:B------:R-:W-:Y:S01]  /*6a40*/  LEA.HI.X.SX32 R5, R0, R3, 0x2, P0 ;  /* 0x0000000300057211 */ /* 0x000fe200000f16ff */
[C---:B------:R-:W-:Y:S01]  /*6a50*/  VIADD R0, R211.reuse, 0xffffc000 ;  /* 0xffffc000d3007836 */ /* 0x040fe20000000000 */
[----:B------:R-:W-:Y:S01]  /*6a60*/  PLOP3.LUT P0, PT, PT, PT, UP1, 0x80, 0x0 ;  /* 0x000000000000781c */ /* 0x000fe20003f0f018 */
[----:B------:R-:W-:Y:S01]  /*6a70*/  REDG.E.ADD.F32.FTZ.RN.STRONG.GPU desc[UR6][R10.64], R29 ;  /* 0x0000001d0a0079a6 */ /* 0x000fe2000c10f386 */
[----:B------:R-:W-:Y:S01]  /*6a80*/  ISETP.LT.AND P2, PT, RZ, UR8, PT ;  /* 0x00000008ff007c0c */ /* 0x000fe2000bf41270 */
[----:B------:R-:W-:Y:S02]  /*6a90*/  @UP3 UIADD3 UR13, UP1, UR13, -0x100, URZ ;  /* 0xffffff000d0d3890 */ /* 0x000fe4000ff3e03f */
[----:B------:R-:W-:Y:S01]  /*6aa0*/  REDG.E.ADD.F32.FTZ.RN.STRONG.GPU desc[UR6][R8.64], R30 ;  /* 0x0000001e080079a6 */ /* 0x000fe2000c10f386 */
[----:B------:R-:W-:Y:S01]  /*6ab0*/  UMOV UR8, UR14 ;  /* 0x0000000e00087c82 */ /* 0x000fe20008000000 */
[----:B------:R-:W-:Y:S02]  /*6ac0*/  @UP3 UIADD3.X UR12, UR12, -0x1, URZ, UP1, !UPT ;  /* 0xffffffff0c0c3890 */ /* 0x000fe40008ffe43f */
[----:B------:R-:W-:Y:S04]  /*6ad0*/  REDG.E.ADD.F32.FTZ.RN.STRONG.GPU desc[UR6][R4.64], R31 ;  /* 0x0000001f040079a6 */ /* 0x000fe8000c10f386 */
[----:B------:R-:W-:Y:S01]  /*6ae0*/  LDSM.16.MT88.4 R4, [R210+0x1c000] ;  /* 0x01c00000d204783b */ /* 0x000fe20000004200 */
[----:B------:R-:W-:Y:S03]  /*6af0*/  @P0 VIADD R0, R211, 0x4000 ;  /* 0x00004000d3000836 */ /* 0x000fe60000000000 */
[----:B------:R-:W1:Y:S04]  /*6b00*/  LDSM.16.MT88.4 R8, [R211] ;  /* 0x00000000d308783b */ /* 0x000e680000004200 */
[----:B------:R-:W2:Y:S04]  /*6b10*/  LDSM.16.MT88.4 R12, [R210+0x1e000] ;  /* 0x01e00000d20c783b */ /* 0x000ea80000004200 */
[----:B------:R-:W3:Y:S04]  /*6b20*/  LDSM.16.MT88.4 R28, [R211+0x800] ;  /* 0x00080000d31c783b */ /* 0x000ee80000004200 */
[----:B------:R-:W4:Y:S01]  /*6b30*/  LDSM.16.MT88.4 R164, [R210+0x1e800] ;  /* 0x01e80000d2a4783b */ /* 0x000f220000004200 */
[-C--:B-1----:R-:W-:Y:S06]  /*6b40*/  HMMA.16816.F32 R100, R4, R8.reuse, R100 ;  /* 0x000000080464723c */ /* 0x082fec0000001864 */
[C---:B--2---:R-:W-:Y:S06]  /*6b50*/  HMMA.16816.F32 R104, R12.reuse, R8, R104 ;  /* 0x000000080c68723c */ /* 0x044fec0000001868 */
[-C--:B------:R-:W-:Y:S06]  /*6b60*/  HMMA.16816.F32 R108, R12, R10.reuse, R108 ;  /* 0x0000000a0c6c723c */ /* 0x080fec000000186c */
[C---:B------:R-:W-:Y:S01]  /*6b70*/  HMMA.16816.F32 R112, R4.reuse, R10, R112 ;  /* 0x0000000a0470723c */ /* 0x040fe20000001870 */
[----:B------:R-:W1:Y:S05]  /*6b80*/  LDSM.16.MT88.4 R8, [R176+0x800] ;  /* 0x00080000b008783b */ /* 0x000e6a0000004200 */
[-C--:B------:R-:W-:Y:S06]  /*6b90*/  HMMA.16816.F32 R116, R4, R16.reuse, R116 ;  /* 0x000000100474723c */ /* 0x080fec0000001874 */
[C---:B------:R-:W-:Y:S06]  /*6ba0*/  HMMA.16816.F32 R120, R12.reuse, R16, R120 ;  /* 0x000000100c78723c */ /* 0x040fec0000001878 */
[-C--:B------:R-:W-:Y:S06]  /*6bb0*/  HMMA.16816.F32 R124, R12, R18.reuse, R124 ;  /* 0x000000120c7c723c */ /* 0x080fec000000187c */
[C---:B------:R-:W-:Y:S01]  /*6bc0*/  HMMA.16816.F32 R128, R4.reuse, R18, R128 ;  /* 0x000000120480723c */ /* 0x040fe20000001880 */
[----:B------:R-:W2:Y:S05]  /*6bd0*/  LDSM.16.MT88.4 R16, [R211+0x2800] ;  /* 0x00280000d310783b */ /* 0x000eaa0000004200 */
[-C--:B------:R-:W-:Y:S06]  /*6be0*/  HMMA.16816.F32 R132, R4, R20.reuse, R132 ;  /* 0x000000140484723c */ /* 0x080fec0000001884 */
        /* <DEDUP_REMOVED lines=9> */
[----:B------:R-:W2:Y:S04]  /*6c80*/  LDSM.16.MT88.4 R4, [R210+0x1d000] ;  /* 0x01d00000d204783b */ /* 0x000ea80000004200 */
[----:B------:R-:W2:Y:S01]  /*6c90*/  LDSM.16.MT88.4 R24, [R210+0x1f000] ;  /* 0x01f00000d218783b */ /* 0x000ea20000004200 */
[-C--:B---3--:R-:W-:Y:S06]  /*6ca0*/  HMMA.16816.F32 R100, R32, R28.reuse, R100 ;  /* 0x0000001c2064723c */ /* 0x088fec0000001864 */
[C---:B----4-:R-:W-:Y:S06]  /*6cb0*/  HMMA.16816.F32 R104, R164.reuse, R28, R104 ;  /* 0x0000001ca468723c */ /* 0x050fec0000001868 */
[-C--:B------:R-:W-:Y:S06]  /*6cc0*/  HMMA.16816.F32 R108, R164, R30.reuse, R108 ;  /* 0x0000001ea46c723c */ /* 0x080fec000000186c */
[C---:B------:R-:W-:Y:S01]  /*6cd0*/  HMMA.16816.F32 R112, R32.reuse, R30, R112 ;  /* 0x0000001e2070723c */ /* 0x040fe20000001870 */
[----:B------:R-:W-:Y:S05]  /*6ce0*/  LDSM.16.MT88.4 R28, [R211+0x3000] ;  /* 0x00300000d31c783b */ /* 0x000fea0000004200 */
        /* <DEDUP_REMOVED lines=13> */
[----:B------:R-:W-:Y:S04]  /*6dc0*/  LDSM.16.MT88.4 R164, [R176+0x1800] ;  /* 0x00180000b0a4783b */ /* 0x000fe80000004200 */
[----:B------:R-:W-:Y:S01]  /*6dd0*/  LDSM.16.MT88.4 R176, [R176+0x3800] ;  /* 0x00380000b0b0783b */ /* 0x000fe20000004200 */
[----:B------:R-:W-:Y:S03]  /*6de0*/  HMMA.16816.F32 R160, R32, R22, R160 ;  /* 0x0000001620a0723c */ /* 0x000fe600000018a0 */
[----:B------:R2:W3:Y:S03]  /*6df0*/  LDSM.16.MT88.4 R20, [R211+0x1800] ;  /* 0x00180000d314783b */ /* 0x0004e60000004200 */
[-C--:B------:R-:W-:Y:S01]  /*6e00*/  HMMA.16816.F32 R100, R4, R12.reuse, R100 ;  /* 0x0000000c0464723c */ /* 0x080fe20000001864 */
[----:B------:R-:W4:Y:S05]  /*6e10*/  LDSM.16.MT88.4 R32, [R210+0x1f800] ;  /* 0x01f80000d220783b */ /* 0x000f2a0000004200 */
[C---:B------:R-:W-:Y:S06]  /*6e20*/  HMMA.16816.F32 R104, R24.reuse, R12, R104 ;  /* 0x0000000c1868723c */ /* 0x040fec0000001868 */
[-C--:B------:R-:W-:Y:S06]  /*6e30*/  HMMA.16816.F32 R108, R24, R14.reuse, R108 ;  /* 0x0000000e186c723c */ /* 0x080fec000000186c */
[C---:B------:R-:W-:Y:S05]  /*6e40*/  HMMA.16816.F32 R112, R4.reuse, R14, R112 ;  /* 0x0000000e0470723c */ /* 0x040fea0000001870 */
[----:B--2---:R-:W-:Y:S01]  /*6e50*/  IMAD.MOV.U32 R211, RZ, RZ, R0 ;  /* 0x000000ffffd37224 */ /* 0x004fe200078e0000 */
        /* <DEDUP_REMOVED lines=33> */
[----:B------:R-:W3:Y:S01]  /*7070*/  LDL R232, [R1+0x4] ;  /* 0x0000040001e87983 */ /* 0x000ee20000100800 */
        /* <DEDUP_REMOVED lines=45> */
[----:B------:R-:W-:Y:S01]  /*7350*/  STS [R247], R32 ;  /* 0x00000020f7007388 */ /* 0x000fe20000000800 */
[----:B------:R-:W-:Y:S01]  /*7360*/  FMUL.FTZ R134, R134, UR8 ;  /* 0x0000000886867c20 */ /* 0x000fe20008410000 */
[----:B------:R-:W-:Y:S01]  /*7370*/  FMUL.FTZ R15, R135, UR8 ;  /* 0x00000008870f7c20 */ /* 0x000fe20008410000 */
[----:B------:R-:W-:Y:S01]  /*7380*/  F2FP.F16.F32.PACK_AB R20, R20, R128 ;  /* 0x000000801414723e */ /* 0x000fe200000000ff */
[----:B------:R-:W-:Y:S01]  /*7390*/  STS [R247+0x400], R31 ;  /* 0x0004001ff7007388 */ /* 0x000fe20000000800 */
[----:B------:R-:W-:Y:S01]  /*73a0*/  FMUL.FTZ R144, R144, UR8 ;  /* 0x0000000890907c20 */ /* 0x000fe20008410000 */
[----:B------:R-:W-:Y:S01]  /*73b0*/  FMUL.FTZ R12, R145, UR8 ;  /* 0x00000008910c7c20 */ /* 0x000fe20008410000 */
[----:B------:R-:W-:Y:S01]  /*73c0*/  FMUL.FTZ R146, R146, UR8 ;  /* 0x0000000892927c20 */ /* 0x000fe20008410000 */
[----:B------:R-:W-:Y:S01]  /*73d0*/  STS [R251], R28 ;  /* 0x0000001cfb007388 */ /* 0x000fe20000000800 */
        /* <DEDUP_REMOVED lines=35> */
[----:B------:R-:W-:Y:S01]  /*7610*/  UISETP.NE.AND UP0, UPT, UR25, -0x1, UPT ;  /* 0xffffffff1900788c */ /* 0x000fe2000bf05270 */
[----:B------:R-:W-:-:S02]  /*7620*/  F2FP.F16.F32.PACK_AB R13, R13, R138 ;  /* 0x0000008a0d0d723e */ /* 0x000fc400000000ff */
[----:B------:R-:W-:Y:S02]  /*7630*/  F2FP.F16.F32.PACK_AB R10, R10, R140 ;  /* 0x0000008c0a0a723e */ /* 0x000fe400000000ff */
[----:B------:R-:W-:Y:S02]  /*7640*/  F2FP.F16.F32.PACK_AB R9, R9, R142 ;  /* 0x0000008e0909723e */ /* 0x000fe400000000ff */
[----:B------:R-:W-:Y:S02]  /*7650*/  F2FP.F16.F32.PACK_AB R8, R8, R148 ;  /* 0x000000940808723e */ /* 0x000fe400000000ff */
[----:B------:R-:W-:Y:S02]  /*7660*/  F2FP.F16.F32.PACK_AB R7, R7, R150 ;  /* 0x000000960707723e */ /* 0x000fe400000000ff */
[----:B------:R-:W-:Y:S01]  /*7670*/  F2FP.F16.F32.PACK_AB R4, R4, R160 ;  /* 0x000000a00404723e */ /* 0x000fe200000000ff */
[----:B------:R-:W-:Y:S01]  /*7680*/  @UP0 UIADD3 UR12, UR15, UR25, URZ ;  /* 0x000000190f0c0290 */ /* 0x000fe2000fffe03f */
[----:B------:R-:W-:Y:S01]  /*7690*/  F2FP.F16.F32.PACK_AB R3, R3, R162 ;  /* 0x000000a20303723e */ /* 0x000fe200000000ff */
[----:B------:R-:W-:Y:S01]  /*76a0*/  @UP0 ULDC.64 UR8, c[0x0][0x450] ;  /* 0x0001140000080ab9 */ /* 0x000fe20000000a00 */
[----:B------:R-:W-:Y:S01]  /*76b0*/  F2FP.F16.F32.PACK_AB R6, R6, R152 ;  /* 0x000000980606723e */ /* 0x000fe200000000ff */
[----:B------:R-:W-:Y:S01]  /*76c0*/  @UP0 UIMAD.WIDE.U32 UR10, UR12, UR8, URZ ;  /* 0x000000080c0a02a5 */ /* 0x000fe2000f8e003f */
[----:B------:R-:W-:Y:S01]  /*76d0*/  F2FP.F16.F32.PACK_AB R5, R5, R154 ;  /* 0x0000009a0505723e */ /* 0x000fe200000000ff */
[----:B------:R-:W-:Y:S01]  /*76e0*/  @UP0 UIMAD UR12, UR12, UR9, URZ ;  /* 0x000000090c0c02a4 */ /* 0x000fe2000f8e023f */
[----:B------:R-:W-:-:S02]  /*76f0*/  F2FP.F16.F32.PACK_AB R2, R2, R156 ;  /* 0x0000009c0202723e */ /* 0x000fc400000000ff */
[----:B------:R-:W-:Y:S01]  /*7700*/  F2FP.F16.F32.PACK_AB R0, R0, R158 ;  /* 0x0000009e0000723e */ /* 0x000fe200000000ff */
[----:B------:R-:W-:Y:S01]  /*7710*/  @UP0 UIADD3 UR21, UR11, UR12, URZ ;  /* 0x0000000c0b150290 */ /* 0x000fe2000fffe03f */
[----:B------:R-:W-:Y:S01]  /*7720*/  F2FP.F16.F32.PACK_AB R36, R37, R36 ;  /* 0x000000242524723e */ /* 0x000fe200000000ff */
[----:B------:R-:W-:Y:S01]  /*7730*/  @UP0 UMOV UR20, UR10 ;  /* 0x0000000a00140c82 */ /* 0x000fe20008000000 */
        /* <DEDUP_REMOVED lines=31> */
[----:B------:R-:W-:Y:S01]  /*7930*/  PLOP3.LUT P0, PT, PT, PT, UP0, 0x80, 0x0 ;  /* 0x000000000000781c */ /* 0x000fe20003f0f008 */
[----:B--2---:R-:W-:Y:S04]  /*7940*/  STS [R233], R27 ;  /* 0x0000001be9007388 */ /* 0x004fe80000000800 */
[----:B------:R-:W-:Y:S04]  /*7950*/  STS [R247+0x2000], R30 ;  /* 0x0020001ef7007388 */ /* 0x000fe80000000800 */
[----:B------:R-:W-:Y:S04]  /*7960*/  STS [R247+0x2400], R29 ;  /* 0x0024001df7007388 */ /* 0x000fe80000000800 */
[----:B------:R-:W-:Y:S04]  /*7970*/  STS [R251+0x2000], R26 ;  /* 0x0020001afb007388 */ /* 0x000fe80000000800 */
[----:B------:R-:W-:Y:S04]  /*7980*/  STS [R251+0x2400], R25 ;  /* 0x00240019fb007388 */ /* 0x000fe80000000800 */
[----:B------:R-:W-:Y:S04]  /*7990*/  STS [R248], R24 ;  /* 0x00000018f8007388 */ /* 0x000fe80000000800 */
[----:B------:R-:W-:Y:S04]  /*79a0*/  STS [R248+0x400], R23 ;  /* 0x00040017f8007388 */ /* 0x000fe80000000800 */
[----:B------:R-:W-:Y:S04]  /*79b0*/  STS [R252], R20 ;  /* 0x00000014fc007388 */ /* 0x000fe80000000800 */
[----:B---3--:R-:W-:Y:S04]  /*79c0*/  STS [R232], R19 ;  /* 0x00000013e8007388 */ /* 0x008fe80000000800 */
        /* <DEDUP_REMOVED lines=20> */
[----:B------:R2:W-:Y:S04]  /*7b10*/  STS [R247+0x8000], R36 ;  /* 0x00800024f7007388 */ /* 0x0005e80000000800 */
[----:B------:R2:W-:Y:S04]  /*7b20*/  STS [R247+0x8400], R38 ;  /* 0x00840026f7007388 */ /* 0x0005e80000000800 */
[----:B------:R2:W-:Y:S04]  /*7b30*/  STS [R251+0x8000], R48 ;  /* 0x00800030fb007388 */ /* 0x0005e80000000800 */
[----:B------:R2:W-:Y:S04]  /*7b40*/  STS [R233+0x8000], R50 ;  /* 0x00800032e9007388 */ /* 0x0005e80000000800 */
[----:B------:R2:W-:Y:S04]  /*7b50*/  STS [R247+0xa000], R40 ;  /* 0x00a00028f7007388 */ /* 0x0005e80000000800 */
[----:B------:R2:W-:Y:S01]  /*7b60*/  STS [R247+0xa400], R42 ;  /* 0x00a4002af7007388 */ /* 0x0005e20000000800 */
[----:B-1----:R-:W1:Y:S03]  /*7b70*/  S2R R0, SR_TID.X ;  /* 0x0000000000007919 */ /* 0x002e660000002100 */
        /* <DEDUP_REMOVED lines=8> */
[----:B-1----:R-:W-:-:S03]  /*7c00*/  SHF.R.S32.HI R2, RZ, 0x1f, R0 ;  /* 0x0000001fff027819 */ /* 0x002fc60000011400 */
[----:B------:R2:W-:Y:S01]  /*7c10*/  STS [R252+0xa000], R60 ;  /* 0x00a0003cfc007388 */ /* 0x0005e20000000800 */
[----:B------:R-:W-:-:S03]  /*7c20*/  LEA.HI R2, R2, R0, RZ, 0x3 ;  /* 0x0000000002027211 */ /* 0x000fc600078f18ff */
        /* <DEDUP_REMOVED lines=23> */
[----:B------:R-:W-:-:S03]  /*7da0*/  UIMAD UR14, UR15, UR9, UR12 ;  /* 0x000000090f0e72a4 */ /* 0x000fc6000f8e020c */
[----:B------:R-:W-:Y:S01]  /*7db0*/  ULDC.64 UR12, c[0x0][0x438] ;  /* 0x00010e00000c7ab9 */ /* 0x000fe20000000a00 */
[----:B------:R-:W-:Y:S02]  /*7dc0*/  UIADD3 UR11, UR11, UR14, URZ ;  /* 0x0000000e0b0b7290 */ /* 0x000fe4000fffe03f */
[----:B------:R-:W-:Y:S02]  /*7dd0*/  UIMAD UR14, UR16, UR12, URZ ;  /* 0x0000000c100e72a4 */ /* 0x000fe4000f8e023f */
[----:B------:R-:W-:Y:S02]  /*7de0*/  UIMAD.WIDE.U32 UR10, UR44, UR12, UR10 ;  /* 0x0000000c2c0a72a5 */ /* 0x000fe4000f8e000a */
[----:B------:R-:W-:-:S04]  /*7df0*/  UIMAD UR13, UR44, UR13, UR14 ;  /* 0x0000000d2c0d72a4 */ /* 0x000fc8000f8e020e */
[----:B------:R-:W-:Y:S01]  /*7e00*/  UIADD3 UR21, UR11, UR13, URZ ;  /* 0x0000000d0b157290 */ /* 0x000fe2000fffe03f */
[----:B------:R-:W-:-:S11]  /*7e10*/  UMOV UR20, UR10 ;  /* 0x0000000a00147c82 */ /* 0x000fd60008000000 */
.L_x_278:
[----:B------:R-:W-:Y:S01]  /*7e20*/  @UP0 UIADD3 UR13, UR15, UR25, URZ ;  /* 0x000000190f0d0290 */ /* 0x000fe2000fffe03f */
[----:B------:R-:W-:Y:S01]  /*7e30*/  LOP3.LUT R3, R2, 0xfffffff8, RZ, 0xc0, !PT ;  /* 0xfffffff802037812 */ /* 0x000fe200078ec0ff */
[----:B------:R-:W-:Y:S01]  /*7e40*/  @UP0 ULDC.64 UR10, c[0x0][0x458] ;  /* 0x00011600000a0ab9 */ /* 0x000fe20000000a00 */
[----:B------:R-:W-:Y:S02]  /*7e50*/  USHF.L.U32 UR12, UR24, 0x7, URZ ;  /* 0x00000007180c7899 */ /* 0x000fe4000800063f */
[----:B------:R-:W-:Y:S01]  /*7e60*/  @UP0 UIMAD.WIDE.U32 UR16, UR13, UR10, URZ ;  /* 0x0000000a0d1002a5 */ /* 0x000fe2000f8e003f */
[----:B------:R-:W-:Y:S01]  /*7e70*/  IMAD.IADD R3, R0, 0x1, -R3 ;  /* 0x0000000100037824 */ /* 0x000fe200078e0a03 */
[----:B------:R-:W-:Y:S01]  /*7e80*/  @UP0 UIMAD UR13, UR13, UR11, URZ ;  /* 0x0000000b0d0d02a4 */ /* 0x000fe2000f8e023f */
[----:B------:R-:W-:-:S03]  /*7e90*/  LEA R0, R246, UR4, 0x1 ;  /* 0x00000004f6007c11 */ /* 0x000fc6000f8e08ff */
[----:B------:R-:W-:-:S03]  /*7ea0*/  @UP0 UIADD3 UR18, UR17, UR13, URZ ;  /* 0x0000000d11120290 */ /* 0x000fc6000fffe03f */
[----:B------:R-:W-:Y:S01]  /*7eb0*/  @UP0 UMOV UR17, UR16 ;  /* 0x0000001000110c82 */ /* 0x000fe20008000000 */
[----:B------:R-:W-:Y:S08]  /*7ec0*/  @P0 BRA `(.L_x_279) ;  /* 0x0000000000380947 */ /* 0x000ff00003800000 */
[----:B------:R-:W-:Y:S01]  /*7ed0*/  USHF.R.S32.HI UR13, URZ, 0x1f, UR15 ;  /* 0x0000001f3f0d7899 */ /* 0x000fe2000801140f */
[----:B------:R-:W-:Y:S01]  /*7ee0*/  ULDC.64 UR10, c[0x0][0x458] ;  /* 0x00011600000a7ab9 */ /* 0x000fe20000000a00 */
[----:B------:R-:W-:Y:S02]  /*7ef0*/  USHF.R.S32.HI UR22, URZ, 0x1f, UR44 ;  /* 0x0000001f3f167899 */ /* 0x000fe4000801142c */
[----:B------:R-:W-:Y:S02]  /*7f00*/  UIMAD UR13, UR13, UR10, URZ ;  /* 0x0000000a0d0d72a4 */ /* 0x000fe4000f8e023f */
[----:B------:R-:W-:Y:S02]  /*7f10*/  UIMAD.WIDE.U32 UR16, UR15, UR10, URZ ;  /* 0x0000000a0f1072a5 */ /* 0x000fe4000f8e003f */
[----:B------:R-:W-:Y:S01]  /*7f20*/  UIMAD UR13, UR15, UR11, UR13 ;  /* 0x0000000b0f0d72a4 */ /* 0x000fe2000f8e020d */
[----:B------:R-:W-:-:S03]  /*7f30*/  ULDC.64 UR18, c[0x0][0x440] ;  /* 0x0001100000127ab9 */ /* 0x000fc60000000a00 */
[----:B------:R-:W-:Y:S01]  /*7f40*/  UIADD3 UR15, UR17, UR13, URZ ;  /* 0x0000000d110f7290 */ /* 0x000fe2000fffe03f */
[----:B------:R-:W-:Y:S01]  /*7f50*/  UMOV UR14, UR16 ;  /* 0x00000010000e7c82 */ /* 0x000fe20008000000 */
[----:B------:R-:W-:Y:S02]  /*7f60*/  UIMAD UR13, UR22, UR18, URZ ;  /* 0x00000012160d72a4 */ /* 0x000fe4000f8e023f */
[----:B------:R-:W-:Y:S02]  /*7f70*/  UIMAD.WIDE.U32 UR14, UR44, UR18, UR14 ;  /* 0x000000122c0e72a5 */ /* 0x000fe4000f8e000e */
[----:B------:R-:W-:-:S04]  /*7f80*/  UIMAD UR13, UR44, UR19, UR13 ;  /* 0x000000132c0d72a4 */ /* 0x000fc8000f8e020d */
[----:B------:R-:W-:Y:S01]  /*7f90*/  UIADD3 UR18, UR15, UR13, URZ ;  /* 0x0000000d0f127290 */ /* 0x000fe2000fffe03f */
[----:B------:R-:W-:-:S11]  /*7fa0*/  UMOV UR17, UR14 ;  /* 0x0000000e00117c82 */ /* 0x000fd60008000000 */
.L_x_279:
[----:B------:R-:W-:Y:S01]  /*7fb0*/  BAR.SYNC.DEFER_BLOCKING 0x0 ;  /* 0x0000000000007b1d */ /* 0x000fe20000010000 */
[----:B------:R-:W-:Y:S01]  /*7fc0*/  IMAD.SHL.U32 R10, R3, 0x8, RZ ;  /* 0x00000008030a7824 */ /* 0x000fe200078e00ff */
[----:B------:R-:W-:Y:S01]  /*7fd0*/  USHF.R.S32.HI UR13, URZ, 0x1f, UR12 ;  /* 0x0000001f3f0d7899 */ /* 0x000fe2000801140c */
[----:B------:R-:W-:Y:S01]  /*7fe0*/  IMAD.U32 R3, RZ, RZ, UR8 ;  /* 0x00000008ff037e24 */ /* 0x000fe2000f8e00ff */
[----:B------:R-:W-:Y:S01]  /*7ff0*/  UIMAD UR5, UR24, -0x80, UR5 ;  /* 0xffffff80180578a4 */ /* 0x000fe2000f8e0205 */
[----:B------:R-:W-:Y:S01]  /*8000*/  SHF.R.S32.HI R2, RZ, 0x3, R2 ;  /* 0x00000003ff027819 */ /* 0x000fe20000011402 */
[----:B------:R-:W-:Y:S01]  /*8010*/  UIMAD UR14, UR13, UR8, URZ ;  /* 0x000000080d0e72a4 */ /* 0x000fe2000f8e023f */
[--C-:B------:R-:W-:Y:S01]  /*8020*/  SHF.R.S32.HI R11, RZ, 0x1f, R10.reuse ;  /* 0x0000001fff0b7819 */ /* 0x100fe2000001140a */
[----:B------:R-:W-:Y:S01]  /*8030*/  USHF.R.S32.HI UR16, URZ, 0x1f, UR57 ;  /* 0x0000001f3f107899 */ /* 0x000fe20008011439 */
[----:B------:R-:W-:Y:S01]  /*8040*/  BSSY B0, `(.L_x_280) ;  /* 0x000002a000007945 */ /* 0x000fe20003800000 */
[----:B------:R-:W-:Y:S01]  /*8050*/  UIMAD UR14, UR12, UR9, UR14 ;  /* 0x000000090c0e72a4 */ /* 0x000fe2000f8e020e */
[----:B------:R-:W-:Y:S01]  /*8060*/  ISETP.GE.AND P4, PT, R2, UR5, PT ;  /* 0x0000000502007c0c */ /* 0x000fe2000bf86270 */
[----:B------:R-:W-:Y:S01]  /*8070*/  IMAD.WIDE.U32 R4, R3, UR12, R10 ;  /* 0x0000000c03047c25 */ /* 0x000fe2000f8e000a */
[----:B------:R-:W-:-:S03]  /*8080*/  SHF.R.S32.HI R21, RZ, 0x1f, R2 ;  /* 0x0000001fff157819 */ /* 0x000fc60000011402 */
[----:B------:R-:W-:Y:S01]  /*8090*/  MOV R3, UR14 ;  /* 0x0000000e00037c02 */ /* 0x000fe20008000f00 */
[----:B------:R-:W-:Y:S01]  /*80a0*/  ULDC.64 UR14, c[0x0][0x468] ;  /* 0x00011a00000e7ab9 */ /* 0x000fe20000000a00 */
[----:B------:R-:W-:Y:S01]  /*80b0*/  IADD3 R4, P0, R4, UR20, RZ ;  /* 0x0000001404047c10 */ /* 0x000fe2000ff1e0ff */
[----:B------:R-:W-:Y:S01]  /*80c0*/  UIMAD UR16, UR16, UR14, URZ ;  /* 0x0000000e101072a4 */ /* 0x000fe2000f8e023f */
[----:B------:R-:W-:Y:S02]  /*80d0*/  VIADD R6, R2, 0x20 ;  /* 0x0000002002067836 */ /* 0x000fe40000000000 */
[----:B------:R-:W-:Y:S01]  /*80e0*/  IADD3.X R5, R5, UR21, R3, P0, !PT ;  /* 0x0000001505057c10 */ /* 0x000fe200087fe403 */
[----:B------:R-:W-:Y:S01]  /*80f0*/  IMAD.U32 R3, RZ, RZ, UR14 ;  /* 0x0000000eff037e24 */ /* 0x000fe2000f8e00ff */
[----:B------:R1:W3:Y:S01]  /*8100*/  LDS.128 R28, [R0+0xd000] ;  /* 0x00d00000001c7984 */ /* 0x0002e20000000c00 */
[----:B------:R-:W-:Y:S01]  /*8110*/  UIMAD UR15, UR57, UR15, UR16 ;  /* 0x0000000f390f72a4 */ /* 0x000fe2000f8e0210 */
[----:B------:R-:W-:Y:S01]  /*8120*/  ISETP.GE.AND P3, PT, R6, UR5, PT ;  /* 0x0000000506007c0c */ /* 0x000fe2000bf66270 */
[----:B------:R-:W-:Y:S01]  /*8130*/  IMAD.WIDE.U32 R4, R3, UR57, R4 ;  /* 0x0000003903047c25 */ /* 0x000fe2000f8e0004 */
[----:B------:R1:W4:Y:S03]  /*8140*/  LDS.128 R24, [R0+0x11000] ;  /* 0x0110000000187984 */ /* 0x0003260000000c00 */
[C---:B------:R-:W-:Y:S01]  /*8150*/  VIADD R7, R2.reuse, 0x40 ;  /* 0x0000004002077836 */ /* 0x040fe20000000000 */
[----:B--2---:R1:W2:Y:S01]  /*8160*/  LDS.128 R36, [R0+0x15000] ;  /* 0x0150000000247984 */ /* 0x0042a20000000c00 */
[----:B------:R-:W-:Y:S01]  /*8170*/  VIADD R6, R2, 0x60 ;  /* 0x0000006002067836 */ /* 0x000fe20000000000 */
[----:B------:R-:W-:-:S02]  /*8180*/  IADD3 R20, R5, UR15, RZ ;  /* 0x0000000f05147c10 */ /* 0x000fc4000fffe0ff */
[----:B------:R1:W1:Y:S01]  /*8190*/  LDS.128 R44, [R0+0x16000] ;  /* 0x01600000002c7984 */ /* 0x0002620000000c00 */
[----:B------:R-:W-:Y:S02]  /*81a0*/  ISETP.GE.AND P2, PT, R7, UR5, PT ;  /* 0x0000000507007c0c */ /* 0x000fe4000bf46270 */
[----:B------:R-:W-:Y:S01]  /*81b0*/  ISETP.GE.AND P1, PT, R6, UR5, PT ;  /* 0x0000000506007c0c */ /* 0x000fe2000bf26270 */
[----:B------:R1:W1:Y:S04]  /*81c0*/  LDS.128 R52, [R0+0x17000] ;  /* 0x0170000000347984 */ /* 0x0002680000000c00 */
[----:B------:R1:W1:Y:S04]  /*81d0*/  LDS.128 R32, [R0+0x19000] ;  /* 0x0190000000207984 */ /* 0x0002680000000c00 */
[----:B------:R1:W1:Y:S04]  /*81e0*/  LDS.128 R40, [R0+0x1a000] ;  /* 0x01a0000000287984 */ /* 0x0002680000000c00 */
[----:B------:R1:W1:Y:S01]  /*81f0*/  LDS.128 R48, [R0+0x1b000] ;  /* 0x01b0000000307984 */ /* 0x0002620000000c00 */
[----:B------:R-:W-:Y:S05]  /*8200*/  @P4 BRA `(.L_x_281) ;  /* 0x0000000000344947 */ /* 0x000fea0003800000 */
[----:B------:R-:W3:Y:S01]  /*8210*/  LDS.128 R12, [R0+0xc000] ;  /* 0x00c00000000c7984 */ /* 0x000ee20000000c00 */
[----:B------:R-:W-:Y:S01]  /*8220*/  MOV R6, R4 ;  /* 0x0000000400067202 */ /* 0x000fe20000000f00 */
[----:B------:R-:W-:Y:S01]  /*8230*/  IMAD R3, R21, UR8, RZ ;  /* 0x0000000815037c24 */ /* 0x000fe2000f8e02ff */
[----:B------:R-:W-:Y:S01]  /*8240*/  MOV R7, R20 ;  /* 0x0000001400077202 */ /* 0x000fe20000000f00 */
[----:B------:R-:W4:Y:S01]  /*8250*/  LDS.128 R16, [R0+0x10000] ;  /* 0x0100000000107984 */ /* 0x000f220000000c00 */
[----:B------:R-:W-:Y:S01]  /*8260*/  ULDC.64 UR14, c[0x0][0x3f0] ;  /* 0x0000fc00000e7ab9 */ /* 0x000fe20000000a00 */
[C---:B------:R-:W-:Y:S02]  /*8270*/  IMAD R3, R2.reuse, UR9, R3 ;  /* 0x0000000902037c24 */ /* 0x040fe4000f8e0203 */
[----:B------:R-:W-:-:S05]  /*8280*/  IMAD.WIDE.U32 R6, R2, UR8, R6 ;  /* 0x0000000802067c25 */ /* 0x000fca000f8e0006 */
[----:B------:R-:W-:Y:S02]  /*8290*/  IADD3 R3, R7, R3, RZ ;  /* 0x0000000307037210 */ /* 0x000fe40007ffe0ff */
[----:B------:R-:W-:-:S04]  /*82a0*/  LEA R8, P0, R6, UR14, 0x1 ;  /* 0x0000000e06087c11 */ /* 0x000fc8000f8008ff */
[----:B------:R-:W-:-:S05]  /*82b0*/  LEA.HI.X R9, R6, UR15, R3, 0x1, P0 ;  /* 0x0000000f06097c11 */ /* 0x000fca00080f0c03 */
[----:B---3--:R3:W-:Y:S04]  /*82c0*/  STG.E.128 desc[UR6][R8.64], R12 ;  /* 0x0000000c08007986 */ /* 0x0087e8000c101d06 */
[----:B----4-:R3:W-:Y:S02]  /*82d0*/  STG.E.128 desc[UR6][R8.64+0x80], R16 ;  /* 0x0000801008007986 */ /* 0x0107e4000c101d06 */
.L_x_281:
[----:B------:R-:W-:Y:S05]  /*82e0*/  BSYNC B0 ;  /* 0x0000000000007941 */ /* 0x000fea0003800000 */
.L_x_280:
[----:B------:R-:W-:Y:S04]  /*82f0*/  BSSY B0, `(.L_x_282) ;  /* 0x000000f000007945 */ /* 0x000fe80003800000 */
[----:B------:R-:W-:Y:S05]  /*8300*/  @P3 BRA `(.L_x_283) ;  /* 0x0000000000343947 */ /* 0x000fea0003800000 */
[----:B------:R-:W-:Y:S01]  /*8310*/  IADD3 R3, P0, R2, 0x20, RZ ;  /* 0x0000002002037810 */ /* 0x000fe20007f1e0ff */
[----:B------:R-:W-:Y:S01]  /*8320*/  ULDC.64 UR14, c[0x0][0x3f0] ;  /* 0x0000fc00000e7ab9 */ /* 0x000fe20000000a00 */
[----:B------:R-:W-:-:S03]  /*8330*/  MOV R7, R20 ;  /* 0x0000001400077202 */ /* 0x000fc60000000f00 */
[----:B------:R-:W-:-:S04]  /*8340*/  IMAD.X R6, RZ, RZ, R21, P0 ;  /* 0x000000ffff067224 */ /* 0x000fc800000e0615 */
[----:B---3--:R-:W-:Y:S02]  /*8350*/  IMAD R8, R6, UR8, RZ ;  /* 0x0000000806087c24 */ /* 0x008fe4000f8e02ff */
[----:B------:R-:W-:-:S04]  /*8360*/  IMAD.MOV.U32 R6, RZ, RZ, R4 ;  /* 0x000000ffff067224 */ /* 0x000fc800078e0004 */
[----:B------:R-:W-:-:S04]  /*8370*/  IMAD.WIDE.U32 R6, R3, UR8, R6 ;  /* 0x0000000803067c25 */ /* 0x000fc8000f8e0006 */
[----:B------:R-:W-:Y:S01]  /*8380*/  IMAD R3, R3, UR9, R8 ;  /* 0x0000000903037c24 */ /* 0x000fe2000f8e0208 */
[----:B------:R-:W-:-:S04]  /*8390*/  LEA R8, P0, R6, UR14, 0x1 ;  /* 0x0000000e06087c11 */ /* 0x000fc8000f8008ff */
[----:B------:R-:W-:-:S04]  /*83a0*/  IADD3 R3, R7, R3, RZ ;  /* 0x0000000307037210 */ /* 0x000fc80007ffe0ff */
[----:B------:R-:W-:-:S05]  /*83b0*/  LEA.HI.X R9, R6, UR15, R3, 0x1, P0 ;  /* 0x0000000f06097c11 */ /* 0x000fca00080f0c03 */
[----:B------:R3:W-:Y:S04]  /*83c0*/  STG.E.128 desc[UR6][R8.64], R28 ;  /* 0x0000001c08007986 */ /* 0x0007e8000c101d06 */
[----:B----4-:R3:W-:Y:S02]  /*83d0*/  STG.E.128 desc[UR6][R8.64+0x80], R24 ;  /* 0x0000801808007986 */ /* 0x0107e4000c101d06 */
.L_x_283:
[----:B------:R-:W-:Y:S05]  /*83e0*/  BSYNC B0 ;  /* 0x0000000000007941 */ /* 0x000fea0003800000 */
.L_x_282:
[----:B---3--:R3:W1:Y:S01]  /*83f0*/  LDS.128 R16, [R0+0xe000] ;  /* 0x00e0000000107984 */ /* 0x0086620000000c00 */
[----:B------:R-:W-:Y:S03]  /*8400*/  BSSY B0, `(.L_x_284) ;  /* 0x0000010000007945 */ /* 0x000fe60003800000 */
[----:B------:R3:W1:Y:S01]  /*8410*/  LDS.128 R12, [R0+0x12000] ;  /* 0x01200000000c7984 */ /* 0x0006620000000c00 */
[----:B------:R-:W-:Y:S05]  /*8420*/  @P2 BRA `(.L_x_285) ;  /* 0x0000000000342947 */ /* 0x000fea0003800000 */
[----:B------:R-:W-:Y:S01]  /*8430*/  IADD3 R3, P0, R2, 0x40, RZ ;  /* 0x0000004002037810 */ /* 0x000fe20007f1e0ff */
[----:B------:R-:W-:Y:S01]  /*8440*/  ULDC.64 UR14, c[0x0][0x3f0] ;  /* 0x0000fc00000e7ab9 */ /* 0x000fe20000000a00 */
[----:B------:R-:W-:-:S03]  /*8450*/  MOV R7, R20 ;  /* 0x0000001400077202 */ /* 0x000fc60000000f00 */
[----:B------:R-:W-:-:S04]  /*8460*/  IMAD.X R6, RZ, RZ, R21, P0 ;  /* 0x000000ffff067224 */ /* 0x000fc800000e0615 */
[----:B------:R-:W-:Y:S02]  /*8470*/  IMAD R8, R6, UR8, RZ ;  /* 0x0000000806087c24 */ /* 0x000fe4000f8e02ff */
[----:B------:R-:W-:-:S04]  /*8480*/  IMAD.MOV.U32 R6, RZ, RZ, R4 ;  /* 0x000000ffff067224 */ /* 0x000fc800078e0004 */
[----:B------:R-:W-:-:S04]  /*8490*/  IMAD.WIDE.U32 R6, R3, UR8, R6 ;  /* 0x0000000803067c25 */ /* 0x000fc8000f8e0006 */
[----:B------:R-:W-:Y:S01]  /*84a0*/  IMAD R3, R3, UR9, R8 ;  /* 0x0000000903037c24 */ /* 0x000fe2000f8e0208 */
[----:B------:R-:W-:-:S04]  /*84b0*/  LEA R8, P0, R6, UR14, 0x1 ;  /* 0x0000000e06087c11 */ /* 0x000fc8000f8008ff */
[----:B------:R-:W-:-:S04]  /*84c0*/  IADD3 R3, R7, R3, RZ ;  /* 0x0000000307037210 */ /* 0x000fc80007ffe0ff */
[----:B------:R-:W-:-:S05]  /*84d0*/  LEA.HI.X R9, R6, UR15, R3, 0x1, P0 ;  /* 0x0000000f06097c11 */ /* 0x000fca00080f0c03 */
[----:B-1----:R1:W-:Y:S04]  /*84e0*/  STG.E.128 desc[UR6][R8.64], R16 ;  /* 0x0000001008007986 */ /* 0x0023e8000c101d06 */
[----:B------:R1:W-:Y:S02]  /*84f0*/  STG.E.128 desc[UR6][R8.64+0x80], R12 ;  /* 0x0000800c08007986 */ /* 0x0003e4000c101d06 */
.L_x_285:
[----:B------:R-:W-:Y:S05]  /*8500*/  BSYNC B0 ;  /* 0x0000000000007941 */ /* 0x000fea0003800000 */
.L_x_284:
[----:B-1----:R1:W1:Y:S01]  /*8510*/  LDS.128 R16, [R0+0xf000] ;  /* 0x00f0000000107984 */ /* 0x0022620000000c00 */
[----:B------:R-:W-:Y:S03]  /*8520*/  BSSY B0, `(.L_x_286) ;  /* 0x0000010000007945 */ /* 0x000fe60003800000 */
[----:B------:R1:W1:Y:S01]  /*8530*/  LDS.128 R12, [R0+0x13000] ;  /* 0x01300000000c7984 */ /* 0x0002620000000c00 */
[----:B------:R-:W-:Y:S05]  /*8540*/  @P1 BRA `(.L_x_287) ;  /* 0x0000000000341947 */ /* 0x000fea0003800000 */
[----:B------:R-:W-:Y:S01]  /*8550*/  IADD3 R3, P0, R2, 0x60, RZ ;  /* 0x0000006002037810 */ /* 0x000fe20007f1e0ff */
[----:B------:R-:W-:Y:S01]  /*8560*/  IMAD.MOV.U32 R6, RZ, RZ, R4 ;  /* 0x000000ffff067224 */ /* 0x000fe200078e0004 */
[----:B------:R-:W-:Y:S01]  /*8570*/  MOV R7, R20 ;  /* 0x0000001400077202 */ /* 0x000fe20000000f00 */
[----:B------:R-:W-:Y:S02]  /*8580*/  ULDC.64 UR14, c[0x0][0x3f0] ;  /* 0x0000fc00000e7ab9 */ /* 0x000fe40000000a00 */
[----:B------:R-:W-:Y:S02]  /*8590*/  IMAD.X R5, RZ, RZ, R21, P0 ;  /* 0x000000ffff057224 */ /* 0x000fe400000e0615 */
[----:B------:R-:W-:-:S04]  /*85a0*/  IMAD.WIDE.U32 R6, R3, UR8, R6 ;  /* 0x0000000803067c25 */ /* 0x000fc8000f8e0006 */
[----:B------:R-:W-:Y:S01]  /*85b0*/  IMAD R5, R5, UR8, RZ ;  /* 0x0000000805057c24 */ /* 0x000fe2000f8e02ff */
[----:B------:R-:W-:-:S03]  /*85c0*/  LEA R4, P0, R6, UR14, 0x1 ;  /* 0x0000000e06047c11 */ /* 0x000fc6000f8008ff */
[----:B------:R-:W-:-:S05]  /*85d0*/  IMAD R3, R3, UR9, R5 ;  /* 0x0000000903037c24 */ /* 0x000fca000f8e0205 */
[----:B------:R-:W-:-:S04]  /*85e0*/  IADD3 R3, R7, R3, RZ ;  /* 0x0000000307037210 */ /* 0x000fc80007ffe0ff */
[----:B------:R-:W-:-:S05]  /*85f0*/  LEA.HI.X R5, R6, UR15, R3, 0x1, P0 ;  /* 0x0000000f06057c11 */ /* 0x000fca00080f0c03 */
[----:B-1----:R1:W-:Y:S04]  /*8600*/  STG.E.128 desc[UR6][R4.64], R16 ;  /* 0x0000001004007986 */ /* 0x0023e8000c101d06 */
[----:B------:R1:W-:Y:S02]  /*8610*/  STG.E.128 desc[UR6][R4.64+0x80], R12 ;  /* 0x0000800c04007986 */ /* 0x0003e4000c101d06 */
.L_x_287:
[----:B------:R-:W-:Y:S05]  /*8620*/  BSYNC B0 ;  /* 0x0000000000007941 */ /* 0x000fea0003800000 */
.L_x_286:
[----:B------:R-:W-:Y:S01]  /*8630*/  IMAD.U32 R3, RZ, RZ, UR10 ;  /* 0x0000000aff037e24 */ /* 0x000fe2000f8e00ff */
[----:B------:R-:W-:Y:S01]  /*8640*/  UIMAD UR13, UR13, UR10, URZ ;  /* 0x0000000a0d0d72a4 */ /* 0x000fe2000f8e023f */
[----:B-1----:R-:W1:Y:S01]  /*8650*/  LDS.128 R16, [R0+0x14000] ;  /* 0x0140000000107984 */ /* 0x002e620000000c00 */
[----:B------:R-:W-:Y:S01]  /*8660*/  USHF.R.S32.HI UR5, URZ, 0x1f, UR57 ;  /* 0x0000001f3f057899 */ /* 0x000fe20008011439 */
[----:B------:R-:W-:Y:S01]  /*8670*/  IMAD.WIDE.U32 R4, R3, UR12, R10 ;  /* 0x0000000c03047c25 */ /* 0x000fe2000f8e000a */
[----:B------:R-:W-:Y:S01]  /*8680*/  UIMAD UR12, UR12, UR11, UR13 ;  /* 0x0000000b0c0c72a4 */ /* 0x000fe2000f8e020d */
[----:B------:R3:W1:Y:S01]  /*8690*/  LDS.128 R12, [R0+0x18000] ;  /* 0x01800000000c7984 */ /* 0x0006620000000c00 */
[----:B------:R-:W-:Y:S01]  /*86a0*/  ULDC.64 UR8, c[0x0][0x470] ;  /* 0x00011c0000087ab9 */ /* 0x000fe20000000a00 */
[----:B------:R-:W-:Y:S01]  /*86b0*/  BSSY B0, `(.L_x_288) ;  /* 0x0000015000007945 */ /* 0x000fe20003800000 */
[----:B------:R-:W-:Y:S01]  /*86c0*/  IADD3 R4, P0, R4, UR17, RZ ;  /* 0x0000001104047c10 */ /* 0x000fe2000ff1e0ff */
[----:B------:R-:W-:Y:S01]  /*86d0*/  UIMAD UR5, UR5, UR8, URZ ;  /* 0x00000008050572a4 */ /* 0x000fe2000f8e023f */
[----:B------:R-:W-:-:S03]  /*86e0*/  IMAD.U32 R3, RZ, RZ, UR12 ;  /* 0x0000000cff037e24 */ /* 0x000fc6000f8e00ff */
[----:B------:R-:W-:Y:S02]  /*86f0*/  UIMAD UR9, UR57, UR9, UR5 ;  /* 0x00000009390972a4 */ /* 0x000fe4000f8e0205 */
[----:B------:R-:W-:Y:S02]  /*8700*/  IADD3.X R5, R5, UR18, R3, P0, !PT ;  /* 0x0000001205057c10 */ /* 0x000fe400087fe403 */
[----:B---3--:R-:W-:-:S05]  /*8710*/  MOV R0, UR8 ;  /* 0x0000000800007c02 */ /* 0x008fca0008000f00 */
[----:B------:R-:W-:-:S05]  /*8720*/  IMAD.WIDE.U32 R4, R0, UR57, R4 ;  /* 0x0000003900047c25 */ /* 0x000fca000f8e0004 */
[----:B------:R-:W-:Y:S01]  /*8730*/  IADD3 R3, R5, UR9, RZ ;  /* 0x0000000905037c10 */ /* 0x000fe2000fffe0ff */
[----:B------:R-:W-:Y:S06]  /*8740*/  @P4 BRA `(.L_x_289) ;  /* 0x00000000002c4947 */ /* 0x000fec0003800000 */
[----:B------:R-:W-:Y:S01]  /*8750*/  MOV R6, R4 ;  /* 0x0000000400067202 */ /* 0x000fe20000000f00 */
[----:B------:R-:W-:Y:S01]  /*8760*/  IMAD R0, R21, UR10, RZ ;  /* 0x0000000a15007c24 */ /* 0x000fe2000f8e02ff */
[----:B------:R-:W-:Y:S01]  /*8770*/  MOV R7, R3 ;  /* 0x0000000300077202 */ /* 0x000fe20000000f00 */
[----:B------:R-:W-:Y:S02]  /*8780*/  ULDC.64 UR8, c[0x0][0x3f8] ;  /* 0x0000fe0000087ab9 */ /* 0x000fe40000000a00 */
[C---:B------:R-:W-:Y:S02]  /*8790*/  IMAD R0, R2.reuse, UR11, R0 ;  /* 0x0000000b02007c24 */ /* 0x040fe4000f8e0200 */
[----:B------:R-:W-:-:S05]  /*87a0*/  IMAD.WIDE.U32 R6, R2, UR10, R6 ;  /* 0x0000000a02067c25 */ /* 0x000fca000f8e0006 */
[----:B------:R-:W-:Y:S02]  /*87b0*/  IADD3 R0, R7, R0, RZ ;  /* 0x0000000007007210 */ /* 0x000fe40007ffe0ff */
[----:B------:R-:W-:-:S04]  /*87c0*/  LEA R8, P0, R6, UR8, 0x1 ;  /* 0x0000000806087c11 */ /* 0x000fc8000f8008ff */
[----:B------:R-:W-:-:S05]  /*87d0*/  LEA.HI.X R9, R6, UR9, R0, 0x1, P0 ;  /* 0x0000000906097c11 */ /* 0x000fca00080f0c00 */
[----:B-1----:R3:W-:Y:S04]  /*87e0*/  STG.E.128 desc[UR6][R8.64], R16 ;  /* 0x0000001008007986 */ /* 0x0027e8000c101d06 */
[----:B------:R3:W-:Y:S02]  /*87f0*/  STG.E.128 desc[UR6][R8.64+0x80], R12 ;  /* 0x0000800c08007986 */ /* 0x0007e4000c101d06 */
.L_x_289:
[----:B------:R-:W-:Y:S05]  /*8800*/  BSYNC B0 ;  /* 0x0000000000007941 */ /* 0x000fea0003800000 */
.L_x_288:
        /* <DEDUP_REMOVED lines=13> */
[----:B--2---:R2:W-:Y:S04]  /*88e0*/  STG.E.128 desc[UR6][R8.64], R36 ;  /* 0x0000002408007986 */ /* 0x0045e8000c101d06 */
[----:B------:R2:W-:Y:S02]  /*88f0*/  STG.E.128 desc[UR6][R8.64+0x80], R32 ;  /* 0x0000802008007986 */ /* 0x0005e4000c101d06 */
.L_x_291:
[----:B------:R-:W-:Y:S05]  /*8900*/  BSYNC B0 ;  /* 0x0000000000007941 */ /* 0x000fea0003800000 */
.L_x_290:
[----:B------:R-:W-:Y:S04]  /*8910*/  BSSY B0, `(.L_x_292) ;  /* 0x000000f000007945 */ /* 0x000fe80003800000 */
[----:B------:R-:W-:Y:S05]  /*8920*/  @P2 BRA `(.L_x_293) ;  /* 0x0000000000342947 */ /* 0x000fea0003800000 */
[----:B------:R-:W-:Y:S01]  /*8930*/  IADD3 R0, P0, R2, 0x40, RZ ;  /* 0x0000004002007810 */ /* 0x000fe20007f1e0ff */
[----:B------:R-:W-:Y:S01]  /*8940*/  ULDC.64 UR8, c[0x0][0x3f8] ;  /* 0x0000fe0000087ab9 */ /* 0x000fe20000000a00 */
[----:B------:R-:W-:-:S03]  /*8950*/  MOV R7, R3 ;  /* 0x0000000300077202 */ /* 0x000fc60000000f00 */
[----:B------:R-:W-:-:S04]  /*8960*/  IMAD.X R6, RZ, RZ, R21, P0 ;  /* 0x000000ffff067224 */ /* 0x000fc800000e0615 */
[----:B--23--:R-:W-:Y:S02]  /*8970*/  IMAD R8, R6, UR10, RZ ;  /* 0x0000000a06087c24 */ /* 0x00cfe4000f8e02ff */
[----:B------:R-:W-:-:S04]  /*8980*/  IMAD.MOV.U32 R6, RZ, RZ, R4 ;  /* 0x000000ffff067224 */ /* 0x000fc800078e0004 */
[----:B------:R-:W-:-:S04]  /*8990*/  IMAD.WIDE.U32 R6, R0, UR10, R6 ;  /* 0x0000000a00067c25 */ /* 0x000fc8000f8e0006 */
[----:B------:R-:W-:Y:S01]  /*89a0*/  IMAD R0, R0, UR11, R8 ;  /* 0x0000000b00007c24 */ /* 0x000fe2000f8e0208 */
[----:B------:R-:W-:-:S04]  /*89b0*/  LEA R8, P0, R6, UR8, 0x1 ;  /* 0x0000000806087c11 */ /* 0x000fc8000f8008ff */
[----:B------:R-:W-:-:S04]  /*89c0*/  IADD3 R0, R7, R0, RZ ;  /* 0x0000000007007210 */ /* 0x000fc80007ffe0ff */
[----:B------:R-:W-:-:S05]  /*89d0*/  LEA.HI.X R9, R6, UR9, R0, 0x1, P0 ;  /* 0x0000000906097c11 */ /* 0x000fca00080f0c00 */
[----:B------:R2:W-:Y:S04]  /*89e0*/  STG.E.128 desc[UR6][R8.64], R44 ;  /* 0x0000002c08007986 */ /* 0x0005e8000c101d06 */
[----:B------:R2:W-:Y:S02]  /*89f0*/  STG.E.128 desc[UR6][R8.64+0x80], R40 ;  /* 0x0000802808007986 */ /* 0x0005e4000c101d06 */
.L_x_293:
[----:B------:R-:W-:Y:S05]  /*8a00*/  BSYNC B0 ;  /* 0x0000000000007941 */ /* 0x000fea0003800000 */
.L_x_292:
[----:B------:R-:W-:Y:S05]  /*8a10*/  @P1 BRA `(.L_x_294) ;  /* 0x0000000c00701947 */ /* 0x000fea0003800000 */
[----:B------:R-:W-:Y:S01]  /*8a20*/  IADD3 R0, P0, R2, 0x60, RZ ;  /* 0x0000006002007810 */ /* 0x000fe20007f1e0ff */
[----:B------:R-:W-:-:S03]  /*8a30*/  ULDC.64 UR8, c[0x0][0x3f8] ;  /* 0x0000fe0000087ab9 */ /* 0x000fc60000000a00 */
[----:B------:R-:W-:-:S05]  /*8a40*/  IADD3.X R2, RZ, R21, RZ, P0, !PT ;  /* 0x00000015ff027210 */ /* 0x000fca00007fe4ff */
[----:B------:R-:W-:Y:S01]  /*8a50*/  IMAD R6, R2, UR10, RZ ;  /* 0x0000000a02067c24 */ /* 0x000fe2000f8e02ff */
[----:B------:R-:W-:-:S05]  /*8a60*/  MOV R2, R4 ;  /* 0x0000000400027202 */ /* 0x000fca0000000f00 */
[----:B------:R-:W-:-:S04]  /*8a70*/  IMAD.WIDE.U32 R4, R0, UR10, R2 ;  /* 0x0000000a00047c25 */ /* 0x000fc8000f8e0002 */
[----:B------:R-:W-:Y:S01]  /*8a80*/  IMAD R0, R0, UR11, R6 ;  /* 0x0000000b00007c24 */ /* 0x000fe2000f8e0206 */
[----:B------:R-:W-:-:S04]  /*8a90*/  LEA R2, P0, R4, UR8, 0x1 ;  /* 0x0000000804027c11 */ /* 0x000fc8000f8008ff */
[----:B------:R-:W-:-:S04]  /*8aa0*/  IADD3 R0, R5, R0, RZ ;  /* 0x0000000005007210 */ /* 0x000fc80007ffe0ff */
[----:B------:R-:W-:-:S05]  /*8ab0*/  LEA.HI.X R3, R4, UR9, R0, 0x1, P0 ;  /* 0x0000000904037c11 */ /* 0x000fca00080f0c00 */
[----:B------:R1:W-:Y:S04]  /*8ac0*/  STG.E.128 desc[UR6][R2.64], R52 ;  /* 0x0000003402007986 */ /* 0x0003e8000c101d06 */
[----:B------:R1:W-:Y:S01]  /*8ad0*/  STG.E.128 desc[UR6][R2.64+0x80], R48 ;  /* 0x0000803002007986 */ /* 0x0003e2000c101d06 */
[----:B------:R-:W-:Y:S05]  /*8ae0*/  BRA `(.L_x_294) ;  /* 0x0000000c003c7947 */ /* 0x000fea0003800000 */
.L_x_274:
[----:B------:R-:W-:Y:S01]  /*8af0*/  UISETP.NE.AND UP0, UPT, UR25, -0x1, UPT ;  /* 0xffffffff1900788c */ /* 0x000fe2000bf05270 */
[----:B------:R-:W1:Y:S01]  /*8b00*/  S2R R0, SR_TID.X ;  /* 0x0000000000007919 */ /* 0x000e620000002100 */
[----:B------:R-:W-:-:S04]  /*8b10*/  USHF.L.U32 UR17, UR24, 0x7, URZ ;  /* 0x0000000718117899 */ /* 0x000fc8000800063f */
[----:B------:R-:W-:Y:S01]  /*8b20*/  PLOP3.LUT P0, PT, PT, PT, UP0, 0x80, 0x0 ;  /* 0x000000000000781c */ /* 0x000fe20003f0f008 */
[----:B------:R-:W-:-:S04]  /*8b30*/  USHF.R.S32.HI UR21, URZ, 0x1f, UR17 ;  /* 0x0000001f3f157899 */ /* 0x000fc80008011411 */
        /* <DEDUP_REMOVED lines=20> */
.L_x_295:
[----:B------:R-:W-:Y:S01]  /*8c80*/  @UP0 UIADD3 UR14, UR15, UR25, URZ ;  /* 0x000000190f0e0290 */ /* 0x000fe2000fffe03f */
[----:B-1----:R-:W-:Y:S01]  /*8c90*/  SHF.R.S32.HI R2, RZ, 0x1f, R0 ;  /* 0x0000001fff027819 */ /* 0x002fe20000011400 */
[----:B------:R-:W-:Y:S02]  /*8ca0*/  @UP0 ULDC.64 UR10, c[0x0][0x458] ;  /* 0x00011600000a0ab9 */ /* 0x000fe40000000a00 */
[----:B------:R-:W-:Y:S01]  /*8cb0*/  @UP0 UIMAD.WIDE.U32 UR12, UR14, UR10, URZ ;  /* 0x0000000a0e0c02a5 */ /* 0x000fe2000f8e003f */
[----:B------:R-:W-:Y:S01]  /*8cc0*/  LEA.HI R0, R2, R0, RZ, 0x3 ;  /* 0x0000000002007211 */ /* 0x000fe200078f18ff */
[----:B------:R-:W-:-:S03]  /*8cd0*/  @UP0 UIMAD UR14, UR14, UR11, URZ ;  /* 0x0000000b0e0e02a4 */ /* 0x000fc6000f8e023f */
[----:B------:R-:W-:Y:S01]  /*8ce0*/  SHF.R.S32.HI R0, RZ, 0x3, R0 ;  /* 0x00000003ff007819 */ /* 0x000fe20000011400 */
        /* <DEDUP_REMOVED lines=16> */
.L_x_296:
[----:B------:R-:W-:Y:S01]  /*8df0*/  UIMAD UR12, UR21, UR8, URZ ;  /* 0x00000008150c72a4 */ /* 0x000fe2000f8e023f */
[----:B------:R-:W-:Y:S01]  /*8e00*/  IMAD.U32 R2, RZ, RZ, UR8 ;  /* 0x00000008ff027e24 */ /* 0x000fe2000f8e00ff */
[----:B------:R-:W-:Y:S01]  /*8e10*/  UIMAD UR5, UR24, -0x80, UR5 ;  /* 0xffffff80180578a4 */ /* 0x000fe2000f8e0205 */
[----:B------:R-:W-:Y:S01]  /*8e20*/  VIADD R6, R0, 0x20 ;  /* 0x0000002000067836 */ /* 0x000fe20000000000 */
[----:B------:R-:W-:Y:S01]  /*8e30*/  UIMAD UR12, UR17, UR9, UR12 ;  /* 0x00000009110c72a4 */ /* 0x000fe2000f8e020c */
[----:B------:R-:W-:Y:S01]  /*8e40*/  IMAD.WIDE.U32 R2, R2, UR17, R4 ;  /* 0x0000001102027c25 */ /* 0x000fe2000f8e0004 */
[----:B------:R-:W-:Y:S01]  /*8e50*/  USHF.R.S32.HI UR14, URZ, 0x1f, UR57 ;  /* 0x0000001f3f0e7899 */ /* 0x000fe20008011439 */
[----:B------:R-:W-:Y:S01]  /*8e60*/  BSSY B0, `(.L_x_297) ;  /* 0x000001d000007945 */ /* 0x000fe20003800000 */
[----:B------:R-:W-:Y:S01]  /*8e70*/  ISETP.GE.AND P3, PT, R6, UR5, PT ;  /* 0x0000000506007c0c */ /* 0x000fe2000bf66270 */
[----:B------:R-:W-:Y:S01]  /*8e80*/  VIADD R7, R0, 0x40 ;  /* 0x0000004000077836 */ /* 0x000fe20000000000 */
[----:B------:R-:W-:Y:S01]  /*8e90*/  MOV R6, UR12 ;  /* 0x0000000c00067c02 */ /* 0x000fe20008000f00 */
[----:B------:R-:W-:Y:S01]  /*8ea0*/  ULDC.64 UR12, c[0x0][0x468] ;  /* 0x00011a00000c7ab9 */ /* 0x000fe20000000a00 */
[----:B------:R-:W-:Y:S01]  /*8eb0*/  IADD3 R2, P0, R2, UR19, RZ ;  /* 0x0000001302027c10 */ /* 0x000fe2000ff1e0ff */
[----:B------:R-:W-:Y:S01]  /*8ec0*/  UIMAD UR14, UR14, UR12, URZ ;  /* 0x0000000c0e0e72a4 */ /* 0x000fe2000f8e023f */
[----:B------:R-:W-:-:S02]  /*8ed0*/  ISETP.GE.AND P4, PT, R0, UR5, PT ;  /* 0x0000000500007c0c */ /* 0x000fc4000bf86270 */
[----:B------:R-:W-:Y:S01]  /*8ee0*/  IADD3.X R3, R3, UR20, R6, P0, !PT ;  /* 0x0000001403037c10 */ /* 0x000fe200087fe406 */
[----:B------:R-:W-:Y:S01]  /*8ef0*/  IMAD.U32 R6, RZ, RZ, UR12 ;  /* 0x0000000cff067e24 */ /* 0x000fe2000f8e00ff */
[----:B------:R-:W-:Y:S01]  /*8f00*/  UIMAD UR13, UR57, UR13, UR14 ;  /* 0x0000000d390d72a4 */ /* 0x000fe2000f8e020e */
[----:B------:R-:W-:Y:S01]  /*8f10*/  ISETP.GE.AND P2, PT, R7, UR5, PT ;  /* 0x0000000507007c0c */ /* 0x000fe2000bf46270 */
[----:B------:R-:W-:Y:S01]  /*8f20*/  VIADD R7, R0, 0x60 ;  /* 0x0000006000077836 */ /* 0x000fe20000000000 */
[----:B------:R-:W-:Y:S01]  /*8f30*/  SHF.R.S32.HI R11, RZ, 0x1f, R0 ;  /* 0x0000001fff0b7819 */ /* 0x000fe20000011400 */
[----:B------:R-:W-:-:S03]  /*8f40*/  IMAD.WIDE.U32 R2, R6, UR57, R2 ;  /* 0x0000003906027c25 */ /* 0x000fc6000f8e0002 */
[----:B------:R-:W-:Y:S02]  /*8f50*/  ISETP.GE.AND P1, PT, R7, UR5, PT ;  /* 0x0000000507007c0c */ /* 0x000fe4000bf26270 */
[----:B------:R-:W-:Y:S01]  /*8f60*/  IADD3 R10, R3, UR13, RZ ;  /* 0x0000000d030a7c10 */ /* 0x000fe2000fffe0ff */
[----:B------:R-:W-:Y:S10]  /*8f70*/  @P4 BRA `(.L_x_298) ;  /* 0x00000000002c4947 */ /* 0x000ff40003800000 */
        /* <DEDUP_REMOVED lines=9> */
[----:B------:R1:W-:Y:S04]  /*9010*/  STG.E.128 desc[UR6][R8.64], RZ ;  /* 0x000000ff08007986 */ /* 0x0003e8000c101d06 */
[----:B------:R1:W-:Y:S02]  /*9020*/  STG.E.128 desc[UR6][R8.64+0x80], RZ ;  /* 0x000080ff08007986 */ /* 0x0003e4000c101d06 */
.L_x_298:
[----:B------:R-:W-:Y:S05]  /*9030*/  BSYNC B0 ;  /* 0x0000000000007941 */ /* 0x000fea0003800000 */
.L_x_297:
[----:B------:R-:W-:Y:S04]  /*9040*/  BSSY B0, `(.L_x_299) ;  /* 0x000000f000007945 */ /* 0x000fe80003800000 */
[----:B------:R-:W-:Y:S05]  /*9050*/  @P3 BRA `(.L_x_300) ;  /* 0x0000000000343947 */ /* 0x000fea0003800000 */
[----:B-1----:R-:W-:Y:S01]  /*9060*/  IADD3 R8, P0, R0, 0x20, RZ ;  /* 0x0000002000087810 */ /* 0x002fe20007f1e0ff */
[----:B------:R-:W-:Y:S01]  /*9070*/  ULDC.64 UR12, c[0x0][0x3f0] ;  /* 0x0000fc00000c7ab9 */ /* 0x000fe20000000a00 */
[----:B------:R-:W-:-:S03]  /*9080*/  MOV R7, R10 ;  /* 0x0000000a00077202 */ /* 0x000fc60000000f00 */
[----:B------:R-:W-:-:S04]  /*9090*/  IMAD.X R6, RZ, RZ, R11, P0 ;  /* 0x000000ffff067224 */ /* 0x000fc800000e060b */
[----:B------:R-:W-:Y:S02]  /*90a0*/  IMAD R9, R6, UR8, RZ ;  /* 0x0000000806097c24 */ /* 0x000fe4000f8e02ff */
[----:B------:R-:W-:Y:S02]  /*90b0*/  IMAD.MOV.U32 R6, RZ, RZ, R2 ;  /* 0x000000ffff067224 */ /* 0x000fe400078e0002 */
[C---:B------:R-:W-:Y:S02]  /*90c0*/  IMAD R9, R8.reuse, UR9, R9 ;  /* 0x0000000908097c24 */ /* 0x040fe4000f8e0209 */
[----:B------:R-:W-:-:S03]  /*90d0*/  IMAD.WIDE.U32 R6, R8, UR8, R6 ;  /* 0x0000000808067c25 */ /* 0x000fc6000f8e0006 */
[----:B------:R-:W-:Y:S02]  /*90e0*/  LEA R8, P0, R6, UR12, 0x1 ;  /* 0x0000000c06087c11 */ /* 0x000fe4000f8008ff */
[----:B------:R-:W-:-:S04]  /*90f0*/  IADD3 R9, R9, R7, RZ ;  /* 0x0000000709097210 */ /* 0x000fc80007ffe0ff */
[----:B------:R-:W-:-:S05]  /*9100*/  LEA.HI.X R9, R6, UR13, R9, 0x1, P0 ;  /* 0x0000000d06097c11 */ /* 0x000fca00080f0c09 */
[----:B------:R2:W-:Y:S04]  /*9110*/  STG.E.128 desc[UR6][R8.64], RZ ;  /* 0x000000ff08007986 */ /* 0x0005e8000c101d06 */
[----:B------:R2:W-:Y:S02]  /*9120*/  STG.E.128 desc[UR6][R8.64+0x80], RZ ;  /* 0x000080ff08007986 */ /* 0x0005e4000c101d06 */
.L_x_300:
[----:B------:R-:W-:Y:S05]  /*9130*/  BSYNC B0 ;  /* 0x0000000000007941 */ /* 0x000fea0003800000 */
.L_x_299:
[----:B------:R-:W-:Y:S04]  /*9140*/  BSSY B0, `(.L_x_301) ;  /* 0x000000f000007945 */ /* 0x000fe80003800000 */
[----:B------:R-:W-:Y:S05]  /*9150*/  @P2 BRA `(.L_x_302) ;  /* 0x0000000000342947 */ /* 0x000fea0003800000 */
[----:B-12---:R-:W-:Y:S01]  /*9160*/  IADD3 R8, P0, R0, 0x40, RZ ;  /* 0x0000004000087810 */ /* 0x006fe20007f1e0ff */
        /* <DEDUP_REMOVED lines=12> */
.L_x_302:
[----:B------:R-:W-:Y:S05]  /*9230*/  BSYNC B0 ;  /* 0x0000000000007941 */ /* 0x000fea0003800000 */
.L_x_301:
[----:B------:R-:W-:Y:S04]  /*9240*/  BSSY B0, `(.L_x_303) ;  /* 0x000000f000007945 */ /* 0x000fe80003800000 */
[----:B------:R-:W-:Y:S05]  /*9250*/  @P1 BRA `(.L_x_304) ;  /* 0x0000000000341947 */ /* 0x000fea0003800000 */
[----:B------:R-:W-:Y:S01]  /*9260*/  IADD3 R3, P0, R0, 0x60, RZ ;  /* 0x0000006000037810 */ /* 0x000fe20007f1e0ff */
[----:B------:R-:W-:Y:S01]  /*9270*/  ULDC.64 UR12, c[0x0][0x3f0] ;  /* 0x0000fc00000c7ab9 */ /* 0x000fe20000000a00 */
[----:B------:R-:W-:-:S03]  /*9280*/  MOV R7, R10 ;  /* 0x0000000a00077202 */ /* 0x000fc60000000f00 */
[----:B------:R-:W-:-:S04]  /*9290*/  IMAD.X R6, RZ, RZ, R11, P0 ;  /* 0x000000ffff067224 */ /* 0x000fc800000e060b */
[----:B-123--:R-:W-:Y:S02]  /*92a0*/  IMAD R8, R6, UR8, RZ ;  /* 0x0000000806087c24 */ /* 0x00efe4000f8e02ff */
[----:B------:R-:W-:-:S04]  /*92b0*/  IMAD.MOV.U32 R6, RZ, RZ, R2 ;  /* 0x000000ffff067224 */ /* 0x000fc800078e0002 */
[----:B------:R-:W-:-:S04]  /*92c0*/  IMAD.WIDE.U32 R6, R3, UR8, R6 ;  /* 0x0000000803067c25 */ /* 0x000fc8000f8e0006 */
[----:B------:R-:W-:Y:S01]  /*92d0*/  IMAD R3, R3, UR9, R8 ;  /* 0x0000000903037c24 */ /* 0x000fe2000f8e0208 */
[----:B------:R-:W-:-:S04]  /*92e0*/  LEA R2, P0, R6, UR12, 0x1 ;  /* 0x0000000c06027c11 */ /* 0x000fc8000f8008ff */
[----:B------:R-:W-:-:S04]  /*92f0*/  IADD3 R3, R3, R7, RZ ;  /* 0x0000000703037210 */ /* 0x000fc80007ffe0ff */
[----:B------:R-:W-:-:S05]  /*9300*/  LEA.HI.X R3, R6, UR13, R3, 0x1, P0 ;  /* 0x0000000d06037c11 */ /* 0x000fca00080f0c03 */
[----:B------:R4:W-:Y:S04]  /*9310*/  STG.E.128 desc[UR6][R2.64], RZ ;  /* 0x000000ff02007986 */ /* 0x0009e8000c101d06 */
[----:B------:R4:W-:Y:S02]  /*9320*/  STG.E.128 desc[UR6][R2.64+0x80], RZ ;  /* 0x000080ff02007986 */ /* 0x0009e4000c101d06 */
.L_x_304:
[----:B------:R-:W-:Y:S05]  /*9330*/  BSYNC B0 ;  /* 0x0000000000007941 */ /* 0x000fea0003800000 */
.L_x_303:
[----:B------:R-:W-:Y:S01]  /*9340*/  UIMAD UR5, UR21, UR10, URZ ;  /* 0x0000000a150572a4 */ /* 0x000fe2000f8e023f */
[----:B----4-:R-:W-:Y:S01]  /*9350*/  IMAD.U32 R2, RZ, RZ, UR10 ;  /* 0x0000000aff027e24 */ /* 0x010fe2000f8e00ff */
[----:B------:R-:W-:Y:S01]  /*9360*/  USHF.R.S32.HI UR12, URZ, 0x1f, UR57 ;  /* 0x0000001f3f0c7899 */ /* 0x000fe20008011439 */
[----:B------:R-:W-:Y:S01]  /*9370*/  BSSY B0, `(.L_x_305) ;  /* 0x0000018000007945 */ /* 0x000fe20003800000 */
[----:B------:R-:W-:Y:S01]  /*9380*/  UIMAD UR5, UR17, UR11, UR5 ;  /* 0x0000000b110572a4 */ /* 0x000fe2000f8e0205 */
[----:B------:R-:W-:Y:S01]  /*9390*/  IMAD.WIDE.U32 R4, R2, UR17, R4 ;  /* 0x0000001102047c25 */ /* 0x000fe2000f8e0004 */
[----:B------:R-:W-:-:S04]  /*93a0*/  ULDC.64 UR8, c[0x0][0x470] ;  /* 0x00011c0000087ab9 */ /* 0x000fc80000000a00 */
[----:B------:R-:W-:Y:S01]  /*93b0*/  IMAD.U32 R3, RZ, RZ, UR5 ;  /* 0x00000005ff037e24 */ /* 0x000fe2000f8e00ff */
[----:B------:R-:W-:Y:S01]  /*93c0*/  IADD3 R2, P0, R4, UR16, RZ ;  /* 0x0000001004027c10 */ /* 0x000fe2000ff1e0ff */
[----:B------:R-:W-:Y:S01]  /*93d0*/  UIMAD UR5, UR12, UR8, URZ ;  /* 0x000000080c0572a4 */ /* 0x000fe2000f8e023f */
[----:B------:R-:W-:Y:S02]  /*93e0*/  MOV R4, UR8 ;  /* 0x0000000800047c02 */ /* 0x000fe40008000f00 */
[----:B------:R-:W-:Y:S01]  /*93f0*/  IADD3.X R3, R5, UR18, R3, P0, !PT ;  /* 0x0000001205037c10 */ /* 0x000fe200087fe403 */
[----:B------:R-:W-:Y:S02]  /*9400*/  UIMAD UR9, UR57, UR9, UR5 ;  /* 0x00000009390972a4 */ /* 0x000fe4000f8e0205 */
[----:B------:R-:W-:-:S05]  /*9410*/  IMAD.WIDE.U32 R2, R4, UR57, R2 ;  /* 0x0000003904027c25 */ /* 0x000fca000f8e0002 */
[----:B-123--:R-:W-:Y:S01]  /*9420*/  IADD3 R8, R3, UR9, RZ ;  /* 0x0000000903087c10 */ /* 0x00efe2000fffe0ff */
        /* <DEDUP_REMOVED lines=12> */
.L_x_306:
[----:B------:R-:W-:Y:S05]  /*94f0*/  BSYNC B0 ;  /* 0x0000000000007941 */ /* 0x000fea0003800000 */
.L_x_305:
        /* <DEDUP_REMOVED lines=15> */
.L_x_308:
[----:B------:R-:W-:Y:S05]  /*95f0*/  BSYNC B0 ;  /* 0x0000000000007941 */ /* 0x000fea0003800000 */
.L_x_307:
        /* <DEDUP_REMOVED lines=15> */
.L_x_310:
[----:B------:R-:W-:Y:S05]  /*96f0*/  BSYNC B0 ;  /* 0x0000000000007941 */ /* 0x000fea0003800000 */
.L_x_309:
        /* <DEDUP_REMOVED lines=14> */
.L_x_294:
[----:B------:R-:W-:Y:S05]  /*97e0*/  BSYNC B1 ;  /* 0x0000000000017941 */ /* 0x000fea0003800000 */
.L_x_269:
[----:B-1--4-:R-:W4:Y:S01]  /*97f0*/  LDL R2, [R1+0xc] ;  /* 0x00000c0001027983 */ /* 0x012f220000100800 */
[----:B------:R-:W-:Y:S02]  /*9800*/  ULDC UR5, c[0x0][0xc] ;  /* 0x0000030000057ab9 */ /* 0x000fe40000000800 */
[----:B------:R-:W-:Y:S01]  /*9810*/  UIADD3 UR24, UR5, UR24, URZ ;  /* 0x0000001805187290 */ /* 0x000fe2000fffe03f */
[----:B----4-:R-:W-:-:S13]  /*9820*/  R2UR UR8, R2 ;  /* 0x00000000020872ca */ /* 0x010fda00000e0000 */
[----:B------:R-:W-:-:S06]  /*9830*/  UISETP.GE.AND UP0, UPT, UR24, UR8, UPT ;  /* 0x000000081800728c */ /* 0x000fcc000bf06270 */
[----:B------:R-:W-:-:S13]  /*9840*/  PLOP3.LUT P0, PT, PT, PT, UP0, 0x80, 0x0 ;  /* 0x000000000000781c */ /* 0x000fda0003f0f008 */
[----:B------:R-:W-:Y:S05]  /*9850*/  @P0 BRA `(.L_x_311) ;  /* 0x0000000000040947 */ /* 0x000fea0003800000 */
[----:B------:R-:W-:Y:S05]  /*9860*/  BRA `(.L_x_312) ;  /* 0xffffff7000887947 */ /* 0x000fea000383ffff */
.L_x_311:
[----:B------:R-:W-:Y:S05]  /*9870*/  EXIT ;  /* 0x000000000000794d */ /* 0x000fea0003800000 */
.L_x_313:
        /* <DEDUP_REMOVED lines=16> */
.L_x_2057:


//--------------------- .text._ZN5flash44flash_bwd_dq_dk_dv_loop_seqk_parallel_kernelI23Flash_bwd_kernel_traitsILi128ELi64ELi128ELi8ELi2ELi4ELi2ELb0ELb0EN7cutlass6half_tE19Flash_kernel_traitsILi128ELi64ELi128ELi8ES3_EELb0ELb0ELb0ELb0ELb0ELb0ELb0EEEvNS_16Flash_bwd_paramsE --------------------------
	.section	.text._ZN5flash44flash_bwd_dq_dk_dv_loop_seqk_parallel_kernelI23Flash_bwd_kernel_traitsILi128ELi64ELi128ELi8ELi2ELi4ELi2ELb0ELb0EN7cutlass6half_tE19Flash_kernel_traitsILi128ELi64ELi128ELi8ES3_EELb0ELb0ELb0ELb0ELb0ELb0ELb0EEEvNS_16Flash_bwd_paramsE,"ax",@progbits
	.align	128
        .global         _ZN5flash44flash_bwd_dq_dk_dv_loop_seqk_parallel_kernelI23Flash_bwd_kernel_traitsILi128ELi64ELi128ELi8ELi2ELi4ELi2ELb0ELb0EN7cutlass6half_tE19Flash_kernel_traitsILi128ELi64ELi128ELi8ES3_EELb0ELb0ELb0ELb0ELb0ELb0ELb0EEEvNS_16Flash_bwd_paramsE
        .type           _ZN5flash44flash_bwd_dq_dk_dv_loop_seqk_parallel_kernelI23Flash_bwd_kernel_traitsILi128ELi64ELi128ELi8ELi2ELi4ELi2ELb0ELb0EN7cutlass6half_tE19Flash_kernel_traitsILi128ELi64ELi128ELi8ES3_EELb0ELb0ELb0ELb0ELb0ELb0ELb0EEEvNS_16Flash_bwd_paramsE,@function
        .size           _ZN5flash44flash_bwd_dq_dk_dv_loop_seqk_parallel_kernelI23Flash_bwd_kernel_traitsILi128ELi64ELi128ELi8ELi2ELi4ELi2ELb0ELb0EN7cutlass6half_tE19Flash_kernel_traitsILi128ELi64ELi128ELi8ES3_EELb0ELb0ELb0ELb0ELb0ELb0ELb0EEEvNS_16Flash_bwd_paramsE,(.L_x_2058 - _ZN5flash44flash_bwd_dq_dk_dv_loop_seqk_parallel_kernelI23Flash_bwd_kernel_traitsILi128ELi64ELi128ELi8ELi2ELi4ELi2ELb0ELb0EN7cutlass6half_tE19Flash_kernel_traitsILi128ELi64ELi128ELi8ES3_EELb0ELb0ELb0ELb0ELb0ELb0ELb0EEEvNS_16Flash_bwd_paramsE)
        .other          _ZN5flash44flash_bwd_dq_dk_dv_loop_seqk_parallel_kernelI23Flash_bwd_kernel_traitsILi128ELi64ELi128ELi8ELi2ELi4ELi2ELb0ELb0EN7cutlass6half_tE19Flash_kernel_traitsILi128ELi64ELi128ELi8ES3_EELb0ELb0ELb0ELb0ELb0ELb0ELb0EEEvNS_16Flash_bwd_paramsE,@"STO_CUDA_ENTRY STV_DEFAULT"
_ZN5flash44flash_bwd_dq_dk_dv_loop_seqk_parallel_kernelI23Flash_bwd_kernel_traitsILi128ELi64ELi128ELi8ELi2ELi4ELi2ELb0ELb0EN7cutlass6half_tE19Flash_kernel_traitsILi128ELi64ELi128ELi8ES3_EELb0ELb0ELb0ELb0ELb0ELb0ELb0EEEvNS_16Flash_bwd_paramsE:
.text._ZN5flash44flash_bwd_dq_dk_dv_loop_seqk_parallel_kernelI23Flash_bwd_kernel_traitsILi128ELi64ELi128ELi8ELi2ELi4ELi2ELb0ELb0EN7cutlass6half_tE19Flash_kernel_traitsILi128ELi64ELi128ELi8ES3_EELb0ELb0ELb0ELb0ELb0ELb0ELb0EEEvNS_16Flash_bwd_paramsE:
[----:B------:R-:W1:Y:S08]  /*0000*/  LDC R1, c[0x0][0x28] ;  /* 0x00000a00ff017b82 */ /* 0x000e700000000800 */
[----:B------:R-:W2:Y:S01]  /*0010*/  S2UR UR29, SR_CTAID.X ;  /* 0x00000000001d79c3 */ /* 0x000ea20000002500 */
[----:B------:R-:W-:Y:S01]  /*0020*/  ULDC UR4, c[0x0][0x2c8] ;  /* 0x0000b20000047ab9 */ /* 0x000fe20000000800 */
[----:B-1----:R-:W-:Y:S01]  /*0030*/  IADD3 R1, R1, -0x8, RZ ;  /* 0xfffffff801017810 */ /* 0x002fe20007ffe0ff */
[----:B------:R-:W-:-:S04]  /*0040*/  UIADD3 UR5, UR4, 0x7f, URZ ;  /* 0x0000007f04057890 */ /* 0x000fc8000fffe03f */
[----:B------:R-:W-:-:S04]  /*0050*/  USHF.R.S32.HI UR4, URZ, 0x1f, UR5 ;  /* 0x0000001f3f047899 */ /* 0x000fc80008011405 */
[----:B------:R-:W-:-:S04]  /*0060*/  ULEA.HI UR4, UR4, UR5, URZ, 0x7 ;  /* 0x0000000504047291 */ /* 0x000fc8000f8f383f */
[----:B------:R-:W-:-:S04]  /*0070*/  USHF.R.S32.HI UR4, URZ, 0x7, UR4 ;  /* 0x000000073f047899 */ /* 0x000fc80008011404 */
[----:B--2---:R-:W-:-:S06]  /*0080*/  UISETP.GE.AND UP0, UPT, UR29, UR4, UPT ;  /* 0x000000041d00728c */ /* 0x004fcc000bf06270 */
[----:B------:R-:W-:-:S13]  /*0090*/  PLOP3.LUT P0, PT, PT, PT, UP0, 0x80, 0x0 ;  /* 0x000000000000781c */ /* 0x000fda0003f0f008 */
[----:B------:R-:W-:Y:S05]  /*00a0*/  @P0 EXIT ;  /* 0x000000000000094d */ /* 0x000fea0003800000 */
[----:B------:R-:W1:Y:S01]  /*00b0*/  S2R R13, SR_TID.X ;  /* 0x00000000000d7919 */ /* 0x000e620000002100 */
[----:B------:R-:W2:Y:S01]  /*00c0*/  S2UR UR4, SR_CgaCtaId ;  /* 0x00000000000479c3 */ /* 0x000ea20000008800 */
[----:B------:R-:W-:Y:S01]  /*00d0*/  UMOV UR5, 0x400 ;  /* 0x0000040000057882 */ /* 0x000fe20000000000 */
[----:B------:R-:W-:Y:S01]  /*00e0*/  IMAD.MOV.U32 R250, RZ, RZ, 0x20 ;  /* 0x00000020fffa7424 */ /* 0x000fe200078e00ff */
[----:B------:R-:W-:Y:S01]  /*00f0*/  UMOV UR60, 0xffffc000 ;  /* 0xffffc000003c7882 */ /* 0x000fe20000000000 */
[----:B------:R-:W-:-:S04]  /*0100*/  IMAD.MOV.U32 R228, RZ, RZ, -0x10 ;  /* 0xfffffff0ffe47424 */ /* 0x000fc800078e00ff */
[----:B------:R-:W3:Y:S08]  /*0110*/  S2UR UR47, SR_CTAID.Y ;  /* 0x00000000002f79c3 */ /* 0x000ef00000002600 */
[----:B------:R-:W4:Y:S01]  /*0120*/  S2UR UR58, SR_CTAID.Z ;  /* 0x00000000003a79c3 */ /* 0x000f220000002700 */
[----:B--2---:R-:W-:Y:S01]  /*0130*/  ULEA UR4, UR4, UR5, 0x18 ;  /* 0x0000000504047291 */ /* 0x004fe2000f8ec03f */
[----:B-1----:R-:W-:Y:S01]  /*0140*/  SHF.R.S32.HI R16, RZ, 0x1f, R13 ;  /* 0x0000001fff107819 */ /* 0x002fe2000001140d */
[----:B------:R-:W-:Y:S01]  /*0150*/  IMAD.SHL.U32 R249, R13, 0x2, RZ ;  /* 0x000000020df97824 */ /* 0x000fe200078e00ff */
[----:B---3--:R-:W-:-:S02]  /*0160*/  USHF.L.U32 UR5, UR47, 0x7, URZ ;  /* 0x000000072f057899 */ /* 0x008fc4000800063f */
[CC--:B------:R-:W-:Y:S02]  /*0170*/  LEA.HI R4, R16.reuse, R13.reuse, RZ, 0x5 ;  /* 0x0000000d10047211 */ /* 0x0c0fe400078f28ff */
[----:B------:R-:W-:Y:S02]  /*0180*/  LEA.HI R10, R16, R13, RZ, 0x4 ;  /* 0x0000000d100a7211 */ /* 0x000fe400078f20ff */
[--C-:B------:R-:W-:Y:S01]  /*0190*/  SHF.R.S32.HI R5, RZ, 0x5, R4.reuse ;  /* 0x00000005ff057819 */ /* 0x100fe20000011404 */
[----:B----4-:R-:W-:Y:S01]  /*01a0*/  USHF.R.S32.HI UR6, URZ, 0x1f, UR58 ;  /* 0x0000001f3f067899 */ /* 0x010fe2000801143a */
        /* <DEDUP_REMOVED lines=9> */
[----:B------:R-:W-:Y:S01]  /*0240*/  SHF.R.S32.HI R8, RZ, 0x2, R18 ;  /* 0x00000002ff087819 */ /* 0x000fe20000011412 */
[----:B------:R-:W-:Y:S01]  /*0250*/  IMAD.IADD R12, R5, 0x1, -R0 ;  /* 0x00000001050c7824 */ /* 0x000fe200078e0a00 */
[----:B------:R-:W-:-:S02]  /*0260*/  SHF.R.S32.HI R6, RZ, 0x1f, R18 ;  /* 0x0000001fff067819 */ /* 0x000fc40000011412 */
[----:B------:R-:W-:Y:S02]  /*0270*/  LOP3.LUT R2, R3, 0xfffffffe, RZ, 0xc0, !PT ;  /* 0xfffffffe03027812 */ /* 0x000fe400078ec0ff */
[----:B------:R-:W-:Y:S02]  /*0280*/  LEA.HI R0, R6, R8, RZ, 0x3 ;  /* 0x0000000806007211 */ /* 0x000fe400078f18ff */
[----:B------:R-:W-:Y:S01]  /*0290*/  LOP3.LUT R3, R4, 0xffffffe0, RZ, 0xc0, !PT ;  /* 0xffffffe004037812 */ /* 0x000fe200078ec0ff */
[----:B------:R-:W-:Y:S01]  /*02a0*/  IMAD.IADD R9, R7, 0x1, -R2 ;  /* 0x0000000107097824 */ /* 0x000fe200078e0a02 */
[----:B------:R-:W-:Y:S02]  /*02b0*/  LEA.HI R14, R16, R13, RZ, 0x3 ;  /* 0x0000000d100e7211 */ /* 0x000fe400078f18ff */
[----:B------:R-:W-:Y:S01]  /*02c0*/  LOP3.LUT R0, R0, 0xfffffff8, RZ, 0xc0, !PT ;  /* 0xfffffff800007812 */ /* 0x000fe200078ec0ff */
[----:B------:R-:W-:Y:S01]  /*02d0*/  IMAD.IADD R2, R13, 0x1, -R3 ;  /* 0x000000010d027824 */ /* 0x000fe200078e0a03 */
[----:B------:R-:W-:-:S02]  /*02e0*/  LOP3.LUT R4, R14, 0xfffffff8, RZ, 0xc0, !PT ;  /* 0xfffffff80e047812 */ /* 0x000fc400078ec0ff */
[----:B------:R-:W-:Y:S01]  /*02f0*/  SHF.R.S32.HI R3, RZ, 0x3, R14 ;  /* 0x00000003ff037819 */ /* 0x000fe2000001140e */
[----:B------:R-:W-:Y:S01]  /*0300*/  IMAD.IADD R8, R8, 0x1, -R0 ;  /* 0x0000000108087824 */ /* 0x000fe200078e0a00 */
[----:B------:R-:W-:Y:S01]  /*0310*/  SHF.R.S32.HI R5, RZ, 0x1f, R2 ;  /* 0x0000001fff057819 */ /* 0x000fe20000011402 */
[----:B------:R-:W-:Y:S01]  /*0320*/  IMAD.IADD R0, R13, 0x1, -R4 ;  /* 0x000000010d007824 */ /* 0x000fe200078e0a04 */
[----:B------:R-:W-:Y:S01]  /*0330*/  LOP3.LUT R4, R10, 0xfffffff0, RZ, 0xc0, !PT ;  /* 0xfffffff00a047812 */ /* 0x000fe200078ec0ff */
[----:B------:R-:W-:Y:S01]  /*0340*/  IMAD.SHL.U32 R3, R3, 0x40, RZ ;  /* 0x0000004003037824 */ /* 0x000fe200078e00ff */
[----:B------:R-:W-:Y:S01]  /*0350*/  LEA.HI R19, R5, R2, RZ, 0x2 ;  /* 0x0000000205137211 */ /* 0x000fe200078f10ff */
[C---:B------:R-:W-:Y:S01]  /*0360*/  IMAD.SHL.U32 R226, R0.reuse, 0x8, RZ ;  /* 0x0000000800e27824 */ /* 0x040fe200078e00ff */
[C---:B------:R-:W-:Y:S01]  /*0370*/  LOP3.LUT P4, RZ, R0.reuse, 0x2, RZ, 0xc0, !PT ;  /* 0x0000000200ff7812 */ /* 0x040fe2000788c0ff */
[----:B------:R-:W-:Y:S01]  /*0380*/  IMAD.IADD R2, R13, 0x1, -R4 ;  /* 0x000000010d027824 */ /* 0x000fe200078e0a04 */
[----:B------:R-:W-:Y:S01]  /*0390*/  LOP3.LUT R3, R3, 0x1c0, RZ, 0xc0, !PT ;  /* 0x000001c003037812 */ /* 0x000fe200078ec0ff */
[----:B------:R-:W-:Y:S01]  /*03a0*/  IMAD.SHL.U32 R10, R9, 0x200, RZ ;  /* 0x00000200090a7824 */ /* 0x000fe200078e00ff */
[C---:B------:R-:W-:Y:S01]  /*03b0*/  LOP3.LUT P3, RZ, R0.reuse, 0x4, RZ, 0xc0, !PT ;  /* 0x0000000400ff7812 */ /* 0x040fe2000786c0ff */
[----:B------:R-:W-:Y:S01]  /*03c0*/  IMAD.SHL.U32 R0, R0, 0x40, RZ ;  /* 0x0000004000007824 */ /* 0x000fe200078e00ff */
[----:B------:R-:W-:-:S02]  /*03d0*/  SHF.R.U32.HI R4, RZ, 0x3, R3 ;  /* 0x00000003ff047819 */ /* 0x000fc40000011603 */
[----:B------:R-:W-:Y:S02]  /*03e0*/  LOP3.LUT R3, R3, 0x38, R226, 0xf8, !PT ;  /* 0x0000003803037812 */ /* 0x000fe400078ef8e2 */
[----:B------:R-:W-:Y:S02]  /*03f0*/  SHF.R.S32.HI R5, RZ, 0x1f, R2 ;  /* 0x0000001fff057819 */ /* 0x000fe40000011402 */
[----:B------:R-:W-:Y:S01]  /*0400*/  LOP3.LUT R242, R3, R4, RZ, 0x3c, !PT ;  /* 0x0000000403f27212 */ /* 0x000fe200078e3cff */
[----:B------:R-:W-:Y:S01]  /*0410*/  IMAD.SHL.U32 R3, R12, 0x10, RZ ;  /* 0x000000100c037824 */ /* 0x000fe200078e00ff */
[----:B------:R-:W-:Y:S02]  /*0420*/  LEA.HI R11, R5, R2, RZ, 0x3 ;  /* 0x00000002050b7211 */ /* 0x000fe400078f18ff */
[----:B------:R-:W-:Y:S02]  /*0430*/  LEA.HI R4, R16, R13, RZ, 0x6 ;  /* 0x0000000d10047211 */ /* 0x000fe400078f30ff */
[----:B------:R-:W-:-:S02]  /*0440*/  LOP3.LUT R0, R0, 0x1c0, RZ, 0xc0, !PT ;  /* 0x000001c000007812 */ /* 0x000fc400078ec0ff */
[----:B------:R-:W-:Y:S02]  /*0450*/  LOP3.LUT R5, R11, 0xfffffff8, RZ, 0xc0, !PT ;  /* 0xfffffff80b057812 */ /* 0x000fe400078ec0ff */
[----:B------:R-:W-:Y:S02]  /*0460*/  SHF.R.S32.HI R4, RZ, 0x6, R4 ;  /* 0x00000006ff047819 */ /* 0x000fe40000011404 */
[----:B------:R-:W-:Y:S01]  /*0470*/  LOP3.LUT R215, R0, 0x8, R14, 0xf8, !PT ;  /* 0x0000000800d77812 */ /* 0x000fe200078ef80e */
[----:B------:R-:W-:Y:S01]  /*0480*/  IMAD.IADD R17, R2, 0x1, -R5 ;  /* 0x0000000102117824 */ /* 0x000fe200078e0a05 */
[----:B------:R-:W-:Y:S01]  /*0490*/  SHF.R.U32.HI R211, RZ, 0x3, R0 ;  /* 0x00000003ffd37819 */ /* 0x000fe20000011600 */
[----:B------:R-:W-:Y:S01]  /*04a0*/  IMAD R2, R4, 0x800, R10 ;  /* 0x0000080004027824 */ /* 0x000fe200078e020a */
[----:B------:R-:W-:Y:S01]  /*04b0*/  LOP3.LUT R6, R0, 0x30, R3, 0xf8, !PT ;  /* 0x0000003000067812 */ /* 0x000fe200078ef803 */
[----:B------:R-:W-:Y:S01]  /*04c0*/  IMAD R242, R4, 0x200, R242 ;  /* 0x0000020004f27824 */ /* 0x000fe200078e02f2 */
[----:B------:R-:W-:-:S02]  /*04d0*/  LOP3.LUT R0, R8, 0x1, RZ, 0xc0, !PT ;  /* 0x0000000108007812 */ /* 0x000fc400078ec0ff */
[----:B------:R-:W-:Y:S02]  /*04e0*/  LOP3.LUT R215, R215, R211, RZ, 0x3c, !PT ;  /* 0x000000d3d7d77212 */ /* 0x000fe400078e3cff */
[----:B------:R-:W-:Y:S02]  /*04f0*/  LOP3.LUT R3, R18, 0x7ffffffc, RZ, 0xc0, !PT ;  /* 0x7ffffffc12037812 */ /* 0x000fe400078ec0ff */
[----:B------:R-:W-:Y:S01]  /*0500*/  ISETP.NE.U32.AND P0, PT, R0, 0x1, PT ;  /* 0x000000010000780c */ /* 0x000fe20003f05070 */
[----:B------:R-:W-:Y:S01]  /*0510*/  IMAD.IADD R215, R2, 0x1, R215 ;  /* 0x0000000102d77824 */ /* 0x000fe200078e02d7 */
[----:B------:R-:W-:Y:S01]  /*0520*/  LEA.HI R0, R16, R13, RZ, 0x7 ;  /* 0x0000000d10007211 */ /* 0x000fe200078f38ff */
[----:B------:R-:W-:Y:S01]  /*0530*/  IMAD.IADD R2, R13, 0x1, -R3 ;  /* 0x000000010d027824 */ /* 0x000fe200078e0a03 */
[----:B------:R-:W-:Y:S01]  /*0540*/  R2P PR, R8, 0x6 ;  /* 0x0000000608007804 */ /* 0x000fe20000000000 */
[----:B------:R-:W-:Y:S01]  /*0550*/  IMAD.SHL.U32 R215, R215, 0x2, RZ ;  /* 0x00000002d7d77824 */ /* 0x000fe200078e00ff */
[----:B------:R-:W-:Y:S01]  /*0560*/  SHF.R.S32.HI R0, RZ, 0x7, R0 ;  /* 0x00000007ff007819 */ /* 0x000fe20000011400 */
[----:B------:R-:W-:Y:S01]  /*0570*/  IMAD.SHL.U32 R2, R2, 0x2, RZ ;  /* 0x0000000202027824 */ /* 0x000fe200078e00ff */
[----:B------:R-:W-:Y:S01]  /*0580*/  LOP3.LUT R14, R6, 0x8, R14, 0xf8, !PT ;  /* 0x00000008060e7812 */ /* 0x000fe200078ef80e */
[----:B------:R-:W-:Y:S01]  /*0590*/  IMAD.SHL.U32 R6, R9, 0x10, RZ ;  /* 0x0000001009067824 */ /* 0x000fe200078e00ff */
[----:B------:R-:W-:Y:S01]  /*05a0*/  SEL R214, R250, 0xffffffe0, !P4 ;  /* 0xffffffe0fad67807 */ /* 0x000fe20006000000 */
[--C-:B------:R-:W-:Y:S01]  /*05b0*/  IMAD R7, R0, 0x1000, R2.reuse ;  /* 0x0000100000077824 */ /* 0x100fe200078e0202 */
[----:B------:R-:W-:Y:S01]  /*05c0*/  SEL R250, R250, 0xffffffe0, !P1 ;  /* 0xffffffe0fafa7807 */ /* 0x000fe20004800000 */
[----:B------:R-:W-:Y:S01]  /*05d0*/  IMAD.SHL.U32 R3, R0, 0x8, RZ ;  /* 0x0000000800037824 */ /* 0x000fe200078e00ff */
[----:B------:R-:W-:Y:S01]  /*05e0*/  SEL R228, R228, 0x10, !P0 ;  /* 0x00000010e4e47807 */ /* 0x000fe20004000000 */
[----:B------:R-:W-:Y:S01]  /*05f0*/  IMAD.SHL.U32 R0, R8, 0x40, RZ ;  /* 0x0000004008007824 */ /* 0x000fe200078e00ff */
[----:B------:R-:W-:Y:S01]  /*0600*/  LOP3.LUT R211, R10, R14, R211, 0xf6, !PT ;  /* 0x0000000e0ad37212 */ /* 0x000fe200078ef6d3 */
[----:B------:R-:W-:Y:S01]  /*0610*/  IMAD R12, R12, 0x400, R2 ;  /* 0x000004000c0c7824 */ /* 0x000fe200078e0202 */
[----:B------:R-:W-:Y:S01]  /*0620*/  LOP3.LUT R3, R3, 0x8, RZ, 0xc0, !PT ;  /* 0x0000000803037812 */ /* 0x000fe200078ec0ff */
[----:B------:R-:W-:Y:S01]  /*0630*/  IMAD.SHL.U32 R2, R4, 0x20, RZ ;  /* 0x0000002004027824 */ /* 0x000fe200078e00ff */
[----:B------:R-:W-:Y:S01]  /*0640*/  LOP3.LUT R0, R0, 0x1c0, RZ, 0xc0, !PT ;  /* 0x000001c000007812 */ /* 0x000fe200078ec0ff */
[----:B------:R-:W-:Y:S01]  /*0650*/  IMAD R7, R15, 0x400, R7 ;  /* 0x000004000f077824 */ /* 0x000fe200078e0207 */
[----:B------:R-:W-:Y:S01]  /*0660*/  LOP3.LUT R13, R3, 0x10, R6, 0xf8, !PT ;  /* 0x00000010030d7812 */ /* 0x000fe200078ef806 */
[----:B------:R-:W-:Y:S01]  /*0670*/  IMAD.SHL.U32 R8, R4, 0x8, RZ ;  /* 0x0000000804087824 */ /* 0x000fe200078e00ff */
[----:B------:R-:W-:Y:S01]  /*0680*/  LOP3.LUT R249, R2, 0x6, R249, 0xf8, !PT ;  /* 0x0000000602f97812 */ /* 0x000fe200078ef8f9 */
[----:B------:R-:W-:Y:S01]  /*0690*/  IMAD.SHL.U32 R4, R9, 0x20, RZ ;  /* 0x0000002009047824 */ /* 0x000fe200078e00ff */
[----:B------:R-:W-:-:S02]  /*06a0*/  LOP3.LUT R5, R0, 0x20, R2, 0xf8, !PT ;  /* 0x0000002000057812 */ /* 0x000fc400078ef802 */
[----:B------:R-:W-:Y:S02]  /*06b0*/  SHF.R.U32.HI R2, RZ, 0x3, R0 ;  /* 0x00000003ff027819 */ /* 0x000fe40000011600 */
[----:B------:R-:W-:Y:S02]  /*06c0*/  LOP3.LUT R4, R4, 0x20, RZ, 0xc0, !PT ;  /* 0x0000002004047812 */ /* 0x000fe400078ec0ff */
[----:B------:R-:W-:Y:S02]  /*06d0*/  LOP3.LUT R5, R5, R2, RZ, 0x3c, !PT ;  /* 0x0000000205057212 */ /* 0x000fe400078e3cff */
[----:B------:R-:W-:Y:S01]  /*06e0*/  LOP3.LUT R0, R2, R0, R3, 0x1e, !PT ;  /* 0x0000000002007212 */ /* 0x000fe200078e1e03 */
[----:B------:R-:W-:Y:S01]  /*06f0*/  IMAD.SHL.U32 R2, R9, 0x8, RZ ;  /* 0x0000000809027824 */ /* 0x000fe200078e00ff */
[----:B------:R-:W-:Y:S01]  /*0700*/  LOP3.LUT R8, R4, 0x18, R8, 0xf8, !PT ;  /* 0x0000001804087812 */ /* 0x000fe200078ef808 */
[----:B------:R-:W-:Y:S01]  /*0710*/  IMAD.IADD R7, R5, 0x1, R7 ;  /* 0x0000000105077824 */ /* 0x000fe200078e0207 */
[----:B------:R-:W-:Y:S01]  /*0720*/  SHF.R.S32.HI R3, RZ, 0x2, R19 ;  /* 0x00000002ff037819 */ /* 0x000fe20000011413 */
[----:B------:R-:W-:Y:S01]  /*0730*/  IMAD.SHL.U32 R5, R17, 0x40, RZ ;  /* 0x0000004011057824 */ /* 0x000fe200078e00ff */
[----:B------:R-:W-:Y:S01]  /*0740*/  LEA R211, R211, UR4, 0x1 ;  /* 0x00000004d3d37c11 */ /* 0x000fe2000f8e08ff */
[----:B------:R-:W-:Y:S01]  /*0750*/  IMAD.IADD R12, R12, 0x1, R0 ;  /* 0x000000010c0c7824 */ /* 0x000fe200078e0200 */
[----:B------:R-:W-:Y:S01]  /*0760*/  LEA R229, R7, UR4, 0x1 ;  /* 0x0000000407e57c11 */ /* 0x000fe2000f8e08ff */
[----:B------:R-:W-:Y:S01]  /*0770*/  IMAD.SHL.U32 R0, R11, 0x40, RZ ;  /* 0x000000400b007824 */ /* 0x000fe200078e00ff */
[----:B------:R-:W-:Y:S01]  /*0780*/  LOP3.LUT R5, R5, 0x1c0, RZ, 0xc0, !PT ;  /* 0x000001c005057812 */ /* 0x000fe200078ec0ff */
[----:B------:R-:W-:-:S02]  /*0790*/  IMAD R252, R15, 0x10, R3 ;  /* 0x000000100ffc7824 */ /* 0x000fc400078e0203 */
[C---:B------:R-:W-:Y:S01]  /*07a0*/  IMAD.IADD R223, R229.reuse, 0x1, R250 ;  /* 0x00000001e5df7824 */ /* 0x040fe200078e02fa */
[----:B------:R-:W-:Y:S01]  /*07b0*/  SHF.R.U32.HI R6, RZ, 0x3, R5 ;  /* 0x00000003ff067819 */ /* 0x000fe20000011605 */
[----:B------:R-:W-:Y:S01]  /*07c0*/  IMAD.IADD R230, R229, 0x1, R228 ;  /* 0x00000001e5e67824 */ /* 0x000fe200078e02e4 */
[----:B------:R-:W-:Y:S01]  /*07d0*/  LOP3.LUT R0, R0, 0xfffffe00, RZ, 0xc0, !PT ;  /* 0xfffffe0000007812 */ /* 0x000fe200078ec0ff */
[----:B------:R-:W-:Y:S01]  /*07e0*/  IMAD.IADD R228, R228, 0x1, R223 ;  /* 0x00000001e4e47824 */ /* 0x000fe200078e02df */
[----:B------:R-:W-:Y:S02]  /*07f0*/  LOP3.LUT R2, R5, 0x8, R2, 0xf8, !PT ;  /* 0x0000000805027812 */ /* 0x000fe400078ef802 */
[C-C-:B------:R-:W-:Y:S01]  /*0800*/  LOP3.LUT R4, R6.reuse, R13, R5.reuse, 0x1e, !PT ;  /* 0x0000000d06047212 */ /* 0x140fe200078e1e05 */
[----:B------:R-:W-:Y:S01]  /*0810*/  IMAD R3, R15, 0x400, R0 ;  /* 0x000004000f037824 */ /* 0x000fe200078e0200 */
[----:B------:R-:W-:Y:S02]  /*0820*/  LOP3.LUT R210, R6, R8, R5, 0x1e, !PT ;  /* 0x0000000806d27212 */ /* 0x000fe400078e1e05 */
[----:B------:R-:W-:-:S02]  /*0830*/  LOP3.LUT R2, R2, R6, RZ, 0x3c, !PT ;  /* 0x0000000602027212 */ /* 0x000fc400078e3cff */
[-C--:B------:R-:W-:Y:S02]  /*0840*/  LOP3.LUT R221, R4, R0.reuse, RZ, 0xfc, !PT ;  /* 0x0000000004dd7212 */ /* 0x080fe400078efcff */
[----:B------:R-:W-:Y:S01]  /*0850*/  LOP3.LUT R210, R210, R0, RZ, 0xfc, !PT ;  /* 0x00000000d2d27212 */ /* 0x000fe200078efcff */
[----:B------:R-:W-:Y:S01]  /*0860*/  IMAD.U32 R0, RZ, RZ, UR5 ;  /* 0x00000005ff007e24 */ /* 0x000fe2000f8e00ff */
[----:B------:R-:W-:Y:S01]  /*0870*/  USHF.R.S32.HI UR5, URZ, 0x1f, UR58 ;  /* 0x0000001f3f057899 */ /* 0x000fe2000801143a */
[----:B------:R-:W-:Y:S02]  /*0880*/  IMAD.IADD R220, R3, 0x1, R2 ;  /* 0x0000000103dc7824 */ /* 0x000fe400078e0202 */
[----:B------:R-:W-:Y:S01]  /*0890*/  IMAD.U32 R2, RZ, RZ, UR6 ;  /* 0x00000006ff027e24 */ /* 0x000fe2000f8e00ff */
[----:B------:R-:W-:Y:S02]  /*08a0*/  USHF.R.S32.HI UR6, URZ, 0x1f, UR47 ;  /* 0x0000001f3f067899 */ /* 0x000fe4000801142f */
[----:B------:R-:W-:Y:S01]  /*08b0*/  IMAD.U32 R2, RZ, RZ, UR5 ;  /* 0x00000005ff027e24 */ /* 0x000fe2000f8e00ff */
[----:B------:R-:W-:-:S03]  /*08c0*/  UIADD3 UR5, UR4, 0xc000, URZ ;  /* 0x0000c00004057890 */ /* 0x000fc6000fffe03f */
        /* <DEDUP_REMOVED lines=20> */
[----:B------:R1:W-:Y:S01]  /*0a10*/  STL [R1], R0 ;  /* 0x0000000001007387 */ /* 0x0003e20000100800 */
[----:B------:R-:W-:-:S07]  /*0a20*/  IMAD.IADD R216, R214, 0x1, R216 ;  /* 0x00000001d6d87824 */ /* 0x000fce00078e02d8 */
.L_x_384:
        /* <DEDUP_REMOVED lines=16> */
[----:B-12-4-:R-:W-:Y:S01]  /*0b30*/  IMAD.U32 R2, RZ, RZ, UR8 ;  /* 0x00000008ff027e24 */ /* 0x016fe2000f8e00ff */
[----:B------:R-:W-:Y:S01]  /*0b40*/  UISETP.NE.U32.AND UP0, UPT, UR12, URZ, UPT ;  /* 0x0000003f0c00728c */ /* 0x000fe2000bf05070 */
[----:B---3--:R-:W-:Y:S01]  /*0b50*/  IMAD.U32 R4, RZ, RZ, UR10 ;  /* 0x0000000aff047e24 */ /* 0x008fe2000f8e00ff */
        /* <DEDUP_REMOVED lines=11> */
[----:B------:R-:W2:Y:S01]  /*0c10*/  @P1 LDG.E R7, desc[UR6][R4.64] ;  /* 0x0000000604071981 */ /* 0x000ea2000c1e1900 */
        /* <DEDUP_REMOVED lines=36> */
.L_x_314:
        /* <DEDUP_REMOVED lines=14> */
[----:B------:R-:W-:Y:S01]  /*0f40*/  ULDC UR59, c[0x0][0x2d4] ;  /* 0x0000b500003b7ab9 */ /* 0x000fe20000000800 */
[----:B------:R-:W-:-:S02]  /*0f50*/  USHF.L.U32 UR16, UR47, 0x7, URZ ;  /* 0x000000072f107899 */ /* 0x000fc4000800063f */
[----:B------:R-:W-:Y:S02]  /*0f60*/  UIMAD UR23, UR47, UR11, UR10 ;  /* 0x0000000b2f1772a4 */ /* 0x000fe4000f8e020a */
[----:B------:R-:W-:Y:S01]  /*0f70*/  USHF.R.S32.HI UR36, URZ, 0x1f, UR59 ;  /* 0x0000001f3f247899 */ /* 0x000fe2000801143b */
[----:B------:R-:W-:Y:S01]  /*0f80*/  @!UP1 ULDC.64 UR10, c[0x0][0x418] ;  /* 0x00010600000a9ab9 */ /* 0x000fe20000000a00 */
[----:B------:R-:W-:Y:S01]  /*0f90*/  ULDC UR41, c[0x0][0x2dc] ;  /* 0x0000b70000297ab9 */ /* 0x000fe20000000800 */
[----:B------:R-:W-:Y:S01]  /*0fa0*/  ULDC UR61, c[0x0][0x270] ;  /* 0x00009c00003d7ab9 */ /* 0x000fe20000000800 */
[----:B------:R-:W-:Y:S02]  /*0fb0*/  @!UP1 UIMAD.WIDE.U32 UR38, UR47, UR10, URZ ;  /* 0x0000000a2f2692a5 */ /* 0x000fe4000f8e003f */
[----:B------:R-:W-:Y:S02]  /*0fc0*/  USHF.L.U64.HI UR14, UR47, 0x7, UR57 ;  /* 0x000000072f0e7899 */ /* 0x000fe40008010239 */
[----:B------:R-:W-:Y:S01]  /*0fd0*/  USEL UR33, UR16, URZ, UP2 ;  /* 0x0000003f10217287 */ /* 0x000fe20009000000 */
[----:B-1----:R-:W-:Y:S01]  /*0fe0*/  IABS R5, R6 ;  /* 0x0000000600057213 */ /* 0x002fe20000000000 */
[----:B------:R-:W-:Y:S01]  /*0ff0*/  UIADD3 UR46, UR19, UR23, URZ ;  /* 0x00000017132e7290 */ /* 0x000fe2000fffe03f */
[----:B------:R-:W-:Y:S01]  /*1000*/  ISETP.NE.AND P3, PT, R6, RZ, PT ;  /* 0x000000ff0600720c */ /* 0x000fe20003f65270 */
[----:B------:R-:W-:Y:S01]  /*1010*/  ULDC.U8 UR16, c[0x0][0x3d8] ;  /* 0x0000f60000107ab9 */ /* 0x000fe20000000000 */
[----:B------:R-:W1:Y:S01]  /*1020*/  I2F.RP R2, R5 ;  /* 0x0000000500027306 */ /* 0x000e620000209400 */
[----:B------:R-:W-:Y:S01]  /*1030*/  UISETP.NE.AND UP3, UPT, UR16, URZ, UPT ;  /* 0x0000003f1000728c */ /* 0x000fe2000bf65270 */
[----:B------:R-:W-:Y:S01]  /*1040*/  ULDC.64 UR20, c[0x0][0x240] ;  /* 0x0000900000147ab9 */ /* 0x000fe20000000a00 */
[----:B--2---:R-:W-:Y:S01]  /*1050*/  UIMAD.WIDE.U32 UR34, UR9, UR12, URZ ;  /* 0x0000000c092272a5 */ /* 0x004fe2000f8e003f */
[----:B------:R-:W-:Y:S01]  /*1060*/  ULDC UR40, c[0x0][0x2c4] ;  /* 0x0000b10000287ab9 */ /* 0x000fe20000000800 */
[----:B------:R-:W-:-:S02]  /*1070*/  UIMAD.WIDE.U32 UR24, UR8, UR20, URZ ;  /* 0x00000014081872a5 */ /* 0x000fc4000f8e003f */
[----:B------:R-:W-:Y:S02]  /*1080*/  UIMAD UR50, UR9, UR13, UR35 ;  /* 0x0000000d093272a4 */ /* 0x000fe4000f8e0223 */
[----:B------:R-:W-:Y:S01]  /*1090*/  @!UP1 UIMAD UR9, UR57, UR10, URZ ;  /* 0x0000000a390992a4 */ /* 0x000fe2000f8e023f */
[----:B------:R-:W-:Y:S01]  /*10a0*/  @UP1 ULDC.64 UR12, c[0x0][0x420] ;  /* 0x00010800000c1ab9 */ /* 0x000fe20000000a00 */
[----:B------:R-:W-:Y:S01]  /*10b0*/  USEL UR35, UR14, URZ, UP2 ;  /* 0x0000003f0e237287 */ /* 0x000fe20009000000 */
[----:B-1----:R-:W1:Y:S01]  /*10c0*/  MUFU.RCP R2, R2 ;  /* 0x0000000200027308 */ /* 0x002e620000001000 */
[----:B------:R-:W-:Y:S02]  /*10d0*/  @!UP1 UIMAD UR28, UR47, UR11, UR9 ;  /* 0x0000000b2f1c92a4 */ /* 0x000fe4000f8e0209 */
[----:B------:R-:W-:Y:S02]  /*10e0*/  UIADD3 UR9, UR37, 0x3f, URZ ;  /* 0x0000003f25097890 */ /* 0x000fe4000fffe03f */
[----:B------:R-:W-:-:S02]  /*10f0*/  @UP1 UIMAD.WIDE.U32 UR42, UR8, UR12, URZ ;  /* 0x0000000c082a12a5 */ /* 0x000fc4000f8e003f */
[----:B------:R-:W-:Y:S02]  /*1100*/  USHF.R.S32.HI UR22, URZ, 0x1f, UR9 ;  /* 0x0000001f3f167899 */ /* 0x000fe40008011409 */
[----:B------:R-:W-:Y:S02]  /*1110*/  @UP1 UIMAD UR48, UR8, UR13, UR43 ;  /* 0x0000000d083012a4 */ /* 0x000fe4000f8e022b */
[----:B------:R-:W-:Y:S02]  /*1120*/  ULEA.HI UR45, UR22, UR9, URZ, 0x6 ;  /* 0x00000009162d7291 */ /* 0x000fe4000f8f303f */
[----:B------:R-:W-:Y:S02]  /*1130*/  UIMAD UR9, UR36, UR47, URZ ;  /* 0x0000002f240972a4 */ /* 0x000fe4000f8e023f */
[----:B------:R-:W-:Y:S01]  /*1140*/  UIMAD.WIDE UR10, UR41, UR61, URZ ;  /* 0x0000003d290a72a5 */ /* 0x000fe2000f8e023f */
[----:B-1----:R-:W-:Y:S01]  /*1150*/  VIADD R2, R2, 0xffffffe ;  /* 0x0ffffffe02027836 */ /* 0x002fe20000000000 */
[----:B------:R-:W-:-:S02]  /*1160*/  UIMAD.WIDE.U32 UR12, UR47, UR59, URZ ;  /* 0x0000003b2f0c72a5 */ /* 0x000fc4000f8e003f */
[----:B------:R-:W-:Y:S01]  /*1170*/  UIMAD UR9, UR57, UR59, UR9 ;  /* 0x0000003b390972a4 */ /* 0x000fe2000f8e0209 */
[----:B------:R-:W1:Y:S01]  /*1180*/  F2I.FTZ.U32.TRUNC.NTZ R3, R2 ;  /* 0x0000000200037305 */ /* 0x000e62000021f000 */
[----:B------:R-:W-:Y:S02]  /*1190*/  UIMAD UR14, UR11, UR12, URZ ;  /* 0x0000000c0b0e72a4 */ /* 0x000fe4000f8e023f */
[----:B------:R-:W-:Y:S02]  /*11a0*/  UIADD3 UR9, UR13, UR9, URZ ;  /* 0x000000090d097290 */ /* 0x000fe4000fffe03f */
[----:B------:R-:W-:Y:S02]  /*11b0*/  UIMAD.WIDE.U32 UR22, UR10, UR12, URZ ;  /* 0x0000000c0a1672a5 */ /* 0x000fe4000f8e003f */
[----:B------:R-:W-:Y:S02]  /*11c0*/  UIMAD UR9, UR10, UR9, UR14 ;  /* 0x000000090a0972a4 */ /* 0x000fe4000f8e020e */
[----:B------:R-:W-:-:S02]  /*11d0*/  UIMAD.WIDE.U32 UR12, UR10, UR8, URZ ;  /* 0x000000080a0c72a5 */ /* 0x000fc4000f8e003f */
[----:B------:R-:W-:Y:S02]  /*11e0*/  UIMAD UR14, UR11, UR8, URZ ;  /* 0x000000080b0e72a4 */ /* 0x000fe4000f8e023f */
[----:B------:R-:W-:Y:S01]  /*11f0*/  UIADD3 UR49, UR23, UR9, URZ ;  /* 0x0000000917317290 */ /* 0x000fe2000fffe03f */
[--C-:B-1----:R-:W-:Y:S01]  /*1200*/  IMAD.MOV R0, RZ, RZ, -R3.reuse ;  /* 0x000000ffff007224 */ /* 0x102fe200078e0a03 */
[----:B------:R-:W-:Y:S01]  /*1210*/  USEL UR56, UR22, UR12, !UP1 ;  /* 0x0000000c16387287 */ /* 0x000fe2000c800000 */
[----:B------:R-:W-:Y:S01]  /*1220*/  IMAD.MOV.U32 R2, RZ, RZ, RZ ;  /* 0x000000ffff027224 */ /* 0x000fe200078e00ff */
[----:B------:R-:W-:Y:S01]  /*1230*/  @UP3 UIMAD UR9, UR47, UR40, URZ ;  /* 0x000000282f0932a4 */ /* 0x000fe2000f8e023f */
[----:B------:R-:W-:Y:S01]  /*1240*/  IMAD R0, R0, R5, RZ ;  /* 0x0000000500007224 */ /* 0x000fe200078e02ff */
[----:B------:R-:W-:Y:S02]  /*1250*/  ULOP3.LUT UR12, UR45, 0xffffffc0, URZ, 0xc0, !UPT ;  /* 0xffffffc02d0c7892 */ /* 0x000fe4000f8ec03f */
[----:B------:R-:W-:Y:S01]  /*1260*/  UISETP.NE.AND UP0, UPT, UR31, -0x1, UPT ;  /* 0xffffffff1f00788c */ /* 0x000fe2000bf05270 */
[----:B------:R-:W-:Y:S01]  /*1270*/  IMAD.HI.U32 R0, R3, R0, R2 ;  /* 0x0000000003007227 */ /* 0x000fe200078e0002 */
[----:B------:R-:W-:Y:S01]  /*1280*/  MOV R2, R4 ;  /* 0x0000000400027202 */ /* 0x000fe20000000f00 */
[----:B------:R-:W-:-:S02]  /*1290*/  UIMAD UR26, UR8, UR21, URZ ;  /* 0x00000015081a72a4 */ /* 0x000fc4000f8e023f */
[----:B------:R-:W-:Y:S02]  /*12a0*/  @UP1 UIADD3 UR49, UR13, UR14, URZ ;  /* 0x0000000e0d311290 */ /* 0x000fe4000fffe03f */
[----:B------:R-:W-:Y:S01]  /*12b0*/  IMAD.HI.U32 R0, R0, R2, RZ ;  /* 0x0000000200007227 */ /* 0x000fe200078e00ff */
[----:B------:R-:W-:Y:S02]  /*12c0*/  @UP3 USEL UR14, UR9, UR8, !UP1 ;  /* 0x00000008090e3287 */ /* 0x000fe4000c800000 */
[----:B------:R-:W-:Y:S01]  /*12d0*/  USEL UR55, UR18, UR24, !UP1 ;  /* 0x0000001812377287 */ /* 0x000fe2000c800000 */
[----:B------:R-:W-:Y:S01]  /*12e0*/  IMAD.MOV R3, RZ, RZ, -R0 ;  /* 0x000000ffff037224 */ /* 0x000fe200078e0a00 */
[----:B------:R-:W-:Y:S01]  /*12f0*/  UIADD3 UR9, UR12, -0x40, URZ ;  /* 0xffffffc00c097890 */ /* 0x000fe2000fffe03f */
[----:B------:R-:W-:Y:S02]  /*1300*/  @UP3 ULDC UR24, c[0x0][0x2e4] ;  /* 0x0000b90000183ab9 */ /* 0x000fe40000000800 */
[----:B------:R-:W-:Y:S01]  /*1310*/  IMAD R2, R5, R3, R2 ;  /* 0x0000000305027224 */ /* 0x000fe200078e0202 */
[----:B------:R-:W-:-:S02]  /*1320*/  @UP1 UIADD3 UR46, UR25, UR26, URZ ;  /* 0x0000001a192e1290 */ /* 0x000fc4000fffe03f */
[----:B------:R-:W-:Y:S02]  /*1330*/  @!UP3 UIMAD UR13, UR47, UR61, UR58 ;  /* 0x0000003d2f0db2a4 */ /* 0x000fe4000f8e023a */
[----:B------:R-:W-:Y:S01]  /*1340*/  ISETP.GT.U32.AND P1, PT, R5, R2, PT ;  /* 0x000000020500720c */ /* 0x000fe20003f24070 */
[----:B------:R-:W-:Y:S02]  /*1350*/  @UP3 UIMAD UR26, UR58, UR24, UR14 ;  /* 0x000000183a1a32a4 */ /* 0x000fe4000f8e020e */
[----:B------:R-:W-:Y:S02]  /*1360*/  USHF.R.S32.HI UR24, URZ, 0x1f, UR9 ;  /* 0x0000001f3f187899 */ /* 0x000fe40008011409 */
[----:B------:R-:W-:Y:S02]  /*1370*/  UIADD3 UR12, UP2, UR9, UR33, URZ ;  /* 0x00000021090c7290 */ /* 0x000fe4000ff5e03f */
[----:B------:R-:W-:Y:S01]  /*1380*/  @!UP3 UIMAD UR26, UR13, UR40, URZ ;  /* 0x000000280d1ab2a4 */ /* 0x000fe2000f8e023f */
[----:B------:R-:W-:Y:S01]  /*1390*/  ULDC.U8 UR17, c[0x0][0x480] ;  /* 0x0001200000117ab9 */ /* 0x000fe20000000000 */
[----:B------:R-:W-:-:S02]  /*13a0*/  UIADD3.X UR13, UR24, UR35, URZ, UP2, !UPT ;  /* 0x00000023180d7290 */ /* 0x000fc400097fe43f */
[----:B------:R-:W-:Y:S02]  /*13b0*/  UIMAD UR11, UR11, UR12, URZ ;  /* 0x0000000c0b0b72a4 */ /* 0x000fe4000f8e023f */
[----:B------:R-:W-:Y:S01]  /*13c0*/  @!P1 IMAD.IADD R2, R2, 0x1, -R5 ;  /* 0x0000000102029824 */ /* 0x000fe200078e0a05 */
[----:B------:R-:W-:Y:S01]  /*13d0*/  @!P1 IADD3 R0, R0, 0x1, RZ ;  /* 0x0000000100009810 */ /* 0x000fe20007ffe0ff */
[----:B------:R-:W-:Y:S01]  /*13e0*/  @UP0 UIADD3 UR30, UR15, UR31, URZ ;  /* 0x0000001f0f1e0290 */ /* 0x000fe2000fffe03f */
[----:B------:R-:W-:Y:S01]  /*13f0*/  PLOP3.LUT P1, PT, PT, PT, UP0, 0x80, 0x0 ;  /* 0x000000000000781c */ /* 0x000fe20003f2f008 */
[----:B------:R-:W-:Y:S01]  /*1400*/  @UP0 UIADD3 UR27, UR15, UR31, URZ ;  /* 0x0000001f0f1b0290 */ /* 0x000fe2000fffe03f */
[----:B------:R-:W-:Y:S01]  /*1410*/  ISETP.GE.U32.AND P0, PT, R2, R5, PT ;  /* 0x000000050200720c */ /* 0x000fe20003f06070 */
[----:B------:R-:W-:Y:S01]  /*1420*/  UIMAD UR51, UR58, UR41, URZ ;  /* 0x000000293a3372a4 */ /* 0x000fe2000f8e023f */
[----:B------:R-:W-:Y:S01]  /*1430*/  LOP3.LUT R2, R6, UR58, RZ, 0x3c, !PT ;  /* 0x0000003a06027c12 */ /* 0x000fe2000f8e3cff */
[----:B------:R-:W-:Y:S01]  /*1440*/  UISETP.NE.AND UP4, UPT, UR17, URZ, UPT ;  /* 0x0000003f1100728c */ /* 0x000fe2000bf85270 */
[----:B------:R-:W-:-:S02]  /*1450*/  @UP0 ULDC.64 UR18, c[0x0][0x250] ;  /* 0x0000940000120ab9 */ /* 0x000fc40000000a00 */
[----:B------:R-:W-:Y:S01]  /*1460*/  ISETP.GE.AND P2, PT, R2, RZ, PT ;  /* 0x000000ff0200720c */ /* 0x000fe20003f46270 */
[----:B------:R-:W-:Y:S01]  /*1470*/  @UP0 ULDC.64 UR16, c[0x0][0x248] ;  /* 0x0000920000100ab9 */ /* 0x000fe20000000a00 */
[----:B------:R-:W-:Y:S02]  /*1480*/  UIMAD.WIDE.U32 UR40, UR10, UR12, URZ ;  /* 0x0000000c0a2872a5 */ /* 0x000fe4000f8e003f */
[----:B------:R-:W-:Y:S02]  /*1490*/  UIMAD UR12, UR10, UR13, UR11 ;  /* 0x0000000d0a0c72a4 */ /* 0x000fe4000f8e020b */
[----:B------:R-:W-:Y:S01]  /*14a0*/  @UP0 UIMAD.WIDE.U32 UR22, UR30, UR16, URZ ;  /* 0x000000101e1602a5 */ /* 0x000fe2000f8e003f */
[----:B------:R-:W-:Y:S01]  /*14b0*/  @P0 VIADD R0, R0, 0x1 ;  /* 0x0000000100000836 */ /* 0x000fe20000000000 */
[----:B------:R-:W-:Y:S01]  /*14c0*/  @UP0 UIMAD.WIDE.U32 UR10, UR27, UR18, URZ ;  /* 0x000000121b0a02a5 */ /* 0x000fe2000f8e003f */
[----:B------:R-:W-:Y:S01]  /*14d0*/  PLOP3.LUT P0, PT, PT, PT, UP3, 0x80, 0x0 ;  /* 0x000000000000781c */ /* 0x000fe20003f0f038 */
[----:B------:R-:W-:Y:S01]  /*14e0*/  @UP0 UIMAD UR30, UR30, UR17, URZ ;  /* 0x000000111e1e02a4 */ /* 0x000fe2000f8e023f */
[----:B------:R-:W-:Y:S01]  /*14f0*/  IMAD.MOV.U32 R16, RZ, RZ, R0 ;  /* 0x000000ffff107224 */ /* 0x000fe200078e0000 */
[----:B------:R-:W-:-:S02]  /*1500*/  @UP0 UIMAD UR13, UR27, UR19, URZ ;  /* 0x000000131b0d02a4 */ /* 0x000fc4000f8e023f */
[----:B------:R-:W-:Y:S02]  /*1510*/  @!UP1 UIADD3 UR48, UR39, UR28, URZ ;  /* 0x0000001c27309290 */ /* 0x000fe4000fffe03f */
[----:B------:R-:W-:Y:S01]  /*1520*/  USEL UR53, UR50, URZ, UP4 ;  /* 0x0000003f32357287 */ /* 0x000fe2000a000000 */
[----:B------:R-:W-:Y:S01]  /*1530*/  @!P2 IADD3 R16, -R16, RZ, RZ ;  /* 0x000000ff1010a210 */ /* 0x000fe20007ffe1ff */
[----:B------:R-:W-:Y:S01]  /*1540*/  USHF.R.S32.HI UR44, URZ, 0x1f, UR32 ;  /* 0x0000001f3f2c7899 */ /* 0x000fe20008011420 */
[----:B------:R-:W-:Y:S01]  /*1550*/  @!P3 LOP3.LUT R16, RZ, R6, RZ, 0x33, !PT ;  /* 0x00000006ff10b212 */ /* 0x000fe200078e33ff */
[----:B------:R-:W-:Y:S02]  /*1560*/  USHF.R.S32.HI UR54, URZ, 0x1f, UR51 ;  /* 0x0000001f3f367899 */ /* 0x000fe40008011433 */
[----:B------:R-:W-:Y:S02]  /*1570*/  USEL UR52, UR34, URZ, UP4 ;  /* 0x0000003f22347287 */ /* 0x000fe4000a000000 */
[----:B------:R-:W-:-:S02]  /*1580*/  @UP0 UIADD3 UR36, UR11, UR13, URZ ;  /* 0x0000000d0b240290 */ /* 0x000fc4000fffe03f */
[----:B------:R-:W-:Y:S02]  /*1590*/  UIADD3 UR50, UR41, UR12, URZ ;  /* 0x0000000c29327290 */ /* 0x000fe4000fffe03f */
        /* <DEDUP_REMOVED lines=16> */
.L_x_316:
[----:B------:R-:W-:Y:S05]  /*16a0*/  @P1 BRA `(.L_x_317) ;  /* 0x0000000000301947 */ /* 0x000fea0003800000 */
[----:B------:R-:W-:Y:S01]  /*16b0*/  USHF.R.S32.HI UR10, URZ, 0x1f, UR15 ;  /* 0x0000001f3f0a7899 */ /* 0x000fe2000801140f */
[----:B------:R-:W-:-:S03]  /*16c0*/  ULDC.64 UR18, c[0x0][0x250] ;  /* 0x0000940000127ab9 */ /* 0x000fc60000000a00 */
        /* <DEDUP_REMOVED lines=10> */
.L_x_317:
        /* <DEDUP_REMOVED lines=11> */
.L_x_318:
[----:B------:R-:W-:-:S04]  /*1820*/  UIMAD UR8, UR47, UR61, UR58 ;  /* 0x0000003d2f0872a4 */ /* 0x000fc8000f8e023a */
[----:B------:R-:W-:-:S12]  /*1830*/  UIMAD UR8, UR8, UR59, URZ ;  /* 0x0000003b080872a4 */ /* 0x000fd8000f8e023f */
.L_x_319:
[----:B------:R-:W1:Y:S01]  /*1840*/  S2R R27, SR_TID.X ;  /* 0x00000000001b7919 */ /* 0x000e620000002100 */
[----:B------:R-:W2:Y:S01]  /*1850*/  LDC.64 R4, c[0x0][0x420] ;  /* 0x00010800ff047b82 */ /* 0x000ea20000000a00 */
[----:B------:R-:W-:Y:S01]  /*1860*/  SHF.R.S32.HI R227, RZ, 0x1f, R226 ;  /* 0x0000001fffe37819 */ /* 0x000fe200000114e2 */
[----:B------:R-:W-:Y:S01]  /*1870*/  ULDC UR11, c[0x0][0x2dc] ;  /* 0x0000b700000b7ab9 */ /* 0x000fe20000000800 */
[----:B------:R-:W-:Y:S01]  /*1880*/  USHF.R.S32.HI UR14, URZ, 0x1f, UR58 ;  /* 0x0000001f3f0e7899 */ /* 0x000fe2000801143a */
[----:B------:R-:W-:Y:S01]  /*1890*/  BSSY B1, `(.L_x_315) ;  /* 0x000092a000017945 */ /* 0x000fe20003800000 */
[----:B------:R-:W-:Y:S02]  /*18a0*/  UIMAD UR12, UR11, UR61, URZ ;  /* 0x0000003d0b0c72a4 */ /* 0x000fe4000f8e023f */
[----:B------:R-:W-:Y:S02]  /*18b0*/  UIADD3 UR27, UR9, UR8, URZ ;  /* 0x00000008091b7290 */ /* 0x000fe4000fffe03f */
[----:B------:R-:W-:-:S02]  /*18c0*/  UIADD3 UR26, UR9, UR26, URZ ;  /* 0x0000001a091a7290 */ /* 0x000fc4000fffe03f */
[----:B------:R-:W-:Y:S01]  /*18d0*/  UISETP.GE.AND UP2, UPT, UR37, 0x1, UPT ;  /* 0x000000012500788c */ /* 0x000fe2000bf46270 */
[----:B------:R-:W-:Y:S01]  /*18e0*/  ULDC.64 UR34, c[0x0][0x400] ;  /* 0x0001000000227ab9 */ /* 0x000fe20000000a00 */
[----:B------:R-:W-:Y:S01]  /*18f0*/  ULDC.64 UR42, c[0x0][0x2b0] ;  /* 0x0000ac00002a7ab9 */ /* 0x000fe20000000a00 */
[----:B------:R-:W-:Y:S01]  /*1900*/  ULDC.64 UR22, c[0x0][0x210] ;  /* 0x0000840000167ab9 */ /* 0x000fe20000000a00 */
[----:B------:R-:W-:Y:S01]  /*1910*/  ULEA.HI.SX32 UR38, UR45, 0xffffffff, 0x1a ;  /* 0xffffffff2d267891 */ /* 0x000fe2000f8fd23f */
[----:B-1----:R-:W-:-:S04]  /*1920*/  SHF.R.S32.HI R28, RZ, 0x1f, R27 ;  /* 0x0000001fff1c7819 */ /* 0x002fc8000001141b */
[----:B------:R-:W-:-:S04]  /*1930*/  LEA.HI R2, R28, R27, RZ, 0x3 ;  /* 0x0000001b1c027211 */ /* 0x000fc800078f18ff */
[----:B------:R-:W-:-:S04]  /*1940*/  SHF.R.S32.HI R2, RZ, 0x3, R2 ;  /* 0x00000003ff027819 */ /* 0x000fc80000011402 */
[----:B------:R-:W-:Y:S02]  /*1950*/  SHF.R.S32.HI R26, RZ, 0x1f, R2 ;  /* 0x0000001fff1a7819 */ /* 0x000fe40000011402 */
[----:B------:R-:W-:-:S04]  /*1960*/  IADD3 R8, P0, R2, UR9, RZ ;  /* 0x0000000902087c10 */ /* 0x000fc8000ff1e0ff */
[----:B------:R-:W-:Y:S02]  /*1970*/  IADD3.X R0, R26, UR24, RZ, P0, !PT ;  /* 0x000000181a007c10 */ /* 0x000fe400087fe4ff */
[----:B------:R-:W-:Y:S01]  /*1980*/  IADD3 R6, P0, R226, UR10, RZ ;  /* 0x0000000ae2067c10 */ /* 0x000fe2000ff1e0ff */
[----:B------:R-:W-:Y:S02]  /*1990*/  ULDC.64 UR10, c[0x0][0x428] ;  /* 0x00010a00000a7ab9 */ /* 0x000fe40000000a00 */
[----:B------:R-:W-:Y:S01]  /*19a0*/  IMAD R0, R0, UR20, RZ ;  /* 0x0000001400007c24 */ /* 0x000fe2000f8e02ff */
[----:B------:R-:W-:Y:S01]  /*19b0*/  IADD3.X R7, R227, UR48, RZ, P0, !PT ;  /* 0x00000030e3077c10 */ /* 0x000fe200087fe4ff */
[----:B------:R-:W-:Y:S02]  /*19c0*/  UIMAD UR8, UR14, UR10, URZ ;  /* 0x0000000a0e0872a4 */ /* 0x000fe4000f8e023f */
[C---:B------:R-:W-:Y:S02]  /*19d0*/  IMAD R10, R8.reuse, UR21, R0 ;  /* 0x00000015080a7c24 */ /* 0x040fe4000f8e0200 */
[----:B------:R-:W-:Y:S01]  /*19e0*/  IMAD.WIDE.U32 R8, R8, UR20, R226 ;  /* 0x0000001408087c25 */ /* 0x000fe2000f8e00e2 */
[----:B------:R-:W-:-:S02]  /*19f0*/  UIMAD UR13, UR58, UR11, UR8 ;  /* 0x0000000b3a0d72a4 */ /* 0x000fc4000f8e0208 */
[----:B------:R-:W-:Y:S01]  /*1a00*/  USHF.L.U32 UR8, UR12, 0x6, URZ ;  /* 0x000000060c087899 */ /* 0x000fe2000800063f */
[----:B--2---:R-:W-:Y:S01]  /*1a10*/  IMAD R0, R4, UR24, RZ ;  /* 0x0000001804007c24 */ /* 0x004fe2000f8e02ff */
[----:B------:R-:W-:Y:S01]  /*1a20*/  IADD3 R8, P0, R8, UR55, RZ ;  /* 0x0000003708087c10 */ /* 0x000fe2000ff1e0ff */
[----:B------:R-:W-:Y:S01]  /*1a30*/  IMAD.WIDE.U32 R6, R4, UR9, R6 ;  /* 0x0000000904067c25 */ /* 0x000fe2000f8e0006 */
[----:B------:R-:W-:Y:S02]  /*1a40*/  ULDC.64 UR24, c[0x0][0x3e0] ;  /* 0x0000f80000187ab9 */ /* 0x000fe40000000a00 */
[----:B------:R-:W-:Y:S01]  /*1a50*/  IADD3.X R9, R9, UR46, R10, P0, !PT ;  /* 0x0000002e09097c10 */ /* 0x000fe200087fe40a */
[----:B------:R-:W-:Y:S01]  /*1a60*/  IMAD R3, R5, UR9, R0 ;  /* 0x0000000905037c24 */ /* 0x000fe2000f8e0200 */
[----:B------:R-:W-:Y:S01]  /*1a70*/  LEA.HI R10, R28, R27, RZ, 0x5 ;  /* 0x0000001b1c0a7211 */ /* 0x000fe200078f28ff */
[----:B------:R-:W-:Y:S01]  /*1a80*/  IMAD.U32 R0, RZ, RZ, UR10 ;  /* 0x0000000aff007e24 */ /* 0x000fe2000f8e00ff */
[----:B------:R-:W-:Y:S01]  /*1a90*/  ULDC.64 UR10, c[0x0][0x258] ;  /* 0x00009600000a7ab9 */ /* 0x000fe20000000a00 */
[----:B------:R-:W-:Y:S01]  /*1aa0*/  IMAD.IADD R7, R7, 0x1, R3 ;  /* 0x0000000107077824 */ /* 0x000fe200078e0203 */
[----:B------:R-:W-:Y:S01]  /*1ab0*/  UIMAD UR9, UR14, UR10, URZ ;  /* 0x0000000a0e0972a4 */ /* 0x000fe2000f8e023f */
[----:B------:R-:W-:Y:S01]  /*1ac0*/  LOP3.LUT R3, R10, 0xffffffe0, RZ, 0xc0, !PT ;  /* 0xffffffe00a037812 */ /* 0x000fe200078ec0ff */
[----:B------:R-:W-:-:S02]  /*1ad0*/  IMAD.WIDE.U32 R6, R0, UR58, R6 ;  /* 0x0000003a00067c25 */ /* 0x000fc4000f8e0006 */
[----:B------:R-:W-:Y:S01]  /*1ae0*/  UIMAD UR14, UR58, UR11, UR9 ;  /* 0x0000000b3a0e72a4 */ /* 0x000fe2000f8e0209 */
[----:B------:R-:W-:Y:S01]  /*1af0*/  SHF.R.S32.HI R0, RZ, 0x5, R10 ;  /* 0x00000005ff007819 */ /* 0x000fe2000001140a */
[----:B------:R-:W-:Y:S01]  /*1b00*/  USHF.R.S32.HI UR9, URZ, 0x1f, UR8 ;  /* 0x0000001f3f097899 */ /* 0x000fe20008011408 */
[----:B------:R-:W-:Y:S01]  /*1b10*/  IMAD.IADD R3, R27, 0x1, -R3 ;  /* 0x000000011b037824 */ /* 0x000fe200078e0a03 */
[----:B------:R-:W-:Y:S01]  /*1b20*/  UIADD3 UR8, UP1, UP0, UR40, UR8, UR51 ;  /* 0x0000000828087290 */ /* 0x000fe2000f83e033 */
[----:B------:R-:W-:Y:S01]  /*1b30*/  PLOP3.LUT P0, PT, PT, PT, UP2, 0x80, 0x0 ;  /* 0x000000000000781c */ /* 0x000fe20003f0f028 */
[----:B------:R-:W-:Y:S01]  /*1b40*/  IMAD.U32 R10, RZ, RZ, UR10 ;  /* 0x0000000aff0a7e24 */ /* 0x000fe2000f8e00ff */
[----:B------:R-:W-:Y:S01]  /*1b50*/  ULDC.64 UR40, c[0x0][0x478] ;  /* 0x00011e0000287ab9 */ /* 0x000fe20000000a00 */
[----:B------:R-:W-:Y:S01]  /*1b60*/  IMAD R11, R0, UR12, R3 ;  /* 0x0000000c000b7c24 */ /* 0x000fe2000f8e0203 */
[----:B------:R-:W-:Y:S01]  /*1b70*/  UIADD3.X UR9, UR50, UR9, UR54, UP1, UP0 ;  /* 0x0000000932097290 */ /* 0x000fe20008fe0436 */
[----:B------:R-:W-:Y:S01]  /*1b80*/  IMAD R0, R26, R4, RZ ;  /* 0x000000041a007224 */ /* 0x000fe200078e02ff */
[----:B------:R-:W-:Y:S01]  /*1b90*/  UIADD3 UR12, UP1, UP0, UR52, UR8, UR56 ;  /* 0x00000008340c7290 */ /* 0x000fe2000f83e038 */
[----:B------:R-:W-:Y:S01]  /*1ba0*/  VIADD R7, R7, UR13 ;  /* 0x0000000d07077c36 */ /* 0x000fe20008000000 */
[----:B------:R-:W-:Y:S01]  /*1bb0*/  UIMAD.WIDE UR10, UR26, 0x4, UR42 ;  /* 0x000000041a0a78a5 */ /* 0x000fe2000f8e022a */
[----:B------:R-:W-:Y:S01]  /*1bc0*/  IMAD R3, R2, R5, R0 ;  /* 0x0000000502037224 */ /* 0x000fe200078e0200 */
[----:B------:R-:W-:Y:S01]  /*1bd0*/  UIADD3.X UR8, UR53, UR9, UR49, UP1, UP0 ;  /* 0x0000000935087290 */ /* 0x000fe20008fe0431 */
[----:B------:R-:W-:Y:S01]  /*1be0*/  IMAD.WIDE.U32 R8, R10, UR58, R8 ;  /* 0x0000003a0a087c25 */ /* 0x000fe2000f8e0008 */
[----:B------:R-:W-:Y:S01]  /*1bf0*/  IADD3 R0, P2, R11, UR12, RZ ;  /* 0x0000000c0b007c10 */ /* 0x000fe2000ff5e0ff */
[----:B------:R-:W-:-:S02]  /*1c00*/  UIMAD.WIDE UR26, UR27, 0x4, UR40 ;  /* 0x000000041b1a78a5 */ /* 0x000fc4000f8e0228 */
[----:B------:R-:W-:Y:S01]  /*1c10*/  IMAD.WIDE.U32 R6, R2, R4, R6 ;  /* 0x0000000402067225 */ /* 0x000fe200078e0006 */
[----:B------:R-:W-:Y:S02]  /*1c20*/  LEA R224, P1, R0, UR34, 0x2 ;  /* 0x0000002200e07c11 */ /* 0x000fe4000f8210ff */
[----:B------:R-:W-:Y:S01]  /*1c30*/  LEA.HI.X.SX32 R14, R11, UR8, 0x1, P2 ;  /* 0x000000080b0e7c11 */ /* 0x000fe200090f0eff */
[----:B------:R-:W-:Y:S01]  /*1c40*/  IMAD.IADD R3, R7, 0x1, R3 ;  /* 0x0000000107037824 */ /* 0x000fe200078e0203 */
[----:B------:R-:W-:Y:S01]  /*1c50*/  LEA R10, P3, R6, UR24, 0x1 ;  /* 0x00000018060a7c11 */ /* 0x000fe2000f8608ff */
[----:B------:R-:W-:Y:S01]  /*1c60*/  VIADD R15, R9, UR14 ;  /* 0x0000000e090f7c36 */ /* 0x000fe20008000000 */
[----:B------:R-:W-:Y:S02]  /*1c70*/  LEA R12, P4, R8, UR22, 0x1 ;  /* 0x00000016080c7c11 */ /* 0x000fe4000f8808ff */
[----:B------:R-:W-:Y:S02]  /*1c80*/  LEA.HI.X R225, R0, UR35, R14, 0x2, P1 ;  /* 0x0000002300e17c11 */ /* 0x000fe400088f140e */
[----:B------:R-:W-:-:S02]  /*1c90*/  LEA.HI.X R11, R6, UR25, R3, 0x1, P3 ;  /* 0x00000019060b7c11 */ /* 0x000fc400098f0c03 */
[----:B------:R-:W-:Y:S01]  /*1ca0*/  LEA.HI.X R13, R8, UR23, R15, 0x1, P4 ;  /* 0x00000017080d7c11 */ /* 0x000fe2000a0f0c0f */
[----:B------:R-:W-:Y:S06]  /*1cb0*/  @!P0 BRA `(.L_x_320) ;  /* 0x0000007c00fc8947 */ /* 0x000fec0003800000 */
[----:B------:R-:W-:Y:S01]  /*1cc0*/  PLOP3.LUT P0, PT, PT, PT, UP4, 0x80, 0x0 ;  /* 0x000000000000781c */ /* 0x000fe20003f0f048 */
[----:B------:R-:W-:Y:S01]  /*1cd0*/  UMOV UR8, UR38 ;  /* 0x0000002600087c82 */ /* 0x000fe20008000000 */
[----:B------:R-:W-:Y:S01]  /*1ce0*/  LEA R0, R242, UR4, 0x1 ;  /* 0x00000004f2007c11 */ /* 0x000fe2000f8e08ff */
[----:B------:R-:W-:Y:S01]  /*1cf0*/  UIMAD UR9, UR8, -0x40, UR37 ;  /* 0xffffffc0080978a4 */ /* 0x000fe2000f8e0225 */
[----:B------:R-:W-:Y:S01]  /*1d00*/  VIADD R23, R2, 0x20 ;  /* 0x0000002002177836 */ /* 0x000fe20000000000 */
[----:B------:R-:W-:Y:S01]  /*1d10*/  UMOV UR12, UR10 ;  /* 0x0000000a000c7c82 */ /* 0x000fe20008000000 */
[----:B------:R-:W-:Y:S01]  /*1d20*/  ULEA.HI UR10, UR8, UR8, URZ, 0x1 ;  /* 0x00000008080a7291 */ /* 0x000fe2000f8f083f */
[----:B------:R-:W-:Y:S01]  /*1d30*/  BSSY B0, `(.L_x_321) ;  /* 0x000001d000007945 */ /* 0x000fe20003800000 */
[----:B------:R-:W-:-:S05]  /*1d40*/  UMOV UR14, UR26 ;  /* 0x0000001a000e7c82 */ /* 0x000fca0008000000 */
[----:B------:R-:W-:Y:S01]  /*1d50*/  @P0 BAR.SYNC.DEFER_BLOCKING 0x0 ;  /* 0x0000000000000b1d */ /* 0x000fe20000010000 */
[----:B------:R-:W-:Y:S01]  /*1d60*/  ISETP.GE.AND P4, PT, R2, UR9, PT ;  /* 0x0000000902007c0c */ /* 0x000fe2000bf86270 */
[----:B------:R-:W-:Y:S01]  /*1d70*/  ULOP3.LUT UR10, UR10, 0xfffffffe, URZ, 0xc0, !UPT ;  /* 0xfffffffe0a0a7892 */ /* 0x000fe2000f8ec03f */
[----:B------:R-:W-:Y:S01]  /*1d80*/  ISETP.GE.AND P3, PT, R23, UR9, PT ;  /* 0x0000000917007c0c */ /* 0x000fe2000bf66270 */
[----:B------:R-:W-:Y:S02]  /*1d90*/  IMAD.MOV.U32 R234, RZ, RZ, R10 ;  /* 0x000000ffffea7224 */ /* 0x000fe400078e000a */
[----:B------:R-:W-:Y:S01]  /*1da0*/  UIADD3 UR10, UR8, -UR10, URZ ;  /* 0x8000000a080a7290 */ /* 0x000fe2000fffe03f */
[----:B------:R-:W-:Y:S01]  /*1db0*/  IMAD.MOV.U32 R235, RZ, RZ, R11 ;  /* 0x000000ffffeb7224 */ /* 0x000fe200078e000b */
[----:B------:R-:W-:Y:S01]  /*1dc0*/  UMOV UR13, UR27 ;  /* 0x0000001b000d7c82 */ /* 0x000fe20008000000 */
[----:B------:R-:W-:Y:S01]  /*1dd0*/  VIADD R14, R226, 0x40 ;  /* 0x00000040e20e7836 */ /* 0x000fe20000000000 */
[----:B------:R-:W-:-:S04]  /*1de0*/  UISETP.NE.AND UP0, UPT, UR10, 0x1, UPT ;  /* 0x000000010a00788c */ /* 0x000fc8000bf05270 */
        /* <DEDUP_REMOVED lines=17> */
.L_x_322:
[----:B------:R-:W-:Y:S05]  /*1f00*/  BSYNC B0 ;  /* 0x0000000000007941 */ /* 0x000fea0003800000 */
.L_x_321:
[----:B------:R4:W-:Y:S01]  /*1f10*/  @P3 STS.128 [R0+0x9000], RZ ;  /* 0x009000ff00003388 */ /* 0x0009e20000000c00 */
[----:B------:R-:W-:Y:S01]  /*1f20*/  VIADD R10, R242, 0x2000 ;  /* 0x00002000f20a7836 */ /* 0x000fe20000000000 */
[----:B------:R-:W-:Y:S01]  /*1f30*/  PLOP3.LUT P1, PT, PT, PT, UP0, 0x80, 0x0 ;  /* 0x000000000000781c */ /* 0x000fe20003f2f008 */
[----:B------:R-:W-:Y:S01]  /*1f40*/  BSSY B0, `(.L_x_323) ;  /* 0x000001a000007945 */ /* 0x000fe20003800000 */
[----:B------:R4:W-:Y:S01]  /*1f50*/  @P3 STS.128 [R0+0xb000], RZ ;  /* 0x00b000ff00003388 */ /* 0x0009e20000000c00 */
[----:B------:R-:W-:Y:S01]  /*1f60*/  MOV R232, R12 ;  /* 0x0000000c00e87202 */ /* 0x000fe20000000f00 */
[----:B------:R-:W-:Y:S01]  /*1f70*/  IMAD.MOV.U32 R233, RZ, RZ, R13 ;  /* 0x000000ffffe97224 */ /* 0x000fe200078e000d */
[----:B------:R-:W-:Y:S01]  /*1f80*/  SEL R222, R10, R242, !P1 ;  /* 0x000000f20ade7207 */ /* 0x000fe20004800000 */
[----:B------:R-:W-:Y:S07]  /*1f90*/  @P3 BRA `(.L_x_324) ;  /* 0x0000000000503947 */ /* 0x000fee0003800000 */
[----:B------:R-:W-:Y:S02]  /*1fa0*/  ULDC UR10, c[0x0][0x2d0] ;  /* 0x0000b400000a7ab9 */ /* 0x000fe40000000800 */
[----:B------:R-:W-:Y:S02]  /*1fb0*/  ISETP.GE.AND P2, PT, R226, UR10, PT ;  /* 0x0000000ae2007c0c */ /* 0x000fe4000bf46270 */
[----:B------:R-:W-:-:S11]  /*1fc0*/  ISETP.GE.AND P0, PT, R14, UR10, PT ;  /* 0x0000000a0e007c0c */ /* 0x000fd6000bf06270 */
[C---:B------:R-:W-:Y:S01]  /*1fd0*/  @!P2 LEA R10, P5, R4.reuse, R234, 0x6 ;  /* 0x000000ea040aa211 */ /* 0x040fe200078a30ff */
[----:B------:R1:W-:Y:S03]  /*1fe0*/  @P2 STS.128 [R0+0x9000], RZ ;  /* 0x009000ff00002388 */ /* 0x0003e60000000c00 */
[----:B------:R-:W-:-:S05]  /*1ff0*/  @!P2 LEA.HI.X R11, R4, R235, R5, 0x6, P5 ;  /* 0x000000eb040ba211 */ /* 0x000fca00028f3405 */
[----:B------:R-:W-:Y:S01]  /*2000*/  @!PT LDS RZ, [RZ] ;  /* 0x00000000fffff984 */ /* 0x000fe20000000800 */
[----:B------:R-:W-:Y:S01]  /*2010*/  @!PT LDS RZ, [RZ] ;  /* 0x00000000fffff984 */ /* 0x000fe20000000800 */
[----:B------:R-:W-:Y:S01]  /*2020*/  @!PT LDS RZ, [RZ] ;  /* 0x00000000fffff984 */ /* 0x000fe20000000800 */
[----:B------:R1:W-:Y:S04]  /*2030*/  @!P2 LDGSTS.E.BYPASS.LTC128B.128 [R0+0x9000], desc[UR6][R10.64] ;  /* 0x090000000a00afae */ /* 0x0003e8000b901d46 */
[----:B------:R1:W-:Y:S01]  /*2040*/  @P0 STS.128 [R0+0xb000], RZ ;  /* 0x00b000ff00000388 */ /* 0x0003e20000000c00 */
[----:B------:R-:W-:Y:S05]  /*2050*/  @P0 BRA `(.L_x_324) ;  /* 0x0000000000200947 */ /* 0x000fea0003800000 */
[----:B------:R-:W-:-:S04]  /*2060*/  LEA R6, P0, R4, R6, 0x5 ;  /* 0x0000000604067211 */ /* 0x000fc800078028ff */
[----:B------:R-:W-:Y:S02]  /*2070*/  LEA.HI.X R5, R4, R3, R5, 0x5, P0 ;  /* 0x0000000304057211 */ /* 0x000fe400000f2c05 */
[----:B------:R-:W-:-:S04]  /*2080*/  LEA R4, P0, R6, UR24, 0x1 ;  /* 0x0000001806047c11 */ /* 0x000fc8000f8008ff */
[----:B------:R-:W-:-:S05]  /*2090*/  LEA.HI.X R5, R6, UR25, R5, 0x1, P0 ;  /* 0x0000001906057c11 */ /* 0x000fca00080f0c05 */
[----:B------:R-:W-:Y:S01]  /*20a0*/  @!PT LDS RZ, [RZ] ;  /* 0x00000000fffff984 */ /* 0x000fe20000000800 */
[----:B------:R-:W-:Y:S01]  /*20b0*/  @!PT LDS RZ, [RZ] ;  /* 0x00000000fffff984 */ /* 0x000fe20000000800 */
[----:B------:R-:W-:Y:S01]  /*20c0*/  @!PT LDS RZ, [RZ] ;  /* 0x00000000fffff984 */ /* 0x000fe20000000800 */
[----:B------:R1:W-:Y:S04]  /*20d0*/  LDGSTS.E.BYPASS.LTC128B.128 [R0+0xb000], desc[UR6][R4.64+0x80] ;  /* 0x0b00008004007fae */ /* 0x0003e8000b901d46 */
.L_x_324:
[----:B------:R-:W-:Y:S05]  /*20e0*/  BSYNC B0 ;  /* 0x0000000000007941 */ /* 0x000fea0003800000 */
.L_x_323:
        /* <DEDUP_REMOVED lines=12> */
.L_x_326:
        /* <DEDUP_REMOVED lines=20> */
.L_x_327:
[----:B------:R-:W-:Y:S05]  /*22f0*/  BSYNC B0 ;  /* 0x0000000000007941 */ /* 0x000fea0003800000 */
.L_x_325:
[----:B------:R-:W-:Y:S01]  /*2300*/  UIMAD.WIDE.U32 UR24, UR20, 0x20, URZ ;  /* 0x00000020141878a5 */ /* 0x000fe2000f8e003f */
[----:B------:R-:W-:Y:S01]  /*2310*/  BSSY B0, `(.L_x_328) ;  /* 0x0000029000007945 */ /* 0x000fe20003800000 */
[----:B------:R-:W-:-:S03]  /*2320*/  USHF.L.U32 UR10, UR21, 0x5, URZ ;  /* 0x00000005150a7899 */ /* 0x000fc6000800063f */
[----:B------:R-:W-:Y:S09]  /*2330*/  @!P3 BRA `(.L_x_329) ;  /* 0x000000000024b947 */ /* 0x000ff20003800000 */
        /* <DEDUP_REMOVED lines=9> */
.L_x_329:
[----:B------:R-:W-:Y:S01]  /*23d0*/  ULDC UR26, c[0x0][0x2d0] ;  /* 0x0000b400001a7ab9 */ /* 0x000fe20000000800 */
[----:B------:R-:W-:Y:S01]  /*23e0*/  IMAD.U32 R3, RZ, RZ, UR20 ;  /* 0x00000014ff037e24 */ /* 0x000fe2000f8e00ff */
[----:B------:R-:W-:Y:S01]  /*23f0*/  ISETP.GE.AND P2, PT, R226, UR26, PT ;  /* 0x0000001ae2007c0c */ /* 0x000fe2000bf46270 */
[----:B-1----:R-:W-:Y:S01]  /*2400*/  IMAD.U32 R5, RZ, RZ, UR21 ;  /* 0x00000015ff057e24 */ /* 0x002fe2000f8e00ff */
[----:B------:R-:W-:-:S11]  /*2410*/  ISETP.GE.AND P0, PT, R14, UR26, PT ;  /* 0x0000001a0e007c0c */ /* 0x000fd6000bf06270 */
[C---:B------:R-:W-:Y:S01]  /*2420*/  @!P2 LEA R4, P3, R3.reuse, R232, 0x6 ;  /* 0x000000e80304a211 */ /* 0x040fe200078630ff */
[----:B------:R1:W-:Y:S03]  /*2430*/  @P2 STS [R222+0x1000], RZ ;  /* 0x001000ffde002388 */ /* 0x0003e60000000800 */
[----:B------:R-:W-:Y:S01]  /*2440*/  @!P2 LEA.HI.X R5, R3, R233, R5, 0x6, P3 ;  /* 0x000000e90305a211 */ /* 0x000fe200018f3405 */
[----:B------:R1:W-:Y:S01]  /*2450*/  @P2 STS [R222+0x1004], RZ ;  /* 0x001004ffde002388 */ /* 0x0003e20000000800 */
[----:B------:R-:W-:-:S03]  /*2460*/  IMAD.U32 R3, RZ, RZ, UR10 ;  /* 0x0000000aff037e24 */ /* 0x000fc6000f8e00ff */
[----:B------:R1:W-:Y:S04]  /*2470*/  @P2 STS [R222+0x1008], RZ ;  /* 0x001008ffde002388 */ /* 0x0003e80000000800 */
[----:B------:R1:W-:Y:S04]  /*2480*/  @P2 STS [R222+0x100c], RZ ;  /* 0x00100cffde002388 */ /* 0x0003e80000000800 */
[----:B------:R-:W-:Y:S01]  /*2490*/  @!PT LDS RZ, [RZ] ;  /* 0x00000000fffff984 */ /* 0x000fe20000000800 */
[----:B------:R-:W-:Y:S01]  /*24a0*/  @!PT LDS RZ, [RZ] ;  /* 0x00000000fffff984 */ /* 0x000fe20000000800 */
[----:B------:R-:W-:Y:S01]  /*24b0*/  @!PT LDS RZ, [RZ] ;  /* 0x00000000fffff984 */ /* 0x000fe20000000800 */
[----:B------:R1:W-:Y:S01]  /*24c0*/  @!P2 LDGSTS.E.BYPASS.LTC128B.128 [R222+0x1000], desc[UR6][R4.64] ;  /* 0x0100000004deafae */ /* 0x0003e2000b901d46 */
[----:B------:R-:W-:-:S03]  /*24d0*/  IADD3 R8, P2, R8, UR24, RZ ;  /* 0x0000001808087c10 */ /* 0x000fc6000ff5e0ff */
[----:B------:R1:W-:Y:S01]  /*24e0*/  @P0 STS [R222+0x3000], RZ ;  /* 0x003000ffde000388 */ /* 0x0003e20000000800 */
[----:B------:R-:W-:-:S03]  /*24f0*/  IADD3.X R3, R15, UR25, R3, P2, !PT ;  /* 0x000000190f037c10 */ /* 0x000fc600097fe403 */
[----:B------:R1:W-:Y:S04]  /*2500*/  @P0 STS [R222+0x3004], RZ ;  /* 0x003004ffde000388 */ /* 0x0003e80000000800 */
[----:B------:R1:W-:Y:S04]  /*2510*/  @P0 STS [R222+0x3008], RZ ;  /* 0x003008ffde000388 */ /* 0x0003e80000000800 */
[----:B------:R1:W-:Y:S01]  /*2520*/  @P0 STS [R222+0x300c], RZ ;  /* 0x00300cffde000388 */ /* 0x0003e20000000800 */
[----:B------:R-:W-:Y:S05]  /*2530*/  @P0 BRA `(.L_x_330) ;  /* 0x0000000000180947 */ /* 0x000fea0003800000 */
[----:B-1----:R-:W-:-:S04]  /*2540*/  LEA R4, P0, R8, UR22, 0x1 ;  /* 0x0000001608047c11 */ /* 0x002fc8000f8008ff */
[----:B------:R-:W-:-:S05]  /*2550*/  LEA.HI.X R5, R8, UR23, R3, 0x1, P0 ;  /* 0x0000001708057c11 */ /* 0x000fca00080f0c03 */
[----:B------:R-:W-:Y:S01]  /*2560*/  @!PT LDS RZ, [RZ] ;  /* 0x00000000fffff984 */ /* 0x000fe20000000800 */
[----:B------:R-:W-:Y:S01]  /*2570*/  @!PT LDS RZ, [RZ] ;  /* 0x00000000fffff984 */ /* 0x000fe20000000800 */
[----:B------:R-:W-:Y:S01]  /*2580*/  @!PT LDS RZ, [RZ] ;  /* 0x00000000fffff984 */ /* 0x000fe20000000800 */
[----:B------:R1:W-:Y:S04]  /*2590*/  LDGSTS.E.BYPASS.LTC128B.128 [R222+0x3000], desc[UR6][R4.64+0x80] ;  /* 0x0300008004de7fae */ /* 0x0003e8000b901d46 */
.L_x_330:
[----:B------:R-:W-:Y:S05]  /*25a0*/  BSYNC B0 ;  /* 0x0000000000007941 */ /* 0x000fea0003800000 */
.L_x_328:
[----:B------:R-:W-:Y:S01]  /*25b0*/  UIMAD UR10, UR44, UR16, URZ ;  /* 0x000000102c0a72a4 */ /* 0x000fe2000f8e023f */
[C---:B------:R-:W-:Y:S01]  /*25c0*/  VIADD R3, R252.reuse, 0x28 ;  /* 0x00000028fc037836 */ /* 0x040fe20000000000 */
[----:B------:R-:W-:Y:S01]  /*25d0*/  SHF.R.S32.HI R25, RZ, 0x1f, R252 ;  /* 0x0000001fff197819 */ /* 0x000fe200000114fc */
[----:B-1----:R-:W-:Y:S01]  /*25e0*/  IMAD.U32 R4, RZ, RZ, UR16 ;  /* 0x00000010ff047e24 */ /* 0x002fe2000f8e00ff */
[----:B------:R-:W-:Y:S01]  /*25f0*/  UIMAD UR20, UR32, UR17, UR10 ;  /* 0x00000011201472a4 */ /* 0x000fe2000f8e020a */
[----:B------:R-:W-:Y:S01]  /*2600*/  VIADD R7, R252, 0x20 ;  /* 0x00000020fc077836 */ /* 0x000fe20000000000 */
[----:B------:R-:W-:Y:S01]  /*2610*/  UIMAD UR10, UR29, -0x80, UR5 ;  /* 0xffffff801d0a78a4 */ /* 0x000fe2000f8e0205 */
[----:B------:R-:W-:Y:S01]  /*2620*/  ISETP.GE.AND P2, PT, R3, UR9, PT ;  /* 0x0000000903007c0c */ /* 0x000fe2000bf46270 */
[----:B------:R-:W-:Y:S01]  /*2630*/  IMAD.WIDE.U32 R4, R4, UR32, R226 ;  /* 0x0000002004047c25 */ /* 0x000fe2000f8e00e2 */
[----:B------:R-:W-:Y:S01]  /*2640*/  BSSY B0, `(.L_x_331) ;  /* 0x0000036000007945 */ /* 0x000fe20003800000 */
[----:B------:R-:W-:-:S02]  /*2650*/  ISETP.GE.AND P3, PT, R7, UR9, PT ;  /* 0x0000000907007c0c */ /* 0x000fc4000bf66270 */
[----:B------:R-:W-:Y:S01]  /*2660*/  ISETP.GE.AND P5, PT, R2, UR10, PT ;  /* 0x0000000a02007c0c */ /* 0x000fe2000bfa6270 */
[----:B------:R-:W-:Y:S01]  /*2670*/  VIADD R8, R252, 0x8 ;  /* 0x00000008fc087836 */ /* 0x000fe20000000000 */
[----:B------:R-:W-:Y:S01]  /*2680*/  IADD3 R6, P0, R4, UR28, RZ ;  /* 0x0000001c04067c10 */ /* 0x000fe2000ff1e0ff */
[----:B------:R-:W-:Y:S01]  /*2690*/  IMAD.U32 R9, RZ, RZ, UR20 ;  /* 0x00000014ff097e24 */ /* 0x000fe2000f8e00ff */
[----:B------:R-:W-:Y:S01]  /*26a0*/  SHF.R.S32.HI R4, RZ, 0x1f, R3 ;  /* 0x0000001fff047819 */ /* 0x000fe20000011403 */
[----:B------:R-:W-:Y:S01]  /*26b0*/  ULDC.64 UR20, c[0x0][0x260] ;  /* 0x0000980000147ab9 */ /* 0x000fe20000000a00 */
[----:B------:R-:W-:Y:S01]  /*26c0*/  ISETP.GE.AND P4, PT, R8, UR9, PT ;  /* 0x0000000908007c0c */ /* 0x000fe2000bf86270 */
[----:B------:R-:W-:Y:S01]  /*26d0*/  IMAD.SHL.U32 R8, R252, 0x4, RZ ;  /* 0x00000004fc087824 */ /* 0x000fe200078e00ff */
[----:B------:R-:W-:Y:S01]  /*26e0*/  IADD3.X R7, R5, UR30, R9, P0, !PT ;  /* 0x0000001e05077c10 */ /* 0x000fe200087fe409 */
[----:B------:R-:W-:Y:S01]  /*26f0*/  IMAD R5, R17, UR20, RZ ;  /* 0x0000001411057c24 */ /* 0x000fe2000f8e02ff */
[----:B------:R-:W-:-:S02]  /*2700*/  @!P2 LEA R20, P0, R3, UR12, 0x2 ;  /* 0x0000000c0314ac11 */ /* 0x000fc4000f8010ff */
[----:B------:R-:W-:Y:S01]  /*2710*/  P2R R24, PR, RZ, 0x4 ;  /* 0x00000004ff187803 */ /* 0x000fe20000000000 */
[----:B------:R1:W-:Y:S01]  /*2720*/  @P5 STS.128 [R0+0xc000], RZ ;  /* 0x00c000ff00005388 */ /* 0x0003e20000000c00 */
[----:B------:R-:W-:Y:S01]  /*2730*/  @!P2 LEA.HI.X R21, R3, UR11, R4, 0x2, P0 ;  /* 0x0000000b0315ac11 */ /* 0x000fe200080f1404 */
[----:B------:R-:W-:Y:S01]  /*2740*/  IMAD R3, R16, UR21, R5 ;  /* 0x0000001510037c24 */ /* 0x000fe2000f8e0205 */
[----:B------:R-:W-:Y:S01]  /*2750*/  IADD3 R18, P0, R8, UR12, RZ ;  /* 0x0000000c08127c10 */ /* 0x000fe2000ff1e0ff */
[----:B------:R1:W-:Y:S01]  /*2760*/  @P5 STS.128 [R0+0x10000], RZ ;  /* 0x010000ff00005388 */ /* 0x0003e20000000c00 */
[----:B------:R-:W-:Y:S01]  /*2770*/  SHF.L.U64.HI R4, R252, 0x2, R25 ;  /* 0x00000002fc047819 */ /* 0x000fe20000010219 */
[----:B------:R-:W-:Y:S01]  /*2780*/  IMAD.WIDE.U32 R6, R16, UR20, R6 ;  /* 0x0000001410067c25 */ /* 0x000fe2000f8e0006 */
[----:B------:R-:W-:Y:S02]  /*2790*/  P2R R22, PR, RZ, 0x10 ;  /* 0x00000010ff167803 */ /* 0x000fe40000000000 */
[----:B------:R-:W-:Y:S01]  /*27a0*/  IADD3.X R19, R4, UR11, RZ, P0, !PT ;  /* 0x0000000b04137c10 */ /* 0x000fe200087fe4ff */
[----:B------:R-:W-:Y:S01]  /*27b0*/  IMAD.IADD R10, R7, 0x1, R3 ;  /* 0x00000001070a7824 */ /* 0x000fe200078e0203 */
[----:B------:R-:W-:-:S02]  /*27c0*/  ISETP.GE.AND P0, PT, R252, UR9, PT ;  /* 0x00000009fc007c0c */ /* 0x000fc4000bf06270 */
[----:B------:R-:W-:Y:S02]  /*27d0*/  P2R R15, PR, RZ, 0x8 ;  /* 0x00000008ff0f7803 */ /* 0x000fe40000000000 */
[----:B------:R-:W-:Y:S01]  /*27e0*/  P2R R11, PR, RZ, 0x1 ;  /* 0x00000001ff0b7803 */ /* 0x000fe20000000000 */
[----:B------:R-:W-:Y:S08]  /*27f0*/  @P5 BRA `(.L_x_332) ;  /* 0x0000000000685947 */ /* 0x000ff00003800000 */
[----:B------:R-:W-:Y:S01]  /*2800*/  ULDC UR9, c[0x0][0x2d0] ;  /* 0x0000b40000097ab9 */ /* 0x000fe20000000800 */
[----:B------:R-:W-:Y:S01]  /*2810*/  MOV R5, R10 ;  /* 0x0000000a00057202 */ /* 0x000fe20000000f00 */
[----:B------:R-:W-:Y:S01]  /*2820*/  IMAD R3, R26, UR16, RZ ;  /* 0x000000101a037c24 */ /* 0x000fe2000f8e02ff */
[----:B------:R-:W-:Y:S01]  /*2830*/  ISETP.GE.AND P0, PT, R226, UR9, PT ;  /* 0x00000009e2007c0c */ /* 0x000fe2000bf06270 */
[----:B------:R-:W-:Y:S02]  /*2840*/  IMAD.MOV.U32 R4, RZ, RZ, R6 ;  /* 0x000000ffff047224 */ /* 0x000fe400078e0006 */
[C---:B------:R-:W-:Y:S02]  /*2850*/  IMAD R3, R2.reuse, UR17, R3 ;  /* 0x0000001102037c24 */ /* 0x040fe4000f8e0203 */
[----:B------:R-:W-:-:S04]  /*2860*/  IMAD.WIDE.U32 R4, R2, UR16, R4 ;  /* 0x0000001002047c25 */ /* 0x000fc8000f8e0004 */
[----:B------:R-:W-:-:S04]  /*2870*/  IMAD.IADD R3, R5, 0x1, R3 ;  /* 0x0000000105037824 */ /* 0x000fc800078e0203 */
[----:B------:R-:W5:Y:S01]  /*2880*/  @!P0 LDC.64 R8, c[0x0][0x218] ;  /* 0x00008600ff088b82 */ /* 0x000f620000000a00 */
[----:B------:R1:W-:Y:S01]  /*2890*/  @P0 STS.128 [R0+0xc000], RZ ;  /* 0x00c000ff00000388 */ /* 0x0003e20000000c00 */
[----:B-----5:R-:W-:-:S04]  /*28a0*/  @!P0 LEA R8, P2, R4, R8, 0x1 ;  /* 0x0000000804088211 */ /* 0x020fc800078408ff */
[----:B------:R-:W-:-:S05]  /*28b0*/  @!P0 LEA.HI.X R9, R4, R9, R3, 0x1, P2 ;  /* 0x0000000904098211 */ /* 0x000fca00010f0c03 */
[----:B------:R-:W-:Y:S01]  /*28c0*/  @!PT LDS RZ, [RZ] ;  /* 0x00000000fffff984 */ /* 0x000fe20000000800 */
[----:B------:R-:W-:Y:S01]  /*28d0*/  @!PT LDS RZ, [RZ] ;  /* 0x00000000fffff984 */ /* 0x000fe20000000800 */
[----:B------:R-:W-:Y:S01]  /*28e0*/  @!PT LDS RZ, [RZ] ;  /* 0x00000000fffff984 */ /* 0x000fe20000000800 */
[----:B------:R1:W-:Y:S01]  /*28f0*/  @!P0 LDGSTS.E.BYPASS.LTC128B.128 [R0+0xc000], desc[UR6][R8.64] ;  /* 0x0c00000008008fae */ /* 0x0003e2000b901d46 */
[----:B------:R-:W-:-:S13]  /*2900*/  ISETP.GE.AND P0, PT, R14, UR9, PT ;  /* 0x000000090e007c0c */ /* 0x000fda000bf06270 */
[----:B------:R1:W-:Y:S01]  /*2910*/  @P0 STS.128 [R0+0x10000], RZ ;  /* 0x010000ff00000388 */ /* 0x0003e20000000c00 */
[----:B------:R-:W-:Y:S05]  /*2920*/  @P0 BRA `(.L_x_332) ;  /* 0x00000000001c0947 */ /* 0x000fea0003800000 */
[----:B------:R-:W-:Y:S02]  /*2930*/  ULDC.64 UR20, c[0x0][0x218] ;  /* 0x0000860000147ab9 */ /* 0x000fe40000000a00 */
[----:B-1----:R-:W-:-:S04]  /*2940*/  LEA R8, P0, R4, UR20, 0x1 ;  /* 0x0000001404087c11 */ /* 0x002fc8000f8008ff */
[----:B------:R-:W-:-:S05]  /*2950*/  LEA.HI.X R9, R4, UR21, R3, 0x1, P0 ;  /* 0x0000001504097c11 */ /* 0x000fca00080f0c03 */
[----:B------:R-:W-:Y:S01]  /*2960*/  @!PT LDS RZ, [RZ] ;  /* 0x00000000fffff984 */ /* 0x000fe20000000800 */
[----:B------:R-:W-:Y:S01]  /*2970*/  @!PT LDS RZ, [RZ] ;  /* 0x00000000fffff984 */ /* 0x000fe20000000800 */
[----:B------:R-:W-:Y:S01]  /*2980*/  @!PT LDS RZ, [RZ] ;  /* 0x00000000fffff984 */ /* 0x000fe20000000800 */
[----:B------:R1:W-:Y:S04]  /*2990*/  LDGSTS.E.BYPASS.LTC128B.128 [R0+0x10000], desc[UR6][R8.64+0x80] ;  /* 0x1000008008007fae */ /* 0x0003e8000b901d46 */
.L_x_332:
[----:B------:R-:W-:Y:S05]  /*29a0*/  BSYNC B0 ;  /* 0x0000000000007941 */ /* 0x000fea0003800000 */
.L_x_331:
[----:B------:R-:W-:Y:S01]  /*29b0*/  ISETP.GE.AND P4, PT, R23, UR10, PT ;  /* 0x0000000a17007c0c */ /* 0x000fe2000bf86270 */
[----:B------:R-:W-:-:S12]  /*29c0*/  BSSY B0, `(.L_x_333) ;  /* 0x0000020000007945 */ /* 0x000fd80003800000 */
[----:B------:R1:W-:Y:S04]  /*29d0*/  @P4 STS.128 [R0+0xd000], RZ ;  /* 0x00d000ff00004388 */ /* 0x0003e80000000c00 */
[----:B------:R1:W-:Y:S01]  /*29e0*/  @P4 STS.128 [R0+0x11000], RZ ;  /* 0x011000ff00004388 */ /* 0x0003e20000000c00 */
[----:B------:R-:W-:Y:S05]  /*29f0*/  @P4 BRA `(.L_x_334) ;  /* 0x0000000000704947 */ /* 0x000fea0003800000 */
[----:B------:R-:W-:Y:S01]  /*2a00*/  IADD3 R3, P0, R2, 0x20, RZ ;  /* 0x0000002002037810 */ /* 0x000fe20007f1e0ff */
[----:B------:R-:W-:Y:S01]  /*2a10*/  ULDC UR9, c[0x0][0x2d0] ;  /* 0x0000b40000097ab9 */ /* 0x000fe20000000800 */
[----:B------:R-:W-:-:S03]  /*2a20*/  MOV R5, R10 ;  /* 0x0000000a00057202 */ /* 0x000fc60000000f00 */
[----:B------:R-:W-:Y:S01]  /*2a30*/  IMAD.X R4, RZ, RZ, R26, P0 ;  /* 0x000000ffff047224 */ /* 0x000fe200000e061a */
[----:B------:R-:W-:-:S03]  /*2a40*/  ISETP.GE.AND P0, PT, R226, UR9, PT ;  /* 0x00000009e2007c0c */ /* 0x000fc6000bf06270 */
[----:B-1----:R-:W-:Y:S02]  /*2a50*/  IMAD R8, R4, UR16, RZ ;  /* 0x0000001004087c24 */ /* 0x002fe4000f8e02ff */
[----:B------:R-:W-:-:S04]  /*2a60*/  IMAD.MOV.U32 R4, RZ, RZ, R6 ;  /* 0x000000ffff047224 */ /* 0x000fc800078e0006 */
[----:B------:R-:W-:-:S04]  /*2a70*/  IMAD.WIDE.U32 R4, R3, UR16, R4 ;  /* 0x0000001003047c25 */ /* 0x000fc8000f8e0004 */
[----:B------:R-:W1:Y:S01]  /*2a80*/  @!P0 LDC.64 R12, c[0x0][0x218] ;  /* 0x00008600ff0c8b82 */ /* 0x000e620000000a00 */
[----:B------:R-:W-:Y:S01]  /*2a90*/  IMAD R3, R3, UR17, R8 ;  /* 0x0000001103037c24 */ /* 0x000fe2000f8e0208 */
[----:B------:R1:W-:Y:S03]  /*2aa0*/  @P0 STS.128 [R0+0xd000], RZ ;  /* 0x00d000ff00000388 */ /* 0x0003e60000000c00 */
[----:B------:R-:W-:Y:S01]  /*2ab0*/  IMAD.IADD R3, R5, 0x1, R3 ;  /* 0x0000000105037824 */ /* 0x000fe200078e0203 */
[----:B-1----:R-:W-:-:S04]  /*2ac0*/  @!P0 LEA R8, P2, R4, R12, 0x1 ;  /* 0x0000000c04088211 */ /* 0x002fc800078408ff */
        /* <DEDUP_REMOVED lines=15> */
.L_x_334:
[----:B------:R-:W-:Y:S05]  /*2bc0*/  BSYNC B0 ;  /* 0x0000000000007941 */ /* 0x000fea0003800000 */
.L_x_333:
[----:B------:R-:W-:Y:S01]  /*2bd0*/  IADD3 R3, R2, 0x40, RZ ;  /* 0x0000004002037810 */ /* 0x000fe20007ffe0ff */
[----:B------:R-:W-:Y:S03]  /*2be0*/  BSSY B0, `(.L_x_335) ;  /* 0x0000021000007945 */ /* 0x000fe60003800000 */
[----:B------:R-:W-:-:S13]  /*2bf0*/  ISETP.GE.AND P3, PT, R3, UR10, PT ;  /* 0x0000000a03007c0c */ /* 0x000fda000bf66270 */
        /* <DEDUP_REMOVED lines=31> */
.L_x_336:
[----:B------:R-:W-:Y:S05]  /*2df0*/  BSYNC B0 ;  /* 0x0000000000007941 */ /* 0x000fea0003800000 */
.L_x_335:
        /* <DEDUP_REMOVED lines=10> */
[----:B------:R-:W-:Y:S01]  /*2ea0*/  ISETP.GE.AND P0, PT, R226, UR9, PT ;  /* 0x00000009e2007c0c */ /* 0x000fe2000bf06270 */
[----:B------:R-:W-:-:S04]  /*2eb0*/  IMAD.WIDE.U32 R6, R3, UR16, R6 ;  /* 0x0000001003067c25 */ /* 0x000fc8000f8e0006 */
[----:B------:R-:W-:-:S04]  /*2ec0*/  IMAD R4, R4, UR16, RZ ;  /* 0x0000001004047c24 */ /* 0x000fc8000f8e02ff */
[----:B------:R-:W-:-:S04]  /*2ed0*/  IMAD R3, R3, UR17, R4 ;  /* 0x0000001103037c24 */ /* 0x000fc8000f8e0204 */
[----:B-1----:R-:W1:Y:S01]  /*2ee0*/  @!P0 LDC.64 R8, c[0x0][0x218] ;  /* 0x00008600ff088b82 */ /* 0x002e620000000a00 */
[----:B------:R-:W-:Y:S01]  /*2ef0*/  IMAD.IADD R3, R7, 0x1, R3 ;  /* 0x0000000107037824 */ /* 0x000fe200078e0203 */
[----:B------:R1:W-:Y:S02]  /*2f00*/  @P0 STS.128 [R0+0xf000], RZ ;  /* 0x00f000ff00000388 */ /* 0x0003e40000000c00 */
        /* <DEDUP_REMOVED lines=16> */
.L_x_338:
[----:B------:R-:W-:Y:S05]  /*3010*/  BSYNC B0 ;  /* 0x0000000000007941 */ /* 0x000fea0003800000 */
.L_x_337:
[----:B------:R-:W-:Y:S01]  /*3020*/  UIMAD UR9, UR44, UR18, URZ ;  /* 0x000000122c0972a4 */ /* 0x000fe2000f8e023f */
[----:B-1----:R-:W-:Y:S01]  /*3030*/  MOV R4, UR18 ;  /* 0x0000001200047c02 */ /* 0x002fe20008000f00 */
[----:B------:R1:W-:Y:S01]  /*3040*/  @P5 STS.128 [R0+0x14000], RZ ;  /* 0x014000ff00005388 */ /* 0x0003e20000000c00 */
[----:B------:R-:W-:Y:S01]  /*3050*/  ULDC.64 UR16, c[0x0][0x268] ;  /* 0x00009a0000107ab9 */ /* 0x000fe20000000a00 */
[----:B------:R-:W-:Y:S01]  /*3060*/  UIMAD UR9, UR32, UR19, UR9 ;  /* 0x00000013200972a4 */ /* 0x000fe2000f8e0209 */
[----:B------:R-:W-:Y:S01]  /*3070*/  BSSY B0, `(.L_x_339) ;  /* 0x0000025000007945 */ /* 0x000fe20003800000 */
[----:B------:R1:W-:Y:S01]  /*3080*/  @P5 STS.128 [R0+0x18000], RZ ;  /* 0x018000ff00005388 */ /* 0x0003e20000000c00 */
[----:B------:R-:W-:-:S03]  /*3090*/  IMAD.WIDE.U32 R4, R4, UR32, R226 ;  /* 0x0000002004047c25 */ /* 0x000fc6000f8e00e2 */
[----:B------:R-:W-:Y:S02]  /*30a0*/  MOV R3, UR9 ;  /* 0x0000000900037c02 */ /* 0x000fe40008000f00 */
[----:B------:R-:W-:-:S04]  /*30b0*/  IADD3 R6, P0, R4, UR33, RZ ;  /* 0x0000002104067c10 */ /* 0x000fc8000ff1e0ff */
[----:B------:R-:W-:Y:S01]  /*30c0*/  IADD3.X R7, R5, UR36, R3, P0, !PT ;  /* 0x0000002405077c10 */ /* 0x000fe200087fe403 */
[----:B------:R-:W-:-:S04]  /*30d0*/  IMAD R3, R17, UR16, RZ ;  /* 0x0000001011037c24 */ /* 0x000fc8000f8e02ff */
[C---:B------:R-:W-:Y:S02]  /*30e0*/  IMAD R3, R16.reuse, UR17, R3 ;  /* 0x0000001110037c24 */ /* 0x040fe4000f8e0203 */
[----:B------:R-:W-:-:S05]  /*30f0*/  IMAD.WIDE.U32 R6, R16, UR16, R6 ;  /* 0x0000001010067c25 */ /* 0x000fca000f8e0006 */
[----:B------:R-:W-:Y:S01]  /*3100*/  IADD3 R10, R7, R3, RZ ;  /* 0x00000003070a7210 */ /* 0x000fe20007ffe0ff */
[----:B-1----:R-:W-:Y:S06]  /*3110*/  @P5 BRA `(.L_x_340) ;  /* 0x0000000000685947 */ /* 0x002fec0003800000 */
        /* <DEDUP_REMOVED lines=8> */
[----:B------:R-:W1:Y:S01]  /*31a0*/  @!P0 LDC.64 R8, c[0x0][0x220] ;  /* 0x00008800ff088b82 */ /* 0x000e620000000a00 */
        /* <DEDUP_REMOVED lines=17> */
.L_x_340:
[----:B------:R-:W-:Y:S05]  /*32c0*/  BSYNC B0 ;  /* 0x0000000000007941 */ /* 0x000fea0003800000 */
.L_x_339:
[----:B------:R1:W-:Y:S01]  /*32d0*/  @P4 STS.128 [R0+0x15000], RZ ;  /* 0x015000ff00004388 */ /* 0x0003e20000000c00 */
[----:B------:R-:W-:Y:S03]  /*32e0*/  BSSY B0, `(.L_x_341) ;  /* 0x000001f000007945 */ /* 0x000fe60003800000 */
        /* <DEDUP_REMOVED lines=30> */
.L_x_342:
[----:B------:R-:W-:Y:S05]  /*34d0*/  BSYNC B0 ;  /* 0x0000000000007941 */ /* 0x000fea0003800000 */
.L_x_341:
        /* <DEDUP_REMOVED lines=32> */
.L_x_344:
[----:B------:R-:W-:Y:S05]  /*36e0*/  BSYNC B0 ;  /* 0x0000000000007941 */ /* 0x000fea0003800000 */
.L_x_343:
[----:B------:R1:W-:Y:S01]  /*36f0*/  @P2 STS.128 [R0+0x17000], RZ ;  /* 0x017000ff00002388 */ /* 0x0003e20000000c00 */
[----:B------:R-:W-:Y:S03]  /*3700*/  BSSY B0, `(.L_x_345) ;  /* 0x000001f000007945 */ /* 0x000fe60003800000 */
[----:B------:R1:W-:Y:S01]  /*3710*/  @P2 STS.128 [R0+0x1b000], RZ ;  /* 0x01b000ff00002388 */ /* 0x0003e20000000c00 */
[----:B------:R-:W-:Y:S05]  /*3720*/  @P2 BRA `(.L_x_346) ;  /* 0x0000000000702947 */ /* 0x000fea0003800000 */
[----:B------:R-:W-:Y:S01]  /*3730*/  ULDC UR9, c[0x0][0x2d0] ;  /* 0x0000b40000097ab9 */ /* 0x000fe20000000800 */
[----:B------:R-:W-:Y:S01]  /*3740*/  IADD3 R2, P0, R2, 0x60, RZ ;  /* 0x0000006002027810 */ /* 0x000fe20007f1e0ff */
[----:B------:R-:W-:Y:S01]  /*3750*/  IMAD.MOV.U32 R4, RZ, RZ, R6 ;  /* 0x000000ffff047224 */ /* 0x000fe200078e0006 */
[----:B------:R-:W-:Y:S02]  /*3760*/  ISETP.GE.AND P2, PT, R226, UR9, PT ;  /* 0x00000009e2007c0c */ /* 0x000fe4000bf46270 */
[----:B------:R-:W-:Y:S01]  /*3770*/  MOV R5, R10 ;  /* 0x0000000a00057202 */ /* 0x000fe20000000f00 */
[----:B------:R-:W-:-:S04]  /*3780*/  IMAD.X R3, RZ, RZ, R26, P0 ;  /* 0x000000ffff037224 */ /* 0x000fc800000e061a */
[----:B------:R-:W-:Y:S02]  /*3790*/  IMAD R3, R3, UR18, RZ ;  /* 0x0000001203037c24 */ /* 0x000fe4000f8e02ff */
[----:B------:R-:W-:-:S04]  /*37a0*/  IMAD.WIDE.U32 R4, R2, UR18, R4 ;  /* 0x0000001202047c25 */ /* 0x000fc8000f8e0004 */
[----:B-1----:R-:W1:Y:S01]  /*37b0*/  @!P2 LDC.64 R8, c[0x0][0x220] ;  /* 0x00008800ff08ab82 */ /* 0x002e620000000a00 */
[----:B------:R-:W-:Y:S01]  /*37c0*/  IMAD R3, R2, UR19, R3 ;  /* 0x0000001302037c24 */ /* 0x000fe2000f8e0203 */
[----:B------:R1:W-:Y:S03]  /*37d0*/  @P2 STS.128 [R0+0x17000], RZ ;  /* 0x017000ff00002388 */ /* 0x0003e60000000c00 */
[----:B------:R-:W-:Y:S01]  /*37e0*/  IMAD.IADD R6, R5, 0x1, R3 ;  /* 0x0000000105067824 */ /* 0x000fe200078e0203 */
[----:B-1----:R-:W-:-:S04]  /*37f0*/  @!P2 LEA R2, P0, R4, R8, 0x1 ;  /* 0x000000080402a211 */ /* 0x002fc800078008ff */
        /* <DEDUP_REMOVED lines=15> */
.L_x_346:
[----:B------:R-:W-:Y:S05]  /*38f0*/  BSYNC B0 ;  /* 0x0000000000007941 */ /* 0x000fea0003800000 */
.L_x_345:
[----:B------:R-:W-:Y:S01]  /*3900*/  ISETP.NE.AND P4, PT, R11, RZ, PT ;  /* 0x000000ff0b00720c */ /* 0x000fe20003f85270 */
[----:B------:R-:W-:Y:S01]  /*3910*/  IMAD.MOV.U32 R240, RZ, RZ, 0x7f800000 ;  /* 0x7f800000fff07424 */ /* 0x000fe200078e00ff */
[----:B------:R-:W-:Y:S01]  /*3920*/  ISETP.NE.AND P3, PT, R22, RZ, PT ;  /* 0x000000ff1600720c */ /* 0x000fe20003f65270 */
[----:B------:R-:W-:Y:S01]  /*3930*/  IMAD.MOV.U32 R241, RZ, RZ, 0x7f800000 ;  /* 0x7f800000fff17424 */ /* 0x000fe200078e00ff */
[----:B-1234-:R-:W-:Y:S01]  /*3940*/  LEA.HI R0, R28, R27, RZ, 0x4 ;  /* 0x0000001b1c007211 */ /* 0x01efe200078f20ff */
[----:B------:R-:W0:Y:S01]  /*3950*/  LDGDEPBAR ;  /* 0x00000000000079af */ /* 0x000e220000000000 */
[----:B------:R-:W-:Y:S01]  /*3960*/  ISETP.NE.AND P2, PT, R15, RZ, PT ;  /* 0x000000ff0f00720c */ /* 0x000fe20003f45270 */
[----:B------:R-:W-:Y:S01]  /*3970*/  IMAD.MOV.U32 R238, RZ, RZ, 0x7f800000 ;  /* 0x7f800000ffee7424 */ /* 0x000fe200078e00ff */
[----:B------:R-:W-:Y:S01]  /*3980*/  ISETP.NE.AND P0, PT, R24, RZ, PT ;  /* 0x000000ff1800720c */ /* 0x000fe20003f05270 */
[----:B------:R-:W-:Y:S01]  /*3990*/  IMAD.MOV.U32 R239, RZ, RZ, 0x7f800000 ;  /* 0x7f800000ffef7424 */ /* 0x000fe200078e00ff */
[----:B------:R-:W-:Y:S01]  /*39a0*/  ULDC UR16, c[0x0][0x2d0] ;  /* 0x0000b40000107ab9 */ /* 0x000fe20000000800 */
[----:B------:R-:W-:Y:S01]  /*39b0*/  VIADD R3, R221, 0x2000 ;  /* 0x00002000dd037836 */ /* 0x000fe20000000000 */
[----:B------:R-:W-:Y:S01]  /*39c0*/  UIADD3 UR9, UR32, 0x80, URZ ;  /* 0x0000008020097890 */ /* 0x000fe2000fffe03f */
[----:B------:R1:W5:Y:S01]  /*39d0*/  @!P4 LDG.E R240, desc[UR6][R18.64] ;  /* 0x0000000612f0c981 */ /* 0x000362000c1e1900 */
[----:B------:R-:W-:-:S02]  /*39e0*/  IMAD.MOV.U32 R219, RZ, RZ, 0x20 ;  /* 0x00000020ffdb7424 */ /* 0x000fc400078e00ff */
[----:B------:R-:W-:Y:S01]  /*39f0*/  IMAD.MOV.U32 R218, RZ, RZ, 0x40 ;  /* 0x00000040ffda7424 */ /* 0x000fe200078e00ff */
[----:B------:R1:W5:Y:S01]  /*3a00*/  @!P3 LDG.E R241, desc[UR6][R18.64+0x20] ;  /* 0x0000200612f1b981 */ /* 0x000362000c1e1900 */
[----:B------:R-:W-:Y:S01]  /*3a10*/  LOP3.LUT R0, R0, 0xfffffff0, RZ, 0xc0, !PT ;  /* 0xfffffff000007812 */ /* 0x000fe200078ec0ff */
[----:B------:R-:W-:Y:S01]  /*3a20*/  IMAD.MOV.U32 R231, RZ, RZ, R222 ;  /* 0x000000ffffe77224 */ /* 0x000fe200078e00de */
[----:B------:R-:W-:Y:S01]  /*3a30*/  CS2R R158, SRZ ;  /* 0x00000000009e7805 */ /* 0x000fe2000001ff00 */
[----:B------:R1:W5:Y:S01]  /*3a40*/  @!P2 LDG.E R238, desc[UR6][R18.64+0x80] ;  /* 0x0000800612eea981 */ /* 0x000362000c1e1900 */
[----:B------:R-:W-:Y:S01]  /*3a50*/  IMAD.SHL.U32 R246, R252, 0x4, RZ ;  /* 0x00000004fcf67824 */ /* 0x000fe200078e00ff */
[----:B------:R-:W-:Y:S01]  /*3a60*/  CS2R R156, SRZ ;  /* 0x00000000009c7805 */ /* 0x000fe2000001ff00 */
[----:B------:R-:W-:Y:S01]  /*3a70*/  IMAD.IADD R0, R27, 0x1, -R0 ;  /* 0x000000011b007824 */ /* 0x000fe200078e0a00 */
[----:B------:R1:W5:Y:S01]  /*3a80*/  @!P0 LDG.E R239, desc[UR6][R20.64] ;  /* 0x0000000614ef8981 */ /* 0x000362000c1e1900 */
[----:B------:R-:W-:-:S02]  /*3a90*/  SEL R3, R3, R221, !P1 ;  /* 0x000000dd03037207 */ /* 0x000fc40004800000 */
[----:B------:R-:W-:Y:S02]  /*3aa0*/  CS2R R162, SRZ ;  /* 0x0000000000a27805 */ /* 0x000fe4000001ff00 */
[----:B------:R-:W-:Y:S02]  /*3ab0*/  CS2R R160, SRZ ;  /* 0x0000000000a07805 */ /* 0x000fe4000001ff00 */
[----:B------:R-:W-:Y:S02]  /*3ac0*/  SHF.R.S32.HI R2, RZ, 0x1f, R0 ;  /* 0x0000001fff027819 */ /* 0x000fe40000011400 */
[----:B------:R-:W-:Y:S02]  /*3ad0*/  CS2R R154, SRZ ;  /* 0x00000000009a7805 */ /* 0x000fe4000001ff00 */
[----:B------:R-:W-:Y:S02]  /*3ae0*/  CS2R R152, SRZ ;  /* 0x0000000000987805 */ /* 0x000fe4000001ff00 */
[----:B------:R-:W-:-:S02]  /*3af0*/  CS2R R150, SRZ ;  /* 0x0000000000967805 */ /* 0x000fc4000001ff00 */
[----:B------:R-:W-:Y:S02]  /*3b00*/  LEA.HI R2, R2, R0, RZ, 0x3 ;  /* 0x0000000002027211 */ /* 0x000fe400078f18ff */
[----:B------:R-:W-:Y:S02]  /*3b10*/  CS2R R148, SRZ ;  /* 0x0000000000947805 */ /* 0x000fe4000001ff00 */
[----:B------:R-:W-:Y:S02]  /*3b20*/  CS2R R142, SRZ ;  /* 0x00000000008e7805 */ /* 0x000fe4000001ff00 */
[----:B------:R-:W-:Y:S02]  /*3b30*/  CS2R R140, SRZ ;  /* 0x00000000008c7805 */ /* 0x000fe4000001ff00 */
[----:B------:R-:W-:Y:S02]  /*3b40*/  LOP3.LUT R2, R2, 0xfffffff8, RZ, 0xc0, !PT ;  /* 0xfffffff802027812 */ /* 0x000fe400078ec0ff */
[----:B------:R-:W-:-:S02]  /*3b50*/  CS2R R146, SRZ ;  /* 0x0000000000927805 */ /* 0x000fc4000001ff00 */
[----:B------:R-:W-:Y:S02]  /*3b60*/  CS2R R144, SRZ ;  /* 0x0000000000907805 */ /* 0x000fe4000001ff00 */
[----:B------:R-:W-:Y:S02]  /*3b70*/  CS2R R138, SRZ ;  /* 0x00000000008a7805 */ /* 0x000fe4000001ff00 */
[----:B------:R-:W-:Y:S01]  /*3b80*/  CS2R R136, SRZ ;  /* 0x0000000000887805 */ /* 0x000fe2000001ff00 */
[----:B------:R-:W-:Y:S01]  /*3b90*/  IMAD.IADD R0, R0, 0x1, -R2 ;  /* 0x0000000100007824 */ /* 0x000fe200078e0a02 */
[----:B------:R-:W-:Y:S01]  /*3ba0*/  CS2R R134, SRZ ;  /* 0x0000000000867805 */ /* 0x000fe2000001ff00 */
[----:B------:R-:W-:Y:S01]  /*3bb0*/  VIADD R2, R220, 0x2000 ;  /* 0x00002000dc027836 */ /* 0x000fe20000000000 */
[----:B------:R-:W-:Y:S02]  /*3bc0*/  CS2R R132, SRZ ;  /* 0x0000000000847805 */ /* 0x000fe4000001ff00 */
[----:B------:R-:W-:-:S02]  /*3bd0*/  CS2R R126, SRZ ;  /* 0x00000000007e7805 */ /* 0x000fc4000001ff00 */
[C---:B------:R-:W-:Y:S02]  /*3be0*/  LOP3.LUT P0, RZ, R0.reuse, 0x2, RZ, 0xc0, !PT ;  /* 0x0000000200ff7812 */ /* 0x040fe4000780c0ff */
[----:B------:R-:W-:Y:S02]  /*3bf0*/  CS2R R124, SRZ ;  /* 0x00000000007c7805 */ /* 0x000fe4000001ff00 */
[----:B------:R-:W-:Y:S01]  /*3c00*/  LOP3.LUT P2, RZ, R0, 0x4, RZ, 0xc0, !PT ;  /* 0x0000000400ff7812 */ /* 0x000fe2000784c0ff */
[----:B------:R-:W-:Y:S01]  /*3c10*/  VIADD R0, R252, 0xffffffc0 ;  /* 0xffffffc0fc007836 */ /* 0x000fe20000000000 */
[----:B------:R-:W-:Y:S02]  /*3c20*/  SEL R213, R2, R220, !P1 ;  /* 0x000000dc02d57207 */ /* 0x000fe40004800000 */
[----:B------:R-:W-:Y:S02]  /*3c30*/  CS2R R130, SRZ ;  /* 0x0000000000827805 */ /* 0x000fe4000001ff00 */
[----:B------:R-:W-:-:S02]  /*3c40*/  CS2R R128, SRZ ;  /* 0x0000000000807805 */ /* 0x000fc4000001ff00 */
[----:B------:R-:W-:Y:S02]  /*3c50*/  CS2R R122, SRZ ;  /* 0x00000000007a7805 */ /* 0x000fe4000001ff00 */
[----:B------:R-:W-:Y:S02]  /*3c60*/  SHF.R.S32.HI R2, RZ, 0x1f, R0 ;  /* 0x0000001fff027819 */ /* 0x000fe40000011400 */
        /* <DEDUP_REMOVED lines=43> */
[----:B------:R-:W-:Y:S01]  /*3f20*/  SHF.L.U64.HI R245, R252, 0x2, R25 ;  /* 0x00000002fcf57819 */ /* 0x000fe20000010219 */
[C---:B------:R-:W-:Y:S01]  /*3f30*/  IMAD.SHL.U32 R243, R0.reuse, 0x4, RZ ;  /* 0x0000000400f37824 */ /* 0x040fe200078e00ff */
[----:B------:R-:W-:Y:S01]  /*3f40*/  SHF.L.U64.HI R244, R0, 0x2, R2 ;  /* 0x0000000200f47819 */ /* 0x000fe20000010202 */
[----:B------:R-:W-:Y:S01]  /*3f50*/  UISETP.GE.AND UP0, UPT, UR9, UR5, UPT ;  /* 0x000000050900728c */ /* 0x000fe2000bf06270 */
[----:B------:R-:W-:Y:S01]  /*3f60*/  LEA R213, R213, UR4, 0x1 ;  /* 0x00000004d5d57c11 */ /* 0x000fe2000f8e08ff */
[----:B------:R-:W-:Y:S01]  /*3f70*/  ULDC UR17, c[0x0][0x2dc] ;  /* 0x0000b70000117ab9 */ /* 0x000fe20000000800 */
[----:B------:R-:W-:Y:S01]  /*3f80*/  LEA R212, R3, UR4, 0x1 ;  /* 0x0000000403d47c11 */ /* 0x000fe2000f8e08ff */
[----:B------:R-:W-:Y:S01]  /*3f90*/  ULDC UR9, c[0x0][0x2ec] ;  /* 0x0000bb0000097ab9 */ /* 0x000fe20000000800 */
[----:B------:R-:W-:-:S02]  /*3fa0*/  SEL R219, R219, 0xffffffe0, !P0 ;  /* 0xffffffe0dbdb7807 */ /* 0x000fc40004000000 */
[----:B-1----:R-:W-:-:S07]  /*3fb0*/  SEL R218, R218, 0xffffffc0, !P2 ;  /* 0xffffffc0dada7807 */ /* 0x002fce0005000000 */
.L_x_349:
        /* <DEDUP_REMOVED lines=108> */
[C---:B------:R-:W-:Y:S01]  /*4680*/  @P4 VIADD R0, R165.reuse, 0x1 ;  /* 0x00000001a5004836 */ /* 0x040fe20000000000 */
        /* <DEDUP_REMOVED lines=163> */
[--C-:B------:R-:W-:Y:S01]  /*50c0*/  FFMA.FTZ R30, R30, UR9, -R0.reuse ;  /* 0x000000091e1e7c23 */ /* 0x100fe20008010800 */
[----:B------:R-:W-:Y:S03]  /*50d0*/  PLOP3.LUT P1, PT, PT, PT, UP3, 0x80, 0x0 ;  /* 0x000000000000781c */ /* 0x000fe60003f2f038 */
[----:B------:R2:W-:Y:S01]  /*50e0*/  MUFU.EX2 R197, R3 ;  /* 0x0000000300c57308 */ /* 0x0005e20000000800 */
[----:B------:R-:W-:Y:S01]  /*50f0*/  FFMA.FTZ R0, R31, UR9, -R0 ;  /* 0x000000091f007c23 */ /* 0x000fe20008010800 */
[----:B------:R-:W-:Y:S08]  /*5100*/  IADD3.X R177, R245, UR13, RZ, P0, !PT ;  /* 0x0000000df5b17c10 */ /* 0x000ff000087fe4ff */
        /* <DEDUP_REMOVED lines=34> */
[----:B------:R2:W-:Y:S01]  /*5330*/  STS [R228+0x21000], R3 ;  /* 0x02100003e4007388 */ /* 0x0005e20000000800 */
[C---:B-1----:R-:W-:Y:S05]  /*5340*/  LEA R0, R220.reuse, UR4, 0x1 ;  /* 0x00000004dc007c11 */ /* 0x042fea000f8e08ff */
[----:B------:R1:W-:Y:S06]  /*5350*/  STS [R228+0x21400], R2 ;  /* 0x02140002e4007388 */ /* 0x0003ec0000000800 */
[----:B------:R-:W-:Y:S06]  /*5360*/  LDSM.16.M88.4 R32, [R0+0x8000] ;  /* 0x008000000020783b */ /* 0x000fec0000000200 */
[----:B------:R-:W3:Y:S06]  /*5370*/  LDSM.16.M88.4 R16, [R215+UR4+0x14000] ;  /* 0x01400004d710783b */ /* 0x000eec0008000200 */
[----:B------:R-:W4:Y:S01]  /*5380*/  LDSM.16.M88.4 R28, [R0+0x9000] ;  /* 0x00900000001c783b */ /* 0x000f220000000200 */
[C---:B--2---:R-:W-:Y:S05]  /*5390*/  IMAD.IADD R3, R219.reuse, 0x1, R0 ;  /* 0x00000001db037824 */ /* 0x044fea00078e0200 */
[----:B------:R-:W2:Y:S01]  /*53a0*/  LDSM.16.M88.4 R164, [R215+UR4+0x14800] ;  /* 0x01480004d7a4783b */ /* 0x000ea20008000200 */
[----:B-1----:R-:W-:Y:S05]  /*53b0*/  LEA R2, R220, UR4, 0x1 ;  /* 0x00000004dc027c11 */ /* 0x002fea000f8e08ff */
[----:B------:R-:W-:Y:S01]  /*53c0*/  LDSM.16.M88.4 R168, [R3+0x8000] ;  /* 0x0080000003a8783b */ /* 0x000fe20000000200 */
[C-C-:B------:R-:W-:Y:S02]  /*53d0*/  IMAD.IADD R209, R218.reuse, 0x1, R2.reuse ;  /* 0x00000001dad17824 */ /* 0x140fe400078e0202 */
[----:B------:R-:W-:Y:S03]  /*53e0*/  IMAD.IADD R2, R219, 0x1, R2 ;  /* 0x00000001db027824 */ /* 0x000fe600078e0202 */
[----:B------:R-:W1:Y:S01]  /*53f0*/  LDSM.16.M88.4 R172, [R214+0x8000] ;  /* 0x00800000d6ac783b */ /* 0x000e620000000200 */
[----:B------:R-:W-:Y:S05]  /*5400*/  IMAD.IADD R208, R218, 0x1, R2 ;  /* 0x00000001dad07824 */ /* 0x000fea00078e0202 */
[----:B------:R-:W2:Y:S01]  /*5410*/  LDG.E R2, desc[UR6][R176.64+0x20] ;  /* 0x00002006b0027981 */ /* 0x000ea2000c1e1900 */
[-C--:B---3--:R-:W-:Y:S06]  /*5420*/  HMMA.16816.F32 R4, R32, R16.reuse, RZ ;  /* 0x000000102004723c */ /* 0x088fec00000018ff */
[C---:B----4-:R-:W-:Y:S06]  /*5430*/  HMMA.16816.F32 R8, R28.reuse, R16, RZ ;  /* 0x000000101c08723c */ /* 0x050fec00000018ff */
[-C--:B------:R-:W-:Y:S06]  /*5440*/  HMMA.16816.F32 R12, R28, R18.reuse, RZ ;  /* 0x000000121c0c723c */ /* 0x080fec00000018ff */
[C---:B------:R-:W-:Y:S06]  /*5450*/  HMMA.16816.F32 R16, R32.reuse, R18, RZ ;  /* 0x000000122010723c */ /* 0x040fec00000018ff */
[-C--:B--2---:R-:W-:Y:S06]  /*5460*/  HMMA.16816.F32 R20, R32, R164.reuse, RZ ;  /* 0x000000a42014723c */ /* 0x084fec00000018ff */
[C---:B------:R-:W-:Y:S06]  /*5470*/  HMMA.16816.F32 R24, R28.reuse, R164, RZ ;  /* 0x000000a41c18723c */ /* 0x040fec00000018ff */
[-C--:B------:R-:W-:Y:S06]  /*5480*/  HMMA.16816.F32 R28, R28, R166.reuse, RZ ;  /* 0x000000a61c1c723c */ /* 0x080fec00000018ff */
[----:B------:R-:W-:Y:S01]  /*5490*/  HMMA.16816.F32 R32, R32, R166, RZ ;  /* 0x000000a62020723c */ /* 0x000fe200000018ff */
[----:B------:R-:W2:Y:S05]  /*54a0*/  LDSM.16.M88.4 R164, [R3+0x9000] ;  /* 0x0090000003a4783b */ /* 0x000eaa0000000200 */
        /* <DEDUP_REMOVED lines=35> */
[----:B------:R2:W3:Y:S06]  /*56e0*/  LDSM.16.M88.4 R172, [R0+0xb000] ;  /* 0x00b0000000ac783b */ /* 0x0004ec0000000200 */
[----:B--2---:R-:W5:Y:S01]  /*56f0*/  LDG.E R0, desc[UR6][R176.64+0xa0] ;  /* 0x0000a006b0007981 */ /* 0x004f62000c1e1900 */
[-C--:B-1----:R-:W-:Y:S06]  /*5700*/  HMMA.16816.F32 R4, R168, R164.reuse, R4 ;  /* 0x000000a4a804723c */ /* 0x082fec0000001804 */
[C---:B---3--:R-:W-:Y:S06]  /*5710*/  HMMA.16816.F32 R8, R172.reuse, R164, R8 ;  /* 0x000000a4ac08723c */ /* 0x048fec0000001808 */
        /* <DEDUP_REMOVED lines=9> */
[----:B------:R2:W3:Y:S06]  /*57b0*/  LDSM.16.M88.4 R168, [R3+0xb000] ;  /* 0x00b0000003a8783b */ /* 0x0004ec0000000200 */
[----:B--2---:R-:W2:Y:S01]  /*57c0*/  LDG.E R3, desc[UR6][R176.64] ;  /* 0x00000006b0037981 */ /* 0x004ea2000c1e1900 */
[-C--:B-1----:R-:W-:Y:S06]  /*57d0*/  HMMA.16816.F32 R4, R172, R164.reuse, R4 ;  /* 0x000000a4ac04723c */ /* 0x082fec0000001804 */
[C---:B---3--:R-:W-:Y:S06]  /*57e0*/  HMMA.16816.F32 R8, R168.reuse, R164, R8 ;  /* 0x000000a4a808723c */ /* 0x048fec0000001808 */
        /* <DEDUP_REMOVED lines=9> */
[----:B------:R-:W3:Y:S01]  /*5880*/  LDSM.16.M88.4 R172, [R209+0xb000] ;  /* 0x00b00000d1ac783b */ /* 0x000ee20000000200 */
        /* <DEDUP_REMOVED lines=8> */
[----:B------:R1:W5:Y:S05]  /*5910*/  LDG.E R173, desc[UR6][R176.64+0x80] ;  /* 0x00008006b0ad7981 */ /* 0x00036a000c1e1900 */
[----:B------:R-:W-:Y:S01]  /*5920*/  HMMA.16816.F32 R32, R168, R166, R32 ;  /* 0x000000a6a820723c */ /* 0x000fe20000001820 */
[----:B------:R-:W-:Y:S04]  /*5930*/  LDSM.16.M88.4 R164, [R208+0xa000] ;  /* 0x00a00000d0a4783b */ /* 0x000fe80000000200 */
[----:B------:R-:W-:Y:S02]  /*5940*/  IMAD.SHL.U32 R172, R221, 0x2, RZ ;  /* 0x00000002ddac7824 */ /* 0x000fe400078e00ff */
[----:B------:R-:W3:Y:S02]  /*5950*/  LDSM.16.M88.4 R168, [R216+0xc000] ;  /* 0x00c00000d8a8783b */ /* 0x000ee40000000200 */
[-C--:B---3--:R-:W-:Y:S11]  /*5960*/  HMMA.16816.F32 R4, R164, R168.reuse, R4 ;  /* 0x000000a8a404723c */ /* 0x088ff60000001804 */
[----:B------:R-:W-:Y:S11]  /*5970*/  @!UPT UIADD3 URZ, URZ, URZ, URZ ;  /* 0x0000003f3f3ff290 */ /* 0x000ff6000fffe03f */
[----:B------:R-:W-:Y:S02]  /*5980*/  @!UPT UIADD3 URZ, URZ, URZ, URZ ;  /* 0x0000003f3f3ff290 */ /* 0x000fe4000fffe03f */
[C---:B------:R-:W-:Y:S01]  /*5990*/  FADD.FTZ R6, -R2.reuse, R6 ;  /* 0x0000000602067221 */ /* 0x040fe20000010100 */
[----:B------:R-:W-:Y:S03]  /*59a0*/  FADD.FTZ R7, -R2, R7 ;  /* 0x0000000702077221 */ /* 0x000fe60000010100 */
[----:B-1----:R-:W-:Y:S01]  /*59b0*/  FMUL.FTZ R177, R202, R6 ;  /* 0x00000006cab17220 */ /* 0x002fe20000410000 */
[----:B------:R-:W-:Y:S01]  /*59c0*/  FMUL.FTZ R175, R201, R7 ;  /* 0x00000007c9af7220 */ /* 0x000fe20000410000 */
[C---:B--2---:R-:W-:Y:S01]  /*59d0*/  FADD.FTZ R4, -R3.reuse, R4 ;  /* 0x0000000403047221 */ /* 0x044fe20000010100 */
[----:B------:R-:W-:Y:S03]  /*59e0*/  FADD.FTZ R5, -R3, R5 ;  /* 0x0000000503057221 */ /* 0x000fe60000010100 */
[----:B------:R-:W-:Y:S01]  /*59f0*/  FMUL.FTZ R178, R178, R4 ;  /* 0x00000004b2b27220 */ /* 0x000fe20000410000 */
[----:B------:R-:W-:Y:S02]  /*5a00*/  FMUL.FTZ R174, R203, R5 ;  /* 0x00000005cbae7220 */ /* 0x000fe40000410000 */
[----:B------:R-:W1:Y:S02]  /*5a10*/  LDSM.16.M88.4 R4, [R208+0xb000] ;  /* 0x00b00000d004783b */ /* 0x000e640000000200 */
[C---:B-1----:R-:W-:Y:S06]  /*5a20*/  HMMA.16816.F32 R8, R4.reuse, R168, R8 ;  /* 0x000000a80408723c */ /* 0x042fec0000001808 */
[-C--:B------:R-:W-:Y:S06]  /*5a30*/  HMMA.16816.F32 R12, R4, R170.reuse, R12 ;  /* 0x000000aa040c723c */ /* 0x080fec000000180c */
[C---:B------:R-:W-:Y:S01]  /*5a40*/  HMMA.16816.F32 R16, R164.reuse, R170, R16 ;  /* 0x000000aaa410723c */ /* 0x040fe20000001810 */
[----:B------:R-:W1:Y:S11]  /*5a50*/  LDSM.16.M88.4 R168, [R216+0xc800] ;  /* 0x00c80000d8a8783b */ /* 0x000e760000000200 */
[----:B------:R-:W-:Y:S11]  /*5a60*/  @!UPT UIADD3 URZ, URZ, URZ, URZ ;  /* 0x0000003f3f3ff290 */ /* 0x000ff6000fffe03f */
[----:B------:R-:W-:Y:S01]  /*5a70*/  @!UPT UIADD3 URZ, URZ, URZ, URZ ;  /* 0x0000003f3f3ff290 */ /* 0x000fe2000fffe03f */
[C---:B------:R-:W-:Y:S01]  /*5a80*/  FADD.FTZ R17, -R3.reuse, R17 ;  /* 0x0000001103117221 */ /* 0x040fe20000010100 */
[-C--:B-1----:R-:W-:Y:S06]  /*5a90*/  HMMA.16816.F32 R20, R164, R168.reuse, R20 ;  /* 0x000000a8a414723c */ /* 0x082fec0000001814 */
[C---:B------:R-:W-:Y:S06]  /*5aa0*/  HMMA.16816.F32 R24, R4.reuse, R168, R24 ;  /* 0x000000a80418723c */ /* 0x040fec0000001818 */
[-C--:B------:R-:W-:Y:S06]  /*5ab0*/  HMMA.16816.F32 R28, R4, R170.reuse, R28 ;  /* 0x000000aa041c723c */ /* 0x080fec000000181c */
[----:B------:R-:W-:Y:S01]  /*5ac0*/  HMMA.16816.F32 R32, R164, R170, R32 ;  /* 0x000000aaa420723c */ /* 0x000fe20000001820 */
[----:B------:R-:W-:Y:S05]  /*5ad0*/  IMAD.U32 R4, RZ, RZ, UR4 ;  /* 0x00000004ff047e24 */ /* 0x000fea000f8e00ff */
[----:B------:R-:W-:Y:S01]  /*5ae0*/  IADD3 R4, R172, 0x8000, R4 ;  /* 0x00008000ac047810 */ /* 0x000fe20007ffe004 */
[C---:B------:R-:W-:Y:S01]  /*5af0*/  FADD.FTZ R5, -R3.reuse, R20 ;  /* 0x0000001403057221 */ /* 0x040fe20000010100 */
[----:B------:R-:W-:Y:S03]  /*5b00*/  FMUL.FTZ R20, R204, R17 ;  /* 0x00000011cc147220 */ /* 0x000fe60000410000 */
[C---:B------:R-:W-:Y:S02]  /*5b10*/  VIADD R176, R4.reuse, 0x40 ;  /* 0x0000004004b07836 */ /* 0x040fe40000000000 */
[C---:B------:R-:W-:Y:S01]  /*5b20*/  FADD.FTZ R21, -R3.reuse, R21 ;  /* 0x0000001503157221 */ /* 0x040fe20000010100 */
[----:B------:R-:W-:Y:S02]  /*5b30*/  @P2 VIADD R176, R4, 0xffffffc0 ;  /* 0xffffffc004b02836 */ /* 0x000fe40000000000 */
[----:B------:R-:W-:Y:S01]  /*5b40*/  FADD.FTZ R4, -R3, R16 ;  /* 0x0000001003047221 */ /* 0x000fe20000010100 */
[----:B------:R-:W-:Y:S01]  /*5b50*/  FMUL.FTZ R5, R200, R5 ;  /* 0x00000005c8057220 */ /* 0x000fe20000410000 */
[----:B------:R-:W-:Y:S01]  /*5b60*/  FMUL.FTZ R21, R199, R21 ;  /* 0x00000015c7157220 */ /* 0x000fe20000410000 */
[----:B------:R-:W-:Y:S01]  /*5b70*/  FADD.FTZ R17, -R2, R23 ;  /* 0x0000001702117221 */ /* 0x000fe20000010100 */
[----:B------:R-:W-:Y:S01]  /*5b80*/  FMUL.FTZ R4, R206, R4 ;  /* 0x00000004ce047220 */ /* 0x000fe20000410000 */
[C---:B------:R-:W-:Y:S01]  /*5b90*/  FADD.FTZ R164, -R2.reuse, R18 ;  /* 0x0000001202a47221 */ /* 0x040fe20000010100 */
[----:B------:R-:W-:Y:S01]  /*5ba0*/  FADD.FTZ R22, -R2, R22 ;  /* 0x0000001602167221 */ /* 0x000fe20000010100 */
[----:B------:R-:W-:Y:S01]  /*5bb0*/  F2FP.F16.F32.PACK_AB R16, R174, R178 ;  /* 0x000000b2ae10723e */ /* 0x000fe200000000ff */
[----:B------:R-:W-:Y:S01]  /*5bc0*/  FMUL.FTZ R17, R205, R17 ;  /* 0x00000011cd117220 */ /* 0x000fe20000410000 */
[----:B------:R-:W-:Y:S01]  /*5bd0*/  F2FP.F16.F32.PACK_AB R20, R20, R4 ;  /* 0x000000041414723e */ /* 0x000fe200000000ff */
[C---:B------:R-:W-:Y:S01]  /*5be0*/  FADD.FTZ R32, -R3.reuse, R32 ;  /* 0x0000002003207221 */ /* 0x040fe20000010100 */
[----:B------:R-:W-:Y:S01]  /*5bf0*/  FADD.FTZ R3, -R3, R33 ;  /* 0x0000002103037221 */ /* 0x000fe20000010100 */
[C---:B------:R-:W-:Y:S01]  /*5c00*/  FADD.FTZ R33, -R2.reuse, R19 ;  /* 0x0000001302217221 */ /* 0x040fe20000010100 */
[----:B------:R-:W-:Y:S01]  /*5c10*/  FADD.FTZ R23, -R2, R35 ;  /* 0x0000002302177221 */ /* 0x000fe20000010100 */
[----:B------:R-:W-:Y:S01]  /*5c20*/  FMUL.FTZ R4, R196, R32 ;  /* 0x00000020c4047220 */ /* 0x000fe20000410000 */
[----:B------:R-:W-:Y:S01]  /*5c30*/  FMUL.FTZ R3, R195, R3 ;  /* 0x00000003c3037220 */ /* 0x000fe20000410000 */
        /* <DEDUP_REMOVED lines=11> */
[C---:B------:R-:W-:Y:S01]  /*5cf0*/  ISETP.GE.AND P4, PT, R226.reuse, UR16, PT ;  /* 0x00000010e2007c0c */ /* 0x040fe2000bf86270 */
[----:B------:R-:W-:Y:S01]  /*5d00*/  VIADD R2, R226, 0x40 ;  /* 0x00000040e2027836 */ /* 0x000fe20000000000 */
[----:B------:R-:W-:Y:S04]  /*5d10*/  ULOP3.LUT UR10, UR8, 0x1, URZ, 0xc0, !UPT ;  /* 0x00000001080a7892 */ /* 0x000fe8000f8ec03f */
[----:B------:R-:W-:Y:S01]  /*5d20*/  ISETP.GE.AND P3, PT, R2, UR16, PT ;  /* 0x0000001002007c0c */ /* 0x000fe2000bf66270 */
[----:B------:R-:W2:Y:S01]  /*5d30*/  LDC R34, c[0x0][0x244] ;  /* 0x00009100ff227b82 */ /* 0x000ea20000000800 */
[----:B------:R-:W-:Y:S04]  /*5d40*/  UISETP.NE.U32.AND UP1, UPT, UR10, 0x1, UPT ;  /* 0x000000010a00788c */ /* 0x000fe8000bf25070 */
[----:B------:R-:W-:Y:S06]  /*5d50*/  USEL UR10, UR60, 0x4000, !UP1 ;  /* 0x000040003c0a7887 */ /* 0x000fec000c800000 */
[----:B------:R-:W-:Y:S02]  /*5d60*/  VIADD R222, R222, UR10 ;  /* 0x0000000adede7c36 */ /* 0x000fe40008000000 */
[----:B------:R-:W-:Y:S02]  /*5d70*/  VIADD R231, R231, UR10 ;  /* 0x0000000ae7e77c36 */ /* 0x000fe40008000000 */
[----:B------:R-:W-:Y:S01]  /*5d80*/  VIADD R213, R213, UR10 ;  /* 0x0000000ad5d57c36 */ /* 0x000fe20008000000 */
        /* <DEDUP_REMOVED lines=45> */
.L_x_347:
[----:B---3--:R-:W-:Y:S01]  /*6060*/  F2FP.F16.F32.PACK_AB R2, R33, R164 ;  /* 0x000000a42102723e */ /* 0x008fe200000000ff */
[----:B------:R-:W-:Y:S01]  /*6070*/  STS [R229+0x1c000], R16 ;  /* 0x01c00010e5007388 */ /* 0x000fe20000000800 */
[C---:B-----5:R-:W-:Y:S01]  /*6080*/  FADD.FTZ R8, -R173.reuse, R8 ;  /* 0x00000008ad087221 */ /* 0x060fe20000010100 */
[----:B------:R-:W-:Y:S01]  /*6090*/  FADD.FTZ R9, -R173, R9 ;  /* 0x00000009ad097221 */ /* 0x000fe20000010100 */
[C---:B------:R-:W-:Y:S01]  /*60a0*/  FADD.FTZ R11, -R0.reuse, R11 ;  /* 0x0000000b000b7221 */ /* 0x040fe20000010100 */
[----:B------:R-:W-:Y:S01]  /*60b0*/  STS [R229+0x1c400], R18 ;  /* 0x01c40012e5007388 */ /* 0x000fe20000000800 */
[----:B------:R-:W-:Y:S01]  /*60c0*/  FMUL.FTZ R8, R191, R8 ;  /* 0x00000008bf087220 */ /* 0x000fe20000410000 */
[----:B------:R-:W-:Y:S01]  /*60d0*/  FMUL.FTZ R9, R189, R9 ;  /* 0x00000009bd097220 */ /* 0x000fe20000410000 */
[C---:B------:R-:W-:Y:S01]  /*60e0*/  FADD.FTZ R10, -R0.reuse, R10 ;  /* 0x0000000a000a7221 */ /* 0x040fe20000010100 */
[----:B------:R1:W-:Y:S01]  /*60f0*/  STS [R230+0x1c400], R2 ;  /* 0x01c40002e6007388 */ /* 0x0003e20000000800 */
[C---:B------:R-:W-:Y:S01]  /*6100*/  FADD.FTZ R12, -R173.reuse, R12 ;  /* 0x0000000cad0c7221 */ /* 0x040fe20000010100 */
[----:B------:R-:W-:Y:S01]  /*6110*/  FADD.FTZ R13, -R173, R13 ;  /* 0x0000000dad0d7221 */ /* 0x000fe20000010100 */
[----:B------:R-:W-:Y:S01]  /*6120*/  FADD.FTZ R15, -R0, R15 ;  /* 0x0000000f000f7221 */ /* 0x000fe20000010100 */
[----:B------:R-:W-:Y:S01]  /*6130*/  STS [R230+0x1c000], R20 ;  /* 0x01c00014e6007388 */ /* 0x000fe20000000800 */
[----:B------:R-:W-:Y:S01]  /*6140*/  FMUL.FTZ R10, R194, R10 ;  /* 0x0000000ac20a7220 */ /* 0x000fe20000410000 */
[----:B------:R-:W-:Y:S01]  /*6150*/  FMUL.FTZ R4, R193, R11 ;  /* 0x0000000bc1047220 */ /* 0x000fe20000410000 */
[----:B------:R-:W-:Y:S01]  /*6160*/  FADD.FTZ R14, -R0, R14 ;  /* 0x0000000e000e7221 */ /* 0x000fe20000010100 */
[----:B------:R-:W-:Y:S01]  /*6170*/  FMUL.FTZ R12, R188, R12 ;  /* 0x0000000cbc0c7220 */ /* 0x000fe20000410000 */
[----:B------:R-:W-:Y:S01]  /*6180*/  FMUL.FTZ R7, R187, R13 ;  /* 0x0000000dbb077220 */ /* 0x000fe20000410000 */
[----:B------:R-:W-:Y:S01]  /*6190*/  FMUL.FTZ R3, R190, R15 ;  /* 0x0000000fbe037220 */ /* 0x000fe20000410000 */
[----:B------:R-:W-:Y:S01]  /*61a0*/  FMUL.FTZ R14, R192, R14 ;  /* 0x0000000ec00e7220 */ /* 0x000fe20000410000 */
[----:B------:R-:W-:Y:S01]  /*61b0*/  F2FP.F16.F32.PACK_AB R4, R4, R10 ;  /* 0x0000000a0404723e */ /* 0x000fe200000000ff */
[----:B------:R-:W-:Y:S01]  /*61c0*/  FADD.FTZ R24, -R173, R24 ;  /* 0x00000018ad187221 */ /* 0x000fe20000010100 */
[----:B------:R-:W-:Y:S01]  /*61d0*/  F2FP.F16.F32.PACK_AB R7, R7, R12 ;  /* 0x0000000c0707723e */ /* 0x000fe200000000ff */
[----:B------:R-:W-:Y:S01]  /*61e0*/  FADD.FTZ R25, -R173, R25 ;  /* 0x00000019ad197221 */ /* 0x000fe20000010100 */
[----:B------:R-:W-:Y:S01]  /*61f0*/  F2FP.F16.F32.PACK_AB R3, R3, R14 ;  /* 0x0000000e0303723e */ /* 0x000fe200000000ff */
[----:B------:R-:W-:Y:S01]  /*6200*/  STS [R229+0x1d400], R4 ;  /* 0x01d40004e5007388 */ /* 0x000fe20000000800 */
[C---:B------:R-:W-:Y:S01]  /*6210*/  FADD.FTZ R26, -R0.reuse, R26 ;  /* 0x0000001a001a7221 */ /* 0x040fe20000010100 */
[----:B------:R-:W-:Y:S01]  /*6220*/  FADD.FTZ R27, -R0, R27 ;  /* 0x0000001b001b7221 */ /* 0x000fe20000010100 */
[----:B------:R-:W-:Y:S01]  /*6230*/  F2FP.F16.F32.PACK_AB R17, R17, R22 ;  /* 0x000000161111723e */ /* 0x000fe200000000ff */
[C---:B------:R-:W-:Y:S01]  /*6240*/  FADD.FTZ R28, -R173.reuse, R28 ;  /* 0x0000001cad1c7221 */ /* 0x040fe20000010100 */
[----:B------:R-:W-:Y:S01]  /*6250*/  FADD.FTZ R29, -R173, R29 ;  /* 0x0000001dad1d7221 */ /* 0x000fe20000010100 */
[----:B------:R-:W-:Y:S01]  /*6260*/  FMUL.FTZ R24, R185, R24 ;  /* 0x00000018b9187220 */ /* 0x000fe20000410000 */
[----:B------:R-:W-:Y:S01]  /*6270*/  FMUL.FTZ R6, R184, R25 ;  /* 0x00000019b8067220 */ /* 0x000fe20000410000 */
[----:B-1----:R-:W-:Y:S01]  /*6280*/  F2FP.F16.F32.PACK_AB R2, R9, R8 ;  /* 0x000000080902723e */ /* 0x002fe200000000ff */
[----:B------:R-:W-:Y:S01]  /*6290*/  FADD.FTZ R31, -R0, R31 ;  /* 0x0000001f001f7221 */ /* 0x000fe20000010100 */
[----:B------:R-:W-:Y:S01]  /*62a0*/  FMUL.FTZ R26, R186, R26 ;  /* 0x0000001aba1a7220 */ /* 0x000fe20000410000 */
[----:B------:R-:W-:Y:S01]  /*62b0*/  FMUL.FTZ R27, R183, R27 ;  /* 0x0000001bb71b7220 */ /* 0x000fe20000410000 */
[----:B------:R-:W-:Y:S01]  /*62c0*/  FADD.FTZ R30, -R0, R30 ;  /* 0x0000001e001e7221 */ /* 0x000fe20000010100 */
[----:B------:R1:W-:Y:S01]  /*62d0*/  STS [R229+0x1d000], R2 ;  /* 0x01d00002e5007388 */ /* 0x0003e20000000800 */
[----:B------:R-:W-:Y:S01]  /*62e0*/  F2FP.F16.F32.PACK_AB R16, R23, R32 ;  /* 0x000000201710723e */ /* 0x000fe200000000ff */
[----:B------:R-:W-:Y:S01]  /*62f0*/  FMUL.FTZ R28, R181, R28 ;  /* 0x0000001cb51c7220 */ /* 0x000fe20000410000 */
[----:B------:R-:W-:Y:S01]  /*6300*/  FMUL.FTZ R5, R179, R29 ;  /* 0x0000001db3057220 */ /* 0x000fe20000410000 */
[----:B------:R-:W-:Y:S01]  /*6310*/  STS [R230+0x1d000], R7 ;  /* 0x01d00007e6007388 */ /* 0x000fe20000000800 */
[----:B------:R-:W-:Y:S01]  /*6320*/  FMUL.FTZ R30, R182, R30 ;  /* 0x0000001eb61e7220 */ /* 0x000fe20000410000 */
[----:B------:R-:W-:Y:S01]  /*6330*/  FMUL.FTZ R0, R180, R31 ;  /* 0x0000001fb4007220 */ /* 0x000fe20000410000 */
[----:B------:R-:W-:Y:S01]  /*6340*/  F2FP.F16.F32.PACK_AB R6, R6, R24 ;  /* 0x000000180606723e */ /* 0x000fe200000000ff */
[----:B------:R-:W-:Y:S01]  /*6350*/  STS [R230+0x1d400], R3 ;  /* 0x01d40003e6007388 */ /* 0x000fe20000000800 */
[----:B------:R-:W-:Y:S02]  /*6360*/  F2FP.F16.F32.PACK_AB R5, R5, R28 ;  /* 0x0000001c0505723e */ /* 0x000fe400000000ff */
[----:B------:R-:W-:Y:S01]  /*6370*/  F2FP.F16.F32.PACK_AB R0, R0, R30 ;  /* 0x0000001e0000723e */ /* 0x000fe200000000ff */
[----:B------:R-:W-:Y:S04]  /*6380*/  STS [R223+0x1c000], R21 ;  /* 0x01c00015df007388 */ /* 0x000fe80000000800 */
[----:B------:R-:W-:Y:S04]  /*6390*/  STS [R223+0x1c400], R17 ;  /* 0x01c40011df007388 */ /* 0x000fe80000000800 */
[----:B------:R-:W-:Y:S04]  /*63a0*/  STS [R228+0x1c000], R19 ;  /* 0x01c00013e4007388 */ /* 0x000fe80000000800 */
[----:B------:R-:W-:Y:S01]  /*63b0*/  STS [R228+0x1c400], R16 ;  /* 0x01c40010e4007388 */ /* 0x000fe20000000800 */
[----:B-1----:R-:W-:Y:S03]  /*63c0*/  F2FP.F16.F32.PACK_AB R2, R27, R26 ;  /* 0x0000001a1b02723e */ /* 0x002fe600000000ff */
        /* <DEDUP_REMOVED lines=97> */
[C---:B------:R-:W-:Y:S01]  /*69e0*/  VIADD R0, R226.reuse, 0x40 ;  /* 0x00000040e2007836 */ /* 0x040fe20000000000 */
[----:B------:R-:W1:Y:S01]  /*69f0*/  LDC R9, c[0x0][0x420] ;  /* 0x00010800ff097b82 */ /* 0x000e620000000800 */
[----:B------:R-:W-:Y:S03]  /*6a00*/  ISETP.GE.AND P4, PT, R226, UR16, PT ;  /* 0x00000010e2007c0c */ /* 0x000fe6000bf86270 */
[----:B------:R-:W-:Y:S10]  /*6a10*/  ISETP.GE.AND P3, PT, R0, UR16, PT ;  /* 0x0000001000007c0c */ /* 0x000ff4000bf66270 */
[----:B------:R-:W2:Y:S08]  /*6a20*/  @!P4 LDC R8, c[0x0][0x424] ;  /* 0x00010900ff08cb82 */ /* 0x000eb00000000800 */
[----:B------:R-:W3:Y:S01]  /*6a30*/  @!P3 LDC R0, c[0x0][0x424] ;  /* 0x00010900ff00bb82 */ /* 0x000ee20000000800 */
[C---:B-1----:R-:W-:Y:S05]  /*6a40*/  IMAD.U32 R3, R9.reuse, -0x40, RZ ;  /* 0xffffffc009037824 */ /* 0x042fea00078e00ff */
[----:B------:R-:W-:Y:S02]  /*6a50*/  SHF.R.S32.HI R7, RZ, 0x1f, R3 ;  /* 0x0000001fff077819 */ /* 0x000fe40000011403 */
[----:B------:R-:W-:Y:S02]  /*6a60*/  @!P3 LEA R5, P5, R9, R3, 0x5 ;  /* 0x000000030905b211 */ /* 0x000fe400078a28ff */
[CC--:B------:R-:W-:Y:S04]  /*6a70*/  LEA R2, P0, R3.reuse, R234.reuse, 0x1 ;  /* 0x000000ea03027211 */ /* 0x0c0fe800078008ff */
[----:B------:R-:W-:Y:S02]  /*6a80*/  LEA.HI.X.SX32 R3, R3, R235, 0x1, P0 ;  /* 0x000000eb03037211 */ /* 0x000fe400000f0eff */
[----:B------:R-:W-:Y:S01]  /*6a90*/  @!P3 LEA R4, P0, R5, R234, 0x1 ;  /* 0x000000ea0504b211 */ /* 0x000fe200078008ff */
[----:B------:R-:W-:Y:S01]  /*6aa0*/  IMAD.MOV.U32 R234, RZ, RZ, R2 ;  /* 0x000000ffffea7224 */ /* 0x000fe200078e0002 */
[C---:B---3--:R-:W-:Y:S02]  /*6ab0*/  @!P3 LEA.HI.X R7, R9.reuse, R7, R0, 0x5, P5 ;  /* 0x000000070907b211 */ /* 0x048fe400028f2c00 */
[----:B------:R-:W-:Y:S02]  /*6ac0*/  LEA R0, R242, UR4, 0x1 ;  /* 0x00000004f2007c11 */ /* 0x000fe4000f8e08ff */
[----:B------:R-:W-:Y:S02]  /*6ad0*/  @!P4 LEA R6, P5, R9, R2, 0x6 ;  /* 0x000000020906c211 */ /* 0x000fe400078a30ff */
[----:B------:R-:W-:Y:S01]  /*6ae0*/  @!P3 LEA.HI.X R5, R5, R235, R7, 0x1, P0 ;  /* 0x000000eb0505b211 */ /* 0x000fe200000f0c07 */
[----:B------:R1:W-:Y:S01]  /*6af0*/  @P4 STS.128 [R0+0x8000], RZ ;  /* 0x008000ff00004388 */ /* 0x0003e20000000c00 */
[----:B--2---:R-:W-:Y:S01]  /*6b00*/  @!P4 LEA.HI.X R7, R9, R3, R8, 0x6, P5 ;  /* 0x000000030907c211 */ /* 0x004fe200028f3408 */
[----:B------:R-:W-:Y:S02]  /*6b10*/  IMAD.MOV.U32 R235, RZ, RZ, R3 ;  /* 0x000000ffffeb7224 */ /* 0x000fe400078e0003 */
        /* <DEDUP_REMOVED lines=20> */
.L_x_348:
[----:B-1----:R-:W-:Y:S01]  /*6c60*/  LEA R0, R220, UR4, 0x1 ;  /* 0x00000004dc007c11 */ /* 0x002fe2000f8e08ff */
[----:B------:R-:W-:Y:S01]  /*6c70*/  LDSM.16.MT88.4 R16, [R210] ;  /* 0x00000000d210783b */ /* 0x000fe20000004200 */
[----:B------:R-:W-:Y:S03]  /*6c80*/  ULOP3.LUT UR10, UR8, 0x1, URZ, 0xc0, !UPT ;  /* 0x00000001080a7892 */ /* 0x000fe6000f8ec03f */
[----:B------:R-:W1:Y:S01]  /*6c90*/  LDSM.16.M88.4 R32, [R0+0x1c000] ;  /* 0x01c000000020783b */ /* 0x000e620000000200 */
[----:B------:R-:W-:Y:S01]  /*6ca0*/  IMAD.IADD R2, R219, 0x1, R0 ;  /* 0x00000001db027824 */ /* 0x000fe200078e0200 */
[----:B------:R-:W-:Y:S02]  /*6cb0*/  UISETP.NE.U32.AND UP1, UPT, UR10, 0x1, UPT ;  /* 0x000000010a00788c */ /* 0x000fe4000bf25070 */
[----:B------:R-:W2:Y:S01]  /*6cc0*/  LDSM.16.M88.4 R28, [R0+0x1d000] ;  /* 0x01d00000001c783b */ /* 0x000ea20000000200 */
[----:B------:R-:W-:Y:S03]  /*6cd0*/  UIADD3 UR10, UR8, -0x1, URZ ;  /* 0xffffffff080a7890 */ /* 0x000fe6000fffe03f */
[----:B------:R-:W3:Y:S04]  /*6ce0*/  LDSM.16.MT88.4 R164, [R210+0x4000] ;  /* 0x00400000d2a4783b */ /* 0x000ee80000004200 */
[----:B------:R-:W-:Y:S04]  /*6cf0*/  LDSM.16.MT88.4 R172, [R210+0x800] ;  /* 0x00080000d2ac783b */ /* 0x000fe80000004200 */
[----:B------:R-:W4:Y:S04]  /*6d00*/  LDSM.16.M88.4 R168, [R2+0x1c000] ;  /* 0x01c0000002a8783b */ /* 0x000f280000000200 */
        /* <DEDUP_REMOVED lines=314> */
[----:B------:R-:W3:Y:S01]  /*80b0*/  LDL R236, [R1] ;  /* 0x0000000001ec7983 */ /* 0x000ee20000100800 */
        /* <DEDUP_REMOVED lines=216> */
.L_x_350:
[----:B------:R-:W-:Y:S01]  /*8e40*/  @UP0 UIADD3 UR13, UR15, UR31, URZ ;  /* 0x0000001f0f0d0290 */ /* 0x000fe2000fffe03f */
[----:B--2---:R-:W-:Y:S01]  /*8e50*/  LEA R2, R242, UR4, 0x1 ;  /* 0x00000004f2027c11 */ /* 0x004fe2000f8e08ff */
[----:B------:R-:W-:Y:S01]  /*8e60*/  @UP0 ULDC.64 UR8, c[0x0][0x458] ;  /* 0x0001160000080ab9 */ /* 0x000fe20000000a00 */
[----:B------:R-:W-:Y:S01]  /*8e70*/  USHF.L.U32 UR12, UR29, 0x7, URZ ;  /* 0x000000071d0c7899 */ /* 0x000fe2000800063f */
[----:B-1----:R-:W-:Y:S01]  /*8e80*/  SHF.R.S32.HI R0, RZ, 0x1f, R3 ;  /* 0x0000001fff007819 */ /* 0x002fe20000011403 */
[----:B------:R-:W-:Y:S02]  /*8e90*/  @UP0 UIMAD.WIDE.U32 UR16, UR13, UR8, URZ ;  /* 0x000000080d1002a5 */ /* 0x000fe4000f8e003f */
[----:B------:R-:W-:-:S04]  /*8ea0*/  @UP0 UIMAD UR13, UR13, UR9, URZ ;  /* 0x000000090d0d02a4 */ /* 0x000fc8000f8e023f */
        /* <DEDUP_REMOVED lines=17> */
.L_x_351:
[----:B------:R-:W-:Y:S01]  /*8fc0*/  BAR.SYNC.DEFER_BLOCKING 0x0 ;  /* 0x0000000000007b1d */ /* 0x000fe20000010000 */
[----:B------:R-:W-:Y:S01]  /*8fd0*/  USHF.R.S32.HI UR13, URZ, 0x1f, UR12 ;  /* 0x0000001f3f0d7899 */ /* 0x000fe2000801140c */
[----:B------:R-:W-:Y:S01]  /*8fe0*/  LEA.HI R0, R0, R3, RZ, 0x3 ;  /* 0x0000000300007211 */ /* 0x000fe200078f18ff */
[----:B------:R-:W-:Y:S01]  /*8ff0*/  IMAD.U32 R3, RZ, RZ, UR10 ;  /* 0x0000000aff037e24 */ /* 0x000fe2000f8e00ff */
[--C-:B------:R-:W-:Y:S01]  /*9000*/  SHF.R.S32.HI R11, RZ, 0x1f, R226.reuse ;  /* 0x0000001fff0b7819 */ /* 0x100fe200000114e2 */
[----:B------:R-:W-:Y:S01]  /*9010*/  UIMAD UR14, UR13, UR10, URZ ;  /* 0x0000000a0d0e72a4 */ /* 0x000fe2000f8e023f */
[----:B------:R-:W-:Y:S01]  /*9020*/  IMAD.MOV.U32 R10, RZ, RZ, R226 ;  /* 0x000000ffff0a7224 */ /* 0x000fe200078e00e2 */
[----:B------:R-:W-:Y:S01]  /*9030*/  UIMAD UR5, UR29, -0x80, UR5 ;  /* 0xffffff801d0578a4 */ /* 0x000fe2000f8e0205 */
[----:B------:R-:W-:Y:S01]  /*9040*/  SHF.R.S32.HI R0, RZ, 0x3, R0 ;  /* 0x00000003ff007819 */ /* 0x000fe20000011400 */
[----:B------:R-:W-:Y:S01]  /*9050*/  UIMAD UR14, UR12, UR11, UR14 ;  /* 0x0000000b0c0e72a4 */ /* 0x000fe2000f8e020e */
[----:B------:R-:W-:Y:S01]  /*9060*/  IMAD.WIDE.U32 R4, R3, UR12, R10 ;  /* 0x0000000c03047c25 */ /* 0x000fe2000f8e000a */
[----:B------:R-:W-:Y:S01]  /*9070*/  USHF.R.S32.HI UR16, URZ, 0x1f, UR58 ;  /* 0x0000001f3f107899 */ /* 0x000fe2000801143a */
[----:B------:R-:W-:Y:S01]  /*9080*/  BSSY B0, `(.L_x_352) ;  /* 0x000002c000007945 */ /* 0x000fe20003800000 */
[C---:B------:R-:W-:Y:S01]  /*9090*/  ISETP.GE.AND P5, PT, R0.reuse, UR5, PT ;  /* 0x0000000500007c0c */ /* 0x040fe2000bfa6270 */
[----:B------:R-:W-:Y:S01]  /*90a0*/  VIADD R6, R0, 0x20 ;  /* 0x0000002000067836 */ /* 0x000fe20000000000 */
[----:B------:R-:W-:Y:S01]  /*90b0*/  MOV R3, UR14 ;  /* 0x0000000e00037c02 */ /* 0x000fe20008000f00 */
[----:B------:R-:W-:Y:S01]  /*90c0*/  ULDC.64 UR14, c[0x0][0x468] ;  /* 0x00011a00000e7ab9 */ /* 0x000fe20000000a00 */
[----:B------:R-:W-:Y:S01]  /*90d0*/  IADD3 R4, P0, R4, UR20, RZ ;  /* 0x0000001404047c10 */ /* 0x000fe2000ff1e0ff */
[----:B------:R-:W-:Y:S01]  /*90e0*/  UIMAD UR16, UR16, UR14, URZ ;  /* 0x0000000e101072a4 */ /* 0x000fe2000f8e023f */
[----:B------:R-:W-:Y:S01]  /*90f0*/  ISETP.GE.AND P4, PT, R6, UR5, PT ;  /* 0x0000000506007c0c */ /* 0x000fe2000bf86270 */
[C---:B------:R-:W-:Y:S01]  /*9100*/  VIADD R7, R0.reuse, 0x40 ;  /* 0x0000004000077836 */ /* 0x040fe20000000000 */
[----:B------:R-:W-:Y:S01]  /*9110*/  IADD3.X R5, R5, UR21, R3, P0, !PT ;  /* 0x0000001505057c10 */ /* 0x000fe200087fe403 */
[----:B------:R-:W-:Y:S01]  /*9120*/  IMAD.U32 R3, RZ, RZ, UR14 ;  /* 0x0000000eff037e24 */ /* 0x000fe2000f8e00ff */
[----:B------:R-:W-:Y:S01]  /*9130*/  UIMAD UR15, UR58, UR15, UR16 ;  /* 0x0000000f3a0f72a4 */ /* 0x000fe2000f8e0210 */
[----:B------:R1:W2:Y:S01]  /*9140*/  LDS.128 R28, [R2+0xd000] ;  /* 0x00d00000021c7984 */ /* 0x0002a20000000c00 */
[----:B------:R-:W-:Y:S01]  /*9150*/  VIADD R6, R0, 0x60 ;  /* 0x0000006000067836 */ /* 0x000fe20000000000 */
[----:B------:R-:W-:Y:S01]  /*9160*/  ISETP.GE.AND P3, PT, R7, UR5, PT ;  /* 0x0000000507007c0c */ /* 0x000fe2000bf66270 */
[----:B------:R-:W-:Y:S01]  /*9170*/  IMAD.WIDE.U32 R4, R3, UR58, R4 ;  /* 0x0000003a03047c25 */ /* 0x000fe2000f8e0004 */
[----:B------:R1:W3:Y:S01]  /*9180*/  LDS.128 R24, [R2+0x11000] ;  /* 0x0110000002187984 */ /* 0x0002e20000000c00 */
[----:B------:R-:W-:-:S02]  /*9190*/  IADD3 R22, R226, 0x40, RZ ;  /* 0x00000040e2167810 */ /* 0x000fc40007ffe0ff */
[----:B------:R-:W-:Y:S01]  /*91a0*/  VIADD R20, R5, UR15 ;  /* 0x0000000f05147c36 */ /* 0x000fe20008000000 */
[----:B------:R1:W4:Y:S01]  /*91b0*/  LDS.128 R36, [R2+0x15000] ;  /* 0x0150000002247984 */ /* 0x0003220000000c00 */
[----:B------:R-:W-:Y:S02]  /*91c0*/  ISETP.GE.AND P2, PT, R6, UR5, PT ;  /* 0x0000000506007c0c */ /* 0x000fe4000bf46270 */
[----:B------:R-:W-:Y:S01]  /*91d0*/  SHF.R.S32.HI R23, RZ, 0x1f, R0 ;  /* 0x0000001fff177819 */ /* 0x000fe20000011400 */
[----:B------:R1:W1:Y:S04]  /*91e0*/  LDS.128 R44, [R2+0x16000] ;  /* 0x01600000022c7984 */ /* 0x0002680000000c00 */
[----:B------:R1:W1:Y:S04]  /*91f0*/  LDS.128 R52, [R2+0x17000] ;  /* 0x0170000002347984 */ /* 0x0002680000000c00 */
[----:B------:R1:W1:Y:S04]  /*9200*/  LDS.128 R32, [R2+0x19000] ;  /* 0x0190000002207984 */ /* 0x0002680000000c00 */
[----:B------:R1:W1:Y:S04]  /*9210*/  LDS.128 R40, [R2+0x1a000] ;  /* 0x01a0000002287984 */ /* 0x0002680000000c00 */
[----:B------:R1:W1:Y:S01]  /*9220*/  LDS.128 R48, [R2+0x1b000] ;  /* 0x01b0000002307984 */ /* 0x0002620000000c00 */
[----:B------:R-:W-:Y:S05]  /*9230*/  @P5 BRA `(.L_x_353) ;  /* 0x0000000000405947 */ /* 0x000fea0003800000 */
[----:B------:R-:W-:Y:S01]  /*9240*/  ULDC UR16, c[0x0][0x2d0] ;  /* 0x0000b40000107ab9 */ /* 0x000fe20000000800 */
[----:B------:R-:W2:Y:S01]  /*9250*/  LDS.128 R16, [R2+0x10000] ;  /* 0x0100000002107984 */ /* 0x000ea20000000c00 */
[----:B------:R-:W-:Y:S01]  /*9260*/  ISETP.GE.AND P6, PT, R226, UR16, PT ;  /* 0x00000010e2007c0c */ /* 0x000fe2000bfc6270 */
[----:B------:R-:W-:Y:S01]  /*9270*/  IMAD R3, R23, UR10, RZ ;  /* 0x0000000a17037c24 */ /* 0x000fe2000f8e02ff */
[----:B------:R-:W-:Y:S01]  /*9280*/  MOV R7, R20 ;  /* 0x0000001400077202 */ /* 0x000fe20000000f00 */
[----:B------:R-:W-:Y:S01]  /*9290*/  IMAD.MOV.U32 R6, RZ, RZ, R4 ;  /* 0x000000ffff067224 */ /* 0x000fe200078e0004 */
[----:B------:R-:W-:Y:S01]  /*92a0*/  ISETP.GE.AND P1, PT, R22, UR16, PT ;  /* 0x0000001016007c0c */ /* 0x000fe2000bf26270 */
[C---:B------:R-:W-:Y:S01]  /*92b0*/  IMAD R3, R0.reuse, UR11, R3 ;  /* 0x0000000b00037c24 */ /* 0x040fe2000f8e0203 */
[----:B------:R-:W-:Y:S01]  /*92c0*/  ULDC.64 UR14, c[0x0][0x3f0] ;  /* 0x0000fc00000e7ab9 */ /* 0x000fe20000000a00 */
[----:B------:R-:W-:-:S04]  /*92d0*/  IMAD.WIDE.U32 R8, R0, UR10, R6 ;  /* 0x0000000a00087c25 */ /* 0x000fc8000f8e0006 */
[----:B------:R-:W-:Y:S01]  /*92e0*/  IMAD.IADD R3, R9, 0x1, R3 ;  /* 0x0000000109037824 */ /* 0x000fe200078e0203 */
[C---:B------:R-:W-:Y:S01]  /*92f0*/  LEA R6, P0, R8.reuse, UR14, 0x1 ;  /* 0x0000000e08067c11 */ /* 0x040fe2000f8008ff */
[----:B------:R-:W3:Y:S03]  /*9300*/  @!P6 LDS.128 R12, [R2+0xc000] ;  /* 0x00c00000020ce984 */ /* 0x000ee60000000c00 */
[----:B------:R-:W-:-:S05]  /*9310*/  LEA.HI.X R7, R8, UR15, R3, 0x1, P0 ;  /* 0x0000000f08077c11 */ /* 0x000fca00080f0c03 */
[----:B--2---:R2:W-:Y:S04]  /*9320*/  @!P1 STG.E.128 desc[UR6][R6.64+0x80], R16 ;  /* 0x0000801006009986 */ /* 0x0045e8000c101d06 */
[----:B---3--:R2:W-:Y:S02]  /*9330*/  @!P6 STG.E.128 desc[UR6][R6.64], R12 ;  /* 0x0000000c0600e986 */ /* 0x0085e4000c101d06 */
.L_x_353:
[----:B------:R-:W-:Y:S05]  /*9340*/  BSYNC B0 ;  /* 0x0000000000007941 */ /* 0x000fea0003800000 */
.L_x_352:
[----:B------:R-:W-:Y:S04]  /*9350*/  BSSY B0, `(.L_x_354) ;  /* 0x0000012000007945 */ /* 0x000fe80003800000 */
[----:B------:R-:W-:Y:S05]  /*9360*/  @P4 BRA `(.L_x_355) ;  /* 0x0000000000404947 */ /* 0x000fea0003800000 */
[----:B------:R-:W-:Y:S01]  /*9370*/  IADD3 R3, P0, R0, 0x20, RZ ;  /* 0x0000002000037810 */ /* 0x000fe20007f1e0ff */
[----:B------:R-:W-:Y:S01]  /*9380*/  ULDC UR16, c[0x0][0x2d0] ;  /* 0x0000b40000107ab9 */ /* 0x000fe20000000800 */
[----:B--2---:R-:W-:Y:S01]  /*9390*/  MOV R7, R20 ;  /* 0x0000001400077202 */ /* 0x004fe20000000f00 */
[----:B------:R-:W-:Y:S01]  /*93a0*/  ULDC.64 UR14, c[0x0][0x3f0] ;  /* 0x0000fc00000e7ab9 */ /* 0x000fe20000000a00 */
[----:B------:R-:W-:Y:S01]  /*93b0*/  ISETP.GE.AND P1, PT, R226, UR16, PT ;  /* 0x00000010e2007c0c */ /* 0x000fe2000bf26270 */
[----:B------:R-:W-:Y:S01]  /*93c0*/  IMAD.X R6, RZ, RZ, R23, P0 ;  /* 0x000000ffff067224 */ /* 0x000fe200000e0617 */
[----:B------:R-:W-:-:S03]  /*93d0*/  ISETP.GE.AND P0, PT, R22, UR16, PT ;  /* 0x0000001016007c0c */ /* 0x000fc6000bf06270 */
[----:B------:R-:W-:Y:S02]  /*93e0*/  IMAD R12, R6, UR10, RZ ;  /* 0x0000000a060c7c24 */ /* 0x000fe4000f8e02ff */
[----:B------:R-:W-:-:S04]  /*93f0*/  IMAD.MOV.U32 R6, RZ, RZ, R4 ;  /* 0x000000ffff067224 */ /* 0x000fc800078e0004 */
[----:B------:R-:W-:-:S04]  /*9400*/  IMAD.WIDE.U32 R8, R3, UR10, R6 ;  /* 0x0000000a03087c25 */ /* 0x000fc8000f8e0006 */
[----:B------:R-:W-:Y:S01]  /*9410*/  IMAD R3, R3, UR11, R12 ;  /* 0x0000000b03037c24 */ /* 0x000fe2000f8e020c */
[----:B------:R-:W-:-:S03]  /*9420*/  LEA R6, P6, R8, UR14, 0x1 ;  /* 0x0000000e08067c11 */ /* 0x000fc6000f8c08ff */
[----:B------:R-:W-:-:S05]  /*9430*/  IMAD.IADD R3, R9, 0x1, R3 ;  /* 0x0000000109037824 */ /* 0x000fca00078e0203 */
[----:B------:R-:W-:-:S05]  /*9440*/  LEA.HI.X R7, R8, UR15, R3, 0x1, P6 ;  /* 0x0000000f08077c11 */ /* 0x000fca000b0f0c03 */
[----:B------:R2:W-:Y:S04]  /*9450*/  @!P1 STG.E.128 desc[UR6][R6.64], R28 ;  /* 0x0000001c06009986 */ /* 0x0005e8000c101d06 */
[----:B---3--:R2:W-:Y:S02]  /*9460*/  @!P0 STG.E.128 desc[UR6][R6.64+0x80], R24 ;  /* 0x0000801806008986 */ /* 0x0085e4000c101d06 */
.L_x_355:
[----:B------:R-:W-:Y:S05]  /*9470*/  BSYNC B0 ;  /* 0x0000000000007941 */ /* 0x000fea0003800000 */
.L_x_354:
[----:B--2---:R2:W1:Y:S01]  /*9480*/  LDS.128 R16, [R2+0xe000] ;  /* 0x00e0000002107984 */ /* 0x0044620000000c00 */
[----:B------:R-:W-:Y:S03]  /*9490*/  BSSY B0, `(.L_x_356) ;  /* 0x0000013000007945 */ /* 0x000fe60003800000 */
[----:B------:R2:W1:Y:S01]  /*94a0*/  LDS.128 R12, [R2+0x12000] ;  /* 0x01200000020c7984 */ /* 0x0004620000000c00 */
[----:B------:R-:W-:Y:S05]  /*94b0*/  @P3 BRA `(.L_x_357) ;  /* 0x0000000000403947 */ /* 0x000fea0003800000 */
[----:B------:R-:W-:Y:S01]  /*94c0*/  IADD3 R3, P0, R0, 0x40, RZ ;  /* 0x0000004000037810 */ /* 0x000fe20007f1e0ff */
[----:B------:R-:W-:Y:S01]  /*94d0*/  ULDC UR16, c[0x0][0x2d0] ;  /* 0x0000b40000107ab9 */ /* 0x000fe20000000800 */
[----:B------:R-:W-:Y:S01]  /*94e0*/  MOV R7, R20 ;  /* 0x0000001400077202 */ /* 0x000fe20000000f00 */
        /* <DEDUP_REMOVED lines=11> */
[----:B-1----:R1:W-:Y:S04]  /*95a0*/  @!P1 STG.E.128 desc[UR6][R6.64], R16 ;  /* 0x0000001006009986 */ /* 0x0023e8000c101d06 */
[----:B------:R1:W-:Y:S02]  /*95b0*/  @!P0 STG.E.128 desc[UR6][R6.64+0x80], R12 ;  /* 0x0000800c06008986 */ /* 0x0003e4000c101d06 */
.L_x_357:
[----:B------:R-:W-:Y:S05]  /*95c0*/  BSYNC B0 ;  /* 0x0000000000007941 */ /* 0x000fea0003800000 */
.L_x_356:
[----:B-1----:R1:W1:Y:S01]  /*95d0*/  LDS.128 R16, [R2+0xf000] ;  /* 0x00f0000002107984 */ /* 0x0022620000000c00 */
[----:B------:R-:W-:Y:S03]  /*95e0*/  BSSY B0, `(.L_x_358) ;  /* 0x0000013000007945 */ /* 0x000fe60003800000 */
[----:B------:R1:W1:Y:S01]  /*95f0*/  LDS.128 R12, [R2+0x13000] ;  /* 0x01300000020c7984 */ /* 0x0002620000000c00 */
[----:B------:R-:W-:Y:S05]  /*9600*/  @P2 BRA `(.L_x_359) ;  /* 0x0000000000402947 */ /* 0x000fea0003800000 */
[----:B------:R-:W-:Y:S01]  /*9610*/  IADD3 R3, P0, R0, 0x60, RZ ;  /* 0x0000006000037810 */ /* 0x000fe20007f1e0ff */
[----:B------:R-:W-:Y:S01]  /*9620*/  IMAD.MOV.U32 R6, RZ, RZ, R4 ;  /* 0x000000ffff067224 */ /* 0x000fe200078e0004 */
[----:B------:R-:W-:Y:S01]  /*9630*/  MOV R7, R20 ;  /* 0x0000001400077202 */ /* 0x000fe20000000f00 */
[----:B------:R-:W-:Y:S01]  /*9640*/  ULDC UR5, c[0x0][0x2d0] ;  /* 0x0000b40000057ab9 */ /* 0x000fe20000000800 */
[----:B------:R-:W-:Y:S01]  /*9650*/  ULDC.64 UR14, c[0x0][0x3f0] ;  /* 0x0000fc00000e7ab9 */ /* 0x000fe20000000a00 */
[----:B------:R-:W-:Y:S01]  /*9660*/  IMAD.X R5, RZ, RZ, R23, P0 ;  /* 0x000000ffff057224 */ /* 0x000fe200000e0617 */
[----:B------:R-:W-:Y:S01]  /*9670*/  ISETP.GE.AND P1, PT, R226, UR5, PT ;  /* 0x00000005e2007c0c */ /* 0x000fe2000bf26270 */
[----:B------:R-:W-:Y:S01]  /*9680*/  IMAD.WIDE.U32 R6, R3, UR10, R6 ;  /* 0x0000000a03067c25 */ /* 0x000fe2000f8e0006 */
[----:B------:R-:W-:-:S03]  /*9690*/  ISETP.GE.AND P0, PT, R22, UR5, PT ;  /* 0x0000000516007c0c */ /* 0x000fc6000bf06270 */
[----:B------:R-:W-:Y:S01]  /*96a0*/  IMAD R5, R5, UR10, RZ ;  /* 0x0000000a05057c24 */ /* 0x000fe2000f8e02ff */
[----:B------:R-:W-:-:S03]  /*96b0*/  LEA R4, P6, R6, UR14, 0x1 ;  /* 0x0000000e06047c11 */ /* 0x000fc6000f8c08ff */
[----:B------:R-:W-:-:S04]  /*96c0*/  IMAD R3, R3, UR11, R5 ;  /* 0x0000000b03037c24 */ /* 0x000fc8000f8e0205 */
[----:B------:R-:W-:-:S05]  /*96d0*/  IMAD.IADD R3, R7, 0x1, R3 ;  /* 0x0000000107037824 */ /* 0x000fca00078e0203 */
[----:B------:R-:W-:-:S05]  /*96e0*/  LEA.HI.X R5, R6, UR15, R3, 0x1, P6 ;  /* 0x0000000f06057c11 */ /* 0x000fca000b0f0c03 */
[----:B-1----:R1:W-:Y:S04]  /*96f0*/  @!P1 STG.E.128 desc[UR6][R4.64], R16 ;  /* 0x0000001004009986 */ /* 0x0023e8000c101d06 */
[----:B------:R1:W-:Y:S02]  /*9700*/  @!P0 STG.E.128 desc[UR6][R4.64+0x80], R12 ;  /* 0x0000800c04008986 */ /* 0x0003e4000c101d06 */
.L_x_359:
[----:B------:R-:W-:Y:S05]  /*9710*/  BSYNC B0 ;  /* 0x0000000000007941 */ /* 0x000fea0003800000 */
.L_x_358:
        /* <DEDUP_REMOVED lines=14> */
[----:B--2---:R-:W-:-:S05]  /*9800*/  MOV R2, UR10 ;  /* 0x0000000a00027c02 */ /* 0x004fca0008000f00 */
[----:B------:R-:W-:-:S05]  /*9810*/  IMAD.WIDE.U32 R2, R2, UR58, R4 ;  /* 0x0000003a02027c25 */ /* 0x000fca000f8e0004 */
[----:B------:R-:W-:Y:S01]  /*9820*/  IADD3 R8, R3, UR11, RZ ;  /* 0x0000000b03087c10 */ /* 0x000fe2000fffe0ff */
[----:B------:R-:W-:Y:S06]  /*9830*/  @P5 BRA `(.L_x_361) ;  /* 0x0000000000385947 */ /* 0x000fec0003800000 */
[----:B------:R-:W-:Y:S01]  /*9840*/  MOV R5, R8 ;  /* 0x0000000800057202 */ /* 0x000fe20000000f00 */
[----:B------:R-:W-:Y:S01]  /*9850*/  IMAD.MOV.U32 R4, RZ, RZ, R2 ;  /* 0x000000ffff047224 */ /* 0x000fe200078e0002 */
[----:B------:R-:W-:Y:S01]  /*9860*/  ULDC UR5, c[0x0][0x2d0] ;  /* 0x0000b40000057ab9 */ /* 0x000fe20000000800 */
[----:B------:R-:W-:Y:S01]  /*9870*/  IMAD R9, R23, UR8, RZ ;  /* 0x0000000817097c24 */ /* 0x000fe2000f8e02ff */
[----:B------:R-:W-:Y:S01]  /*9880*/  ISETP.GE.AND P1, PT, R226, UR5, PT ;  /* 0x00000005e2007c0c */ /* 0x000fe2000bf26270 */
[----:B------:R-:W-:Y:S01]  /*9890*/  IMAD.WIDE.U32 R6, R0, UR8, R4 ;  /* 0x0000000800067c25 */ /* 0x000fe2000f8e0004 */
[----:B------:R-:W-:Y:S01]  /*98a0*/  ISETP.GE.AND P0, PT, R22, UR5, PT ;  /* 0x0000000516007c0c */ /* 0x000fe2000bf06270 */
[----:B------:R-:W-:Y:S02]  /*98b0*/  ULDC.64 UR10, c[0x0][0x3f8] ;  /* 0x0000fe00000a7ab9 */ /* 0x000fe40000000a00 */
[----:B------:R-:W-:-:S04]  /*98c0*/  IMAD R4, R0, UR9, R9 ;  /* 0x0000000900047c24 */ /* 0x000fc8000f8e0209 */
[----:B------:R-:W-:Y:S01]  /*98d0*/  IMAD.IADD R5, R7, 0x1, R4 ;  /* 0x0000000107057824 */ /* 0x000fe200078e0204 */
[----:B------:R-:W-:-:S04]  /*98e0*/  LEA R4, P5, R6, UR10, 0x1 ;  /* 0x0000000a06047c11 */ /* 0x000fc8000f8a08ff */
[----:B------:R-:W-:-:S05]  /*98f0*/  LEA.HI.X R5, R6, UR11, R5, 0x1, P5 ;  /* 0x0000000b06057c11 */ /* 0x000fca000a8f0c05 */
[----:B-1----:R2:W-:Y:S04]  /*9900*/  @!P1 STG.E.128 desc[UR6][R4.64], R16 ;  /* 0x0000001004009986 */ /* 0x0025e8000c101d06 */
[----:B------:R2:W-:Y:S02]  /*9910*/  @!P0 STG.E.128 desc[UR6][R4.64+0x80], R12 ;  /* 0x0000800c04008986 */ /* 0x0005e4000c101d06 */
.L_x_361:
[----:B------:R-:W-:Y:S05]  /*9920*/  BSYNC B0 ;  /* 0x0000000000007941 */ /* 0x000fea0003800000 */
.L_x_360:
[----:B------:R-:W-:Y:S04]  /*9930*/  BSSY B0, `(.L_x_362) ;  /* 0x0000012000007945 */ /* 0x000fe80003800000 */
[----:B------:R-:W-:Y:S05]  /*9940*/  @P4 BRA `(.L_x_363) ;  /* 0x0000000000404947 */ /* 0x000fea0003800000 */
[----:B--2---:R-:W-:Y:S01]  /*9950*/  IADD3 R4, P0, R0, 0x20, RZ ;  /* 0x0000002000047810 */ /* 0x004fe20007f1e0ff */
        /* <DEDUP_REMOVED lines=8> */
[----:B------:R-:W-:-:S04]  /*99e0*/  IMAD R5, R5, UR8, RZ ;  /* 0x0000000805057c24 */ /* 0x000fc8000f8e02ff */
[----:B------:R-:W-:Y:S01]  /*99f0*/  IMAD R5, R4, UR9, R5 ;  /* 0x0000000904057c24 */ /* 0x000fe2000f8e0205 */
[----:B------:R-:W-:-:S03]  /*9a00*/  LEA R4, P4, R6, UR10, 0x1 ;  /* 0x0000000a06047c11 */ /* 0x000fc6000f8808ff */
[----:B------:R-:W-:-:S05]  /*9a10*/  IMAD.IADD R5, R7, 0x1, R5 ;  /* 0x0000000107057824 */ /* 0x000fca00078e0205 */
[----:B------:R-:W-:-:S05]  /*9a20*/  LEA.HI.X R5, R6, UR11, R5, 0x1, P4 ;  /* 0x0000000b06057c11 */ /* 0x000fca000a0f0c05 */
[----:B----4-:R2:W-:Y:S04]  /*9a30*/  @!P1 STG.E.128 desc[UR6][R4.64], R36 ;  /* 0x0000002404009986 */ /* 0x0105e8000c101d06 */
[----:B------:R2:W-:Y:S02]  /*9a40*/  @!P0 STG.E.128 desc[UR6][R4.64+0x80], R32 ;  /* 0x0000802004008986 */ /* 0x0005e4000c101d06 */
.L_x_363:
[----:B------:R-:W-:Y:S05]  /*9a50*/  BSYNC B0 ;  /* 0x0000000000007941 */ /* 0x000fea0003800000 */
.L_x_362:
        /* <DEDUP_REMOVED lines=16> */
[----:B------:R2:W-:Y:S04]  /*9b60*/  @!P1 STG.E.128 desc[UR6][R4.64], R44 ;  /* 0x0000002c04009986 */ /* 0x0005e8000c101d06 */
[----:B------:R2:W-:Y:S02]  /*9b70*/  @!P0 STG.E.128 desc[UR6][R4.64+0x80], R40 ;  /* 0x0000802804008986 */ /* 0x0005e4000c101d06 */
.L_x_365:
[----:B------:R-:W-:Y:S05]  /*9b80*/  BSYNC B0 ;  /* 0x0000000000007941 */ /* 0x000fea0003800000 */
.L_x_364:
[----:B------:R-:W-:Y:S05]  /*9b90*/  @P2 BRA `(.L_x_366) ;  /* 0x0000000c00e42947 */ /* 0x000fea0003800000 */
[----:B------:R-:W-:Y:S01]  /*9ba0*/  IADD3 R0, P0, R0, 0x60, RZ ;  /* 0x0000006000007810 */ /* 0x000fe20007f1e0ff */
[----:B------:R-:W-:Y:S01]  /*9bb0*/  ULDC UR5, c[0x0][0x2d0] ;  /* 0x0000b40000057ab9 */ /* 0x000fe20000000800 */
[----:B------:R-:W-:-:S03]  /*9bc0*/  ULDC.64 UR10, c[0x0][0x3f8] ;  /* 0x0000fe00000a7ab9 */ /* 0x000fc60000000a00 */
[----:B------:R-:W-:Y:S01]  /*9bd0*/  IMAD.X R3, RZ, RZ, R23, P0 ;  /* 0x000000ffff037224 */ /* 0x000fe200000e0617 */
[----:B------:R-:W-:-:S03]  /*9be0*/  ISETP.GE.AND P0, PT, R226, UR5, PT ;  /* 0x00000005e2007c0c */ /* 0x000fc6000bf06270 */
[----:B------:R-:W-:Y:S01]  /*9bf0*/  IMAD R6, R3, UR8, RZ ;  /* 0x0000000803067c24 */ /* 0x000fe2000f8e02ff */
[----:B------:R-:W-:-:S03]  /*9c00*/  MOV R3, R8 ;  /* 0x0000000800037202 */ /* 0x000fc60000000f00 */
[----:B--2---:R-:W-:-:S04]  /*9c10*/  IMAD.WIDE.U32 R4, R0, UR8, R2 ;  /* 0x0000000800047c25 */ /* 0x004fc8000f8e0002 */
[----:B------:R-:W-:Y:S01]  /*9c20*/  IMAD R0, R0, UR9, R6 ;  /* 0x0000000900007c24 */ /* 0x000fe2000f8e0206 */
        /* <DEDUP_REMOVED lines=8> */
.L_x_320:
        /* <DEDUP_REMOVED lines=25> */
.L_x_367:
        /* <DEDUP_REMOVED lines=23> */
.L_x_368:
[----:B------:R-:W-:Y:S01]  /*9fb0*/  UIMAD UR12, UR21, UR8, URZ ;  /* 0x00000008150c72a4 */ /* 0x000fe2000f8e023f */
[----:B------:R-:W-:Y:S01]  /*9fc0*/  IMAD.U32 R2, RZ, RZ, UR8 ;  /* 0x00000008ff027e24 */ /* 0x000fe2000f8e00ff */
[----:B------:R-:W-:Y:S01]  /*9fd0*/  UIMAD UR5, UR29, -0x80, UR5 ;  /* 0xffffff801d0578a4 */ /* 0x000fe2000f8e0205 */
[----:B------:R-:W-:Y:S01]  /*9fe0*/  VIADD R4, R0, 0x20 ;  /* 0x0000002000047836 */ /* 0x000fe20000000000 */
[----:B------:R-:W-:Y:S01]  /*9ff0*/  UIMAD UR12, UR17, UR9, UR12 ;  /* 0x00000009110c72a4 */ /* 0x000fe2000f8e020c */
[----:B------:R-:W-:Y:S01]  /*a000*/  IMAD.WIDE.U32 R2, R2, UR17, R226 ;  /* 0x0000001102027c25 */ /* 0x000fe2000f8e00e2 */
[----:B------:R-:W-:Y:S01]  /*a010*/  USHF.R.S32.HI UR14, URZ, 0x1f, UR58 ;  /* 0x0000001f3f0e7899 */ /* 0x000fe2000801143a */
[----:B------:R-:W-:Y:S01]  /*a020*/  IADD3 R5, R0, 0x40, RZ ;  /* 0x0000004000057810 */ /* 0x000fe20007ffe0ff */
[----:B------:R-:W-:Y:S01]  /*a030*/  BSSY B0, `(.L_x_369) ;  /* 0x0000020000007945 */ /* 0x000fe20003800000 */
[----:B------:R-:W-:Y:S01]  /*a040*/  ISETP.GE.AND P4, PT, R4, UR5, PT ;  /* 0x0000000504007c0c */ /* 0x000fe2000bf86270 */
[----:B------:R-:W-:Y:S01]  /*a050*/  IMAD.U32 R4, RZ, RZ, UR12 ;  /* 0x0000000cff047e24 */ /* 0x000fe2000f8e00ff */
[----:B------:R-:W-:Y:S01]  /*a060*/  IADD3 R2, P0, R2, UR19, RZ ;  /* 0x0000001302027c10 */ /* 0x000fe2000ff1e0ff */
[----:B------:R-:W-:Y:S01]  /*a070*/  ULDC.64 UR12, c[0x0][0x468] ;  /* 0x00011a00000c7ab9 */ /* 0x000fe20000000a00 */
[----:B------:R-:W-:Y:S01]  /*a080*/  ISETP.GE.AND P5, PT, R0, UR5, PT ;  /* 0x0000000500007c0c */ /* 0x000fe2000bfa6270 */
[----:B------:R-:W-:Y:S01]  /*a090*/  UIMAD UR14, UR14, UR12, URZ ;  /* 0x0000000c0e0e72a4 */ /* 0x000fe2000f8e023f */
[----:B------:R-:W-:Y:S01]  /*a0a0*/  IADD3.X R3, R3, UR20, R4, P0, !PT ;  /* 0x0000001403037c10 */ /* 0x000fe200087fe404 */
[----:B------:R-:W-:Y:S01]  /*a0b0*/  VIADD R10, R226, 0x40 ;  /* 0x00000040e20a7836 */ /* 0x000fe20000000000 */
[----:B------:R-:W-:Y:S01]  /*a0c0*/  MOV R4, UR12 ;  /* 0x0000000c00047c02 */ /* 0x000fe20008000f00 */
        /* <DEDUP_REMOVED lines=20> */
[----:B------:R1:W-:Y:S04]  /*a210*/  @!P1 STG.E.128 desc[UR6][R4.64], RZ ;  /* 0x000000ff04009986 */ /* 0x0003e8000c101d06 */
[----:B------:R1:W-:Y:S02]  /*a220*/  @!P0 STG.E.128 desc[UR6][R4.64+0x80], RZ ;  /* 0x000080ff04008986 */ /* 0x0003e4000c101d06 */
.L_x_370:
[----:B------:R-:W-:Y:S05]  /*a230*/  BSYNC B0 ;  /* 0x0000000000007941 */ /* 0x000fea0003800000 */
.L_x_369:
[----:B------:R-:W-:Y:S04]  /*a240*/  BSSY B0, `(.L_x_371) ;  /* 0x0000012000007945 */ /* 0x000fe80003800000 */
[----:B------:R-:W-:Y:S05]  /*a250*/  @P4 BRA `(.L_x_372) ;  /* 0x0000000000404947 */ /* 0x000fea0003800000 */
[----:B-1----:R-:W-:Y:S01]  /*a260*/  IADD3 R4, P0, R0, 0x20, RZ ;  /* 0x0000002000047810 */ /* 0x002fe20007f1e0ff */
        /* <DEDUP_REMOVED lines=13> */
[----:B------:R2:W-:Y:S04]  /*a340*/  @!P1 STG.E.128 desc[UR6][R4.64], RZ ;  /* 0x000000ff04009986 */ /* 0x0005e8000c101d06 */
[----:B------:R2:W-:Y:S02]  /*a350*/  @!P0 STG.E.128 desc[UR6][R4.64+0x80], RZ ;  /* 0x000080ff04008986 */ /* 0x0005e4000c101d06 */
.L_x_372:
[----:B------:R-:W-:Y:S05]  /*a360*/  BSYNC B0 ;  /* 0x0000000000007941 */ /* 0x000fea0003800000 */
.L_x_371:
[----:B------:R-:W-:Y:S04]  /*a370*/  BSSY B0, `(.L_x_373) ;  /* 0x0000012000007945 */ /* 0x000fe80003800000 */
[----:B------:R-:W-:Y:S05]  /*a380*/  @P3 BRA `(.L_x_374) ;  /* 0x0000000000403947 */ /* 0x000fea0003800000 */
[----:B-12---:R-:W-:Y:S01]  /*a390*/  IADD3 R4, P0, R0, 0x40, RZ ;  /* 0x0000004000047810 */ /* 0x006fe20007f1e0ff */
        /* <DEDUP_REMOVED lines=15> */
.L_x_374:
[----:B------:R-:W-:Y:S05]  /*a490*/  BSYNC B0 ;  /* 0x0000000000007941 */ /* 0x000fea0003800000 */
.L_x_373:
[----:B------:R-:W-:Y:S04]  /*a4a0*/  BSSY B0, `(.L_x_375) ;  /* 0x0000012000007945 */ /* 0x000fe80003800000 */
[----:B------:R-:W-:Y:S05]  /*a4b0*/  @P2 BRA `(.L_x_376) ;  /* 0x0000000000402947 */ /* 0x000fea0003800000 */
[----:B------:R-:W-:Y:S01]  /*a4c0*/  IADD3 R3, P0, R0, 0x60, RZ ;  /* 0x0000006000037810 */ /* 0x000fe20007f1e0ff */
[----:B------:R-:W-:Y:S01]  /*a4d0*/  ULDC UR5, c[0x0][0x2d0] ;  /* 0x0000b40000057ab9 */ /* 0x000fe20000000800 */
[----:B-123--:R-:W-:Y:S01]  /*a4e0*/  MOV R5, R8 ;  /* 0x0000000800057202 */ /* 0x00efe20000000f00 */
        /* <DEDUP_REMOVED lines=11> */
[----:B------:R4:W-:Y:S04]  /*a5a0*/  @!P1 STG.E.128 desc[UR6][R2.64], RZ ;  /* 0x000000ff02009986 */ /* 0x0009e8000c101d06 */
[----:B------:R4:W-:Y:S02]  /*a5b0*/  @!P0 STG.E.128 desc[UR6][R2.64+0x80], RZ ;  /* 0x000080ff02008986 */ /* 0x0009e4000c101d06 */
.L_x_376:
[----:B------:R-:W-:Y:S05]  /*a5c0*/  BSYNC B0 ;  /* 0x0000000000007941 */ /* 0x000fea0003800000 */
.L_x_375:
[----:B------:R-:W-:Y:S01]  /*a5d0*/  UIMAD UR5, UR21, UR10, URZ ;  /* 0x0000000a150572a4 */ /* 0x000fe2000f8e023f */
[----:B----4-:R-:W-:Y:S01]  /*a5e0*/  IMAD.U32 R2, RZ, RZ, UR10 ;  /* 0x0000000aff027e24 */ /* 0x010fe2000f8e00ff */
[----:B------:R-:W-:Y:S01]  /*a5f0*/  USHF.R.S32.HI UR12, URZ, 0x1f, UR58 ;  /* 0x0000001f3f0c7899 */ /* 0x000fe2000801143a */
[----:B------:R-:W-:Y:S01]  /*a600*/  BSSY B0, `(.L_x_377) ;  /* 0x000001b000007945 */ /* 0x000fe20003800000 */
[----:B------:R-:W-:Y:S01]  /*a610*/  UIMAD UR5, UR17, UR11, UR5 ;  /* 0x0000000b110572a4 */ /* 0x000fe2000f8e0205 */
[----:B------:R-:W-:Y:S01]  /*a620*/  IMAD.WIDE.U32 R2, R2, UR17, R226 ;  /* 0x0000001102027c25 */ /* 0x000fe2000f8e00e2 */
[----:B------:R-:W-:-:S04]  /*a630*/  ULDC.64 UR8, c[0x0][0x470] ;  /* 0x00011c0000087ab9 */ /* 0x000fc80000000a00 */
[----:B-123--:R-:W-:Y:S01]  /*a640*/  IMAD.U32 R4, RZ, RZ, UR5 ;  /* 0x00000005ff047e24 */ /* 0x00efe2000f8e00ff */
[----:B------:R-:W-:Y:S01]  /*a650*/  IADD3 R2, P0, R2, UR16, RZ ;  /* 0x0000001002027c10 */ /* 0x000fe2000ff1e0ff */
        /* <DEDUP_REMOVED lines=21> */
.L_x_378:
[----:B------:R-:W-:Y:S05]  /*a7b0*/  BSYNC B0 ;  /* 0x0000000000007941 */ /* 0x000fea0003800000 */
.L_x_377:
        /* <DEDUP_REMOVED lines=18> */
.L_x_380:
[----:B------:R-:W-:Y:S05]  /*a8e0*/  BSYNC B0 ;  /* 0x0000000000007941 */ /* 0x000fea0003800000 */
.L_x_379:
        /* <DEDUP_REMOVED lines=18> */
.L_x_382:
[----:B------:R-:W-:Y:S05]  /*aa10*/  BSYNC B0 ;  /* 0x0000000000007941 */ /* 0x000fea0003800000 */
.L_x_381:
[----:B------:R-:W-:Y:S05]  /*aa20*/  @P2 BRA `(.L_x_366) ;  /* 0x0000000000402947 */ /* 0x000fea0003800000 */
[----:B------:R-:W-:Y:S01]  /*aa30*/  IADD3 R0, P0, R0, 0x60, RZ ;  /* 0x0000006000007810 */ /* 0x000fe20007f1e0ff */
[----:B-123--:R-:W-:Y:S01]  /*aa40*/  IMAD.MOV.U32 R4, RZ, RZ, R2 ;  /* 0x000000ffff047224 */ /* 0x00efe200078e0002 */
        /* <DEDUP_REMOVED lines=12> */
[----:B------:R4:W-:Y:S04]  /*ab10*/  @!P1 STG.E.128 desc[UR6][R2.64], RZ ;  /* 0x000000ff02009986 */ /* 0x0009e8000c101d06 */
[----:B------:R4:W-:Y:S02]  /*ab20*/  @!P0 STG.E.128 desc[UR6][R2.64+0x80], RZ ;  /* 0x000080ff02008986 */ /* 0x0009e4000c101d06 */
.L_x_366:
[----:B------:R-:W-:Y:S05]  /*ab30*/  BSYNC B1 ;  /* 0x0000000000017941 */ /* 0x000fea0003800000 */
.L_x_315:
        /* <DEDUP_REMOVED lines=11> */
.L_x_383:
[----:B------:R-:W-:Y:S05]  /*abf0*/  EXIT ;  /* 0x000000000000794d */ /* 0x000fea0003800000 */
.L_x_385:
        /* <DEDUP_REMOVED lines=16> */
.L_x_2058:


//--------------------- .text._ZN5flash44flash_bwd_dq_dk_dv_loop_seqk_parallel_kernelI23Flash_bwd_kernel_traitsILi128ELi64ELi128ELi8ELi2ELi4ELi2ELb0ELb0EN7cutlass6half_tE19Flash_kernel_traitsILi128ELi64ELi128ELi8ES3_EELb0ELb0ELb1ELb0ELb0ELb0ELb0EEEvNS_16Flash_bwd_paramsE --------------------------
	.section	.text._ZN5flash44flash_bwd_dq_dk_dv_loop_seqk_parallel_kernelI23Flash_bwd_kernel_traitsILi128ELi64ELi128ELi8ELi2ELi4ELi2ELb0ELb0EN7cutlass6half_tE19Flash_kernel_traitsILi128ELi64ELi128ELi8ES3_EELb0ELb0ELb1ELb0ELb0ELb0ELb0EEEvNS_16Flash_bwd_paramsE,"ax",@progbits
	.align	128
        .global         _ZN5flash44flash_bwd_dq_dk_dv_loop_seqk_parallel_kernelI23Flash_bwd_kernel_traitsILi128ELi64ELi128ELi8ELi2ELi4ELi2ELb0ELb0EN7cutlass6half_tE19Flash_kernel_traitsILi128ELi64ELi128ELi8ES3_EELb0ELb0ELb1ELb0ELb0ELb0ELb0EEEvNS_16Flash_bwd_paramsE
        .type           _ZN5flash44flash_bwd_dq_dk_dv_loop_seqk_parallel_kernelI23Flash_bwd_kernel_traitsILi128ELi64ELi128ELi8ELi2ELi4ELi2ELb0ELb0EN7cutlass6half_tE19Flash_kernel_traitsILi128ELi64ELi128ELi8ES3_EELb0ELb0ELb1ELb0ELb0ELb0ELb0EEEvNS_16Flash_bwd_paramsE,@function
        .size           _ZN5flash44flash_bwd_dq_dk_dv_loop_seqk_parallel_kernelI23Flash_bwd_kernel_traitsILi128ELi64ELi128ELi8ELi2ELi4ELi2ELb0ELb0EN7cutlass6half_tE19Flash_kernel_traitsILi128ELi64ELi128ELi8ES3_EELb0ELb0ELb1ELb0ELb0ELb0ELb0EEEvNS_16Flash_bwd_paramsE,(.L_x_2059 - _ZN5flash44flash_bwd_dq_dk_dv_loop_seqk_parallel_kernelI23Flash_bwd_kernel_traitsILi128ELi64ELi128ELi8ELi2ELi4ELi2ELb0ELb0EN7cutlass6half_tE19Flash_kernel_traitsILi128ELi64ELi128ELi8ES3_EELb0ELb0ELb1ELb0ELb0ELb0ELb0EEEvNS_16Flash_bwd_paramsE)
        .other          _ZN5flash44flash_bwd_dq_dk_dv_loop_seqk_parallel_kernelI23Flash_bwd_kernel_traitsILi128ELi64ELi128ELi8ELi2ELi4ELi2ELb0ELb0EN7cutlass6half_tE19Flash_kernel_traitsILi128ELi64ELi128ELi8ES3_EELb0ELb0ELb1ELb0ELb0ELb0ELb0EEEvNS_16Flash_bwd_paramsE,@"STO_CUDA_ENTRY STV_DEFAULT"
_ZN5flash44flash_bwd_dq_dk_dv_loop_seqk_parallel_kernelI23Flash_bwd_kernel_traitsILi128ELi64ELi128ELi8ELi2ELi4ELi2ELb0ELb0EN7cutlass6half_tE19Flash_kernel_traitsILi128ELi64ELi128ELi8ES3_EELb0ELb0ELb1ELb0ELb0ELb0ELb0EEEvNS_16Flash_bwd_paramsE:
.text._ZN5flash44flash_bwd_dq_dk_dv_loop_seqk_parallel_kernelI23Flash_bwd_kernel_traitsILi128ELi64ELi128ELi8ELi2ELi4ELi2ELb0ELb0EN7cutlass6half_tE19Flash_kernel_traitsILi128ELi64ELi128ELi8ES3_EELb0ELb0ELb1ELb0ELb0ELb0ELb0EEEvNS_16Flash_bwd_paramsE:
        /* <DEDUP_REMOVED lines=12> */
[----:B------:R-:W2:Y:S01]  /*00c0*/  S2UR UR55, SR_CTAID.Z ;  /* 0x00000000003779c3 */ /* 0x000ea20000002700 */
[----:B------:R-:W-:Y:S01]  /*00d0*/  UMOV UR5, 0x400 ;  /* 0x0000040000057882 */ /* 0x000fe20000000000 */
[----:B------:R-:W-:Y:S01]  /*00e0*/  IMAD.MOV.U32 R221, RZ, RZ, -0x10 ;  /* 0xfffffff0ffdd7424 */ /* 0x000fe200078e00ff */
[----:B------:R-:W-:Y:S01]  /*00f0*/  ULDC.64 UR14, c[0x0][0x208] ;  /* 0x00008200000e7ab9 */ /* 0x000fe20000000a00 */
[----:B------:R-:W-:Y:S01]  /*0100*/  ULDC UR58, c[0x0][0x394] ;  /* 0x0000e500003a7ab9 */ /* 0x000fe20000000800 */
[----:B------:R-:W-:-:S03]  /*0110*/  UMOV UR59, 0xffffc000 ;  /* 0xffffc000003b7882 */ /* 0x000fc60000000000 */
[----:B------:R-:W3:Y:S08]  /*0120*/  S2UR UR4, SR_CgaCtaId ;  /* 0x00000000000479c3 */ /* 0x000ef00000008800 */
[----:B------:R-:W4:Y:S01]  /*0130*/  S2UR UR49, SR_CTAID.Y ;  /* 0x00000000003179c3 */ /* 0x000f220000002600 */
[----:B--2---:R-:W-:Y:S01]  /*0140*/  USHF.R.S32.HI UR6, URZ, 0x1f, UR55 ;  /* 0x0000001f3f067899 */ /* 0x004fe20008011437 */
[----:B-1----:R-:W-:Y:S01]  /*0150*/  SHF.R.S32.HI R15, RZ, 0x1f, R14 ;  /* 0x0000001fff0f7819 */ /* 0x002fe2000001140e */
[----:B------:R-:W-:Y:S01]  /*0160*/  IMAD.SHL.U32 R252, R14, 0x2, RZ ;  /* 0x000000020efc7824 */ /* 0x000fe200078e00ff */
[----:B---3--:R-:W-:-:S02]  /*0170*/  ULEA UR4, UR4, UR5, 0x18 ;  /* 0x0000000504047291 */ /* 0x008fc4000f8ec03f */
[CC--:B------:R-:W-:Y:S02]  /*0180*/  LEA.HI R5, R15.reuse, R14.reuse, RZ, 0x5 ;  /* 0x0000000e0f057211 */ /* 0x0c0fe400078f28ff */
[CC--:B------:R-:W-:Y:S02]  /*0190*/  LEA.HI R8, R15.reuse, R14.reuse, RZ, 0x4 ;  /* 0x0000000e0f087211 */ /* 0x0c0fe400078f20ff */
[----:B------:R-:W-:Y:S01]  /*01a0*/  LEA.HI R16, R15, R14, RZ, 0x2 ;  /* 0x0000000e0f107211 */ /* 0x000fe200078f10ff */
[----:B----4-:R-:W-:Y:S01]  /*01b0*/  USHF.L.U32 UR5, UR49, 0x7, URZ ;  /* 0x0000000731057899 */ /* 0x010fe2000800063f */
[--C-:B------:R-:W-:Y:S02]  /*01c0*/  SHF.R.S32.HI R6, RZ, 0x5, R5.reuse ;  /* 0x00000005ff067819 */ /* 0x100fe40000011405 */
[----:B------:R-:W-:Y:S02]  /*01d0*/  SHF.R.S32.HI R0, RZ, 0x1f, R5 ;  /* 0x0000001fff007819 */ /* 0x000fe40000011405 */
[----:B------:R-:W-:-:S02]  /*01e0*/  SHF.R.S32.HI R7, RZ, 0x4, R8 ;  /* 0x00000004ff077819 */ /* 0x000fc40000011408 */
[--C-:B------:R-:W-:Y:S02]  /*01f0*/  SHF.R.S32.HI R10, RZ, 0x2, R16.reuse ;  /* 0x00000002ff0a7819 */ /* 0x100fe40000011410 */
[----:B------:R-:W-:Y:S02]  /*0200*/  SHF.R.S32.HI R2, RZ, 0x1f, R16 ;  /* 0x0000001fff027819 */ /* 0x000fe40000011410 */
[-C--:B------:R-:W-:Y:S02]  /*0210*/  LEA.HI R4, R5, R6.reuse, RZ, 0x1 ;  /* 0x0000000605047211 */ /* 0x080fe400078f08ff */
[----:B------:R-:W-:Y:S02]  /*0220*/  LEA.HI R0, R0, R6, RZ, 0x2 ;  /* 0x0000000600007211 */ /* 0x000fe400078f10ff */
[----:B------:R-:W-:Y:S02]  /*0230*/  LEA.HI R3, R8, R7, RZ, 0x1 ;  /* 0x0000000708037211 */ /* 0x000fe400078f08ff */
[----:B------:R-:W-:-:S02]  /*0240*/  LEA.HI R2, R2, R10, RZ, 0x3 ;  /* 0x0000000a02027211 */ /* 0x000fc400078f18ff */
[----:B------:R-:W-:Y:S02]  /*0250*/  LOP3.LUT R4, R4, 0xfffffffe, RZ, 0xc0, !PT ;  /* 0xfffffffe04047812 */ /* 0x000fe400078ec0ff */
[----:B------:R-:W-:Y:S02]  /*0260*/  LOP3.LUT R0, R0, 0xfffffffc, RZ, 0xc0, !PT ;  /* 0xfffffffc00007812 */ /* 0x000fe400078ec0ff */
[----:B------:R-:W-:Y:S01]  /*0270*/  LOP3.LUT R3, R3, 0xfffffffe, RZ, 0xc0, !PT ;  /* 0xfffffffe03037812 */ /* 0x000fe200078ec0ff */
[----:B------:R-:W-:Y:S01]  /*0280*/  IMAD.IADD R13, R6, 0x1, -R4 ;  /* 0x00000001060d7824 */ /* 0x000fe200078e0a04 */
[----:B------:R-:W-:Y:S01]  /*0290*/  LOP3.LUT R2, R2, 0xfffffff8, RZ, 0xc0, !PT ;  /* 0xfffffff802027812 */ /* 0x000fe200078ec0ff */
[----:B------:R-:W-:Y:S01]  /*02a0*/  IMAD.IADD R11, R6, 0x1, -R0 ;  /* 0x00000001060b7824 */ /* 0x000fe200078e0a00 */
[----:B------:R-:W-:Y:S01]  /*02b0*/  LEA.HI R211, R15, R14, RZ, 0x3 ;  /* 0x0000000e0fd37211 */ /* 0x000fe200078f18ff */
[----:B------:R-:W-:Y:S01]  /*02c0*/  IMAD.IADD R9, R7, 0x1, -R3 ;  /* 0x0000000107097824 */ /* 0x000fe200078e0a03 */
[----:B------:R-:W-:Y:S01]  /*02d0*/  LOP3.LUT R3, R5, 0xffffffe0, RZ, 0xc0, !PT ;  /* 0xffffffe005037812 */ /* 0x000fe200078ec0ff */
[----:B------:R-:W-:Y:S01]  /*02e0*/  IMAD.IADD R7, R10, 0x1, -R2 ;  /* 0x000000010a077824 */ /* 0x000fe200078e0a02 */
[----:B------:R-:W-:-:S02]  /*02f0*/  LOP3.LUT R0, R211, 0xfffffff8, RZ, 0xc0, !PT ;  /* 0xfffffff8d3007812 */ /* 0x000fc400078ec0ff */
[----:B------:R-:W-:Y:S02]  /*0300*/  SHF.R.S32.HI R4, RZ, 0x3, R211 ;  /* 0x00000003ff047819 */ /* 0x000fe400000114d3 */
[----:B------:R-:W-:Y:S01]  /*0310*/  LOP3.LUT R2, R8, 0xfffffff0, RZ, 0xc0, !PT ;  /* 0xfffffff008027812 */ /* 0x000fe200078ec0ff */
[----:B------:R-:W-:Y:S02]  /*0320*/  IMAD.IADD R0, R14, 0x1, -R0 ;  /* 0x000000010e007824 */ /* 0x000fe400078e0a00 */
[----:B------:R-:W-:Y:S02]  /*0330*/  IMAD.SHL.U32 R5, R4, 0x40, RZ ;  /* 0x0000004004057824 */ /* 0x000fe400078e00ff */
[----:B------:R-:W-:Y:S01]  /*0340*/  IMAD.IADD R2, R14, 0x1, -R2 ;  /* 0x000000010e027824 */ /* 0x000fe200078e0a02 */
[----:B------:R-:W-:Y:S01]  /*0350*/  LOP3.LUT P4, RZ, R0, 0x2, RZ, 0xc0, !PT ;  /* 0x0000000200ff7812 */ /* 0x000fe2000788c0ff */
[----:B------:R-:W-:Y:S01]  /*0360*/  IMAD.IADD R4, R14, 0x1, -R3 ;  /* 0x000000010e047824 */ /* 0x000fe200078e0a03 */
[----:B------:R-:W-:Y:S01]  /*0370*/  LOP3.LUT R3, R5, 0x1c0, RZ, 0xc0, !PT ;  /* 0x000001c005037812 */ /* 0x000fe200078ec0ff */
[----:B------:R-:W-:Y:S01]  /*0380*/  IMAD.SHL.U32 R224, R0, 0x8, RZ ;  /* 0x0000000800e07824 */ /* 0x000fe200078e00ff */
[----:B------:R-:W-:-:S02]  /*0390*/  SHF.R.S32.HI R8, RZ, 0x1f, R2 ;  /* 0x0000001fff087819 */ /* 0x000fc40000011402 */
[----:B------:R-:W-:Y:S02]  /*03a0*/  SHF.R.U32.HI R6, RZ, 0x3, R3 ;  /* 0x00000003ff067819 */ /* 0x000fe40000011603 */
[----:B------:R-:W-:Y:S01]  /*03b0*/  LOP3.LUT R5, R3, 0x38, R224, 0xf8, !PT ;  /* 0x0000003803057812 */ /* 0x000fe200078ef8e0 */
[----:B------:R-:W-:Y:S01]  /*03c0*/  IMAD.SHL.U32 R3, R0, 0x40, RZ ;  /* 0x0000004000037824 */ /* 0x000fe200078e00ff */
[----:B------:R-:W-:Y:S02]  /*03d0*/  LEA.HI R12, R8, R2, RZ, 0x3 ;  /* 0x00000002080c7211 */ /* 0x000fe400078f18ff */
[----:B------:R-:W-:Y:S01]  /*03e0*/  LOP3.LUT R245, R5, R6, RZ, 0x3c, !PT ;  /* 0x0000000605f57212 */ /* 0x000fe200078e3cff */
[----:B------:R-:W-:Y:S01]  /*03f0*/  IMAD.SHL.U32 R6, R9, 0x200, RZ ;  /* 0x0000020009067824 */ /* 0x000fe200078e00ff */
[----:B------:R-:W-:Y:S01]  /*0400*/  LOP3.LUT P3, RZ, R0, 0x4, RZ, 0xc0, !PT ;  /* 0x0000000400ff7812 */ /* 0x000fe2000786c0ff */
[----:B------:R-:W-:Y:S01]  /*0410*/  IMAD.SHL.U32 R0, R11, 0x10, RZ ;  /* 0x000000100b007824 */ /* 0x000fe200078e00ff */
[----:B------:R-:W-:-:S02]  /*0420*/  LOP3.LUT R5, R12, 0xfffffff8, RZ, 0xc0, !PT ;  /* 0xfffffff80c057812 */ /* 0x000fc400078ec0ff */
[----:B------:R-:W-:Y:S02]  /*0430*/  LOP3.LUT R3, R3, 0x1c0, RZ, 0xc0, !PT ;  /* 0x000001c003037812 */ /* 0x000fe400078ec0ff */
[----:B------:R-:W-:Y:S01]  /*0440*/  SHF.R.S32.HI R10, RZ, 0x1f, R4 ;  /* 0x0000001fff0a7819 */ /* 0x000fe20000011404 */
[----:B------:R-:W-:Y:S01]  /*0450*/  IMAD.IADD R18, R2, 0x1, -R5 ;  /* 0x0000000102127824 */ /* 0x000fe200078e0a05 */
[----:B------:R-:W-:Y:S02]  /*0460*/  LOP3.LUT R2, R3, 0x30, R0, 0xf8, !PT ;  /* 0x0000003003027812 */ /* 0x000fe400078ef800 */
[----:B------:R-:W-:Y:S02]  /*0470*/  LEA.HI R5, R15, R14, RZ, 0x6 ;  /* 0x0000000e0f057211 */ /* 0x000fe400078f30ff */
[----:B------:R-:W-:Y:S01]  /*0480*/  LEA.HI R17, R10, R4, RZ, 0x2 ;  /* 0x000000040a117211 */ /* 0x000fe200078f10ff */
[----:B------:R1:W-:Y:S01]  /*0490*/  STL [R1+0xc], R18 ;  /* 0x00000c1201007387 */ /* 0x0003e20000100800 */
[----:B------:R-:W-:-:S02]  /*04a0*/  LOP3.LUT R10, R2, 0x8, R211, 0xf8, !PT ;  /* 0x00000008020a7812 */ /* 0x000fc400078ef8d3 */
[----:B------:R-:W-:Y:S02]  /*04b0*/  SHF.R.S32.HI R0, RZ, 0x6, R5 ;  /* 0x00000006ff007819 */ /* 0x000fe40000011405 */
[----:B------:R-:W-:Y:S02]  /*04c0*/  LOP3.LUT R211, R3, 0x8, R211, 0xf8, !PT ;  /* 0x0000000803d37812 */ /* 0x000fe400078ef8d3 */
[----:B------:R-:W-:Y:S01]  /*04d0*/  SHF.R.U32.HI R207, RZ, 0x3, R3 ;  /* 0x00000003ffcf7819 */ /* 0x000fe20000011603 */
[----:B------:R-:W-:Y:S01]  /*04e0*/  IMAD R3, R0, 0x800, R6 ;  /* 0x0000080000037824 */ /* 0x000fe200078e0206 */
[----:B------:R-:W-:Y:S01]  /*04f0*/  LOP3.LUT R2, R16, 0x7ffffffc, RZ, 0xc0, !PT ;  /* 0x7ffffffc10027812 */ /* 0x000fe200078ec0ff */
[C---:B------:R-:W-:Y:S01]  /*0500*/  IMAD.SHL.U32 R5, R0.reuse, 0x8, RZ ;  /* 0x0000000800057824 */ /* 0x040fe200078e00ff */
[----:B------:R-:W-:Y:S01]  /*0510*/  LOP3.LUT R211, R211, R207, RZ, 0x3c, !PT ;  /* 0x000000cfd3d37212 */ /* 0x000fe200078e3cff */
[----:B------:R-:W-:Y:S01]  /*0520*/  IMAD R245, R0, 0x200, R245 ;  /* 0x0000020000f57824 */ /* 0x000fe200078e02f5 */
[----:B------:R-:W-:Y:S01]  /*0530*/  LOP3.LUT R4, R7, 0x1, RZ, 0xc0, !PT ;  /* 0x0000000107047812 */ /* 0x000fe200078ec0ff */
[----:B------:R-:W-:Y:S01]  /*0540*/  IMAD.IADD R2, R14, 0x1, -R2 ;  /* 0x000000010e027824 */ /* 0x000fe200078e0a02 */
[----:B------:R-:W-:Y:S01]  /*0550*/  LEA.HI R15, R15, R14, RZ, 0x7 ;  /* 0x0000000e0f0f7211 */ /* 0x000fe200078f38ff */
[----:B------:R-:W-:Y:S01]  /*0560*/  IMAD.IADD R211, R3, 0x1, R211 ;  /* 0x0000000103d37824 */ /* 0x000fe200078e02d3 */
[----:B------:R-:W-:Y:S01]  /*0570*/  ISETP.NE.U32.AND P0, PT, R4, 0x1, PT ;  /* 0x000000010400780c */ /* 0x000fe20003f05070 */
[----:B------:R-:W-:Y:S01]  /*0580*/  IMAD.SHL.U32 R3, R2, 0x2, RZ ;  /* 0x0000000202037824 */ /* 0x000fe200078e00ff */
[----:B------:R-:W-:Y:S01]  /*0590*/  SHF.R.S32.HI R2, RZ, 0x7, R15 ;  /* 0x00000007ff027819 */ /* 0x000fe2000001140f */
[----:B------:R-:W-:Y:S01]  /*05a0*/  IMAD.SHL.U32 R4, R9, 0x20, RZ ;  /* 0x0000002009047824 */ /* 0x000fe200078e00ff */
[----:B------:R-:W-:Y:S01]  /*05b0*/  R2P PR, R7, 0x6 ;  /* 0x0000000607007804 */ /* 0x000fe20000000000 */
[----:B------:R-:W-:Y:S01]  /*05c0*/  IMAD R250, R11, 0x400, R3 ;  /* 0x000004000bfa7824 */ /* 0x000fe200078e0203 */
[----:B------:R-:W-:Y:S01]  /*05d0*/  LOP3.LUT R207, R6, R10, R207, 0xf6, !PT ;  /* 0x0000000a06cf7212 */ /* 0x000fe200078ef6cf */
[----:B------:R-:W-:Y:S01]  /*05e0*/  IMAD R8, R2, 0x1000, R3 ;  /* 0x0000100002087824 */ /* 0x000fe200078e0203 */
[----:B------:R-:W-:Y:S01]  /*05f0*/  LOP3.LUT R4, R4, 0x20, RZ, 0xc0, !PT ;  /* 0x0000002004047812 */ /* 0x000fe200078ec0ff */
[----:B------:R-:W-:Y:S01]  /*0600*/  IMAD.SHL.U32 R3, R7, 0x40, RZ ;  /* 0x0000004007037824 */ /* 0x000fe200078e00ff */
[----:B------:R-:W-:Y:S01]  /*0610*/  SEL R221, R221, 0x10, !P0 ;  /* 0x00000010dddd7807 */ /* 0x000fe20004000000 */
[----:B------:R-:W-:Y:S01]  /*0620*/  IMAD.SHL.U32 R2, R2, 0x8, RZ ;  /* 0x0000000802027824 */ /* 0x000fe200078e00ff */
        /* <DEDUP_REMOVED lines=11> */
[----:B------:R-:W-:Y:S01]  /*06e0*/  IMAD.SHL.U32 R0, R18, 0x40, RZ ;  /* 0x0000004012007824 */ /* 0x000fe200078e00ff */
[----:B------:R-:W-:Y:S01]  /*06f0*/  LOP3.LUT R3, R4, R3, RZ, 0x3c, !PT ;  /* 0x0000000304037212 */ /* 0x000fe200078e3cff */
[----:B------:R-:W-:Y:S01]  /*0700*/  IMAD R2, R13, 0x400, R8 ;  /* 0x000004000d027824 */ /* 0x000fe200078e0208 */
[----:B------:R-:W-:Y:S01]  /*0710*/  SHF.R.S32.HI R4, RZ, 0x2, R17 ;  /* 0x00000002ff047819 */ /* 0x000fe20000011411 */
[----:B------:R-:W-:Y:S01]  /*0720*/  IMAD.IADD R250, R250, 0x1, R5 ;  /* 0x00000001fafa7824 */ /* 0x000fe200078e0205 */
[----:B------:R-:W-:Y:S01]  /*0730*/  LOP3.LUT R0, R0, 0x1c0, RZ, 0xc0, !PT ;  /* 0x000001c000007812 */ /* 0x000fe200078ec0ff */
[----:B------:R-:W-:Y:S01]  /*0740*/  IMAD.IADD R222, R3, 0x1, R2 ;  /* 0x0000000103de7824 */ /* 0x000fe200078e0202 */
[----:B------:R-:W-:Y:S01]  /*0750*/  LEA R207, R207, UR4, 0x1 ;  /* 0x00000004cfcf7c11 */ /* 0x000fe2000f8e08ff */
[----:B------:R-:W-:Y:S01]  /*0760*/  IMAD.SHL.U32 R2, R9, 0x8, RZ ;  /* 0x0000000809027824 */ /* 0x000fe200078e00ff */
[----:B------:R-:W-:Y:S01]  /*0770*/  SHF.R.U32.HI R3, RZ, 0x3, R0 ;  /* 0x00000003ff037819 */ /* 0x000fe20000011600 */
[----:B------:R-:W-:Y:S01]  /*0780*/  IMAD.SHL.U32 R5, R12, 0x40, RZ ;  /* 0x000000400c057824 */ /* 0x000fe200078e00ff */
[----:B------:R-:W-:Y:S01]  /*0790*/  LEA R222, R222, UR4, 0x1 ;  /* 0x00000004dede7c11 */ /* 0x000fe2000f8e08ff */
[----:B------:R-:W-:Y:S01]  /*07a0*/  IMAD R244, R13, 0x10, R4 ;  /* 0x000000100df47824 */ /* 0x000fe200078e0204 */
[----:B------:R-:W-:-:S02]  /*07b0*/  LOP3.LUT R6, R0, 0x8, R2, 0xf8, !PT ;  /* 0x0000000800067812 */ /* 0x000fc400078ef802 */
[C-C-:B------:R-:W-:Y:S01]  /*07c0*/  LOP3.LUT R2, R3.reuse, R7, R0.reuse, 0x1e, !PT ;  /* 0x0000000703027212 */ /* 0x140fe200078e1e00 */
[----:B------:R-:W-:Y:S01]  /*07d0*/  IMAD.IADD R223, R222, 0x1, R221 ;  /* 0x00000001dedf7824 */ /* 0x000fe200078e02dd */
[----:B------:R-:W-:Y:S02]  /*07e0*/  LOP3.LUT R206, R3, R206, R0, 0x1e, !PT ;  /* 0x000000ce03ce7212 */ /* 0x000fe400078e1e00 */
[----:B------:R-:W-:Y:S02]  /*07f0*/  LOP3.LUT R0, R5, 0xfffffe00, RZ, 0xc0, !PT ;  /* 0xfffffe0005007812 */ /* 0x000fe400078ec0ff */
[----:B------:R-:W-:Y:S02]  /*0800*/  LOP3.LUT R3, R6, R3, RZ, 0x3c, !PT ;  /* 0x0000000306037212 */ /* 0x000fe400078e3cff */
[-C--:B------:R-:W-:Y:S01]  /*0810*/  LOP3.LUT R215, R2, R0.reuse, RZ, 0xfc, !PT ;  /* 0x0000000002d77212 */ /* 0x080fe200078efcff */
[----:B------:R-:W-:Y:S01]  /*0820*/  IMAD R4, R13, 0x400, R0 ;  /* 0x000004000d047824 */ /* 0x000fe200078e0200 */
[----:B------:R-:W-:Y:S01]  /*0830*/  LOP3.LUT R206, R206, R0, RZ, 0xfc, !PT ;  /* 0x00000000cece7212 */ /* 0x000fe200078efcff */
[----:B------:R-:W-:Y:S01]  /*0840*/  IMAD.U32 R0, RZ, RZ, UR6 ;  /* 0x00000006ff007e24 */ /* 0x000fe2000f8e00ff */
[----:B------:R-:W-:Y:S01]  /*0850*/  USHF.R.S32.HI UR6, URZ, 0x1f, UR49 ;  /* 0x0000001f3f067899 */ /* 0x000fe20008011431 */
[----:B------:R-:W-:-:S02]  /*0860*/  IMAD.IADD R216, R4, 0x1, R3 ;  /* 0x0000000104d87824 */ /* 0x000fc400078e0203 */
[----:B------:R-:W-:Y:S01]  /*0870*/  IMAD.U32 R3, RZ, RZ, UR5 ;  /* 0x00000005ff037e24 */ /* 0x000fe2000f8e00ff */
[----:B------:R-:W-:Y:S01]  /*0880*/  UIADD3 UR5, UR4, 0xc000, URZ ;  /* 0x0000c00004057890 */ /* 0x000fe2000fffe03f */
[----:B------:R-:W-:Y:S02]  /*0890*/  IMAD.MOV.U32 R2, RZ, RZ, 0x20 ;  /* 0x00000020ff027424 */ /* 0x000fe400078e00ff */
[----:B------:R-:W-:Y:S01]  /*08a0*/  IMAD.U32 R3, RZ, RZ, UR6 ;  /* 0x00000006ff037e24 */ /* 0x000fe2000f8e00ff */
[----:B------:R-:W-:Y:S01]  /*08b0*/  USHF.R.S32.HI UR6, URZ, 0x1f, UR55 ;  /* 0x0000001f3f067899 */ /* 0x000fe20008011437 */
[----:B------:R-:W-:Y:S01]  /*08c0*/  IMAD.MOV.U32 R0, RZ, RZ, 0x40 ;  /* 0x00000040ff007424 */ /* 0x000fe200078e00ff */
[C---:B------:R-:W-:Y:S01]  /*08d0*/  SEL R210, R2.reuse, 0xffffffe0, !P4 ;  /* 0xffffffe002d27807 */ /* 0x040fe20006000000 */
[----:B------:R-:W-:Y:S01]  /*08e0*/  VIADD R213, R211, UR5 ;  /* 0x00000005d3d57c36 */ /* 0x000fe20008000000 */
[----:B------:R-:W-:Y:S02]  /*08f0*/  SEL R2, R2, 0xffffffe0, !P1 ;  /* 0xffffffe002027807 */ /* 0x000fe40004800000 */
[----:B------:R-:W-:Y:S01]  /*0900*/  LEA R250, R250, UR5, 0x1 ;  /* 0x00000005fafa7c11 */ /* 0x000fe2000f8e08ff */
[----:B------:R-:W-:Y:S01]  /*0910*/  IMAD.U32 R3, RZ, RZ, UR6 ;  /* 0x00000006ff037e24 */ /* 0x000fe2000f8e00ff */
[----:B------:R-:W-:Y:S01]  /*0920*/  SEL R212, R0, 0xffffffc0, !P3 ;  /* 0xffffffc000d47807 */ /* 0x000fe20005800000 */
[----:B------:R-:W-:Y:S01]  /*0930*/  IMAD.IADD R220, R222, 0x1, R2 ;  /* 0x00000001dedc7824 */ /* 0x000fe200078e0202 */
[----:B------:R-:W-:Y:S01]  /*0940*/  SEL R0, R0, 0xffffffc0, !P2 ;  /* 0xffffffc000007807 */ /* 0x000fe20005000000 */
[----:B------:R-:W-:Y:S01]  /*0950*/  VIADD R3, R250, 0x420 ;  /* 0x00000420fa037836 */ /* 0x000fe20000000000 */
[----:B------:R-:W-:Y:S01]  /*0960*/  LEA R206, R206, UR5, 0x1 ;  /* 0x00000005cece7c11 */ /* 0x000fe2000f8e08ff */
[----:B------:R-:W-:-:S02]  /*0970*/  IMAD.IADD R4, R2, 0x1, R250 ;  /* 0x0000000102047824 */ /* 0x000fc400078e02fa */
[C---:B------:R-:W-:Y:S02]  /*0980*/  @P1 VIADD R3, R250.reuse, 0x3e0 ;  /* 0x000003e0fa031836 */ /* 0x040fe40000000000 */
[--C-:B------:R-:W-:Y:S01]  /*0990*/  IMAD.IADD R251, R250, 0x1, R0.reuse ;  /* 0x00000001fafb7824 */ /* 0x100fe200078e0200 */
[----:B------:R1:W-:Y:S01]  /*09a0*/  STL [R1], R4 ;  /* 0x0000000401007387 */ /* 0x0003e20000100800 */
[----:B------:R-:W-:Y:S02]  /*09b0*/  IMAD.IADD R2, R4, 0x1, R0 ;  /* 0x0000000104027824 */ /* 0x000fe400078e0200 */
[----:B------:R-:W-:Y:S01]  /*09c0*/  IMAD.IADD R0, R0, 0x1, R3 ;  /* 0x0000000100007824 */ /* 0x000fe200078e0203 */
[----:B------:R1:W-:Y:S01]  /*09d0*/  STL [R1+0x10], R3 ;  /* 0x0000100301007387 */ /* 0x0003e20000100800 */
[C---:B------:R-:W-:Y:S02]  /*09e0*/  IMAD.IADD R210, R213.reuse, 0x1, R210 ;  /* 0x00000001d5d27824 */ /* 0x040fe400078e02d2 */
[--C-:B------:R-:W-:Y:S01]  /*09f0*/  IMAD.IADD R213, R213, 0x1, R212.reuse ;  /* 0x00000001d5d57824 */ /* 0x100fe200078e02d4 */
[----:B------:R1:W-:Y:S01]  /*0a00*/  STL [R1+0x4], R2 ;  /* 0x0000040201007387 */ /* 0x0003e20000100800 */
[----:B------:R-:W-:-:S02]  /*0a10*/  IMAD.IADD R212, R210, 0x1, R212 ;  /* 0x00000001d2d47824 */ /* 0x000fc400078e02d4 */
[----:B------:R-:W-:Y:S01]  /*0a20*/  IMAD.IADD R221, R221, 0x1, R220 ;  /* 0x00000001dddd7824 */ /* 0x000fe200078e02dc */
[----:B------:R1:W-:Y:S06]  /*0a30*/  STL [R1+0x8], R0 ;  /* 0x0000080001007387 */ /* 0x0003ec0000100800 */
.L_x_458:
        /* <DEDUP_REMOVED lines=14> */
[----:B------:R-:W-:Y:S02]  /*0b20*/  @UP3 UIADD3.X UR7, UR5, UR7, URZ, UP0, !UPT ;  /* 0x0000000705073290 */ /* 0x000fe400087fe43f */
[----:B------:R-:W-:Y:S01]  /*0b30*/  UIADD3 UR13, UP2, UR16, UR10, URZ ;  /* 0x0000000a100d7290 */ /* 0x000fe2000ff5e03f */
[----:B-12---:R-:W-:Y:S01]  /*0b40*/  IMAD.U32 R2, RZ, RZ, UR6 ;  /* 0x00000006ff027e24 */ /* 0x006fe2000f8e00ff */
[----:B------:R-:W-:Y:S01]  /*0b50*/  UISETP.NE.U32.AND UP0, UPT, UR10, URZ, UPT ;  /* 0x0000003f0a00728c */ /* 0x000fe2000bf05070 */
[----:B------:R-:W-:Y:S01]  /*0b60*/  IMAD.U32 R4, RZ, RZ, UR8 ;  /* 0x00000008ff047e24 */ /* 0x000fe2000f8e00ff */
[----:B------:R-:W-:Y:S01]  /*0b70*/  @UP4 UIADD3.X UR9, UR5, UR9, URZ, UP1, !UPT ;  /* 0x0000000905094290 */ /* 0x000fe20008ffe43f */
[----:B------:R-:W-:Y:S01]  /*0b80*/  IMAD.U32 R3, RZ, RZ, UR7 ;  /* 0x00000007ff037e24 */ /* 0x000fe2000f8e00ff */
[----:B------:R-:W-:-:S02]  /*0b90*/  UIADD3.X UR12, UR5, UR11, URZ, UP2, !UPT ;  /* 0x0000000b050c7290 */ /* 0x000fc400097fe43f */
        /* <DEDUP_REMOVED lines=8> */
[----:B---34-:R-:W2:Y:S01]  /*0c20*/  @P1 LDG.E R7, desc[UR14][R4.64] ;  /* 0x0000000e04071981 */ /* 0x018ea2000c1e1900 */
        /* <DEDUP_REMOVED lines=11> */
[----:B------:R-:W-:-:S04]  /*0ce0*/  @!UP3 ULDC.64 UR6, c[0x0][0x318] ;  /* 0x0000c6000006bab9 */ /* 0x000fc80000000a00 */
[----:B------:R-:W5:Y:S01]  /*0cf0*/  @!P2 LDG.E R4, desc[UR14][R2.64] ;  /* 0x0000000e0204a981 */ /* 0x000f62000c1e1900 */
[----:B------:R-:W-:Y:S01]  /*0d00*/  @!UP3 UISETP.NE.U32.AND UP1, UPT, UR6, URZ, UPT ;  /* 0x0000003f0600b28c */ /* 0x000fe2000bf25070 */
[----:B------:R-:W-:Y:S02]  /*0d10*/  UMOV UR5, 0xffffffff ;  /* 0xffffffff00057882 */ /* 0x000fe40000000000 */
[----:B------:R-:W-:Y:S01]  /*0d20*/  @!UP3 ULDC UR6, c[0x0][0x2cc] ;  /* 0x0000b3000006bab9 */ /* 0x000fe20000000800 */
[----:B------:R-:W-:Y:S01]  /*0d30*/  @!UP3 UISETP.NE.AND.EX UP1, UPT, UR7, URZ, UPT, UP1 ;  /* 0x0000003f0700b28c */ /* 0x000fe2000bf25310 */
[----:B------:R-:W-:Y:S01]  /*0d40*/  UMOV UR38, 0xffffffff ;  /* 0xffffffff00267882 */ /* 0x000fe20000000000 */
[----:B------:R-:W-:Y:S02]  /*0d50*/  USHF.L.U32 UR34, UR23, 0x7, URZ ;  /* 0x0000000717227899 */ /* 0x000fe4000800063f */
[----:B------:R-:W-:-:S03]  /*0d60*/  @!UP3 USEL UR7, UR6, URZ, UP1 ;  /* 0x0000003f0607b287 */ /* 0x000fc60008800000 */
[----:B------:R-:W-:Y:S01]  /*0d70*/  ULDC UR6, c[0x0][0x2c8] ;  /* 0x0000b20000067ab9 */ /* 0x000fe20000000800 */
[----:B--2---:R-:W-:Y:S02]  /*0d80*/  @P1 R2UR UR26, R7 ;  /* 0x00000000071a12ca */ /* 0x004fe400000e0000 */
        /* <DEDUP_REMOVED lines=14> */
.L_x_386:
        /* <DEDUP_REMOVED lines=11> */
[----:B------:R-:W-:Y:S01]  /*0f20*/  ULDC UR57, c[0x0][0x2d4] ;  /* 0x0000b50000397ab9 */ /* 0x000fe20000000800 */
[----:B------:R-:W-:Y:S02]  /*0f30*/  UIMAD UR10, UR56, UR6, URZ ;  /* 0x00000006380a72a4 */ /* 0x000fe4000f8e023f */
[----:B------:R-:W2:Y:S01]  /*0f40*/  S2UR UR12, SR_CTAID.X ;  /* 0x00000000000c79c3 */ /* 0x000ea20000002500 */
[----:B------:R-:W-:Y:S02]  /*0f50*/  UIMAD.WIDE.U32 UR20, UR49, UR6, URZ ;  /* 0x00000006311472a5 */ /* 0x000fe4000f8e003f */
[----:B------:R-:W-:Y:S01]  /*0f60*/  UIMAD UR28, UR49, UR7, UR10 ;  /* 0x00000007311c72a4 */ /* 0x000fe2000f8e020a */
[----:B------:R-:W-:-:S02]  /*0f70*/  ULDC.U8 UR29, c[0x0][0x3d8] ;  /* 0x0000f600001d7ab9 */ /* 0x000fc40000000000 */
[----:B------:R-:W-:Y:S01]  /*0f80*/  @!UP2 ULDC.64 UR6, c[0x0][0x418] ;  /* 0x000106000006aab9 */ /* 0x000fe20000000a00 */
[----:B------:R-:W-:Y:S01]  /*0f90*/  ULDC.64 UR24, c[0x0][0x240] ;  /* 0x0000900000187ab9 */ /* 0x000fe20000000a00 */
[----:B------:R-:W-:Y:S02]  /*0fa0*/  @!UP2 UIMAD.WIDE.U32 UR42, UR49, UR6, URZ ;  /* 0x00000006312aa2a5 */ /* 0x000fe4000f8e003f */
[----:B------:R-:W-:Y:S01]  /*0fb0*/  USHF.R.S32.HI UR37, URZ, 0x1f, UR57 ;  /* 0x0000001f3f257899 */ /* 0x000fe20008011439 */
[----:B------:R-:W-:Y:S01]  /*0fc0*/  ULDC UR22, c[0x0][0x394] ;  /* 0x0000e50000167ab9 */ /* 0x000fe20000000800 */
[----:B------:R-:W-:Y:S01]  /*0fd0*/  ULDC UR61, c[0x0][0x2dc] ;  /* 0x0000b700003d7ab9 */ /* 0x000fe20000000800 */
[----:B------:R-:W-:Y:S01]  /*0fe0*/  ULDC UR60, c[0x0][0x270] ;  /* 0x00009c00003c7ab9 */ /* 0x000fe20000000800 */
[----:B------:R-:W-:Y:S01]  /*0ff0*/  USHF.L.U64.HI UR10, UR49, 0x7, UR56 ;  /* 0x00000007310a7899 */ /* 0x000fe20008010238 */
[----:B-1----:R-:W-:Y:S01]  /*1000*/  IABS R5, R6 ;  /* 0x0000000600057213 */ /* 0x002fe20000000000 */
[----:B------:R-:W-:Y:S01]  /*1010*/  UIMAD.WIDE.U32 UR18, UR5, UR24, URZ ;  /* 0x00000018051272a5 */ /* 0x000fe2000f8e003f */
[----:B------:R-:W-:Y:S01]  /*1020*/  ISETP.NE.AND P3, PT, R6, RZ, PT ;  /* 0x000000ff0600720c */ /* 0x000fe20003f65270 */
[----:B------:R-:W-:Y:S01]  /*1030*/  UIMAD UR27, UR5, UR25, URZ ;  /* 0x00000019051b72a4 */ /* 0x000fe2000f8e023f */
[----:B------:R-:W1:Y:S01]  /*1040*/  I2F.RP R2, R5 ;  /* 0x0000000500027306 */ /* 0x000e620000209400 */
[----:B------:R-:W-:-:S02]  /*1050*/  UISETP.NE.AND UP3, UPT, UR29, URZ, UPT ;  /* 0x0000003f1d00728c */ /* 0x000fc4000bf65270 */
[----:B------:R-:W-:Y:S02]  /*1060*/  UIADD3 UR48, UR21, UR28, URZ ;  /* 0x0000001c15307290 */ /* 0x000fe4000fffe03f */
[----:B--2---:R-:W-:Y:S02]  /*1070*/  UIMAD.WIDE.U32 UR32, UR12, UR8, URZ ;  /* 0x000000080c2072a5 */ /* 0x004fe4000f8e003f */
[----:B------:R-:W-:Y:S02]  /*1080*/  USEL UR54, UR20, UR18, !UP2 ;  /* 0x0000001214367287 */ /* 0x000fe4000d000000 */
        /* <DEDUP_REMOVED lines=8> */
[----:B------:R-:W-:Y:S02]  /*1110*/  @!UP2 UIMAD UR30, UR49, UR7, UR8 ;  /* 0x00000007311ea2a4 */ /* 0x000fe4000f8e0208 */
[----:B------:R-:W-:Y:S02]  /*1120*/  UIADD3 UR7, UR16, 0x3f, URZ ;  /* 0x0000003f10077890 */ /* 0x000fe4000fffe03f */
[----:B------:R-:W-:Y:S02]  /*1130*/  @UP2 UIMAD UR50, UR5, UR9, UR45 ;  /* 0x00000009053222a4 */ /* 0x000fe4000f8e022d */
[----:B------:R-:W-:-:S02]  /*1140*/  USHF.R.S32.HI UR17, URZ, 0x1f, UR7 ;  /* 0x0000001f3f117899 */ /* 0x000fc40008011407 */
[----:B------:R-:W-:Y:S01]  /*1150*/  USEL UR36, UR12, URZ, UP0 ;  /* 0x0000003f0c247287 */ /* 0x000fe20008000000 */
[----:B-1----:R-:W-:Y:S01]  /*1160*/  VIADD R2, R2, 0xffffffe ;  /* 0x0ffffffe02027836 */ /* 0x002fe20000000000 */
[----:B------:R-:W-:Y:S02]  /*1170*/  UIADD3 UR22, UR6, UR22, -UR11 ;  /* 0x0000001606167290 */ /* 0x000fe4000fffe80b */
[----:B------:R-:W-:Y:S01]  /*1180*/  UIMAD.WIDE UR12, UR61, UR60, URZ ;  /* 0x0000003c3d0c72a5 */ /* 0x000fe2000f8e023f */
[----:B------:R-:W1:Y:S01]  /*1190*/  F2I.FTZ.U32.TRUNC.NTZ R3, R2 ;  /* 0x0000000200037305 */ /* 0x000e62000021f000 */
[----:B------:R-:W-:Y:S02]  /*11a0*/  UIMAD.WIDE.U32 UR8, UR49, UR57, URZ ;  /* 0x00000039310872a5 */ /* 0x000fe4000f8e003f */
[----:B------:R-:W-:Y:S02]  /*11b0*/  ULEA.HI UR29, UR17, UR7, URZ, 0x6 ;  /* 0x00000007111d7291 */ /* 0x000fe4000f8f303f */
[----:B------:R-:W-:-:S02]  /*11c0*/  UIMAD UR17, UR37, UR49, URZ ;  /* 0x00000031251172a4 */ /* 0x000fc4000f8e023f */
[----:B------:R-:W-:Y:S02]  /*11d0*/  @UP2 UIADD3 UR48, UR19, UR27, URZ ;  /* 0x0000001b13302290 */ /* 0x000fe4000fffe03f */
[----:B------:R-:W-:Y:S02]  /*11e0*/  UIADD3 UR10, UR22, 0x3f, URZ ;  /* 0x0000003f160a7890 */ /* 0x000fe4000fffe03f */
[----:B------:R-:W-:Y:S02]  /*11f0*/  UIMAD.WIDE.U32 UR20, UR12, UR8, URZ ;  /* 0x000000080c1472a5 */ /* 0x000fe4000f8e003f */
[----:B------:R-:W-:Y:S01]  /*1200*/  UIMAD UR27, UR13, UR8, URZ ;  /* 0x000000080d1b72a4 */ /* 0x000fe2000f8e023f */
[----:B-1----:R-:W-:Y:S01]  /*1210*/  IMAD.MOV R0, RZ, RZ, -R3 ;  /* 0x000000ffff007224 */ /* 0x002fe200078e0a03 */
[----:B------:R-:W-:Y:S01]  /*1220*/  UIMAD UR8, UR56, UR57, UR17 ;  /* 0x00000039380872a4 */ /* 0x000fe2000f8e0211 */
[----:B------:R-:W-:Y:S01]  /*1230*/  IMAD.MOV.U32 R2, RZ, RZ, RZ ;  /* 0x000000ffff027224 */ /* 0x000fe200078e00ff */
[----:B------:R-:W-:Y:S01]  /*1240*/  USHF.R.S32.HI UR17, URZ, 0x1f, UR10 ;  /* 0x0000001f3f117899 */ /* 0x000fe2000801140a */
[----:B------:R-:W-:Y:S01]  /*1250*/  IMAD R0, R0, R5, RZ ;  /* 0x0000000500007224 */ /* 0x000fe200078e02ff */
[----:B------:R-:W-:-:S02]  /*1260*/  UIADD3 UR8, UR9, UR8, URZ ;  /* 0x0000000809087290 */ /* 0x000fc4000fffe03f */
[----:B------:R-:W-:Y:S01]  /*1270*/  ULEA.HI UR22, UR17, UR10, URZ, 0x6 ;  /* 0x0000000a11167291 */ /* 0x000fe2000f8f303f */
[----:B------:R-:W-:Y:S01]  /*1280*/  IMAD.HI.U32 R0, R3, R0, R2 ;  /* 0x0000000003007227 */ /* 0x000fe200078e0002 */
[----:B------:R-:W-:Y:S01]  /*1290*/  MOV R2, R4 ;  /* 0x0000000400027202 */ /* 0x000fe20000000f00 */
[----:B------:R-:W-:Y:S02]  /*12a0*/  UIMAD UR10, UR12, UR8, UR27 ;  /* 0x000000080c0a72a4 */ /* 0x000fe4000f8e021b */
[----:B------:R-:W-:Y:S02]  /*12b0*/  USHF.R.S32.HI UR17, URZ, 0x6, UR29 ;  /* 0x000000063f117899 */ /* 0x000fe4000801141d */
[----:B------:R-:W-:Y:S01]  /*12c0*/  IMAD.HI.U32 R0, R0, R2, RZ ;  /* 0x0000000200007227 */ /* 0x000fe200078e00ff */
[----:B------:R-:W-:Y:S02]  /*12d0*/  UIADD3 UR46, UR21, UR10, URZ ;  /* 0x0000000a152e7290 */ /* 0x000fe4000fffe03f */
[----:B------:R-:W-:Y:S01]  /*12e0*/  USHF.R.S32.HI UR10, URZ, 0x6, UR22 ;  /* 0x000000063f0a7899 */ /* 0x000fe20008011416 */
[----:B------:R-:W-:Y:S01]  /*12f0*/  IMAD.MOV R3, RZ, RZ, -R0 ;  /* 0x000000ffff037224 */ /* 0x000fe200078e0a00 */
[----:B------:R-:W-:-:S02]  /*1300*/  UIMAD.WIDE.U32 UR18, UR12, UR5, URZ ;  /* 0x000000050c1272a5 */ /* 0x000fc4000f8e003f */
[----:B------:R-:W-:Y:S01]  /*1310*/  UISETP.LT.AND UP0, UPT, UR17, UR10, UPT ;  /* 0x0000000a1100728c */ /* 0x000fe2000bf01270 */
[C---:B------:R-:W-:Y:S01]  /*1320*/  IMAD R2, R5.reuse, R3, R2 ;  /* 0x0000000305027224 */ /* 0x040fe200078e0202 */
[----:B------:R-:W-:Y:S01]  /*1330*/  ULDC.U8 UR41, c[0x0][0x480] ;  /* 0x0001200000297ab9 */ /* 0x000fe20000000000 */
[----:B------:R-:W-:Y:S01]  /*1340*/  ULDC UR39, c[0x0][0x2c4] ;  /* 0x0000b10000277ab9 */ /* 0x000fe20000000800 */
[----:B------:R-:W-:Y:S02]  /*1350*/  USEL UR53, UR20, UR18, !UP2 ;  /* 0x0000001214357287 */ /* 0x000fe4000d000000 */
[----:B------:R-:W-:Y:S01]  /*1360*/  ISETP.GT.U32.AND P1, PT, R5, R2, PT ;  /* 0x000000020500720c */ /* 0x000fe20003f24070 */
[----:B------:R-:W-:Y:S02]  /*1370*/  UISETP.NE.AND UP4, UPT, UR41, URZ, UPT ;  /* 0x0000003f2900728c */ /* 0x000fe4000bf85270 */
[----:B------:R-:W-:Y:S02]  /*1380*/  @UP3 UIMAD UR20, UR49, UR39, URZ ;  /* 0x00000027311432a4 */ /* 0x000fe4000f8e023f */
[----:B------:R-:W-:-:S02]  /*1390*/  USEL UR41, UR17, UR10, UP0 ;  /* 0x0000000a11297287 */ /* 0x000fc40008000000 */
[----:B------:R-:W-:Y:S02]  /*13a0*/  UISETP.NE.AND UP1, UPT, UR38, -0x1, UPT ;  /* 0xffffffff2600788c */ /* 0x000fe4000bf25270 */
[----:B------:R-:W-:Y:S02]  /*13b0*/  @UP3 USEL UR20, UR20, UR5, !UP2 ;  /* 0x0000000514143287 */ /* 0x000fe4000d000000 */
[----:B------:R-:W-:Y:S02]  /*13c0*/  ULEA UR10, UR41, 0xffffffc0, 0x6 ;  /* 0xffffffc0290a7891 */ /* 0x000fe4000f8e303f */
[----:B------:R-:W-:Y:S01]  /*13d0*/  @!P1 IMAD.IADD R2, R2, 0x1, -R5 ;  /* 0x0000000102029824 */ /* 0x000fe200078e0a05 */
[----:B------:R-:W-:Y:S01]  /*13e0*/  @UP3 ULDC UR17, c[0x0][0x2e4] ;  /* 0x0000b90000113ab9 */ /* 0x000fe20000000800 */
[----:B------:R-:W-:Y:S01]  /*13f0*/  @!UP2 UIADD3 UR50, UR43, UR30, URZ ;  /* 0x0000001e2b32a290 */ /* 0x000fe2000fffe03f */
[----:B------:R-:W-:Y:S01]  /*1400*/  @!P1 IADD3 R0, R0, 0x1, RZ ;  /* 0x0000000100009810 */ /* 0x000fe20007ffe0ff */
[----:B------:R-:W-:Y:S01]  /*1410*/  @UP3 UIMAD UR22, UR55, UR17, UR20 ;  /* 0x00000011371632a4 */ /* 0x000fe2000f8e0214 */
[----:B------:R-:W-:Y:S01]  /*1420*/  ISETP.GE.U32.AND P0, PT, R2, R5, PT ;  /* 0x000000050200720c */ /* 0x000fe20003f06070 */
[----:B------:R-:W-:Y:S01]  /*1430*/  USHF.R.S32.HI UR30, URZ, 0x1f, UR10 ;  /* 0x0000001f3f1e7899 */ /* 0x000fe2000801140a */
[----:B------:R-:W-:Y:S01]  /*1440*/  LOP3.LUT R2, R6, UR55, RZ, 0x3c, !PT ;  /* 0x0000003706027c12 */ /* 0x000fe2000f8e3cff */
[----:B------:R-:W-:Y:S01]  /*1450*/  UIADD3 UR17, UP0, UR10, UR36, URZ ;  /* 0x000000240a117290 */ /* 0x000fe2000ff1e03f */
[----:B------:R-:W-:Y:S01]  /*1460*/  PLOP3.LUT P1, PT, PT, PT, UP1, 0x80, 0x0 ;  /* 0x000000000000781c */ /* 0x000fe20003f2f018 */
[----:B------:R-:W-:Y:S01]  /*1470*/  UIMAD UR18, UR13, UR5, URZ ;  /* 0x000000050d1272a4 */ /* 0x000fe2000f8e023f */
[----:B------:R-:W-:Y:S01]  /*1480*/  ISETP.GE.AND P2, PT, R2, RZ, PT ;  /* 0x000000ff0200720c */ /* 0x000fe20003f46270 */
[----:B------:R-:W-:-:S02]  /*1490*/  UIADD3.X UR20, UR30, UR33, URZ, UP0, !UPT ;  /* 0x000000211e147290 */ /* 0x000fc400087fe43f */
[----:B------:R-:W-:Y:S02]  /*14a0*/  UIMAD UR13, UR13, UR17, URZ ;  /* 0x000000110d0d72a4 */ /* 0x000fe4000f8e023f */
[----:B------:R-:W-:Y:S02]  /*14b0*/  @UP1 UIADD3 UR35, UR26, UR38, URZ ;  /* 0x000000261a231290 */ /* 0x000fe4000fffe03f */
[----:B------:R-:W-:Y:S01]  /*14c0*/  @UP1 UIADD3 UR31, UR26, UR38, URZ ;  /* 0x000000261a1f1290 */ /* 0x000fe2000fffe03f */
[----:B------:R-:W-:Y:S01]  /*14d0*/  @P0 VIADD R0, R0, 0x1 ;  /* 0x0000000100000836 */ /* 0x000fe20000000000 */
[----:B------:R-:W-:Y:S01]  /*14e0*/  @UP1 ULDC.64 UR6, c[0x0][0x248] ;  /* 0x0000920000061ab9 */ /* 0x000fe20000000a00 */
[----:B------:R-:W-:Y:S01]  /*14f0*/  @UP1 ULDC.64 UR8, c[0x0][0x250] ;  /* 0x0000940000081ab9 */ /* 0x000fe20000000a00 */
[----:B------:R-:W-:Y:S01]  /*1500*/  UIMAD.WIDE.U32 UR28, UR12, UR17, URZ ;  /* 0x000000110c1c72a5 */ /* 0x000fe2000f8e003f */
[----:B------:R-:W-:Y:S01]  /*1510*/  IMAD.MOV.U32 R16, RZ, RZ, R0 ;  /* 0x000000ffff107224 */ /* 0x000fe200078e0000 */
[----:B------:R-:W-:Y:S01]  /*1520*/  @UP2 UIADD3 UR46, UR19, UR18, URZ ;  /* 0x00000012132e2290 */ /* 0x000fe2000fffe03f */
[----:B------:R-:W-:Y:S01]  /*1530*/  PLOP3.LUT P0, PT, PT, PT, UP3, 0x80, 0x0 ;  /* 0x000000000000781c */ /* 0x000fe20003f0f038 */
[----:B------:R-:W-:-:S02]  /*1540*/  UIMAD UR17, UR12, UR20, UR13 ;  /* 0x000000140c1172a4 */ /* 0x000fc4000f8e020d */
[----:B------:R-:W-:Y:S01]  /*1550*/  @UP1 UIMAD.WIDE.U32 UR18, UR35, UR6, URZ ;  /* 0x00000006231212a5 */ /* 0x000fe2000f8e003f */
[----:B------:R-:W-:Y:S01]  /*1560*/  @!P2 IADD3 R16, -R16, RZ, RZ ;  /* 0x000000ff1010a210 */ /* 0x000fe20007ffe1ff */
[----:B------:R-:W-:Y:S01]  /*1570*/  @UP1 UIMAD.WIDE.U32 UR12, UR31, UR8, URZ ;  /* 0x000000081f0c12a5 */ /* 0x000fe2000f8e003f */
[----:B------:R-:W-:Y:S01]  /*1580*/  @!P3 LOP3.LUT R16, RZ, R6, RZ, 0x33, !PT ;  /* 0x00000006ff10b212 */ /* 0x000fe200078e33ff */
[----:B------:R-:W-:Y:S02]  /*1590*/  @!UP3 UIMAD UR21, UR49, UR60, UR55 ;  /* 0x0000003c3115b2a4 */ /* 0x000fe4000f8e0237 */
[----:B------:R-:W-:Y:S02]  /*15a0*/  UIMAD UR47, UR55, UR61, URZ ;  /* 0x0000003d372f72a4 */ /* 0x000fe4000f8e023f */
[----:B------:R-:W-:Y:S02]  /*15b0*/  @UP1 UIMAD UR35, UR35, UR7, URZ ;  /* 0x00000007232312a4 */ /* 0x000fe4000f8e023f */
[----:B------:R-:W-:-:S02]  /*15c0*/  @UP1 UIMAD UR20, UR31, UR9, URZ ;  /* 0x000000091f1412a4 */ /* 0x000fc4000f8e023f */
[----:B------:R-:W-:Y:S02]  /*15d0*/  @!UP3 UIMAD UR22, UR21, UR39, URZ ;  /* 0x000000271516b2a4 */ /* 0x000fe4000f8e023f */
[----:B------:R-:W-:Y:S02]  /*15e0*/  USHF.R.S32.HI UR40, URZ, 0x1f, UR34 ;  /* 0x0000001f3f287899 */ /* 0x000fe40008011422 */
[----:B------:R-:W-:Y:S02]  /*15f0*/  USHF.R.S32.HI UR52, URZ, 0x1f, UR47 ;  /* 0x0000001f3f347899 */ /* 0x000fe4000801142f */
[----:B------:R-:W-:Y:S02]  /*1600*/  USEL UR36, UR32, URZ, UP4 ;  /* 0x0000003f20247287 */ /* 0x000fe4000a000000 */
[----:B------:R-:W-:Y:S02]  /*1610*/  @UP1 UIADD3 UR39, UR13, UR20, URZ ;  /* 0x000000140d271290 */ /* 0x000fe4000fffe03f */
[----:B------:R-:W-:-:S02]  /*1620*/  USEL UR51, UR51, URZ, UP4 ;  /* 0x0000003f33337287 */ /* 0x000fc4000a000000 */
[----:B------:R-:W-:Y:S02]  /*1630*/  UIADD3 UR31, UR29, UR17, URZ ;  /* 0x000000111d1f7290 */ /* 0x000fe4000fffe03f */
[----:B------:R-:W-:Y:S01]  /*1640*/  @UP1 UIADD3 UR35, UR19, UR35, URZ ;  /* 0x0000002313231290 */ /* 0x000fe2000fffe03f */
[----:B------:R-:W-:Y:S01]  /*1650*/  @UP1 UMOV UR27, UR18 ;  /* 0x00000012001b1c82 */ /* 0x000fe20008000000 */
[----:B------:R-:W-:Y:S01]  /*1660*/  @UP1 UMOV UR37, UR12 ;  /* 0x0000000c00251c82 */ /* 0x000fe20008000000 */
[----:B------:R-:W-:Y:S09]  /*1670*/  @P1 BRA `(.L_x_388) ;  /* 0x0000000000301947 */ /* 0x000ff20003800000 */
        /* <DEDUP_REMOVED lines=12> */
.L_x_388:
        /* <DEDUP_REMOVED lines=13> */
.L_x_389:
        /* <DEDUP_REMOVED lines=11> */
.L_x_390:
[----:B------:R-:W-:-:S04]  /*18c0*/  UIMAD UR5, UR49, UR60, UR55 ;  /* 0x0000003c310572a4 */ /* 0x000fc8000f8e0237 */
[----:B------:R-:W-:-:S12]  /*18d0*/  UIMAD UR5, UR5, UR57, URZ ;  /* 0x00000039050572a4 */ /* 0x000fd8000f8e023f */
.L_x_391:
[----:B------:R-:W1:Y:S01]  /*18e0*/  S2R R6, SR_TID.X ;  /* 0x0000000000067919 */ /* 0x000e620000002100 */
[----:B------:R-:W2:Y:S01]  /*18f0*/  LDC.64 R4, c[0x0][0x420] ;  /* 0x00010800ff047b82 */ /* 0x000ea20000000a00 */
[----:B------:R-:W-:Y:S01]  /*1900*/  UIADD3 UR42, UR10, UR5, URZ ;  /* 0x000000050a2a7290 */ /* 0x000fe2000fffe03f */
[----:B------:R-:W-:Y:S01]  /*1910*/  SHF.R.S32.HI R225, RZ, 0x1f, R224 ;  /* 0x0000001fffe17819 */ /* 0x000fe200000114e0 */
[----:B------:R-:W-:Y:S01]  /*1920*/  UIMAD UR5, UR61, UR60, URZ ;  /* 0x0000003c3d0572a4 */ /* 0x000fe2000f8e023f */
[----:B------:R-:W-:Y:S01]  /*1930*/  BSSY B1, `(.L_x_387) ;  /* 0x0000973000017945 */ /* 0x000fe20003800000 */
[----:B------:R-:W-:Y:S01]  /*1940*/  UIADD3 UR17, -UR11, UR16, UR34 ;  /* 0x000000100b117290 */ /* 0x000fe2000fffe122 */
[----:B------:R-:W-:Y:S01]  /*1950*/  VIADD R13, R224, 0x40 ;  /* 0x00000040e00d7836 */ /* 0x000fe20000000000 */
[----:B------:R-:W-:Y:S01]  /*1960*/  ULDC UR43, c[0x0][0x398] ;  /* 0x0000e600002b7ab9 */ /* 0x000fe20000000800 */
[----:B------:R-:W-:Y:S01]  /*1970*/  USHF.R.S32.HI UR57, URZ, 0x1f, UR55 ;  /* 0x0000001f3f397899 */ /* 0x000fe20008011437 */
[----:B------:R-:W-:Y:S01]  /*1980*/  ULDC.64 UR20, c[0x0][0x258] ;  /* 0x0000960000147ab9 */ /* 0x000fe20000000a00 */
[----:B------:R-:W-:Y:S01]  /*1990*/  UIADD3 UR33, UR10, UR22, URZ ;  /* 0x000000160a217290 */ /* 0x000fe2000fffe03f */
[----:B------:R-:W-:Y:S01]  /*19a0*/  ULDC.64 UR18, c[0x0][0x428] ;  /* 0x00010a0000127ab9 */ /* 0x000fe20000000a00 */
[----:B------:R-:W-:Y:S01]  /*19b0*/  ULDC.64 UR44, c[0x0][0x2b0] ;  /* 0x0000ac00002c7ab9 */ /* 0x000fe20000000a00 */
[----:B------:R-:W-:Y:S01]  /*19c0*/  UIMAD UR22, UR57, UR18, URZ ;  /* 0x00000012391672a4 */ /* 0x000fe2000f8e023f */
[----:B------:R-:W-:Y:S01]  /*19d0*/  ULDC.64 UR60, c[0x0][0x478] ;  /* 0x00011e00003c7ab9 */ /* 0x000fe20000000a00 */
[----:B------:R-:W-:-:S02]  /*19e0*/  UIADD3 UR12, UR41, -0x1, URZ ;  /* 0xffffffff290c7890 */ /* 0x000fc4000fffe03f */
[----:B------:R-:W-:Y:S01]  /*19f0*/  UIMAD UR32, UR55, UR19, UR22 ;  /* 0x00000013372072a4 */ /* 0x000fe2000f8e0216 */
[----:B-1----:R-:W-:-:S04]  /*1a00*/  SHF.R.S32.HI R3, RZ, 0x1f, R6 ;  /* 0x0000001fff037819 */ /* 0x002fc80000011406 */
[CC--:B------:R-:W-:Y:S02]  /*1a10*/  LEA.HI R2, R3.reuse, R6.reuse, RZ, 0x5 ;  /* 0x0000000603027211 */ /* 0x0c0fe400078f28ff */
[----:B------:R-:W-:Y:S02]  /*1a20*/  LEA.HI R3, R3, R6, RZ, 0x3 ;  /* 0x0000000603037211 */ /* 0x000fe400078f18ff */
[----:B------:R-:W-:Y:S02]  /*1a30*/  LOP3.LUT R0, R2, 0xffffffe0, RZ, 0xc0, !PT ;  /* 0xffffffe002007812 */ /* 0x000fe400078ec0ff */
[----:B------:R-:W-:-:S03]  /*1a40*/  SHF.R.S32.HI R2, RZ, 0x5, R2 ;  /* 0x00000005ff027819 */ /* 0x000fc60000011402 */
[----:B------:R-:W-:Y:S01]  /*1a50*/  IMAD.IADD R0, R6, 0x1, -R0 ;  /* 0x0000000106007824 */ /* 0x000fe200078e0a00 */
[----:B------:R-:W-:Y:S01]  /*1a60*/  IADD3 R6, P0, R224, UR13, RZ ;  /* 0x0000000de0067c10 */ /* 0x000fe2000ff1e0ff */
[----:B------:R-:W-:Y:S02]  /*1a70*/  USHF.L.U32 UR13, UR5, 0x6, URZ ;  /* 0x00000006050d7899 */ /* 0x000fe4000800063f */
[----:B------:R-:W-:Y:S01]  /*1a80*/  IMAD R10, R2, UR5, R0 ;  /* 0x00000005020a7c24 */ /* 0x000fe2000f8e0200 */
[----:B------:R-:W-:Y:S01]  /*1a90*/  SHF.R.S32.HI R2, RZ, 0x3, R3 ;  /* 0x00000003ff027819 */ /* 0x000fe20000011403 */
[----:B--2---:R-:W-:Y:S01]  /*1aa0*/  IMAD R3, R4, UR30, RZ ;  /* 0x0000001e04037c24 */ /* 0x004fe2000f8e02ff */
[----:B------:R-:W-:Y:S01]  /*1ab0*/  IADD3.X R7, R225, UR50, RZ, P0, !PT ;  /* 0x00000032e1077c10 */ /* 0x000fe200087fe4ff */
[----:B------:R-:W-:Y:S01]  /*1ac0*/  UIADD3 UR5, UR17, -UR43, URZ ;  /* 0x8000002b11057290 */ /* 0x000fe2000fffe03f */
[----:B------:R-:W-:Y:S01]  /*1ad0*/  IADD3 R0, P2, R2, UR10, RZ ;  /* 0x0000000a02007c10 */ /* 0x000fe2000ff5e0ff */
[----:B------:R-:W-:Y:S01]  /*1ae0*/  UIADD3 UR28, UP2, UP0, UR28, UR13, UR47 ;  /* 0x0000000d1c1c7290 */ /* 0x000fe2000f85e02f */
[----:B------:R-:W-:Y:S01]  /*1af0*/  IMAD R3, R5, UR10, R3 ;  /* 0x0000000a05037c24 */ /* 0x000fe2000f8e0203 */
[----:B------:R-:W-:Y:S01]  /*1b00*/  USHF.R.S32.HI UR17, URZ, 0x1f, UR13 ;  /* 0x0000001f3f117899 */ /* 0x000fe2000801140d */
[----:B------:R-:W-:Y:S01]  /*1b10*/  IMAD.WIDE.U32 R6, R4, UR10, R6 ;  /* 0x0000000a04067c25 */ /* 0x000fe2000f8e0006 */
[----:B------:R-:W-:Y:S01]  /*1b20*/  UIMAD UR10, UR57, UR20, URZ ;  /* 0x00000014390a72a4 */ /* 0x000fe2000f8e023f */
[----:B------:R-:W-:Y:S01]  /*1b30*/  SHF.R.S32.HI R25, RZ, 0x1f, R2 ;  /* 0x0000001fff197819 */ /* 0x000fe20000011402 */
[----:B------:R-:W-:Y:S01]  /*1b40*/  UIADD3.X UR17, UR31, UR17, UR52, UP2, UP0 ;  /* 0x000000111f117290 */ /* 0x000fe200097e0434 */
[----:B------:R-:W-:Y:S01]  /*1b50*/  IMAD.IADD R7, R7, 0x1, R3 ;  /* 0x0000000107077824 */ /* 0x000fe200078e0203 */
[----:B------:R-:W-:Y:S01]  /*1b60*/  UIADD3 UR13, UP2, UP0, UR36, UR28, UR53 ;  /* 0x0000001c240d7290 */ /* 0x000fe2000f85e035 */
[----:B------:R-:W-:Y:S01]  /*1b70*/  IADD3.X R8, R25, UR30, RZ, P2, !PT ;  /* 0x0000001e19087c10 */ /* 0x000fe200097fe4ff */
[----:B------:R-:W-:-:S02]  /*1b80*/  UIMAD UR36, UR55, UR21, UR10 ;  /* 0x00000015372472a4 */ /* 0x000fc4000f8e020a */
[----:B------:R-:W-:Y:S02]  /*1b90*/  USHF.R.S32.HI UR10, URZ, 0x1f, UR5 ;  /* 0x0000001f3f0a7899 */ /* 0x000fe40008011405 */
[----:B------:R-:W-:Y:S01]  /*1ba0*/  IMAD R11, R8, UR24, RZ ;  /* 0x00000018080b7c24 */ /* 0x000fe2000f8e02ff */
[----:B------:R-:W-:Y:S01]  /*1bb0*/  UIADD3.X UR17, UR51, UR17, UR46, UP2, UP0 ;  /* 0x0000001133117290 */ /* 0x000fe200097e042e */
[C---:B------:R-:W-:Y:S01]  /*1bc0*/  IMAD.WIDE.U32 R8, R0.reuse, UR24, R224 ;  /* 0x0000001800087c25 */ /* 0x040fe2000f8e00e0 */
[----:B------:R-:W-:Y:S01]  /*1bd0*/  ULEA.HI UR10, UR10, UR5, URZ, 0x6 ;  /* 0x000000050a0a7291 */ /* 0x000fe2000f8f303f */
[----:B------:R-:W-:Y:S02]  /*1be0*/  ULDC.64 UR28, c[0x0][0x210] ;  /* 0x00008400001c7ab9 */ /* 0x000fe40000000a00 */
[----:B------:R-:W-:Y:S01]  /*1bf0*/  IMAD R11, R0, UR25, R11 ;  /* 0x00000019000b7c24 */ /* 0x000fe2000f8e020b */
[----:B------:R-:W-:Y:S01]  /*1c00*/  USHF.R.S32.HI UR22, URZ, 0x6, UR10 ;  /* 0x000000063f167899 */ /* 0x000fe2000801140a */
[----:B------:R-:W-:Y:S01]  /*1c10*/  IADD3 R8, P0, R8, UR54, RZ ;  /* 0x0000003608087c10 */ /* 0x000fe2000ff1e0ff */
[----:B------:R-:W-:Y:S01]  /*1c20*/  IMAD.U32 R0, RZ, RZ, UR18 ;  /* 0x00000012ff007e24 */ /* 0x000fe2000f8e00ff */
[----:B------:R-:W-:Y:S01]  /*1c30*/  ULDC.64 UR18, c[0x0][0x400] ;  /* 0x0001000000127ab9 */ /* 0x000fe20000000a00 */
[----:B------:R-:W-:Y:S01]  /*1c40*/  UISETP.LT.AND UP0, UPT, URZ, UR22, UPT ;  /* 0x000000163f00728c */ /* 0x000fe2000bf01270 */
[----:B------:R-:W-:Y:S01]  /*1c50*/  IADD3.X R9, R9, UR48, R11, P0, !PT ;  /* 0x0000003009097c10 */ /* 0x000fe200087fe40b */
[----:B------:R-:W-:Y:S01]  /*1c60*/  IMAD.WIDE.U32 R6, R0, UR55, R6 ;  /* 0x0000003700067c25 */ /* 0x000fe2000f8e0006 */
[----:B------:R-:W-:Y:S01]  /*1c70*/  IADD3 R0, P0, R10, UR13, RZ ;  /* 0x0000000d0a007c10 */ /* 0x000fe2000ff1e0ff */
[----:B------:R-:W-:-:S02]  /*1c80*/  USEL UR22, URZ, UR22, !UP0 ;  /* 0x000000163f167287 */ /* 0x000fc4000c000000 */
[----:B------:R-:W-:Y:S01]  /*1c90*/  IMAD.U32 R11, RZ, RZ, UR20 ;  /* 0x00000014ff0b7e24 */ /* 0x000fe2000f8e00ff */
[----:B------:R-:W-:Y:S01]  /*1ca0*/  LEA.HI.X.SX32 R3, R10, UR17, 0x1, P0 ;  /* 0x000000110a037c11 */ /* 0x000fe200080f0eff */
[----:B------:R-:W-:Y:S01]  /*1cb0*/  UISETP.GT.AND UP0, UPT, UR41, UR22, UPT ;  /* 0x000000162900728c */ /* 0x000fe2000bf04270 */
[C---:B------:R-:W-:Y:S01]  /*1cc0*/  LEA R218, P0, R0.reuse, UR18, 0x2 ;  /* 0x0000001200da7c11 */ /* 0x040fe2000f8010ff */
[----:B------:R-:W-:Y:S01]  /*1cd0*/  VIADD R7, R7, UR32 ;  /* 0x0000002007077c36 */ /* 0x000fe20008000000 */
[----:B------:R-:W-:Y:S01]  /*1ce0*/  UIMAD.WIDE UR20, UR33, 0x4, UR44 ;  /* 0x00000004211478a5 */ /* 0x000fe2000f8e022c */
[----:B------:R-:W-:Y:S01]  /*1cf0*/  IMAD.WIDE.U32 R8, R11, UR55, R8 ;  /* 0x000000370b087c25 */ /* 0x000fe2000f8e0008 */
[----:B------:R-:W-:Y:S01]  /*1d00*/  LEA.HI.X R219, R0, UR19, R3, 0x2, P0 ;  /* 0x0000001300db7c11 */ /* 0x000fe200080f1403 */
[----:B------:R-:W-:Y:S01]  /*1d10*/  UIMAD.WIDE UR32, UR42, 0x4, UR60 ;  /* 0x000000042a2078a5 */ /* 0x000fe2000f8e023c */
[----:B------:R-:W-:Y:S01]  /*1d20*/  PLOP3.LUT P0, PT, PT, PT, UP0, 0x80, 0x0 ;  /* 0x000000000000781c */ /* 0x000fe20003f0f008 */
[-C--:B------:R-:W-:Y:S01]  /*1d30*/  IMAD R3, R25, R4.reuse, RZ ;  /* 0x0000000419037224 */ /* 0x080fe200078e02ff */
[----:B------:R-:W-:Y:S01]  /*1d40*/  ULDC.64 UR30, c[0x0][0x3e0] ;  /* 0x0000f800001e7ab9 */ /* 0x000fe20000000a00 */
[----:B------:R-:W-:Y:S01]  /*1d50*/  IMAD.WIDE.U32 R6, R2, R4, R6 ;  /* 0x0000000402067225 */ /* 0x000fe200078e0006 */
[----:B------:R-:W-:Y:S01]  /*1d60*/  UMOV UR19, UR20 ;  /* 0x0000001400137c82 */ /* 0x000fe20008000000 */
[----:B------:R-:W-:Y:S01]  /*1d70*/  LEA R230, P3, R8, UR28, 0x1 ;  /* 0x0000001c08e67c11 */ /* 0x000fe2000f8608ff */
[----:B------:R-:W-:Y:S01]  /*1d80*/  UMOV UR18, UR21 ;  /* 0x0000001500127c82 */ /* 0x000fe20008000000 */
[----:B------:R-:W-:Y:S01]  /*1d90*/  IMAD R3, R2, R5, R3 ;  /* 0x0000000502037224 */ /* 0x000fe200078e0203 */
[----:B------:R-:W-:Y:S01]  /*1da0*/  LEA R228, P2, R6, UR30, 0x1 ;  /* 0x0000001e06e47c11 */ /* 0x000fe2000f8408ff */
[----:B------:R-:W-:Y:S01]  /*1db0*/  VIADD R12, R9, UR36 ;  /* 0x00000024090c7c36 */ /* 0x000fe20008000000 */
[----:B------:R-:W-:Y:S01]  /*1dc0*/  UMOV UR21, UR32 ;  /* 0x0000002000157c82 */ /* 0x000fe20008000000 */
[----:B------:R-:W-:Y:S01]  /*1dd0*/  IMAD.IADD R3, R7, 0x1, R3 ;  /* 0x0000000107037824 */ /* 0x000fe200078e0203 */
[----:B------:R-:W-:-:S02]  /*1de0*/  UMOV UR20, UR33 ;  /* 0x0000002100147c82 */ /* 0x000fc40008000000 */
[----:B------:R-:W-:Y:S02]  /*1df0*/  LEA.HI.X R231, R8, UR29, R12, 0x1, P3 ;  /* 0x0000001d08e77c11 */ /* 0x000fe400098f0c0c */
[----:B------:R-:W-:Y:S01]  /*1e00*/  LEA.HI.X R229, R6, UR31, R3, 0x1, P2 ;  /* 0x0000001f06e57c11 */ /* 0x000fe200090f0c03 */
        /* <DEDUP_REMOVED lines=20> */
.L_x_393:
        /* <DEDUP_REMOVED lines=19> */
.L_x_394:
        /* <DEDUP_REMOVED lines=8> */
[----:B------:R-:W-:Y:S01]  /*2100*/  ULDC.64 UR12, c[0x0][0x468] ;  /* 0x00011a00000c7ab9 */ /* 0x000fe20000000a00 */
[----:B------:R-:W-:Y:S01]  /*2110*/  ISETP.GE.AND P4, PT, R0, UR11, PT ;  /* 0x0000000b00007c0c */ /* 0x000fe2000bf86270 */
[----:B------:R-:W-:Y:S01]  /*2120*/  IMAD.U32 R0, RZ, RZ, UR5 ;  /* 0x00000005ff007e24 */ /* 0x000fe2000f8e00ff */
[----:B------:R-:W-:Y:S01]  /*2130*/  IADD3 R4, P0, R4, UR10, RZ ;  /* 0x0000000a04047c10 */ /* 0x000fe2000ff1e0ff */
[----:B------:R-:W-:Y:S01]  /*2140*/  UIMAD UR5, UR19, UR12, URZ ;  /* 0x0000000c130572a4 */ /* 0x000fe2000f8e023f */
[----:B------:R-:W-:Y:S01]  /*2150*/  ISETP.GE.AND P5, PT, R2, UR11, PT ;  /* 0x0000000b02007c0c */ /* 0x000fe2000bfa6270 */
[----:B------:R-:W-:Y:S01]  /*2160*/  BSSY B0, `(.L_x_395) ;  /* 0x0000018000007945 */ /* 0x000fe20003800000 */
[----:B------:R-:W-:Y:S01]  /*2170*/  IADD3.X R5, R5, UR18, R0, P0, !PT ;  /* 0x0000001205057c10 */ /* 0x000fe200087fe400 */
[----:B------:R-:W-:Y:S01]  /*2180*/  IMAD.U32 R0, RZ, RZ, UR12 ;  /* 0x0000000cff007e24 */ /* 0x000fe2000f8e00ff */
[----:B------:R-:W-:Y:S01]  /*2190*/  UIMAD UR13, UR55, UR13, UR5 ;  /* 0x0000000d370d72a4 */ /* 0x000fe2000f8e0205 */
[----:B------:R-:W-:-:S02]  /*21a0*/  ISETP.GE.AND P3, PT, R3, UR11, PT ;  /* 0x0000000b03007c0c */ /* 0x000fc4000bf66270 */
[----:B------:R-:W-:Y:S01]  /*21b0*/  IMAD.WIDE.U32 R4, R0, UR55, R4 ;  /* 0x0000003700047c25 */ /* 0x000fe2000f8e0004 */
[----:B------:R-:W-:-:S04]  /*21c0*/  IADD3 R3, R2, 0x60, RZ ;  /* 0x0000006002037810 */ /* 0x000fc80007ffe0ff */
[----:B------:R-:W-:Y:S02]  /*21d0*/  IADD3 R0, R5, UR13, RZ ;  /* 0x0000000d05007c10 */ /* 0x000fe4000fffe0ff */
[----:B------:R-:W-:Y:S01]  /*21e0*/  ISETP.GE.AND P2, PT, R3, UR11, PT ;  /* 0x0000000b03007c0c */ /* 0x000fe2000bf46270 */
[----:B------:R-:W-:-:S12]  /*21f0*/  @P5 BRA `(.L_x_396) ;  /* 0x0000000000385947 */ /* 0x000fd80003800000 */
[----:B------:R-:W-:Y:S01]  /*2200*/  MOV R7, R0 ;  /* 0x0000000000077202 */ /* 0x000fe20000000f00 */
[----:B------:R-:W-:Y:S01]  /*2210*/  IMAD R3, R25, UR8, RZ ;  /* 0x0000000819037c24 */ /* 0x000fe2000f8e02ff */
[----:B------:R-:W-:Y:S01]  /*2220*/  ULDC UR5, c[0x0][0x2d0] ;  /* 0x0000b40000057ab9 */ /* 0x000fe20000000800 */
[----:B------:R-:W-:Y:S01]  /*2230*/  IMAD.MOV.U32 R6, RZ, RZ, R4 ;  /* 0x000000ffff067224 */ /* 0x000fe200078e0004 */
[----:B------:R-:W-:Y:S01]  /*2240*/  ISETP.GE.AND P6, PT, R224, UR5, PT ;  /* 0x00000005e0007c0c */ /* 0x000fe2000bfc6270 */
[C---:B------:R-:W-:Y:S01]  /*2250*/  IMAD R3, R2.reuse, UR9, R3 ;  /* 0x0000000902037c24 */ /* 0x040fe2000f8e0203 */
[----:B------:R-:W-:Y:S01]  /*2260*/  ISETP.GE.AND P1, PT, R13, UR5, PT ;  /* 0x000000050d007c0c */ /* 0x000fe2000bf26270 */
[----:B------:R-:W-:Y:S01]  /*2270*/  IMAD.WIDE.U32 R8, R2, UR8, R6 ;  /* 0x0000000802087c25 */ /* 0x000fe2000f8e0006 */
[----:B------:R-:W-:-:S03]  /*2280*/  ULDC.64 UR12, c[0x0][0x3f0] ;  /* 0x0000fc00000c7ab9 */ /* 0x000fc60000000a00 */
[----:B------:R-:W-:Y:S01]  /*2290*/  IMAD.IADD R3, R9, 0x1, R3 ;  /* 0x0000000109037824 */ /* 0x000fe200078e0203 */
[----:B------:R-:W-:-:S04]  /*22a0*/  LEA R6, P0, R8, UR12, 0x1 ;  /* 0x0000000c08067c11 */ /* 0x000fc8000f8008ff */
[----:B------:R-:W-:-:S05]  /*22b0*/  LEA.HI.X R7, R8, UR13, R3, 0x1, P0 ;  /* 0x0000000d08077c11 */ /* 0x000fca00080f0c03 */
[----:B------:R1:W-:Y:S04]  /*22c0*/  @!P6 STG.E.128 desc[UR14][R6.64], RZ ;  /* 0x000000ff0600e986 */ /* 0x0003e8000c101d0e */
[----:B------:R1:W-:Y:S02]  /*22d0*/  @!P1 STG.E.128 desc[UR14][R6.64+0x80], RZ ;  /* 0x000080ff06009986 */ /* 0x0003e4000c101d0e */
.L_x_396:
[----:B------:R-:W-:Y:S05]  /*22e0*/  BSYNC B0 ;  /* 0x0000000000007941 */ /* 0x000fea0003800000 */
.L_x_395:
        /* <DEDUP_REMOVED lines=18> */
.L_x_398:
[----:B------:R-:W-:Y:S05]  /*2410*/  BSYNC B0 ;  /* 0x0000000000007941 */ /* 0x000fea0003800000 */
.L_x_397:
[----:B------:R-:W-:Y:S04]  /*2420*/  BSSY B0, `(.L_x_399) ;  /* 0x0000012000007945 */ /* 0x000fe80003800000 */
[----:B------:R-:W-:Y:S05]  /*2430*/  @P3 BRA `(.L_x_400) ;  /* 0x0000000000403947 */ /* 0x000fea0003800000 */
[----:B------:R-:W-:Y:S01]  /*2440*/  IADD3 R3, P0, R2, 0x40, RZ ;  /* 0x0000004002037810 */ /* 0x000fe20007f1e0ff */
[----:B------:R-:W-:Y:S01]  /*2450*/  ULDC UR5, c[0x0][0x2d0] ;  /* 0x0000b40000057ab9 */ /* 0x000fe20000000800 */
[----:B-12---:R-:W-:Y:S01]  /*2460*/  MOV R7, R0 ;  /* 0x0000000000077202 */ /* 0x006fe20000000f00 */
        /* <DEDUP_REMOVED lines=13> */
.L_x_400:
[----:B------:R-:W-:Y:S05]  /*2540*/  BSYNC B0 ;  /* 0x0000000000007941 */ /* 0x000fea0003800000 */
.L_x_399:
[----:B------:R-:W-:Y:S04]  /*2550*/  BSSY B0, `(.L_x_401) ;  /* 0x0000012000007945 */ /* 0x000fe80003800000 */
        /* <DEDUP_REMOVED lines=17> */
.L_x_402:
[----:B------:R-:W-:Y:S05]  /*2670*/  BSYNC B0 ;  /* 0x0000000000007941 */ /* 0x000fea0003800000 */
.L_x_401:
        /* <DEDUP_REMOVED lines=16> */
[----:B-123--:R-:W-:Y:S01]  /*2780*/  MOV R7, R3 ;  /* 0x0000000300077202 */ /* 0x00efe20000000f00 */
        /* <DEDUP_REMOVED lines=13> */
.L_x_404:
[----:B------:R-:W-:Y:S05]  /*2860*/  BSYNC B0 ;  /* 0x0000000000007941 */ /* 0x000fea0003800000 */
.L_x_403:
[----:B------:R-:W-:Y:S04]  /*2870*/  BSSY B0, `(.L_x_405) ;  /* 0x0000012000007945 */ /* 0x000fe80003800000 */
[----:B------:R-:W-:Y:S05]  /*2880*/  @P4 BRA `(.L_x_406) ;  /* 0x0000000000404947 */ /* 0x000fea0003800000 */
[----:B------:R-:W-:Y:S01]  /*2890*/  IADD3 R0, P0, R2, 0x20, RZ ;  /* 0x0000002002007810 */ /* 0x000fe20007f1e0ff */
[----:B------:R-:W-:Y:S01]  /*28a0*/  ULDC UR5, c[0x0][0x2d0] ;  /* 0x0000b40000057ab9 */ /* 0x000fe20000000800 */
[----:B-1234-:R-:W-:Y:S01]  /*28b0*/  MOV R7, R3 ;  /* 0x0000000300077202 */ /* 0x01efe20000000f00 */
        /* <DEDUP_REMOVED lines=13> */
.L_x_406:
[----:B------:R-:W-:Y:S05]  /*2990*/  BSYNC B0 ;  /* 0x0000000000007941 */ /* 0x000fea0003800000 */
.L_x_405:
        /* <DEDUP_REMOVED lines=18> */
.L_x_408:
[----:B------:R-:W-:Y:S05]  /*2ac0*/  BSYNC B0 ;  /* 0x0000000000007941 */ /* 0x000fea0003800000 */
.L_x_407:
[----:B------:R-:W-:Y:S05]  /*2ad0*/  @P2 BRA `(.L_x_409) ;  /* 0x0000008400602947 */ /* 0x000fea0003800000 */
[----:B------:R-:W-:Y:S01]  /*2ae0*/  IADD3 R2, P0, R2, 0x60, RZ ;  /* 0x0000006002027810 */ /* 0x000fe20007f1e0ff */
[----:B------:R-:W-:Y:S01]  /*2af0*/  ULDC UR5, c[0x0][0x2d0] ;  /* 0x0000b40000057ab9 */ /* 0x000fe20000000800 */
[----:B------:R-:W-:Y:S01]  /*2b00*/  MOV R5, R3 ;  /* 0x0000000300057202 */ /* 0x000fe20000000f00 */
[----:B------:R-:W-:Y:S02]  /*2b10*/  ULDC.64 UR8, c[0x0][0x3f8] ;  /* 0x0000fe0000087ab9 */ /* 0x000fe40000000a00 */
[----:B------:R-:W-:Y:S01]  /*2b20*/  IMAD.X R0, RZ, RZ, R25, P0 ;  /* 0x000000ffff007224 */ /* 0x000fe200000e0619 */
[----:B------:R-:W-:Y:S01]  /*2b30*/  ISETP.GE.AND P0, PT, R224, UR5, PT ;  /* 0x00000005e0007c0c */ /* 0x000fe2000bf06270 */
[----:B------:R-:W-:-:S04]  /*2b40*/  IMAD.WIDE.U32 R4, R2, UR6, R4 ;  /* 0x0000000602047c25 */ /* 0x000fc8000f8e0004 */
[----:B------:R-:W-:-:S04]  /*2b50*/  IMAD R0, R0, UR6, RZ ;  /* 0x0000000600007c24 */ /* 0x000fc8000f8e02ff */
[----:B------:R-:W-:Y:S01]  /*2b60*/  IMAD R0, R2, UR7, R0 ;  /* 0x0000000702007c24 */ /* 0x000fe2000f8e0200 */
[----:B------:R-:W-:-:S03]  /*2b70*/  LEA R2, P1, R4, UR8, 0x1 ;  /* 0x0000000804027c11 */ /* 0x000fc6000f8208ff */
[----:B------:R-:W-:-:S05]  /*2b80*/  IMAD.IADD R0, R5, 0x1, R0 ;  /* 0x0000000105007824 */ /* 0x000fca00078e0200 */
[----:B------:R-:W-:-:S05]  /*2b90*/  LEA.HI.X R3, R4, UR9, R0, 0x1, P1 ;  /* 0x0000000904037c11 */ /* 0x000fca00088f0c00 */
[----:B------:R1:W-:Y:S01]  /*2ba0*/  @!P0 STG.E.128 desc[UR14][R2.64], RZ ;  /* 0x000000ff02008986 */ /* 0x0003e2000c101d0e */
[----:B------:R-:W-:-:S13]  /*2bb0*/  ISETP.GE.AND P0, PT, R13, UR5, PT ;  /* 0x000000050d007c0c */ /* 0x000fda000bf06270 */
[----:B------:R-:W-:Y:S05]  /*2bc0*/  @P0 BRA `(.L_x_409) ;  /* 0x0000008400240947 */ /* 0x000fea0003800000 */
[----:B------:R1:W-:Y:S01]  /*2bd0*/  STG.E.128 desc[UR14][R2.64+0x80], RZ ;  /* 0x000080ff02007986 */ /* 0x0003e2000c101d0e */
[----:B------:R-:W-:Y:S05]  /*2be0*/  BRA `(.L_x_409) ;  /* 0x00000084001c7947 */ /* 0x000fea0003800000 */
.L_x_392:
[----:B------:R-:W-:Y:S01]  /*2bf0*/  PLOP3.LUT P0, PT, PT, PT, UP4, 0x80, 0x0 ;  /* 0x000000000000781c */ /* 0x000fe20003f0f048 */
[----:B------:R-:W-:Y:S01]  /*2c00*/  UIMAD UR5, UR12, -0x40, UR16 ;  /* 0xffffffc00c0578a4 */ /* 0x000fe2000f8e0210 */
[----:B------:R-:W-:Y:S01]  /*2c10*/  LEA R0, R245, UR4, 0x1 ;  /* 0x00000004f5007c11 */ /* 0x000fe2000f8e08ff */
[----:B------:R-:W-:Y:S01]  /*2c20*/  ULEA.HI UR10, UR12, UR12, URZ, 0x1 ;  /* 0x0000000c0c0a7291 */ /* 0x000fe2000f8f083f */
[C---:B------:R-:W-:Y:S01]  /*2c30*/  VIADD R14, R2.reuse, 0x20 ;  /* 0x00000020020e7836 */ /* 0x040fe20000000000 */
[----:B------:R-:W-:Y:S08]  /*2c40*/  BSSY B0, `(.L_x_410) ;  /* 0x0000018000007945 */ /* 0x000ff00003800000 */
[----:B------:R-:W-:Y:S01]  /*2c50*/  @P0 BAR.SYNC.DEFER_BLOCKING 0x0 ;  /* 0x0000000000000b1d */ /* 0x000fe20000010000 */
[----:B------:R-:W-:Y:S01]  /*2c60*/  ISETP.GE.AND P4, PT, R2, UR5, PT ;  /* 0x0000000502007c0c */ /* 0x000fe2000bf86270 */
[----:B------:R-:W-:Y:S01]  /*2c70*/  ULOP3.LUT UR10, UR10, 0xfffffffe, URZ, 0xc0, !UPT ;  /* 0xfffffffe0a0a7892 */ /* 0x000fe2000f8ec03f */
[----:B------:R-:W-:-:S03]  /*2c80*/  ISETP.GE.AND P3, PT, R14, UR5, PT ;  /* 0x000000050e007c0c */ /* 0x000fc6000bf66270 */
[----:B------:R-:W-:-:S04]  /*2c90*/  UIADD3 UR10, UR12, -UR10, URZ ;  /* 0x8000000a0c0a7290 */ /* 0x000fc8000fffe03f */
        /* <DEDUP_REMOVED lines=18> */
.L_x_411:
[----:B------:R-:W-:Y:S05]  /*2dc0*/  BSYNC B0 ;  /* 0x0000000000007941 */ /* 0x000fea0003800000 */
.L_x_410:
[----:B------:R4:W-:Y:S01]  /*2dd0*/  @P3 STS.128 [R0+0x9000], RZ ;  /* 0x009000ff00003388 */ /* 0x0009e20000000c00 */
[----:B------:R-:W-:Y:S01]  /*2de0*/  VIADD R10, R245, 0x2000 ;  /* 0x00002000f50a7836 */ /* 0x000fe20000000000 */
[----:B------:R-:W-:Y:S01]  /*2df0*/  PLOP3.LUT P1, PT, PT, PT, UP0, 0x80, 0x0 ;  /* 0x000000000000781c */ /* 0x000fe20003f2f008 */
[----:B------:R-:W-:Y:S01]  /*2e00*/  BSSY B0, `(.L_x_412) ;  /* 0x0000018000007945 */ /* 0x000fe20003800000 */
[----:B------:R4:W-:Y:S02]  /*2e10*/  @P3 STS.128 [R0+0xb000], RZ ;  /* 0x00b000ff00003388 */ /* 0x0009e40000000c00 */
[----:B------:R-:W-:Y:S01]  /*2e20*/  SEL R217, R10, R245, !P1 ;  /* 0x000000f50ad97207 */ /* 0x000fe20004800000 */
[----:B------:R-:W-:Y:S08]  /*2e30*/  @P3 BRA `(.L_x_413) ;  /* 0x0000000000503947 */ /* 0x000ff00003800000 */
        /* <DEDUP_REMOVED lines=20> */
.L_x_413:
[----:B------:R-:W-:Y:S05]  /*2f80*/  BSYNC B0 ;  /* 0x0000000000007941 */ /* 0x000fea0003800000 */
.L_x_412:
        /* <DEDUP_REMOVED lines=12> */
.L_x_415:
        /* <DEDUP_REMOVED lines=20> */
.L_x_416:
[----:B------:R-:W-:Y:S05]  /*3190*/  BSYNC B0 ;  /* 0x0000000000007941 */ /* 0x000fea0003800000 */
.L_x_414:
        /* <DEDUP_REMOVED lines=13> */
.L_x_418:
        /* <DEDUP_REMOVED lines=29> */
.L_x_419:
[----:B------:R-:W-:Y:S05]  /*3440*/  BSYNC B0 ;  /* 0x0000000000007941 */ /* 0x000fea0003800000 */
.L_x_417:
        /* <DEDUP_REMOVED lines=9> */
[----:B------:R-:W-:Y:S01]  /*34e0*/  ULDC.64 UR24, c[0x0][0x260] ;  /* 0x0000980000187ab9 */ /* 0x000fe20000000a00 */
[----:B------:R-:W-:Y:S01]  /*34f0*/  ISETP.GE.AND P3, PT, R7, UR5, PT ;  /* 0x0000000507007c0c */ /* 0x000fe2000bf66270 */
[----:B------:R-:W-:Y:S01]  /*3500*/  BSSY B0, `(.L_x_420) ;  /* 0x0000034000007945 */ /* 0x000fe20003800000 */
[----:B------:R-:W-:Y:S01]  /*3510*/  ISETP.GE.AND P5, PT, R2, UR10, PT ;  /* 0x0000000a02007c0c */ /* 0x000fe2000bfa6270 */
[----:B------:R-:W-:Y:S01]  /*3520*/  VIADD R8, R244, 0x8 ;  /* 0x00000008f4087836 */ /* 0x000fe20000000000 */
[----:B------:R-:W-:Y:S01]  /*3530*/  IADD3 R6, P0, R4, UR27, RZ ;  /* 0x0000001b04067c10 */ /* 0x000fe2000ff1e0ff */
[----:B------:R-:W-:Y:S01]  /*3540*/  IMAD.U32 R9, RZ, RZ, UR13 ;  /* 0x0000000dff097e24 */ /* 0x000fe2000f8e00ff */
[----:B------:R-:W-:-:S02]  /*3550*/  SHF.R.S32.HI R4, RZ, 0x1f, R3 ;  /* 0x0000001fff047819 */ /* 0x000fc40000011403 */
[----:B------:R-:W-:Y:S01]  /*3560*/  ISETP.GE.AND P4, PT, R8, UR5, PT ;  /* 0x0000000508007c0c */ /* 0x000fe2000bf86270 */
[----:B------:R-:W-:Y:S01]  /*3570*/  IMAD.SHL.U32 R8, R244, 0x4, RZ ;  /* 0x00000004f4087824 */ /* 0x000fe200078e00ff */
[----:B------:R-:W-:Y:S01]  /*3580*/  IADD3.X R7, R5, UR35, R9, P0, !PT ;  /* 0x0000002305077c10 */ /* 0x000fe200087fe409 */
[----:B------:R-:W-:Y:S01]  /*3590*/  IMAD R5, R17, UR24, RZ ;  /* 0x0000001811057c24 */ /* 0x000fe2000f8e02ff */
[C---:B------:R-:W-:Y:S02]  /*35a0*/  @!P2 LEA R20, P0, R3.reuse, UR19, 0x2 ;  /* 0x000000130314ac11 */ /* 0x040fe4000f8010ff */
        /* <DEDUP_REMOVED lines=8> */
[----:B------:R-:W-:-:S02]  /*3630*/  P2R R22, PR, RZ, 0x10 ;  /* 0x00000010ff167803 */ /* 0x000fc40000000000 */
[----:B------:R-:W-:Y:S01]  /*3640*/  IADD3.X R19, R4, UR18, RZ, P0, !PT ;  /* 0x0000001204137c10 */ /* 0x000fe200087fe4ff */
[----:B------:R-:W-:Y:S01]  /*3650*/  IMAD.IADD R10, R7, 0x1, R3 ;  /* 0x00000001070a7824 */ /* 0x000fe200078e0203 */
[----:B------:R-:W-:Y:S02]  /*3660*/  ISETP.GE.AND P0, PT, R244, UR5, PT ;  /* 0x00000005f4007c0c */ /* 0x000fe4000bf06270 */
        /* <DEDUP_REMOVED lines=29> */
.L_x_421:
[----:B------:R-:W-:Y:S05]  /*3840*/  BSYNC B0 ;  /* 0x0000000000007941 */ /* 0x000fea0003800000 */
.L_x_420:
        /* <DEDUP_REMOVED lines=33> */
.L_x_423:
[----:B------:R-:W-:Y:S05]  /*3a60*/  BSYNC B0 ;  /* 0x0000000000007941 */ /* 0x000fea0003800000 */
.L_x_422:
        /* <DEDUP_REMOVED lines=34> */
.L_x_425:
[----:B------:R-:W-:Y:S05]  /*3c90*/  BSYNC B0 ;  /* 0x0000000000007941 */ /* 0x000fea0003800000 */
.L_x_424:
        /* <DEDUP_REMOVED lines=33> */
.L_x_427:
[----:B------:R-:W-:Y:S05]  /*3eb0*/  BSYNC B0 ;  /* 0x0000000000007941 */ /* 0x000fea0003800000 */
.L_x_426:
        /* <DEDUP_REMOVED lines=42> */
.L_x_429:
[----:B------:R-:W-:Y:S05]  /*4160*/  BSYNC B0 ;  /* 0x0000000000007941 */ /* 0x000fea0003800000 */
.L_x_428:
        /* <DEDUP_REMOVED lines=32> */
.L_x_431:
[----:B------:R-:W-:Y:S05]  /*4370*/  BSYNC B0 ;  /* 0x0000000000007941 */ /* 0x000fea0003800000 */
.L_x_430:
        /* <DEDUP_REMOVED lines=32> */
.L_x_433:
[----:B------:R-:W-:Y:S05]  /*4580*/  BSYNC B0 ;  /* 0x0000000000007941 */ /* 0x000fea0003800000 */
.L_x_432:
        /* <DEDUP_REMOVED lines=32> */
.L_x_435:
[----:B------:R-:W-:Y:S05]  /*4790*/  BSYNC B0 ;  /* 0x0000000000007941 */ /* 0x000fea0003800000 */
.L_x_434:
[----:B-1234-:R-:W2:Y:S01]  /*47a0*/  LDL R0, [R1+0xc] ;  /* 0x00000c0001007983 */ /* 0x01eea20000100800 */
[----:B------:R-:W-:Y:S01]  /*47b0*/  ISETP.NE.AND P4, PT, R11, RZ, PT ;  /* 0x000000ff0b00720c */ /* 0x000fe20003f85270 */
[----:B------:R-:W-:Y:S01]  /*47c0*/  IMAD.MOV.U32 R242, RZ, RZ, 0x7f800000 ;  /* 0x7f800000fff27424 */ /* 0x000fe200078e00ff */
[----:B------:R-:W-:Y:S01]  /*47d0*/  ISETP.NE.AND P3, PT, R22, RZ, PT ;  /* 0x000000ff1600720c */ /* 0x000fe20003f65270 */
[----:B------:R-:W0:Y:S01]  /*47e0*/  LDGDEPBAR ;  /* 0x00000000000079af */ /* 0x000e220000000000 */
[----:B------:R-:W-:Y:S01]  /*47f0*/  ISETP.NE.AND P2, PT, R12, RZ, PT ;  /* 0x000000ff0c00720c */ /* 0x000fe20003f45270 */
[----:B------:R-:W-:Y:S01]  /*4800*/  IMAD.MOV.U32 R243, RZ, RZ, 0x7f800000 ;  /* 0x7f800000fff37424 */ /* 0x000fe200078e00ff */
[----:B------:R-:W-:Y:S01]  /*4810*/  ISETP.NE.AND P0, PT, R23, RZ, PT ;  /* 0x000000ff1700720c */ /* 0x000fe20003f05270 */
[----:B------:R-:W-:Y:S01]  /*4820*/  IMAD.MOV.U32 R240, RZ, RZ, 0x7f800000 ;  /* 0x7f800000fff07424 */ /* 0x000fe200078e00ff */
[----:B------:R-:W-:Y:S01]  /*4830*/  ULDC UR25, c[0x0][0x2d0] ;  /* 0x0000b40000197ab9 */ /* 0x000fe20000000800 */
[----:B------:R-:W-:Y:S01]  /*4840*/  IMAD.MOV.U32 R241, RZ, RZ, 0x7f800000 ;  /* 0x7f800000fff17424 */ /* 0x000fe200078e00ff */
[----:B------:R-:W-:Y:S01]  /*4850*/  ULDC UR29, c[0x0][0x398] ;  /* 0x0000e600001d7ab9 */ /* 0x000fe20000000800 */
[----:B------:R-:W-:Y:S01]  /*4860*/  VIADD R2, R215, 0x2000 ;  /* 0x00002000d7027836 */ /* 0x000fe20000000000 */
[----:B------:R-:W-:Y:S01]  /*4870*/  ULDC UR28, c[0x0][0x2dc] ;  /* 0x0000b700001c7ab9 */ /* 0x000fe20000000800 */
[----:B------:R1:W5:Y:S01]  /*4880*/  @!P4 LDG.E R242, desc[UR14][R18.64] ;  /* 0x0000000e12f2c981 */ /* 0x000362000c1e1900 */
[----:B------:R-:W-:Y:S01]  /*4890*/  VIADD R3, R216, 0x2000 ;  /* 0x00002000d8037836 */ /* 0x000fe20000000000 */
[----:B------:R-:W-:-:S02]  /*48a0*/  UIADD3 UR5, UR34, UR16, URZ ;  /* 0x0000001022057290 */ /* 0x000fc4000fffe03f */
[----:B------:R1:W5:Y:S01]  /*48b0*/  @!P3 LDG.E R243, desc[UR14][R18.64+0x20] ;  /* 0x0000200e12f3b981 */ /* 0x000362000c1e1900 */
[----:B------:R-:W-:Y:S02]  /*48c0*/  IMAD.MOV.U32 R214, RZ, RZ, 0x20 ;  /* 0x00000020ffd67424 */ /* 0x000fe400078e00ff */
[----:B------:R-:W-:Y:S01]  /*48d0*/  IMAD.MOV.U32 R196, RZ, RZ, 0x40 ;  /* 0x00000040ffc47424 */ /* 0x000fe200078e00ff */
[----:B------:R1:W5:Y:S01]  /*48e0*/  @!P2 LDG.E R240, desc[UR14][R18.64+0x80] ;  /* 0x0000800e12f0a981 */ /* 0x000362000c1e1900 */
[----:B------:R-:W-:Y:S01]  /*48f0*/  IMAD.MOV.U32 R226, RZ, RZ, R217 ;  /* 0x000000ffffe27224 */ /* 0x000fe200078e00d9 */
[----:B------:R-:W-:Y:S01]  /*4900*/  CS2R R158, SRZ ;  /* 0x00000000009e7805 */ /* 0x000fe2000001ff00 */
[----:B------:R-:W-:Y:S01]  /*4910*/  IMAD.SHL.U32 R249, R244, 0x4, RZ ;  /* 0x00000004f4f97824 */ /* 0x000fe200078e00ff */
[----:B------:R1:W5:Y:S01]  /*4920*/  @!P0 LDG.E R241, desc[UR14][R20.64] ;  /* 0x0000000e14f18981 */ /* 0x000362000c1e1900 */
[----:B------:R-:W-:Y:S01]  /*4930*/  SEL R208, R2, R215, !P1 ;  /* 0x000000d702d07207 */ /* 0x000fe20004800000 */
[----:B------:R-:W-:Y:S01]  /*4940*/  UIADD3 UR5, -UR11, 0x80, UR5 ;  /* 0x000000800b057890 */ /* 0x000fe2000fffe105 */
[----:B------:R-:W-:-:S02]  /*4950*/  SEL R3, R3, R216, !P1 ;  /* 0x000000d803037207 */ /* 0x000fc40004800000 */
        /* <DEDUP_REMOVED lines=64> */
[----:B------:R-:W-:Y:S01]  /*4d60*/  ULDC UR6, c[0x0][0x394] ;  /* 0x0000e50000067ab9 */ /* 0x000fe20000000800 */
[----:B------:R-:W-:Y:S01]  /*4d70*/  LEA R209, R3, UR4, 0x1 ;  /* 0x0000000403d17c11 */ /* 0x000fe2000f8e08ff */
[----:B------:R-:W-:Y:S01]  /*4d80*/  UIADD3 UR24, UR5, -UR43, URZ ;  /* 0x8000002b05187290 */ /* 0x000fe2000fffe03f */
[----:B------:R-:W-:Y:S01]  /*4d90*/  LEA R208, R208, UR4, 0x1 ;  /* 0x00000004d0d07c11 */ /* 0x000fe2000f8e08ff */
[----:B------:R-:W-:Y:S01]  /*4da0*/  UMOV UR17, UR6 ;  /* 0x0000000600117c82 */ /* 0x000fe20008000000 */
[----:B------:R-:W-:Y:S01]  /*4db0*/  ULDC UR27, c[0x0][0x270] ;  /* 0x00009c00001b7ab9 */ /* 0x000fe20000000800 */
[----:B------:R-:W-:Y:S01]  /*4dc0*/  ULDC UR13, c[0x0][0x2ec] ;  /* 0x0000bb00000d7ab9 */ /* 0x000fe20000000800 */
[----:B--2---:R-:W-:-:S02]  /*4dd0*/  LOP3.LUT P0, RZ, R0, 0x2, RZ, 0xc0, !PT ;  /* 0x0000000200ff7812 */ /* 0x004fc4000780c0ff */
[C---:B------:R-:W-:Y:S02]  /*4de0*/  LOP3.LUT P3, RZ, R0.reuse, 0x4, RZ, 0xc0, !PT ;  /* 0x0000000400ff7812 */ /* 0x040fe4000786c0ff */
[----:B------:R-:W-:Y:S01]  /*4df0*/  LOP3.LUT P2, RZ, R0, 0x4, RZ, 0xc0, !PT ;  /* 0x0000000400ff7812 */ /* 0x000fe2000784c0ff */
[----:B------:R-:W-:Y:S01]  /*4e00*/  VIADD R0, R244, 0xffffffc0 ;  /* 0xffffffc0f4007836 */ /* 0x000fe20000000000 */
[----:B------:R-:W-:Y:S02]  /*4e10*/  SEL R214, R214, 0xffffffe0, !P0 ;  /* 0xffffffe0d6d67807 */ /* 0x000fe40004000000 */
[----:B------:R-:W-:Y:S01]  /*4e20*/  SEL R196, R196, 0xffffffc0, !P3 ;  /* 0xffffffc0c4c47807 */ /* 0x000fe20005800000 */
[----:B------:R-:W-:Y:S01]  /*4e30*/  IMAD.SHL.U32 R246, R0, 0x4, RZ ;  /* 0x0000000400f67824 */ /* 0x000fe200078e00ff */
[----:B------:R-:W-:-:S04]  /*4e40*/  SHF.R.S32.HI R2, RZ, 0x1f, R0 ;  /* 0x0000001fff027819 */ /* 0x000fc80000011400 */
[----:B-1----:R-:W-:-:S07]  /*4e50*/  SHF.L.U64.HI R247, R0, 0x2, R2 ;  /* 0x0000000200f77819 */ /* 0x002fce0000010202 */
.L_x_440:
[----:B------:R-:W0:Y:S01]  /*4e60*/  LDGDEPBAR ;  /* 0x00000000000079af */ /* 0x000e220000000000 */
[----:B------:R-:W-:Y:S01]  /*4e70*/  IMAD.IADD R0, R209, 0x1, R214 ;  /* 0x00000001d1007824 */ /* 0x000fe200078e02d6 */
[----:B------:R-:W-:Y:S01]  /*4e80*/  IADD3 R2, P0, R249, UR21, RZ ;  /* 0x00000015f9027c10 */ /* 0x000fe2000ff1e0ff */
[----:B------:R-:W-:Y:S01]  /*4e90*/  USHF.L.U32 UR8, UR12, 0x6, URZ ;  /* 0x000000060c087899 */ /* 0x000fe2000800063f */
[----:B------:R-:W-:Y:S02]  /*4ea0*/  UMOV UR7, UR58 ;  /* 0x0000003a00077c82 */ /* 0x000fe40008000000 */
[----:B------:R-:W-:Y:S01]  /*4eb0*/  IADD3.X R3, R248, UR20, RZ, P0, !PT ;  /* 0x00000014f8037c10 */ /* 0x000fe200087fe4ff */
[----:B------:R-:W-:Y:S06]  /*4ec0*/  UISETP.GE.AND UP0, UPT, UR8, UR24, UPT ;  /* 0x000000180800728c */ /* 0x000fec000bf06270 */
[----:B------:R-:W-:Y:S01]  /*4ed0*/  PLOP3.LUT P0, PT, PT, PT, UP0, 0x80, 0x0 ;  /* 0x000000000000781c */ /* 0x000fe20003f0f008 */
[----:B------:R-:W-:Y:S04]  /*4ee0*/  DEPBAR.LE SB0, 0x0 ;  /* 0x000080000000791a */ /* 0x000fe80000000000 */
[----:B------:R-:W-:Y:S06]  /*4ef0*/  BAR.SYNC.DEFER_BLOCKING 0x0 ;  /* 0x0000000000007b1d */ /* 0x000fec0000010000 */
[----:B------:R-:W-:Y:S04]  /*4f00*/  LDSM.16.M88.4 R32, [R209] ;  /* 0x00000000d120783b */ /* 0x000fe80000000200 */
[----:B------:R-:W1:Y:S04]  /*4f10*/  LDSM.16.M88.4 R16, [R211+UR4+0xc000] ;  /* 0x00c00004d310783b */ /* 0x000e680008000200 */
[----:B------:R-:W2:Y:S04]  /*4f20*/  LDSM.16.M88.4 R28, [R209+0x1000] ;  /* 0x00100000d11c783b */ /* 0x000ea80000000200 */
[----:B------:R-:W3:Y:S04]  /*4f30*/  LDSM.16.M88.4 R164, [R211+UR4+0xc800] ;  /* 0x00c80004d3a4783b */ /* 0x000ee80008000200 */
[----:B------:R-:W-:Y:S04]  /*4f40*/  LDSM.16.M88.4 R168, [R0] ;  /* 0x0000000000a8783b */ /* 0x000fe80000000200 */
[----:B------:R-:W4:Y:S04]  /*4f50*/  LDSM.16.M88.4 R172, [R210] ;  /* 0x00000000d2ac783b */ /* 0x000f280000000200 */
[----:B------:R-:W4:Y:S04]  /*4f60*/  LDSM.16.M88.4 R176, [R0+0x1000] ;  /* 0x0010000000b0783b */ /* 0x000f280000000200 */
[----:B------:R-:W4:Y:S04]  /*4f70*/  LDSM.16.M88.4 R180, [R210+0x800] ;  /* 0x00080000d2b4783b */ /* 0x000f280000000200 */
[----:B------:R-:W-:Y:S04]  /*4f80*/  LDSM.16.M88.4 R184, [R213] ;  /* 0x00000000d5b8783b */ /* 0x000fe80000000200 */
[----:B------:R-:W-:Y:S04]  /*4f90*/  LDSM.16.M88.4 R192, [R213+0x800] ;  /* 0x00080000d5c0783b */ /* 0x000fe80000000200 */
[----:B-----5:R-:W5:Y:S01]  /*4fa0*/  LDG.E R199, desc[UR14][R2.64] ;  /* 0x0000000e02c77981 */ /* 0x020f62000c1e1900 */
[-C--:B-1----:R-:W-:Y:S03]  /*4fb0*/  HMMA.16816.F32 R4, R32, R16.reuse, RZ ;  /* 0x000000102004723c */ /* 0x082fe600000018ff */
[----:B------:R-:W5:Y:S04]  /*4fc0*/  LDG.E R200, desc[UR14][R2.64+0x20] ;  /* 0x0000200e02c87981 */ /* 0x000f68000c1e1900 */
[----:B------:R-:W5:Y:S01]  /*4fd0*/  LDG.E R198, desc[UR14][R2.64+0x80] ;  /* 0x0000800e02c67981 */ /* 0x000f62000c1e1900 */
[C---:B--2---:R-:W-:Y:S03]  /*4fe0*/  HMMA.16816.F32 R8, R28.reuse, R16, RZ ;  /* 0x000000101c08723c */ /* 0x044fe600000018ff */
[----:B------:R1:W5:Y:S03]  /*4ff0*/  LDG.E R197, desc[UR14][R2.64+0xa0] ;  /* 0x0000a00e02c57981 */ /* 0x000366000c1e1900 */
[-C--:B------:R-:W-:Y:S06]  /*5000*/  HMMA.16816.F32 R12, R28, R18.reuse, RZ ;  /* 0x000000121c0c723c */ /* 0x080fec00000018ff */
[C---:B------:R-:W-:Y:S06]  /*5010*/  HMMA.16816.F32 R16, R32.reuse, R18, RZ ;  /* 0x000000122010723c */ /* 0x040fec00000018ff */
[-C--:B---3--:R-:W-:Y:S06]  /*5020*/  HMMA.16816.F32 R20, R32, R164.reuse, RZ ;  /* 0x000000a42014723c */ /* 0x088fec00000018ff */
[C---:B------:R-:W-:Y:S02]  /*5030*/  HMMA.16816.F32 R24, R28.reuse, R164, RZ ;  /* 0x000000a41c18723c */ /* 0x040fe400000018ff */
[--C-:B-1----:R-:W-:Y:S04]  /*5040*/  IMAD.IADD R3, R209, 0x1, R196.reuse ;  /* 0x00000001d1037824 */ /* 0x102fe800078e02c4 */
[-C--:B------:R-:W-:Y:S01]  /*5050*/  HMMA.16816.F32 R28, R28, R166.reuse, RZ ;  /* 0x000000a61c1c723c */ /* 0x080fe200000018ff */
[----:B------:R-:W-:Y:S01]  /*5060*/  IMAD.IADD R2, R0, 0x1, R196 ;  /* 0x0000000100027824 */ /* 0x000fe200078e02c4 */
[----:B------:R-:W-:Y:S04]  /*5070*/  LDSM.16.M88.4 R188, [R3+0x1000] ;  /* 0x0010000003bc783b */ /* 0x000fe80000000200 */
[----:B------:R-:W-:Y:S01]  /*5080*/  HMMA.16816.F32 R32, R32, R166, RZ ;  /* 0x000000a62020723c */ /* 0x000fe200000018ff */
[----:B------:R-:W1:Y:S05]  /*5090*/  LDSM.16.M88.4 R164, [R3] ;  /* 0x0000000003a4783b */ /* 0x000e6a0000000200 */
[-C--:B----4-:R-:W-:Y:S06]  /*50a0*/  HMMA.16816.F32 R4, R168, R172.reuse, R4 ;  /* 0x000000aca804723c */ /* 0x090fec0000001804 */
[C---:B------:R-:W-:Y:S06]  /*50b0*/  HMMA.16816.F32 R8, R176.reuse, R172, R8 ;  /* 0x000000acb008723c */ /* 0x040fec0000001808 */
[-C--:B------:R-:W-:Y:S06]  /*50c0*/  HMMA.16816.F32 R12, R176, R174.reuse, R12 ;  /* 0x000000aeb00c723c */ /* 0x080fec000000180c */
[C---:B------:R-:W-:Y:S01]  /*50d0*/  HMMA.16816.F32 R16, R168.reuse, R174, R16 ;  /* 0x000000aea810723c */ /* 0x040fe20000001810 */
[----:B------:R-:W-:Y:S05]  /*50e0*/  LDSM.16.M88.4 R172, [R212] ;  /* 0x00000000d4ac783b */ /* 0x000fea0000000200 */
[-C--:B------:R-:W-:Y:S06]  /*50f0*/  HMMA.16816.F32 R20, R168, R180.reuse, R20 ;  /* 0x000000b4a814723c */ /* 0x080fec0000001814 */
[C---:B------:R-:W-:Y:S06]  /*5100*/  HMMA.16816.F32 R24, R176.reuse, R180, R24 ;  /* 0x000000b4b018723c */ /* 0x040fec0000001818 */
[-C--:B------:R-:W-:Y:S01]  /*5110*/  HMMA.16816.F32 R28, R176, R182.reuse, R28 ;  /* 0x000000b6b01c723c */ /* 0x080fe2000000181c */
[----:B------:R-:W-:Y:S05]  /*5120*/  LDSM.16.M88.4 R176, [R2+0x1000] ;  /* 0x0010000002b0783b */ /* 0x000fea0000000200 */
[----:B------:R-:W-:Y:S01]  /*5130*/  HMMA.16816.F32 R32, R168, R182, R32 ;  /* 0x000000b6a820723c */ /* 0x000fe20000001820 */
[----:B------:R-:W2:Y:S04]  /*5140*/  LDSM.16.M88.4 R168, [R2] ;  /* 0x0000000002a8783b */ /* 0x000ea80000000200 */
[----:B------:R-:W3:Y:S01]  /*5150*/  LDSM.16.M88.4 R180, [R212+0x800] ;  /* 0x00080000d4b4783b */ /* 0x000ee20000000200 */
[-C--:B-1----:R-:W-:Y:S06]  /*5160*/  HMMA.16816.F32 R4, R164, R184.reuse, R4 ;  /* 0x000000b8a404723c */ /* 0x082fec0000001804 */
[C---:B------:R-:W-:Y:S06]  /*5170*/  HMMA.16816.F32 R8, R188.reuse, R184, R8 ;  /* 0x000000b8bc08723c */ /* 0x040fec0000001808 */
[-C--:B------:R-:W-:Y:S06]  /*5180*/  HMMA.16816.F32 R12, R188, R186.reuse, R12 ;  /* 0x000000babc0c723c */ /* 0x080fec000000180c */
[C---:B------:R-:W-:Y:S01]  /*5190*/  HMMA.16816.F32 R16, R164.reuse, R186, R16 ;  /* 0x000000baa410723c */ /* 0x040fe20000001810 */
[----:B------:R-:W-:Y:S05]  /*51a0*/  LDSM.16.M88.4 R184, [R211+UR4+0x10000] ;  /* 0x01000004d3b8783b */ /* 0x000fea0008000200 */
[-C--:B------:R-:W-:Y:S06]  /*51b0*/  HMMA.16816.F32 R20, R164, R192.reuse, R20 ;  /* 0x000000c0a414723c */ /* 0x080fec0000001814 */
[C---:B------:R-:W-:Y:S06]  /*51c0*/  HMMA.16816.F32 R24, R188.reuse, R192, R24 ;  /* 0x000000c0bc18723c */ /* 0x040fec0000001818 */
[-C--:B------:R-:W-:Y:S01]  /*51d0*/  HMMA.16816.F32 R28, R188, R194.reuse, R28 ;  /* 0x000000c2bc1c723c */ /* 0x080fe2000000181c */
[----:B------:R-:W-:Y:S05]  /*51e0*/  LDSM.16.M88.4 R188, [R209+0x3000] ;  /* 0x00300000d1bc783b */ /* 0x000fea0000000200 */
[----:B------:R-:W-:Y:S01]  /*51f0*/  HMMA.16816.F32 R32, R164, R194, R32 ;  /* 0x000000c2a420723c */ /* 0x000fe20000001820 */
[----:B------:R-:W1:Y:S04]  /*5200*/  LDSM.16.M88.4 R164, [R209+0x2000] ;  /* 0x00200000d1a4783b */ /* 0x000e680000000200 */
[----:B------:R-:W4:Y:S01]  /*5210*/  LDSM.16.M88.4 R192, [R211+UR4+0x10800] ;  /* 0x01080004d3c0783b */ /* 0x000f220008000200 */
[-C--:B--2---:R-:W-:Y:S06]  /*5220*/  HMMA.16816.F32 R4, R168, R172.reuse, R4 ;  /* 0x000000aca804723c */ /* 0x084fec0000001804 */
[C---:B------:R-:W-:Y:S06]  /*5230*/  HMMA.16816.F32 R8, R176.reuse, R172, R8 ;  /* 0x000000acb008723c */ /* 0x040fec0000001808 */
[-C--:B------:R-:W-:Y:S06]  /*5240*/  HMMA.16816.F32 R12, R176, R174.reuse, R12 ;  /* 0x000000aeb00c723c */ /* 0x080fec000000180c */
[C---:B------:R-:W-:Y:S01]  /*5250*/  HMMA.16816.F32 R16, R168.reuse, R174, R16 ;  /* 0x000000aea810723c */ /* 0x040fe20000001810 */
[----:B------:R-:W-:Y:S05]  /*5260*/  LDSM.16.M88.4 R172, [R210+0x4000] ;  /* 0x00400000d2ac783b */ /* 0x000fea0000000200 */
[-C--:B---3--:R-:W-:Y:S06]  /*5270*/  HMMA.16816.F32 R20, R168, R180.reuse, R20 ;  /* 0x000000b4a814723c */ /* 0x088fec0000001814 */
[C---:B------:R-:W-:Y:S06]  /*5280*/  HMMA.16816.F32 R24, R176.reuse, R180, R24 ;  /* 0x000000b4b018723c */ /* 0x040fec0000001818 */
[-C--:B------:R-:W-:Y:S01]  /*5290*/  HMMA.16816.F32 R28, R176, R182.reuse, R28 ;  /* 0x000000b6b01c723c */ /* 0x080fe2000000181c */
[----:B------:R-:W-:Y:S05]  /*52a0*/  LDSM.16.M88.4 R176, [R0+0x3000] ;  /* 0x0030000000b0783b */ /* 0x000fea0000000200 */
[----:B------:R-:W-:Y:S01]  /*52b0*/  HMMA.16816.F32 R32, R168, R182, R32 ;  /* 0x000000b6a820723c */ /* 0x000fe20000001820 */
[----:B------:R-:W2:Y:S04]  /*52c0*/  LDSM.16.M88.4 R168, [R0+0x2000] ;  /* 0x0020000000a8783b */ /* 0x000ea80000000200 */
[----:B------:R-:W3:Y:S01]  /*52d0*/  LDSM.16.M88.4 R180, [R210+0x4800] ;  /* 0x00480000d2b4783b */ /* 0x000ee20000000200 */
[-C--:B-1----:R-:W-:Y:S06]  /*52e0*/  HMMA.16816.F32 R4, R164, R184.reuse, R4 ;  /* 0x000000b8a404723c */ /* 0x082fec0000001804 */
[C---:B------:R-:W-:Y:S06]  /*52f0*/  HMMA.16816.F32 R8, R188.reuse, R184, R8 ;  /* 0x000000b8bc08723c */ /* 0x040fec0000001808 */
[-C--:B------:R-:W-:Y:S06]  /*5300*/  HMMA.16816.F32 R12, R188, R186.reuse, R12 ;  /* 0x000000babc0c723c */ /* 0x080fec000000180c */
[C---:B------:R-:W-:Y:S01]  /*5310*/  HMMA.16816.F32 R16, R164.reuse, R186, R16 ;  /* 0x000000baa410723c */ /* 0x040fe20000001810 */
[----:B------:R-:W-:Y:S05]  /*5320*/  LDSM.16.M88.4 R184, [R213+0x4000] ;  /* 0x00400000d5b8783b */ /* 0x000fea0000000200 */
[-C--:B----4-:R-:W-:Y:S06]  /*5330*/  HMMA.16816.F32 R20, R164, R192.reuse, R20 ;  /* 0x000000c0a414723c */ /* 0x090fec0000001814 */
[C---:B------:R-:W-:Y:S06]  /*5340*/  HMMA.16816.F32 R24, R188.reuse, R192, R24 ;  /* 0x000000c0bc18723c */ /* 0x040fec0000001818 */
[-C--:B------:R-:W-:Y:S01]  /*5350*/  HMMA.16816.F32 R28, R188, R194.reuse, R28 ;  /* 0x000000c2bc1c723c */ /* 0x080fe2000000181c */
[----:B------:R-:W-:Y:S05]  /*5360*/  LDSM.16.M88.4 R188, [R3+0x3000] ;  /* 0x0030000003bc783b */ /* 0x000fea0000000200 */
[----:B------:R-:W-:Y:S01]  /*5370*/  HMMA.16816.F32 R32, R164, R194, R32 ;  /* 0x000000c2a420723c */ /* 0x000fe20000001820 */
[----:B------:R-:W1:Y:S04]  /*5380*/  LDSM.16.M88.4 R164, [R3+0x2000] ;  /* 0x0020000003a4783b */ /* 0x000e680000000200 */
[----:B------:R-:W4:Y:S01]  /*5390*/  LDSM.16.M88.4 R192, [R213+0x4800] ;  /* 0x00480000d5c0783b */ /* 0x000f220000000200 */
        /* <DEDUP_REMOVED lines=15> */
[C---:B------:R-:W-:Y:S06]  /*5490*/  HMMA.16816.F32 R16, R164.reuse, R186, R16 ;  /* 0x000000baa410723c */ /* 0x040fec0000001810 */
[-C--:B----4-:R-:W-:Y:S06]  /*54a0*/  HMMA.16816.F32 R20, R164, R192.reuse, R20 ;  /* 0x000000c0a414723c */ /* 0x090fec0000001814 */
[C---:B------:R-:W-:Y:S06]  /*54b0*/  HMMA.16816.F32 R24, R188.reuse, R192, R24 ;  /* 0x000000c0bc18723c */ /* 0x040fec0000001818 */
[-C--:B------:R-:W-:Y:S06]  /*54c0*/  HMMA.16816.F32 R28, R188, R194.reuse, R28 ;  /* 0x000000c2bc1c723c */ /* 0x080fec000000181c */
[----:B------:R-:W-:Y:S06]  /*54d0*/  HMMA.16816.F32 R32, R164, R194, R32 ;  /* 0x000000c2a420723c */ /* 0x000fec0000001820 */
[-C--:B--2---:R-:W-:Y:S06]  /*54e0*/  HMMA.16816.F32 R4, R168, R172.reuse, R4 ;  /* 0x000000aca804723c */ /* 0x084fec0000001804 */
[C---:B------:R-:W-:Y:S06]  /*54f0*/  HMMA.16816.F32 R8, R176.reuse, R172, R8 ;  /* 0x000000acb008723c */ /* 0x040fec0000001808 */
[-C--:B------:R-:W-:Y:S06]  /*5500*/  HMMA.16816.F32 R12, R176, R174.reuse, R12 ;  /* 0x000000aeb00c723c */ /* 0x080fec000000180c */
[C---:B------:R-:W-:Y:S06]  /*5510*/  HMMA.16816.F32 R16, R168.reuse, R174, R16 ;  /* 0x000000aea810723c */ /* 0x040fec0000001810 */
[-C--:B---3--:R-:W-:Y:S06]  /*5520*/  HMMA.16816.F32 R20, R168, R180.reuse, R20 ;  /* 0x000000b4a814723c */ /* 0x088fec0000001814 */
[C---:B------:R-:W-:Y:S06]  /*5530*/  HMMA.16816.F32 R24, R176.reuse, R180, R24 ;  /* 0x000000b4b018723c */ /* 0x040fec0000001818 */
[-C--:B------:R-:W-:Y:S06]  /*5540*/  HMMA.16816.F32 R28, R176, R182.reuse, R28 ;  /* 0x000000b6b01c723c */ /* 0x080fec000000181c */
[----:B------:R-:W-:Y:S01]  /*5550*/  HMMA.16816.F32 R32, R168, R182, R32 ;  /* 0x000000b6a820723c */ /* 0x000fe20000001820 */
[----:B------:R-:W-:Y:S11]  /*5560*/  @!UPT UIADD3 URZ, URZ, URZ, URZ ;  /* 0x0000003f3f3ff290 */ /* 0x000ff6000fffe03f */
[----:B------:R-:W-:Y:S01]  /*5570*/  @!UPT UIADD3 URZ, URZ, URZ, URZ ;  /* 0x0000003f3f3ff290 */ /* 0x000fe2000fffe03f */
[----:B------:R-:W-:Y:S11]  /*5580*/  @!P0 BRA `(.L_x_436) ;  /* 0x0000000000308947 */ /* 0x000ff60003800000 */
[----:B------:R-:W-:Y:S02]  /*5590*/  USHF.L.U32 UR5, UR23, 0x7, URZ ;  /* 0x0000000717057899 */ /* 0x000fe4000800063f */
[----:B------:R-:W-:Y:S02]  /*55a0*/  UIADD3 UR9, UR8, 0x40, URZ ;  /* 0x0000004008097890 */ /* 0x000fe4000fffe03f */
[----:B------:R-:W-:Y:S02]  /*55b0*/  UIADD3 UR6, UR5, UR16, URZ ;  /* 0x0000001005067290 */ /* 0x000fe4000fffe03f */
[----:B------:R-:W-:Y:S02]  /*55c0*/  UIADD3 UR7, UR5, 0x80, URZ ;  /* 0x0000008005077890 */ /* 0x000fe4000fffe03f */
[----:B------:R-:W-:Y:S04]  /*55d0*/  UIADD3 UR5, UR17, UR6, -UR11 ;  /* 0x0000000611057290 */ /* 0x000fe8000fffe80b */
[----:B------:R-:W-:Y:S01]  /*55e0*/  UISETP.GE.AND UP0, UPT, UR9, UR5, UPT ;  /* 0x000000050900728c */ /* 0x000fe2000bf06270 */
[----:B------:R-:W-:Y:S01]  /*55f0*/  IMAD.U32 R0, RZ, RZ, UR7 ;  /* 0x00000007ff007e24 */ /* 0x000fe2000f8e00ff */
[----:B------:R-:W-:Y:S04]  /*5600*/  UMOV UR7, UR17 ;  /* 0x0000001100077c82 */ /* 0x000fe80008000000 */
[----:B------:R-:W-:Y:S02]  /*5610*/  ISETP.LT.AND P0, PT, R0, UR11, PT ;  /* 0x0000000b00007c0c */ /* 0x000fe4000bf01270 */
[----:B------:R-:W-:Y:S11]  /*5620*/  PLOP3.LUT P1, PT, PT, PT, UP0, 0x80, 0x0 ;  /* 0x000000000000781c */ /* 0x000ff60003f2f008 */
[----:B------:R-:W-:Y:S02]  /*5630*/  @!UPT UIADD3 URZ, URZ, URZ, URZ ;  /* 0x0000003f3f3ff290 */ /* 0x000fe4000fffe03f */
[----:B------:R-:W-:Y:S05]  /*5640*/  @!P1 BRA P0, `(.L_x_437) ;  /* 0x0000000800009947 */ /* 0x000fea0000000000 */
.L_x_436:
[----:B------:R-:W-:Y:S01]  /*5650*/  UIADD3 UR5, UR11, 0x1, -UR16 ;  /* 0x000000010b057890 */ /* 0x000fe2000fffe810 */
[----:B------:R-:W-:Y:S01]  /*5660*/  IMAD.U32 R0, RZ, RZ, UR23 ;  /* 0x00000017ff007e24 */ /* 0x000fe2000f8e00ff */
[----:B------:R-:W-:Y:S01]  /*5670*/  UIADD3 UR6, -UR7, UR11, -UR16 ;  /* 0x0000000b07067290 */ /* 0x000fe2000fffe910 */
[----:B------:R-:W-:Y:S01]  /*5680*/  VIADD R164, R244, UR8 ;  /* 0x00000008f4a47c36 */ /* 0x000fe20008000000 */
[----:B------:R-:W-:Y:S01]  /*5690*/  UIADD3 UR5, UR5, UR29, URZ ;  /* 0x0000001d05057290 */ /* 0x000fe2000fffe03f */
[----:B------:R-:W-:Y:S01]  /*56a0*/  IMAD R0, R0, 0x80, R252 ;  /* 0x0000008000007824 */ /* 0x000fe200078e02fc */
[----:B------:R-:W-:Y:S01]  /*56b0*/  UMOV UR17, UR7 ;  /* 0x0000000700117c82 */ /* 0x000fe20008000000 */
[C---:B------:R-:W-:Y:S01]  /*56c0*/  VIADD R165, R164.reuse, 0x20 ;  /* 0x00000020a4a57836 */ /* 0x040fe20000000000 */
[----:B------:R-:W-:Y:S01]  /*56d0*/  VIADDMNMX R3, R164, UR6, RZ, !PT ;  /* 0x00000006a4037c46 */ /* 0x000fe2000f8001ff */
[C---:B------:R-:W-:Y:S02]  /*56e0*/  VIADD R172, R0.reuse, 0x1 ;  /* 0x0000000100ac7836 */ /* 0x040fe40000000000 */
[----:B------:R-:W-:Y:S01]  /*56f0*/  IMAD.U32 R2, RZ, RZ, UR5 ;  /* 0x00000005ff027e24 */ /* 0x000fe2000f8e00ff */
[CC--:B------:R-:W-:Y:S01]  /*5700*/  ISETP.GE.AND P1, PT, R0.reuse, R3.reuse, PT ;  /* 0x000000030000720c */ /* 0x0c0fe20003f26270 */
[----:B------:R-:W-:Y:S01]  /*5710*/  VIADD R171, R0, 0x8 ;  /* 0x0000000800ab7836 */ /* 0x000fe20000000000 */
[-C--:B------:R-:W-:Y:S01]  /*5720*/  ISETP.GE.AND P0, PT, R172, R3.reuse, PT ;  /* 0x00000003ac00720c */ /* 0x080fe20003f06270 */
[----:B------:R-:W-:Y:S01]  /*5730*/  VIADD R170, R0, 0x9 ;  /* 0x0000000900aa7836 */ /* 0x000fe20000000000 */
[----:B------:R-:W-:Y:S01]  /*5740*/  VIADDMNMX R2, R164, R2, UR11, PT ;  /* 0x0000000ba4027e46 */ /* 0x000fe2000b800102 */
[C---:B------:R-:W-:Y:S01]  /*5750*/  VIADD R169, R0.reuse, 0x10 ;  /* 0x0000001000a97836 */ /* 0x040fe20000000000 */
[-C--:B------:R-:W-:Y:S01]  /*5760*/  ISETP.GE.AND P6, PT, R171, R3.reuse, PT ;  /* 0x00000003ab00720c */ /* 0x080fe20003fc6270 */
[C---:B------:R-:W-:Y:S01]  /*5770*/  VIADD R168, R0.reuse, 0x11 ;  /* 0x0000001100a87836 */ /* 0x040fe20000000000 */
[CC--:B------:R-:W-:Y:S01]  /*5780*/  ISETP.GE.OR P1, PT, R0.reuse, R2.reuse, !P1 ;  /* 0x000000020000720c */ /* 0x0c0fe20004f26670 */
[----:B------:R-:W-:Y:S01]  /*5790*/  VIADD R167, R0, 0x18 ;  /* 0x0000001800a77836 */ /* 0x000fe20000000000 */
[-C--:B------:R-:W-:Y:S01]  /*57a0*/  ISETP.GE.OR P0, PT, R172, R2.reuse, !P0 ;  /* 0x00000002ac00720c */ /* 0x080fe20004706670 */
[----:B------:R-:W-:Y:S01]  /*57b0*/  VIADD R166, R0, 0x19 ;  /* 0x0000001900a67836 */ /* 0x000fe20000000000 */
[----:B------:R-:W-:Y:S01]  /*57c0*/  FSEL R4, R4, -INF , !P1 ;  /* 0xff80000004047808 */ /* 0x000fe20004800000 */
[----:B------:R-:W-:Y:S01]  /*57d0*/  IMAD.U32 R174, RZ, RZ, UR5 ;  /* 0x00000005ffae7e24 */ /* 0x000fe2000f8e00ff */
[----:B------:R-:W-:Y:S01]  /*57e0*/  FSEL R5, R5, -INF , !P0 ;  /* 0xff80000005057808 */ /* 0x000fe20004000000 */
[----:B------:R-:W-:Y:S01]  /*57f0*/  IMAD.U32 R173, RZ, RZ, UR5 ;  /* 0x00000005ffad7e24 */ /* 0x000fe2000f8e00ff */
[-C--:B------:R-:W-:Y:S02]  /*5800*/  ISETP.GE.AND P5, PT, R170, R3.reuse, PT ;  /* 0x00000003aa00720c */ /* 0x080fe40003fa6270 */
[-C--:B------:R-:W-:Y:S02]  /*5810*/  ISETP.GE.AND P4, PT, R169, R3.reuse, PT ;  /* 0x00000003a900720c */ /* 0x080fe40003f86270 */
[-C--:B------:R-:W-:Y:S02]  /*5820*/  ISETP.GE.AND P3, PT, R168, R3.reuse, PT ;  /* 0x00000003a800720c */ /* 0x080fe40003f66270 */
[-C--:B------:R-:W-:Y:S02]  /*5830*/  ISETP.GE.AND P1, PT, R167, R3.reuse, PT ;  /* 0x00000003a700720c */ /* 0x080fe40003f26270 */
[----:B------:R-:W-:Y:S01]  /*5840*/  ISETP.GE.AND P0, PT, R166, R3, PT ;  /* 0x00000003a600720c */ /* 0x000fe20003f06270 */
[----:B------:R-:W-:Y:S01]  /*5850*/  VIADD R3, R164, 0x8 ;  /* 0x00000008a4037836 */ /* 0x000fe20000000000 */
[-C--:B------:R-:W-:Y:S02]  /*5860*/  ISETP.GE.OR P6, PT, R171, R2.reuse, !P6 ;  /* 0x00000002ab00720c */ /* 0x080fe400077c6670 */
[-C--:B------:R-:W-:Y:S02]  /*5870*/  ISETP.GE.OR P5, PT, R170, R2.reuse, !P5 ;  /* 0x00000002aa00720c */ /* 0x080fe40006fa6670 */
[-C--:B------:R-:W-:Y:S02]  /*5880*/  ISETP.GE.OR P4, PT, R169, R2.reuse, !P4 ;  /* 0x00000002a900720c */ /* 0x080fe40006786670 */
[-C--:B------:R-:W-:Y:S02]  /*5890*/  ISETP.GE.OR P3, PT, R168, R2.reuse, !P3 ;  /* 0x00000002a800720c */ /* 0x080fe40005f66670 */
[-C--:B------:R-:W-:Y:S02]  /*58a0*/  ISETP.GE.OR P1, PT, R167, R2.reuse, !P1 ;  /* 0x00000002a700720c */ /* 0x080fe40004f26670 */
[----:B------:R-:W-:Y:S01]  /*58b0*/  ISETP.GE.OR P0, PT, R166, R2, !P0 ;  /* 0x00000002a600720c */ /* 0x000fe20004706670 */
[----:B------:R-:W-:Y:S01]  /*58c0*/  IMAD.U32 R2, RZ, RZ, UR5 ;  /* 0x00000005ff027e24 */ /* 0x000fe2000f8e00ff */
[----:B------:R-:W-:Y:S02]  /*58d0*/  VIADDMNMX R3, R3, UR6, RZ, !PT ;  /* 0x0000000603037c46 */ /* 0x000fe4000f8001ff */
[----:B------:R-:W-:Y:S02]  /*58e0*/  FSEL R16, R16, -INF , !P6 ;  /* 0xff80000010107808 */ /* 0x000fe40007000000 */
[--C-:B------:R-:W-:Y:S02]  /*58f0*/  IADD3 R2, R2, 0x8, R164.reuse ;  /* 0x0000000802027810 */ /* 0x100fe40007ffe0a4 */
[----:B------:R-:W-:Y:S02]  /*5900*/  FSEL R17, R17, -INF , !P5 ;  /* 0xff80000011117808 */ /* 0x000fe40006800000 */
[-C--:B------:R-:W-:Y:S02]  /*5910*/  ISETP.GE.AND P6, PT, R0, R3.reuse, PT ;  /* 0x000000030000720c */ /* 0x080fe40003fc6270 */
[-C--:B------:R-:W-:Y:S02]  /*5920*/  ISETP.GE.AND P5, PT, R172, R3.reuse, PT ;  /* 0x00000003ac00720c */ /* 0x080fe40003fa6270 */
[----:B------:R-:W-:Y:S02]  /*5930*/  VIMNMX R2, R2, UR11, PT ;  /* 0x0000000b02027c48 */ /* 0x000fe4000bfe0100 */
        /* <DEDUP_REMOVED lines=8> */
[-C--:B------:R-:W-:Y:S02]  /*59c0*/  ISETP.GE.OR P6, PT, R0, R2.reuse, !P6 ;  /* 0x000000020000720c */ /* 0x080fe400077c6670 */
[-C--:B------:R-:W-:Y:S02]  /*59d0*/  ISETP.GE.OR P5, PT, R172, R2.reuse, !P5 ;  /* 0x00000002ac00720c */ /* 0x080fe40006fa6670 */
[-C--:B------:R-:W-:Y:S02]  /*59e0*/  ISETP.GE.OR P4, PT, R171, R2.reuse, !P4 ;  /* 0x00000002ab00720c */ /* 0x080fe40006786670 */
[-C--:B------:R-:W-:Y:S02]  /*59f0*/  ISETP.GE.OR P3, PT, R170, R2.reuse, !P3 ;  /* 0x00000002aa00720c */ /* 0x080fe40005f66670 */
[-C--:B------:R-:W-:Y:S02]  /*5a00*/  ISETP.GE.OR P1, PT, R169, R2.reuse, !P1 ;  /* 0x00000002a900720c */ /* 0x080fe40004f26670 */
[-C--:B------:R-:W-:Y:S02]  /*5a10*/  ISETP.GE.OR P0, PT, R168, R2.reuse, !P0 ;  /* 0x00000002a800720c */ /* 0x080fe40004706670 */
[--C-:B------:R-:W-:Y:S02]  /*5a20*/  IADD3 R174, R174, 0x20, R164.reuse ;  /* 0x00000020aeae7810 */ /* 0x100fe40007ffe0a4 */
[----:B------:R-:W-:Y:S02]  /*5a30*/  VIADDMNMX R165, R165, UR6, RZ, !PT ;  /* 0x00000006a5a57c46 */ /* 0x000fe4000f8001ff */
[----:B------:R-:W-:Y:S02]  /*5a40*/  FSEL R6, R6, -INF , !P6 ;  /* 0xff80000006067808 */ /* 0x000fe40007000000 */
[----:B------:R-:W-:Y:S02]  /*5a50*/  FSEL R7, R7, -INF , !P5 ;  /* 0xff80000007077808 */ /* 0x000fe40006800000 */
[-C--:B------:R-:W-:Y:S02]  /*5a60*/  ISETP.GE.AND P6, PT, R167, R3.reuse, PT ;  /* 0x00000003a700720c */ /* 0x080fe40003fc6270 */
[----:B------:R-:W-:Y:S01]  /*5a70*/  ISETP.GE.AND P5, PT, R166, R3, PT ;  /* 0x00000003a600720c */ /* 0x000fe20003fa6270 */
[----:B------:R-:W-:Y:S01]  /*5a80*/  VIADD R3, R164, 0x28 ;  /* 0x00000028a4037836 */ /* 0x000fe20000000000 */
[----:B------:R-:W-:Y:S02]  /*5a90*/  IADD3 R173, R173, 0x28, R164 ;  /* 0x00000028adad7810 */ /* 0x000fe40007ffe0a4 */
[----:B------:R-:W-:Y:S02]  /*5aa0*/  FSEL R18, R18, -INF , !P4 ;  /* 0xff80000012127808 */ /* 0x000fe40006000000 */
[----:B------:R-:W-:Y:S02]  /*5ab0*/  FSEL R19, R19, -INF , !P3 ;  /* 0xff80000013137808 */ /* 0x000fe40005800000 */
[----:B------:R-:W-:Y:S02]  /*5ac0*/  FSEL R22, R22, -INF , !P1 ;  /* 0xff80000016167808 */ /* 0x000fe40004800000 */
[----:B------:R-:W-:Y:S02]  /*5ad0*/  FSEL R23, R23, -INF , !P0 ;  /* 0xff80000017177808 */ /* 0x000fe40004000000 */
[-C--:B------:R-:W-:Y:S02]  /*5ae0*/  ISETP.GE.AND P4, PT, R0, R165.reuse, PT ;  /* 0x000000a50000720c */ /* 0x080fe40003f86270 */
[-C--:B------:R-:W-:Y:S02]  /*5af0*/  ISETP.GE.AND P3, PT, R172, R165.reuse, PT ;  /* 0x000000a5ac00720c */ /* 0x080fe40003f66270 */
[-C--:B------:R-:W-:Y:S02]  /*5b00*/  ISETP.GE.AND P1, PT, R171, R165.reuse, PT ;  /* 0x000000a5ab00720c */ /* 0x080fe40003f26270 */
[----:B------:R-:W-:Y:S02]  /*5b10*/  VIMNMX R164, R174, UR11, PT ;  /* 0x0000000baea47c48 */ /* 0x000fe4000bfe0100 */
[-C--:B------:R-:W-:Y:S02]  /*5b20*/  ISETP.GE.AND P0, PT, R170, R165.reuse, PT ;  /* 0x000000a5aa00720c */ /* 0x080fe40003f06270 */
[-C--:B------:R-:W-:Y:S02]  /*5b30*/  ISETP.GE.OR P6, PT, R167, R2.reuse, !P6 ;  /* 0x00000002a700720c */ /* 0x080fe400077c6670 */
[----:B------:R-:W-:Y:S02]  /*5b40*/  ISETP.GE.OR P5, PT, R166, R2, !P5 ;  /* 0x00000002a600720c */ /* 0x000fe40006fa6670 */
[-C--:B------:R-:W-:Y:S02]  /*5b50*/  ISETP.GE.OR P4, PT, R0, R164.reuse, !P4 ;  /* 0x000000a40000720c */ /* 0x080fe40006786670 */
[-C--:B------:R-:W-:Y:S02]  /*5b60*/  ISETP.GE.OR P3, PT, R172, R164.reuse, !P3 ;  /* 0x000000a4ac00720c */ /* 0x080fe40005f66670 */
[-C--:B------:R-:W-:Y:S02]  /*5b70*/  ISETP.GE.OR P1, PT, R171, R164.reuse, !P1 ;  /* 0x000000a4ab00720c */ /* 0x080fe40004f26670 */
[-C--:B------:R-:W-:Y:S02]  /*5b80*/  ISETP.GE.OR P0, PT, R170, R164.reuse, !P0 ;  /* 0x000000a4aa00720c */ /* 0x080fe40004706670 */
[----:B------:R-:W-:Y:S02]  /*5b90*/  VIADDMNMX R3, R3, UR6, RZ, !PT ;  /* 0x0000000603037c46 */ /* 0x000fe4000f8001ff */
        /* <DEDUP_REMOVED lines=9> */
[----:B------:R-:W-:Y:S02]  /*5c30*/  ISETP.GE.AND P3, PT, R166, R165, PT ;  /* 0x000000a5a600720c */ /* 0x000fe40003f66270 */
[-C--:B------:R-:W-:Y:S02]  /*5c40*/  ISETP.GE.AND P1, PT, R0, R3.reuse, PT ;  /* 0x000000030000720c */ /* 0x080fe40003f26270 */
[-C--:B------:R-:W-:Y:S02]  /*5c50*/  ISETP.GE.AND P0, PT, R172, R3.reuse, PT ;  /* 0x00000003ac00720c */ /* 0x080fe40003f06270 */
[----:B------:R-:W-:Y:S02]  /*5c60*/  VIMNMX R2, R173, UR11, PT ;  /* 0x0000000bad027c48 */ /* 0x000fe4000bfe0100 */
[-C--:B------:R-:W-:Y:S02]  /*5c70*/  ISETP.GE.OR P6, PT, R169, R164.reuse, !P6 ;  /* 0x000000a4a900720c */ /* 0x080fe400077c6670 */
[-C--:B------:R-:W-:Y:S02]  /*5c80*/  ISETP.GE.OR P5, PT, R168, R164.reuse, !P5 ;  /* 0x000000a4a800720c */ /* 0x080fe40006fa6670 */
[-C--:B------:R-:W-:Y:S02]  /*5c90*/  ISETP.GE.OR P4, PT, R167, R164.reuse, !P4 ;  /* 0x000000a4a700720c */ /* 0x080fe40006786670 */
[----:B------:R-:W-:Y:S02]  /*5ca0*/  ISETP.GE.OR P3, PT, R166, R164, !P3 ;  /* 0x000000a4a600720c */ /* 0x000fe40005f66670 */
[-C--:B------:R-:W-:Y:S02]  /*5cb0*/  ISETP.GE.OR P1, PT, R0, R2.reuse, !P1 ;  /* 0x000000020000720c */ /* 0x080fe40004f26670 */
[-C--:B------:R-:W-:Y:S02]  /*5cc0*/  ISETP.GE.OR P0, PT, R172, R2.reuse, !P0 ;  /* 0x00000002ac00720c */ /* 0x080fe40004706670 */
        /* <DEDUP_REMOVED lines=23> */
[----:B------:R-:W-:Y:S07]  /*5e40*/  FSEL R31, R31, -INF , !P0 ;  /* 0xff8000001f1f7808 */ /* 0x000fee0004000000 */
.L_x_437:
[C---:B------:R-:W-:Y:S01]  /*5e50*/  FMUL.FTZ R164, R242.reuse, 1.4426950216293334961 ;  /* 0x3fb8aa3bf2a47820 */ /* 0x040fe20000410000 */
[----:B------:R-:W-:Y:S01]  /*5e60*/  FSETP.NEU.FTZ.AND P0, PT, R242, -INF , PT ;  /* 0xff800000f200780b */ /* 0x000fe20003f1d000 */
[----:B------:R-:W-:Y:S01]  /*5e70*/  FMUL.FTZ R3, R243, 1.4426950216293334961 ;  /* 0x3fb8aa3bf3037820 */ /* 0x000fe20000410000 */
[----:B------:R-:W-:Y:S01]  /*5e80*/  FMUL.FTZ R2, R240, 1.4426950216293334961 ;  /* 0x3fb8aa3bf0027820 */ /* 0x000fe20000410000 */
[----:B------:R-:W-:Y:S01]  /*5e90*/  FMUL.FTZ R0, R241, 1.4426950216293334961 ;  /* 0x3fb8aa3bf1007820 */ /* 0x000fe20000410000 */
[----:B------:R-:W-:Y:S01]  /*5ea0*/  FSEL R164, R164, RZ, P0 ;  /* 0x000000ffa4a47208 */ /* 0x000fe20000000000 */
[----:B------:R-:W-:Y:S01]  /*5eb0*/  UISETP.GT.AND UP3, UPT, UR12, UR22, UPT ;  /* 0x000000160c00728c */ /* 0x000fe2000bf64270 */
[----:B------:R-:W-:Y:S03]  /*5ec0*/  FSETP.NEU.FTZ.AND P0, PT, R243, -INF , PT ;  /* 0xff800000f300780b */ /* 0x000fe60003f1d000 */
[--C-:B------:R-:W-:Y:S01]  /*5ed0*/  FFMA.FTZ R4, R4, UR13, -R164.reuse ;  /* 0x0000000d04047c23 */ /* 0x100fe200080108a4 */
[----:B------:R-:W-:Y:S01]  /*5ee0*/  FSEL R3, R3, RZ, P0 ;  /* 0x000000ff03037208 */ /* 0x000fe20000000000 */
[--C-:B------:R-:W-:Y:S01]  /*5ef0*/  FFMA.FTZ R5, R5, UR13, -R164.reuse ;  /* 0x0000000d05057c23 */ /* 0x100fe200080108a4 */
[----:B------:R-:W-:Y:S01]  /*5f00*/  FSETP.NEU.FTZ.AND P0, PT, R240, -INF , PT ;  /* 0xff800000f000780b */ /* 0x000fe20003f1d000 */
[----:B------:R-:W-:Y:S01]  /*5f10*/  MUFU.EX2 R178, R4 ;  /* 0x0000000400b27308 */ /* 0x000fe20000000800 */
[--C-:B------:R-:W-:Y:S01]  /*5f20*/  FFMA.FTZ R16, R16, UR13, -R164.reuse ;  /* 0x0000000d10107c23 */ /* 0x100fe200080108a4 */
[--C-:B------:R-:W-:Y:S01]  /*5f30*/  FFMA.FTZ R18, R18, UR13, -R3.reuse ;  /* 0x0000000d12127c23 */ /* 0x100fe20008010803 */
[--C-:B------:R-:W-:Y:S01]  /*5f40*/  FFMA.FTZ R19, R19, UR13, -R3.reuse ;  /* 0x0000000d13137c23 */ /* 0x100fe20008010803 */
[--C-:B------:R-:W-:Y:S01]  /*5f50*/  FFMA.FTZ R34, R34, UR13, -R3.reuse ;  /* 0x0000000d22227c23 */ /* 0x100fe20008010803 */
[--C-:B------:R-:W-:Y:S01]  /*5f60*/  FFMA.FTZ R6, R6, UR13, -R3.reuse ;  /* 0x0000000d06067c23 */ /* 0x100fe20008010803 */
[--C-:B------:R-:W-:Y:S01]  /*5f70*/  FFMA.FTZ R7, R7, UR13, -R3.reuse ;  /* 0x0000000d07077c23 */ /* 0x100fe20008010803 */
[--C-:B------:R-:W-:Y:S01]  /*5f80*/  FFMA.FTZ R22, R22, UR13, -R3.reuse ;  /* 0x0000000d16167c23 */ /* 0x100fe20008010803 */
[--C-:B------:R-:W-:Y:S01]  /*5f90*/  FFMA.FTZ R23, R23, UR13, -R3.reuse ;  /* 0x0000000d17177c23 */ /* 0x100fe20008010803 */
[----:B------:R-:W-:Y:S01]  /*5fa0*/  FFMA.FTZ R3, R35, UR13, -R3 ;  /* 0x0000000d23037c23 */ /* 0x000fe20008010803 */
[----:B------:R-:W-:Y:S01]  /*5fb0*/  FSEL R2, R2, RZ, P0 ;  /* 0x000000ff02027208 */ /* 0x000fe20000000000 */
[----:B------:R-:W1:Y:S01]  /*5fc0*/  MUFU.EX2 R177, R5 ;  /* 0x0000000500b17308 */ /* 0x000e620000000800 */
[--C-:B------:R-:W-:Y:S01]  /*5fd0*/  FFMA.FTZ R17, R17, UR13, -R164.reuse ;  /* 0x0000000d11117c23 */ /* 0x100fe200080108a4 */
[----:B------:R-:W-:Y:S01]  /*5fe0*/  FSETP.NEU.FTZ.AND P0, PT, R241, -INF , PT ;  /* 0xff800000f100780b */ /* 0x000fe20003f1d000 */
[----:B------:R-:W-:Y:S01]  /*5ff0*/  FFMA.FTZ R20, R20, UR13, -R164 ;  /* 0x0000000d14147c23 */ /* 0x000fe200080108a4 */
[--C-:B------:R-:W-:Y:S01]  /*6000*/  FFMA.FTZ R28, R28, UR13, -R2.reuse ;  /* 0x0000000d1c1c7c23 */ /* 0x100fe20008010802 */
[--C-:B------:R-:W-:Y:S01]  /*6010*/  FFMA.FTZ R8, R8, UR13, -R2.reuse ;  /* 0x0000000d08087c23 */ /* 0x100fe20008010802 */
[--C-:B------:R-:W-:Y:S01]  /*6020*/  FFMA.FTZ R9, R9, UR13, -R2.reuse ;  /* 0x0000000d09097c23 */ /* 0x100fe20008010802 */
[--C-:B------:R-:W-:Y:S03]  /*6030*/  FFMA.FTZ R12, R12, UR13, -R2.reuse ;  /* 0x0000000d0c0c7c23 */ /* 0x100fe60008010802 */
[----:B------:R-:W-:Y:S01]  /*6040*/  MUFU.EX2 R176, R6 ;  /* 0x0000000600b07308 */ /* 0x000fe20000000800 */
[--C-:B------:R-:W-:Y:S01]  /*6050*/  FFMA.FTZ R13, R13, UR13, -R2.reuse ;  /* 0x0000000d0d0d7c23 */ /* 0x100fe20008010802 */
[--C-:B------:R-:W-:Y:S01]  /*6060*/  FFMA.FTZ R24, R24, UR13, -R2.reuse ;  /* 0x0000000d18187c23 */ /* 0x100fe20008010802 */
[--C-:B------:R-:W-:Y:S01]  /*6070*/  FFMA.FTZ R25, R25, UR13, -R2.reuse ;  /* 0x0000000d19197c23 */ /* 0x100fe20008010802 */
[----:B------:R-:W-:Y:S01]  /*6080*/  FFMA.FTZ R2, R29, UR13, -R2 ;  /* 0x0000000d1d027c23 */ /* 0x000fe20008010802 */
[----:B------:R-:W-:Y:S01]  /*6090*/  FSEL R0, R0, RZ, P0 ;  /* 0x000000ff00007208 */ /* 0x000fe20000000000 */
[--C-:B------:R-:W-:Y:S01]  /*60a0*/  FFMA.FTZ R21, R21, UR13, -R164.reuse ;  /* 0x0000000d15157c23 */ /* 0x100fe200080108a4 */
[--C-:B------:R-:W-:Y:S03]  /*60b0*/  FFMA.FTZ R32, R32, UR13, -R164.reuse ;  /* 0x0000000d20207c23 */ /* 0x100fe600080108a4 */
[----:B------:R-:W2:Y:S01]  /*60c0*/  MUFU.EX2 R183, R7 ;  /* 0x0000000700b77308 */ /* 0x000ea20000000800 */
[----:B------:R-:W-:Y:S01]  /*60d0*/  FFMA.FTZ R164, R33, UR13, -R164 ;  /* 0x0000000d21a47c23 */ /* 0x000fe200080108a4 */
[--C-:B------:R-:W-:Y:S01]  /*60e0*/  FFMA.FTZ R10, R10, UR13, -R0.reuse ;  /* 0x0000000d0a0a7c23 */ /* 0x100fe20008010800 */
[--C-:B------:R-:W-:Y:S01]  /*60f0*/  FFMA.FTZ R11, R11, UR13, -R0.reuse ;  /* 0x0000000d0b0b7c23 */ /* 0x100fe20008010800 */
[--C-:B------:R-:W-:Y:S01]  /*6100*/  FFMA.FTZ R14, R14, UR13, -R0.reuse ;  /* 0x0000000d0e0e7c23 */ /* 0x100fe20008010800 */
[--C-:B------:R-:W-:Y:S01]  /*6110*/  FFMA.FTZ R15, R15, UR13, -R0.reuse ;  /* 0x0000000d0f0f7c23 */ /* 0x100fe20008010800 */
[--C-:B------:R-:W-:Y:S01]  /*6120*/  FFMA.FTZ R30, R30, UR13, -R0.reuse ;  /* 0x0000000d1e1e7c23 */ /* 0x100fe20008010800 */
[--C-:B------:R-:W-:Y:S03]  /*6130*/  FFMA.FTZ R26, R26, UR13, -R0.reuse ;  /* 0x0000000d1a1a7c23 */ /* 0x100fe60008010800 */
[----:B------:R2:W-:Y:S01]  /*6140*/  MUFU.EX2 R236, R3 ;  /* 0x0000000300ec7308 */ /* 0x0005e20000000800 */
[--C-:B------:R-:W-:Y:S01]  /*6150*/  FFMA.FTZ R27, R27, UR13, -R0.reuse ;  /* 0x0000000d1b1b7c23 */ /* 0x100fe20008010800 */
[----:B------:R-:W-:Y:S01]  /*6160*/  FFMA.FTZ R0, R31, UR13, -R0 ;  /* 0x0000000d1f007c23 */ /* 0x000fe20008010800 */
[----:B------:R-:W-:Y:S07]  /*6170*/  PLOP3.LUT P1, PT, PT, PT, UP3, 0x80, 0x0 ;  /* 0x000000000000781c */ /* 0x000fee0003f2f038 */
[----:B------:R-:W-:Y:S10]  /*6180*/  MUFU.EX2 R235, R16 ;  /* 0x0000001000eb7308 */ /* 0x000ff40000000800 */
[----:B------:R-:W3:Y:S10]  /*6190*/  MUFU.EX2 R234, R17 ;  /* 0x0000001100ea7308 */ /* 0x000ef40000000800 */
[----:B------:R3:W-:Y:S10]  /*61a0*/  MUFU.EX2 R193, R2 ;  /* 0x0000000200c17308 */ /* 0x0007f40000000800 */
[----:B------:R-:W-:Y:S10]  /*61b0*/  MUFU.EX2 R233, R18 ;  /* 0x0000001200e97308 */ /* 0x000ff40000000800 */
[----:B------:R-:W4:Y:S10]  /*61c0*/  MUFU.EX2 R232, R19 ;  /* 0x0000001300e87308 */ /* 0x000f340000000800 */
        /* <DEDUP_REMOVED lines=19> */
[----:B------:R-:W4:Y:S10]  /*6300*/  MUFU.EX2 R190, R27 ;  /* 0x0000001b00be7308 */ /* 0x000f340000000800 */
[----:B------:R-:W4:Y:S10]  /*6310*/  MUFU.EX2 R201, R28 ;  /* 0x0000001c00c97308 */ /* 0x000f340000000800 */
        /* <DEDUP_REMOVED lines=9> */
[----:B------:R4:W-:Y:S01]  /*63b0*/  STS [R223+0x20400], R5 ;  /* 0x02040005df007388 */ /* 0x0009e20000000800 */
[----:B-1----:R-:W-:Y:S02]  /*63c0*/  F2FP.F16.F32.PACK_AB R4, R181, R182 ;  /* 0x000000b6b504723e */ /* 0x002fe400000000ff */
[----:B--2---:R-:W-:Y:S03]  /*63d0*/  F2FP.F16.F32.PACK_AB R3, R179, R180 ;  /* 0x000000b4b303723e */ /* 0x004fe600000000ff */
[----:B------:R1:W-:Y:S01]  /*63e0*/  STS [R222+0x21000], R4 ;  /* 0x02100004de007388 */ /* 0x0003e20000000800 */
[----:B---3--:R-:W-:Y:S03]  /*63f0*/  F2FP.F16.F32.PACK_AB R2, R187, R184 ;  /* 0x000000b8bb02723e */ /* 0x008fe600000000ff */
[----:B------:R2:W-:Y:S01]  /*6400*/  STS [R222+0x21400], R3 ;  /* 0x02140003de007388 */ /* 0x0005e20000000800 */
[----:B----4-:R-:W-:Y:S03]  /*6410*/  F2FP.F16.F32.PACK_AB R5, R185, R186 ;  /* 0x000000bab905723e */ /* 0x010fe600000000ff */
        /* <DEDUP_REMOVED lines=9> */
[----:B------:R4:W-:Y:S04]  /*64b0*/  STS [R221+0x20000], R2 ;  /* 0x02000002dd007388 */ /* 0x0009e80000000800 */
[----:B------:R-:W-:Y:S01]  /*64c0*/  STS [R220+0x21000], R5 ;  /* 0x02100005dc007388 */ /* 0x000fe20000000800 */
[----:B-1----:R-:W-:Y:S02]  /*64d0*/  F2FP.F16.F32.PACK_AB R4, R190, R191 ;  /* 0x000000bfbe04723e */ /* 0x002fe400000000ff */
[----:B--2---:R-:W-:Y:S03]  /*64e0*/  F2FP.F16.F32.PACK_AB R3, R193, R201 ;  /* 0x000000c9c103723e */ /* 0x004fe600000000ff */
[----:B------:R-:W-:Y:S01]  /*64f0*/  STS [R220+0x21400], R4 ;  /* 0x02140004dc007388 */ /* 0x000fe20000000800 */
[----:B---3--:R-:W-:Y:S03]  /*6500*/  F2FP.F16.F32.PACK_AB R0, R188, R189 ;  /* 0x000000bdbc00723e */ /* 0x008fe600000000ff */
[----:B------:R1:W-:Y:S01]  /*6510*/  STS [R221+0x21000], R3 ;  /* 0x02100003dd007388 */ /* 0x0003e20000000800 */
[----:B----4-:R-:W-:Y:S03]  /*6520*/  LEA R2, R216, UR4, 0x1 ;  /* 0x00000004d8027c11 */ /* 0x010fe6000f8e08ff */
[----:B------:R2:W-:Y:S01]  /*6530*/  STS [R221+0x21400], R0 ;  /* 0x02140000dd007388 */ /* 0x0005e20000000800 */
[-C--:B------:R-:W-:Y:S03]  /*6540*/  IADD3 R205, R196, R2.reuse, RZ ;  /* 0x00000002c4cd7210 */ /* 0x080fe60007ffe0ff */
[----:B------:R-:W-:Y:S08]  /*6550*/  LDSM.16.M88.4 R32, [R2+0x8000] ;  /* 0x008000000220783b */ /* 0x000ff00000000200 */
[----:B------:R-:W3:Y:S08]  /*6560*/  LDSM.16.M88.4 R16, [R211+UR4+0x14000] ;  /* 0x01400004d310783b */ /* 0x000ef00008000200 */
[----:B------:R-:W4:Y:S01]  /*6570*/  LDSM.16.M88.4 R28, [R2+0x9000] ;  /* 0x00900000021c783b */ /* 0x000f220000000200 */
[----:B-1----:R-:W-:Y:S04]  /*6580*/  IADD3 R3, R214, R2, RZ ;  /* 0x00000002d6037210 */ /* 0x002fe80007ffe0ff */
[----:B------:R-:W-:Y:S02]  /*6590*/  IADD3 R204, R196, R3, RZ ;  /* 0x00000003c4cc7210 */ /* 0x000fe40007ffe0ff */
[----:B--2---:R-:W-:Y:S01]  /*65a0*/  SHF.L.U32 R0, R215, 0x1, RZ ;  /* 0x00000001d7007819 */ /* 0x004fe200000006ff */
[----:B------:R-:W1:Y:S08]  /*65b0*/  LDSM.16.M88.4 R164, [R211+UR4+0x14800] ;  /* 0x01480004d3a4783b */ /* 0x000e700008000200 */
[----:B------:R-:W-:Y:S08]  /*65c0*/  LDSM.16.M88.4 R168, [R3+0x8000] ;  /* 0x0080000003a8783b */ /* 0x000ff00000000200 */
[----:B------:R-:W2:Y:S01]  /*65d0*/  LDSM.16.M88.4 R172, [R210+0x8000] ;  /* 0x00800000d2ac783b */ /* 0x000ea20000000200 */
[-C--:B---3--:R-:W-:Y:S06]  /*65e0*/  HMMA.16816.F32 R4, R32, R16.reuse, RZ ;  /* 0x000000102004723c */ /* 0x088fec00000018ff */
[C---:B----4-:R-:W-:Y:S06]  /*65f0*/  HMMA.16816.F32 R8, R28.reuse, R16, RZ ;  /* 0x000000101c08723c */ /* 0x050fec00000018ff */
[-C--:B------:R-:W-:Y:S06]  /*6600*/  HMMA.16816.F32 R12, R28, R18.reuse, RZ ;  /* 0x000000121c0c723c */ /* 0x080fec00000018ff */
[C---:B------:R-:W-:Y:S06]  /*6610*/  HMMA.16816.F32 R16, R32.reuse, R18, RZ ;  /* 0x000000122010723c */ /* 0x040fec00000018ff */
[-C--:B-1----:R-:W-:Y:S06]  /*6620*/  HMMA.16816.F32 R20, R32, R164.reuse, RZ ;  /* 0x000000a42014723c */ /* 0x082fec00000018ff */
[C---:B------:R-:W-:Y:S06]  /*6630*/  HMMA.16816.F32 R24, R28.reuse, R164, RZ ;  /* 0x000000a41c18723c */ /* 0x040fec00000018ff */
[-C--:B------:R-:W-:Y:S06]  /*6640*/  HMMA.16816.F32 R28, R28, R166.reuse, RZ ;  /* 0x000000a61c1c723c */ /* 0x080fec00000018ff */
[----:B------:R-:W-:Y:S01]  /*6650*/  HMMA.16816.F32 R32, R32, R166, RZ ;  /* 0x000000a62020723c */ /* 0x000fe200000018ff */
[----:B------:R-:W1:Y:S05]  /*6660*/  LDSM.16.M88.4 R164, [R3+0x9000] ;  /* 0x0090000003a4783b */ /* 0x000e6a0000000200 */
[-C--:B--2---:R-:W-:Y:S06]  /*6670*/  HMMA.16816.F32 R4, R168, R172.reuse, R4 ;  /* 0x000000aca804723c */ /* 0x084fec0000001804 */
[C---:B-1----:R-:W-:Y:S06]  /*6680*/  HMMA.16816.F32 R8, R164.reuse, R172, R8 ;  /* 0x000000aca408723c */ /* 0x042fec0000001808 */
[-C--:B------:R-:W-:Y:S06]  /*6690*/  HMMA.16816.F32 R12, R164, R174.reuse, R12 ;  /* 0x000000aea40c723c */ /* 0x080fec000000180c */
[C---:B------:R-:W-:Y:S01]  /*66a0*/  HMMA.16816.F32 R16, R168.reuse, R174, R16 ;  /* 0x000000aea810723c */ /* 0x040fe20000001810 */
[----:B------:R-:W1:Y:S05]  /*66b0*/  LDSM.16.M88.4 R172, [R210+0x8800] ;  /* 0x00880000d2ac783b */ /* 0x000e6a0000000200 */
[-C--:B-1----:R-:W-:Y:S06]  /*66c0*/  HMMA.16816.F32 R20, R168, R172.reuse, R20 ;  /* 0x000000aca814723c */ /* 0x082fec0000001814 */
[C---:B------:R-:W-:Y:S06]  /*66d0*/  HMMA.16816.F32 R24, R164.reuse, R172, R24 ;  /* 0x000000aca418723c */ /* 0x040fec0000001818 */
[-C--:B------:R-:W-:Y:S01]  /*66e0*/  HMMA.16816.F32 R28, R164, R174.reuse, R28 ;  /* 0x000000aea41c723c */ /* 0x080fe2000000181c */
[----:B------:R-:W-:Y:S05]  /*66f0*/  LDSM.16.M88.4 R164, [R205+0x8000] ;  /* 0x00800000cda4783b */ /* 0x000fea0000000200 */
[----:B------:R-:W-:Y:S03]  /*6700*/  HMMA.16816.F32 R32, R168, R174, R32 ;  /* 0x000000aea820723c */ /* 0x000fe60000001820 */
[----:B------:R-:W1:Y:S08]  /*6710*/  LDSM.16.M88.4 R168, [R213+0x8000] ;  /* 0x00800000d5a8783b */ /* 0x000e700000000200 */
        /* <DEDUP_REMOVED lines=11> */
[----:B------:R-:W-:Y:S08]  /*67d0*/  LDSM.16.M88.4 R164, [R204+0x8000] ;  /* 0x00800000cca4783b */ /* 0x000ff00000000200 */
[----:B------:R-:W1:Y:S02]  /*67e0*/  LDSM.16.M88.4 R168, [R212+0x8000] ;  /* 0x00800000d4a8783b */ /* 0x000e640000000200 */
[-C--:B-1----:R-:W-:Y:S06]  /*67f0*/  HMMA.16816.F32 R4, R164, R168.reuse, R4 ;  /* 0x000000a8a404723c */ /* 0x082fec0000001804 */
[C---:B------:R-:W-:Y:S06]  /*6800*/  HMMA.16816.F32 R8, R172.reuse, R168, R8 ;  /* 0x000000a8ac08723c */ /* 0x040fec0000001808 */
        /* <DEDUP_REMOVED lines=9> */
[----:B------:R-:W1:Y:S02]  /*68a0*/  LDSM.16.M88.4 R168, [R211+UR4+0x18000] ;  /* 0x01800004d3a8783b */ /* 0x000e640008000200 */
        /* <DEDUP_REMOVED lines=41> */
[C---:B-----5:R-:W-:Y:S01]  /*6b40*/  FADD.FTZ R4, -R199.reuse, R4 ;  /* 0x00000004c7047221 */ /* 0x060fe20000010100 */
[----:B------:R-:W-:Y:S01]  /*6b50*/  FADD.FTZ R5, -R199, R5 ;  /* 0x00000005c7057221 */ /* 0x000fe20000010100 */
[C---:B------:R-:W-:Y:S03]  /*6b60*/  FADD.FTZ R6, -R200.reuse, R6 ;  /* 0x00000006c8067221 */ /* 0x040fe60000010100 */
        /* <DEDUP_REMOVED lines=18> */
[----:B------:R-:W-:Y:S01]  /*6c90*/  FADD.FTZ R17, -R199, R17 ;  /* 0x00000011c7117221 */ /* 0x000fe20000010100 */
[----:B------:R-:W-:Y:S01]  /*6ca0*/  FADD.FTZ R18, -R200, R18 ;  /* 0x00000012c8127221 */ /* 0x000fe20000010100 */
[C---:B------:R-:W-:Y:S01]  /*6cb0*/  FADD.FTZ R8, -R198.reuse, R8 ;  /* 0x00000008c6087221 */ /* 0x040fe20000010100 */
[----:B------:R-:W-:Y:S01]  /*6cc0*/  FADD.FTZ R9, -R198, R9 ;  /* 0x00000009c6097221 */ /* 0x000fe20000010100 */
[----:B------:R-:W-:Y:S01]  /*6cd0*/  FADD.FTZ R19, -R200, R19 ;  /* 0x00000013c8137221 */ /* 0x000fe20000010100 */
[----:B------:R-:W-:Y:S01]  /*6ce0*/  MOV R176, UR4 ;  /* 0x0000000400b07c02 */ /* 0x000fe20008000f00 */
[----:B------:R-:W-:Y:S01]  /*6cf0*/  FMUL.FTZ R8, R182, R8 ;  /* 0x00000008b6087220 */ /* 0x000fe20000410000 */
[----:B------:R-:W-:Y:S01]  /*6d00*/  F2FP.F16.F32.PACK_AB R180, R5, R4 ;  /* 0x0000000405b4723e */ /* 0x000fe200000000ff */
[----:B------:R-:W-:Y:S01]  /*6d10*/  FMUL.FTZ R5, R234, R17 ;  /* 0x00000011ea057220 */ /* 0x000fe20000410000 */
[----:B------:R-:W-:Y:S01]  /*6d20*/  F2FP.F16.F32.PACK_AB R179, R7, R6 ;  /* 0x0000000607b3723e */ /* 0x000fe200000000ff */
[----:B------:R-:W-:Y:S01]  /*6d30*/  FMUL.FTZ R6, R235, R16 ;  /* 0x00000010eb067220 */ /* 0x000fe20000410000 */
[----:B------:R-:W-:Y:S01]  /*6d40*/  F2FP.F16.F32.PACK_AB R177, R11, R10 ;  /* 0x0000000a0bb1723e */ /* 0x000fe200000000ff */
[-C--:B-1----:R-:W-:Y:S03]  /*6d50*/  HMMA.16816.F32 R20, R164, R168.reuse, R20 ;  /* 0x000000a8a414723c */ /* 0x082fe60000001814 */
[----:B------:R-:W-:Y:S01]  /*6d60*/  FMUL.FTZ R4, R233, R18 ;  /* 0x00000012e9047220 */ /* 0x000fe20000410000 */
[----:B------:R-:W-:Y:S01]  /*6d70*/  FMUL.FTZ R9, R181, R9 ;  /* 0x00000009b5097220 */ /* 0x000fe20000410000 */
[----:B------:R-:W-:Y:S01]  /*6d80*/  FMUL.FTZ R18, R232, R19 ;  /* 0x00000013e8127220 */ /* 0x000fe20000410000 */
[C---:B------:R-:W-:Y:S05]  /*6d90*/  HMMA.16816.F32 R24, R172.reuse, R168, R24 ;  /* 0x000000a8ac18723c */ /* 0x040fea0000001818 */
[----:B------:R-:W-:Y:S01]  /*6da0*/  IADD3 R176, R0, 0x8000, R176 ;  /* 0x0000800000b07810 */ /* 0x000fe20007ffe0b0 */
[-C--:B------:R-:W-:Y:S05]  /*6db0*/  HMMA.16816.F32 R28, R172, R170.reuse, R28 ;  /* 0x000000aaac1c723c */ /* 0x080fea000000181c */
[----:B------:R-:W-:Y:S01]  /*6dc0*/  F2FP.F16.F32.PACK_AB R169, R13, R12 ;  /* 0x0000000c0da9723e */ /* 0x000fe200000000ff */
[----:B------:R-:W-:Y:S05]  /*6dd0*/  HMMA.16816.F32 R32, R164, R170, R32 ;  /* 0x000000aaa420723c */ /* 0x000fea0000001820 */
[----:B------:R-:W-:Y:S01]  /*6de0*/  F2FP.F16.F32.PACK_AB R168, R15, R14 ;  /* 0x0000000e0fa8723e */ /* 0x000fe200000000ff */
[C---:B------:R-:W-:Y:S01]  /*6df0*/  FADD.FTZ R20, -R199.reuse, R20 ;  /* 0x00000014c7147221 */ /* 0x040fe20000010100 */
[----:B------:R-:W-:Y:S01]  /*6e00*/  FADD.FTZ R21, -R199, R21 ;  /* 0x00000015c7157221 */ /* 0x000fe20000010100 */
[C---:B------:R-:W-:Y:S03]  /*6e10*/  FADD.FTZ R22, -R200.reuse, R22 ;  /* 0x00000016c8167221 */ /* 0x040fe60000010100 */
[----:B------:R-:W-:Y:S01]  /*6e20*/  FADD.FTZ R23, -R200, R23 ;  /* 0x00000017c8177221 */ /* 0x000fe20000010100 */
[C---:B------:R-:W-:Y:S01]  /*6e30*/  FADD.FTZ R24, -R198.reuse, R24 ;  /* 0x00000018c6187221 */ /* 0x040fe20000010100 */
[----:B------:R-:W-:Y:S01]  /*6e40*/  FADD.FTZ R25, -R198, R25 ;  /* 0x00000019c6197221 */ /* 0x000fe20000010100 */
[C---:B------:R-:W-:Y:S01]  /*6e50*/  FADD.FTZ R26, -R197.reuse, R26 ;  /* 0x0000001ac51a7221 */ /* 0x040fe20000010100 */
[----:B------:R-:W-:Y:S01]  /*6e60*/  FADD.FTZ R27, -R197, R27 ;  /* 0x0000001bc51b7221 */ /* 0x000fe20000010100 */
[----:B------:R-:W-:Y:S01]  /*6e70*/  FMUL.FTZ R20, R227, R20 ;  /* 0x00000014e3147220 */ /* 0x000fe20000410000 */
[----:B------:R-:W-:Y:S01]  /*6e80*/  IADD3 R176, R176, R196, RZ ;  /* 0x000000c4b0b07210 */ /* 0x000fe20007ffe0ff */
[C---:B------:R-:W-:Y:S01]  /*6e90*/  FADD.FTZ R28, -R198.reuse, R28 ;  /* 0x0000001cc61c7221 */ /* 0x040fe20000010100 */
[----:B------:R-:W-:Y:S01]  /*6ea0*/  FADD.FTZ R29, -R198, R29 ;  /* 0x0000001dc61d7221 */ /* 0x000fe20000010100 */
[----:B------:R-:W-:Y:S01]  /*6eb0*/  F2FP.F16.F32.PACK_AB R178, R9, R8 ;  /* 0x0000000809b2723e */ /* 0x000fe200000000ff */
        /* <DEDUP_REMOVED lines=21> */
[----:B------:R-:W-:Y:S01]  /*7010*/  F2FP.F16.F32.PACK_AB R14, R14, R26 ;  /* 0x0000001a0e0e723e */ /* 0x000fe200000000ff */
[----:B------:R-:W-:Y:S01]  /*7020*/  FMUL.FTZ R10, R188, R31 ;  /* 0x0000001fbc0a7220 */ /* 0x000fe20000410000 */
[----:B------:R-:W-:Y:S01]  /*7030*/  FMUL.FTZ R32, R239, R32 ;  /* 0x00000020ef207220 */ /* 0x000fe20000410000 */
[----:B------:R-:W-:Y:S01]  /*7040*/  F2FP.F16.F32.PACK_AB R11, R11, R28 ;  /* 0x0000001c0b0b723e */ /* 0x000fe200000000ff */
[----:B------:R-:W-:Y:S01]  /*7050*/  FMUL.FTZ R13, R238, R33 ;  /* 0x00000021ee0d7220 */ /* 0x000fe20000410000 */
[----:B------:R-:W-:Y:S01]  /*7060*/  FMUL.FTZ R34, R237, R34 ;  /* 0x00000022ed227220 */ /* 0x000fe20000410000 */
[----:B------:R-:W-:Y:S01]  /*7070*/  F2FP.F16.F32.PACK_AB R10, R10, R30 ;  /* 0x0000001e0a0a723e */ /* 0x000fe200000000ff */
[----:B------:R-:W-:Y:S02]  /*7080*/  FMUL.FTZ R12, R236, R35 ;  /* 0x00000023ec0c7220 */ /* 0x000fe40000410000 */
[----:B------:R-:W-:Y:S03]  /*7090*/  F2FP.F16.F32.PACK_AB R13, R13, R32 ;  /* 0x000000200d0d723e */ /* 0x000fe600000000ff */
[----:B------:R-:W-:Y:S01]  /*70a0*/  F2FP.F16.F32.PACK_AB R12, R12, R34 ;  /* 0x000000220c0c723e */ /* 0x000fe200000000ff */
        /* <DEDUP_REMOVED lines=57> */
.L_x_438:
[----:B------:R-:W-:Y:S01]  /*7440*/  STS [R222+0x1c000], R180 ;  /* 0x01c000b4de007388 */ /* 0x000fe20000000800 */
[----:B------:R-:W-:Y:S03]  /*7450*/  UIMAD UR6, UR28, UR27, URZ ;  /* 0x0000001b1c0672a4 */ /* 0x000fe6000f8e023f */
[----:B------:R-:W-:Y:S01]  /*7460*/  STS [R222+0x1c400], R179 ;  /* 0x01c400b3de007388 */ /* 0x000fe20000000800 */
[----:B------:R-:W-:Y:S03]  /*7470*/  ULEA UR5, -UR6, URZ, 0x6 ;  /* 0x0000003f06057291 */ /* 0x000fe6000f8e313f */
        /* <DEDUP_REMOVED lines=15> */
[----:B---3--:R-:W-:Y:S04]  /*7570*/  LDSM.16.MT88.4 R4, [R207+0x20000] ;  /* 0x02000000cf04783b */ /* 0x008fe80000004200 */
[----:B------:R-:W1:Y:S04]  /*7580*/  LDSM.16.MT88.4 R8, [R0+UR4+0x8000] ;  /* 0x008000040008783b */ /* 0x000e680008004200 */
[----:B------:R-:W2:Y:S04]  /*7590*/  LDSM.16.MT88.4 R12, [R207+0x22000] ;  /* 0x02200000cf0c783b */ /* 0x000ea80000004200 */
[----:B------:R-:W3:Y:S04]  /*75a0*/  LDSM.16.MT88.4 R16, [R176] ;  /* 0x00000000b010783b */ /* 0x000ee80000004200 */
[----:B------:R-:W4:Y:S04]  /*75b0*/  LDSM.16.MT88.4 R20, [R0+UR4+0xa000] ;  /* 0x00a000040014783b */ /* 0x000f280008004200 */
[----:B------:R-:W5:Y:S04]  /*75c0*/  LDSM.16.MT88.4 R24, [R176+0x2000] ;  /* 0x00200000b018783b */ /* 0x000f680000004200 */
[----:B------:R-:W-:Y:S04]  /*75d0*/  LDSM.16.MT88.4 R28, [R207+0x20800] ;  /* 0x02080000cf1c783b */ /* 0x000fe80000004200 */
[----:B------:R-:W5:Y:S04]  /*75e0*/  LDSM.16.MT88.4 R32, [R0+UR4+0x8800] ;  /* 0x008800040020783b */ /* 0x000f680008004200 */
[----:B------:R-:W5:Y:S04]  /*75f0*/  LDSM.16.MT88.4 R164, [R207+0x22800] ;  /* 0x02280000cfa4783b */ /* 0x000f680000004200 */
[----:B------:R-:W-:Y:S04]  /*7600*/  LDSM.16.MT88.4 R168, [R176+0x3000] ;  /* 0x00300000b0a8783b */ /* 0x000fe80000004200 */
[----:B------:R-:W-:Y:S01]  /*7610*/  LDSM.16.MT88.4 R172, [R0+UR4+0xb800] ;  /* 0x00b8000400ac783b */ /* 0x000fe20008004200 */
        /* <DEDUP_REMOVED lines=15> */
[-C--:B-----5:R-:W-:Y:S06]  /*7710*/  HMMA.16816.F32 R84, R4, R24.reuse, R84 ;  /* 0x000000180454723c */ /* 0x0a0fec0000001854 */
[C---:B------:R-:W-:Y:S06]  /*7720*/  HMMA.16816.F32 R88, R12.reuse, R24, R88 ;  /* 0x000000180c58723c */ /* 0x040fec0000001858 */
[-C--:B------:R-:W-:Y:S01]  /*7730*/  HMMA.16816.F32 R92, R12, R26.reuse, R92 ;  /* 0x0000001a0c5c723c */ /* 0x080fe2000000185c */
[----:B------:R-:W-:Y:S05]  /*7740*/  LDSM.16.MT88.4 R12, [R0+UR4+0x9000] ;  /* 0x00900004000c783b */ /* 0x000fea0008004200 */
[----:B------:R-:W-:Y:S01]  /*7750*/  HMMA.16816.F32 R96, R4, R26, R96 ;  /* 0x0000001a0460723c */ /* 0x000fe20000001860 */
[----:B------:R-:W4:Y:S04]  /*7760*/  LDSM.16.MT88.4 R4, [R207+0x21000] ;  /* 0x02100000cf04783b */ /* 0x000f280000004200 */
[----:B------:R-:W5:Y:S01]  /*7770*/  LDSM.16.MT88.4 R24, [R207+0x23000] ;  /* 0x02300000cf18783b */ /* 0x000f620000004200 */
        /* <DEDUP_REMOVED lines=21> */
[----:B------:R2:W3:Y:S03]  /*78d0*/  LDSM.16.MT88.4 R20, [R0+UR4+0x9800] ;  /* 0x009800040014783b */ /* 0x0004e60008004200 */
[-C--:B----4-:R-:W-:Y:S01]  /*78e0*/  HMMA.16816.F32 R36, R4, R12.reuse, R36 ;  /* 0x0000000c0424723c */ /* 0x090fe20000001824 */
[----:B------:R-:W4:Y:S01]  /*78f0*/  LDSM.16.MT88.4 R28, [R207+0x23800] ;  /* 0x02380000cf1c783b */ /* 0x000f220000004200 */
[----:B------:R-:W-:Y:S04]  /*7900*/  BAR.SYNC.DEFER_BLOCKING 0x0 ;  /* 0x0000000000007b1d */ /* 0x000fe80000010000 */
[C---:B-----5:R-:W-:Y:S06]  /*7910*/  HMMA.16816.F32 R40, R24.reuse, R12, R40 ;  /* 0x0000000c1828723c */ /* 0x060fec0000001828 */
[-C--:B------:R-:W-:Y:S06]  /*7920*/  HMMA.16816.F32 R44, R24, R14.reuse, R44 ;  /* 0x0000000e182c723c */ /* 0x080fec000000182c */
[C---:B------:R-:W-:Y:S01]  /*7930*/  HMMA.16816.F32 R48, R4.reuse, R14, R48 ;  /* 0x0000000e0430723c */ /* 0x040fe20000001830 */
[----:B--2---:R-:W-:Y:S05]  /*7940*/  IMAD.U32 R0, RZ, RZ, UR5 ;  /* 0x00000005ff007e24 */ /* 0x004fea000f8e00ff */
        /* <DEDUP_REMOVED lines=12> */
[-C--:B---3--:R-:W-:Y:S01]  /*7a10*/  HMMA.16816.F32 R36, R16, R20.reuse, R36 ;  /* 0x000000141024723c */ /* 0x088fe20000001824 */
[----:B------:R-:W-:Y:S05]  /*7a20*/  IMAD.U32 R4, RZ, RZ, UR5 ;  /* 0x00000005ff047e24 */ /* 0x000fea000f8e00ff */
[C---:B----4-:R-:W-:Y:S05]  /*7a30*/  HMMA.16816.F32 R40, R28.reuse, R20, R40 ;  /* 0x000000141c28723c */ /* 0x050fea0000001828 */
[----:B------:R-:W-:Y:S01]  /*7a40*/  LEA R218, P0, R4, R218, 0x2 ;  /* 0x000000da04da7211 */ /* 0x000fe200078010ff */
[-C--:B------:R-:W-:Y:S05]  /*7a50*/  HMMA.16816.F32 R44, R28, R22.reuse, R44 ;  /* 0x000000161c2c723c */ /* 0x080fea000000182c */
[----:B------:R-:W-:Y:S01]  /*7a60*/  LEA.HI.X.SX32 R219, R0, R219, 0x2, P0 ;  /* 0x000000db00db7211 */ /* 0x000fe200000f16ff */
        /* <DEDUP_REMOVED lines=29> */
[----:B---3--:R-:W-:Y:S02]  /*7c40*/  @!P3 LEA.HI.X R9, R11, R9, R0, 0x5, P5 ;  /* 0x000000090b09b211 */ /* 0x008fe400028f2c00 */
        /* <DEDUP_REMOVED lines=26> */
.L_x_439:
[----:B------:R-:W-:Y:S01]  /*7df0*/  LDSM.16.M88.4 R32, [R2+0x1c000] ;  /* 0x01c000000220783b */ /* 0x000fe20000000200 */
[----:B------:R-:W-:Y:S01]  /*7e00*/  USHF.L.U32 UR5, UR6, 0x3, URZ ;  /* 0x0000000306057899 */ /* 0x000fe2000800063f */
[----:B------:R-:W-:Y:S01]  /*7e10*/  IMAD.MOV.U32 R227, RZ, RZ, 0x40 ;  /* 0x00000040ffe37424 */ /* 0x000fe200078e00ff */
[----:B------:R-:W-:Y:S01]  /*7e20*/  USHF.L.U32 UR10, UR6, 0x4, URZ ;  /* 0x00000004060a7899 */ /* 0x000fe2000800063f */
[----:B------:R-:W2:Y:S01]  /*7e30*/  LDSM.16.MT88.4 R16, [R206] ;  /* 0x00000000ce10783b */ /* 0x000ea20000004200 */
[----:B------:R-:W-:Y:S02]  /*7e40*/  UIMAD UR7, UR6, 0x18, URZ ;  /* 0x00000018060778a4 */ /* 0x000fe4000f8e023f */
[----:B-1----:R-:W-:Y:S01]  /*7e50*/  IMAD.U32 R0, RZ, RZ, UR5 ;  /* 0x00000005ff007e24 */ /* 0x002fe2000f8e00ff */
[----:B------:R-:W1:Y:S01]  /*7e60*/  LDSM.16.M88.4 R28, [R2+0x1d000] ;  /* 0x01d00000021c783b */ /* 0x000e620000000200 */
[----:B------:R-:W-:Y:S02]  /*7e70*/  USHF.L.U32 UR9, UR6, 0x5, URZ ;  /* 0x0000000506097899 */ /* 0x000fe4000800063f */
[----:B------:R-:W-:Y:S01]  /*7e80*/  UIMAD UR8, UR6, 0x28, URZ ;  /* 0x00000028060878a4 */ /* 0x000fe2000f8e023f */
[----:B------:R-:W3:Y:S01]  /*7e90*/  LDSM.16.MT88.4 R164, [R206+0x4000] ;  /* 0x00400000cea4783b */ /* 0x000ee20000004200 */
[----:B------:R-:W-:Y:S03]  /*7ea0*/  UISETP.GT.AND UP2, UPT, UR12, UR22, UPT ;  /* 0x000000160c00728c */ /* 0x000fe6000bf44270 */
[----:B------:R-:W-:Y:S04]  /*7eb0*/  LDSM.16.M88.4 R168, [R3+0x1c000] ;  /* 0x01c0000003a8783b */ /* 0x000fe80000000200 */
[----:B------:R-:W4:Y:S04]  /*7ec0*/  LDSM.16.MT88.4 R172, [R206+0x800] ;  /* 0x00080000ceac783b */ /* 0x000f280000004200 */
[----:B------:R-:W4:Y:S04]  /*7ed0*/  LDSM.16.M88.4 R176, [R3+0x1d000] ;  /* 0x01d0000003b0783b */ /* 0x000f280000000200 */
[----:B------:R-:W4:Y:S04]  /*7ee0*/  LDSM.16.MT88.4 R180, [R206+0x4800] ;  /* 0x00480000ceb4783b */ /* 0x000f280000004200 */
[----:B------:R-:W-:Y:S04]  /*7ef0*/  LDSM.16.M88.4 R184, [R205+0x1c000] ;  /* 0x01c00000cdb8783b */ /* 0x000fe80000000200 */
[----:B------:R-:W4:Y:S04]  /*7f00*/  LDSM.16.MT88.4 R188, [R206+0x1000] ;  /* 0x00100000cebc783b */ /* 0x000f280000004200 */
[----:B------:R-:W4:Y:S01]  /*7f10*/  LDSM.16.M88.4 R192, [R205+0x1d000] ;  /* 0x01d00000cdc0783b */ /* 0x000f220000000200 */
[-C--:B--2---:R-:W-:Y:S03]  /*7f20*/  HMMA.16816.F32 R4, R32, R16.reuse, RZ ;  /* 0x000000102004723c */ /* 0x084fe600000018ff */
[----:B------:R-:W2:Y:S04]  /*7f30*/  LDSM.16.MT88.4 R196, [R206+0x5000] ;  /* 0x00500000cec4783b */ /* 0x000ea80000004200 */
[----:B------:R-:W-:Y:S01]  /*7f40*/  LDSM.16.M88.4 R200, [R204+0x1d000] ;  /* 0x01d00000ccc8783b */ /* 0x000fe20000000200 */
[C---:B-1----:R-:W-:Y:S06]  /*7f50*/  HMMA.16816.F32 R8, R28.reuse, R16, RZ ;  /* 0x000000101c08723c */ /* 0x042fec00000018ff */
        /* <DEDUP_REMOVED lines=15> */
[----:B------:R-:W3:Y:S05]  /*8050*/  LDSM.16.MT88.4 R176, [R206+0x5800] ;  /* 0x00580000ceb0783b */ /* 0x000eea0000004200 */
[----:B------:R-:W-:Y:S01]  /*8060*/  HMMA.16816.F32 R32, R168, R182, R32 ;  /* 0x000000b6a820723c */ /* 0x000fe20000001820 */
[----:B------:R-:W-:Y:S04]  /*8070*/  LDSM.16.M88.4 R168, [R2+0x1e000] ;  /* 0x01e0000002a8783b */ /* 0x000fe80000000200 */
[----:B------:R-:W4:Y:S01]  /*8080*/  LDSM.16.MT88.4 R180, [R206+0x2000] ;  /* 0x00200000ceb4783b */ /* 0x000f220000004200 */
[-C--:B------:R-:W-:Y:S06]  /*8090*/  HMMA.16816.F32 R4, R184, R188.reuse, R4 ;  /* 0x000000bcb804723c */ /* 0x080fec0000001804 */
[C---:B------:R-:W-:Y:S06]  /*80a0*/  HMMA.16816.F32 R8, R192.reuse, R188, R8 ;  /* 0x000000bcc008723c */ /* 0x040fec0000001808 */
[-C--:B------:R-:W-:Y:S06]  /*80b0*/  HMMA.16816.F32 R12, R192, R190.reuse, R12 ;  /* 0x000000bec00c723c */ /* 0x080fec000000180c */
[C---:B------:R-:W-:Y:S01]  /*80c0*/  HMMA.16816.F32 R16, R184.reuse, R190, R16 ;  /* 0x000000beb810723c */ /* 0x040fe20000001810 */
[----:B------:R3:W4:Y:S05]  /*80d0*/  LDSM.16.M88.4 R188, [R2+0x1f000] ;  /* 0x01f0000002bc783b */ /* 0x00072a0000000200 */
[-C--:B--2---:R-:W-:Y:S06]  /*80e0*/  HMMA.16816.F32 R20, R184, R196.reuse, R20 ;  /* 0x000000c4b814723c */ /* 0x084fec0000001814 */
[C---:B------:R-:W-:Y:S06]  /*80f0*/  HMMA.16816.F32 R24, R192.reuse, R196, R24 ;  /* 0x000000c4c018723c */ /* 0x040fec0000001818 */
[-C--:B------:R-:W-:Y:S01]  /*8100*/  HMMA.16816.F32 R28, R192, R198.reuse, R28 ;  /* 0x000000c6c01c723c */ /* 0x080fe2000000181c */
[----:B------:R-:W2:Y:S05]  /*8110*/  LDSM.16.MT88.4 R192, [R206+0x6000] ;  /* 0x00600000cec0783b */ /* 0x000eaa0000004200 */
[----:B------:R-:W-:Y:S01]  /*8120*/  HMMA.16816.F32 R32, R184, R198, R32 ;  /* 0x000000c6b820723c */ /* 0x000fe20000001820 */
[----:B------:R-:W-:Y:S04]  /*8130*/  LDSM.16.MT88.4 R184, [R206+0x2800] ;  /* 0x00280000ceb8783b */ /* 0x000fe80000004200 */
[----:B------:R-:W-:Y:S01]  /*8140*/  LDSM.16.M88.4 R196, [R3+0x1f000] ;  /* 0x01f0000003c4783b */ /* 0x000fe20000000200 */
[-C--:B-1----:R-:W-:Y:S05]  /*8150*/  HMMA.16816.F32 R4, R164, R172.reuse, R4 ;  /* 0x000000aca404723c */ /* 0x082fea0000001804 */
[----:B---3--:R-:W-:Y:S01]  /*8160*/  @P1 IADD3 R2, P0, R246, UR19, RZ ;  /* 0x00000013f6021c10 */ /* 0x008fe2000ff1e0ff */
[C---:B------:R-:W-:Y:S01]  /*8170*/  HMMA.16816.F32 R8, R200.reuse, R172, R8 ;  /* 0x000000acc808723c */ /* 0x040fe20000001808 */
[----:B------:R-:W-:Y:S05]  /*8180*/  @UP3 UIADD3 UR19, UP1, UR19, -0x100, URZ ;  /* 0xffffff0013133890 */ /* 0x000fea000ff3e03f */
[-C--:B------:R-:W-:Y:S06]  /*8190*/  HMMA.16816.F32 R12, R200, R174.reuse, R12 ;  /* 0x000000aec80c723c */ /* 0x080fec000000180c */
[C---:B------:R-:W-:Y:S01]  /*81a0*/  HMMA.16816.F32 R16, R164.reuse, R174, R16 ;  /* 0x000000aea410723c */ /* 0x040fe20000001810 */
[----:B------:R1:W3:Y:S05]  /*81b0*/  LDSM.16.M88.4 R172, [R3+0x1e000] ;  /* 0x01e0000003ac783b */ /* 0x0002ea0000000200 */
[-C--:B------:R-:W-:Y:S06]  /*81c0*/  HMMA.16816.F32 R20, R164, R176.reuse, R20 ;  /* 0x000000b0a414723c */ /* 0x080fec0000001814 */
[C---:B------:R-:W-:Y:S06]  /*81d0*/  HMMA.16816.F32 R24, R200.reuse, R176, R24 ;  /* 0x000000b0c818723c */ /* 0x040fec0000001818 */
[-C--:B------:R-:W-:Y:S01]  /*81e0*/  HMMA.16816.F32 R28, R200, R178.reuse, R28 ;  /* 0x000000b2c81c723c */ /* 0x080fe2000000181c */
[----:B------:R-:W3:Y:S05]  /*81f0*/  LDSM.16.MT88.4 R200, [R206+0x6800] ;  /* 0x00680000cec8783b */ /* 0x000eea0000004200 */
[----:B------:R-:W-:Y:S01]  /*8200*/  HMMA.16816.F32 R32, R164, R178, R32 ;  /* 0x000000b2a420723c */ /* 0x000fe20000001820 */
[----:B------:R-:W-:Y:S04]  /*8210*/  LDSM.16.M88.4 R164, [R205+0x1e000] ;  /* 0x01e00000cda4783b */ /* 0x000fe80000000200 */
[----:B------:R-:W3:Y:S01]  /*8220*/  LDSM.16.MT88.4 R176, [R206+0x3000] ;  /* 0x00300000ceb0783b */ /* 0x000ee20000004200 */
[-C--:B----4-:R-:W-:Y:S05]  /*8230*/  HMMA.16816.F32 R4, R168, R180.reuse, R4 ;  /* 0x000000b4a804723c */ /* 0x090fea0000001804 */
[----:B-1----:R-:W-:Y:S01]  /*8240*/  @P1 IADD3.X R3, R247, UR18, RZ, P0, !PT ;  /* 0x00000012f7031c10 */ /* 0x002fe200087fe4ff */
[C---:B------:R-:W-:Y:S01]  /*8250*/  HMMA.16816.F32 R8, R188.reuse, R180, R8 ;  /* 0x000000b4bc08723c */ /* 0x040fe20000001808 */
[----:B------:R-:W-:Y:S03]  /*8260*/  @UP3 UIADD3.X UR18, UR18, -0x1, URZ, UP1, !UPT ;  /* 0xffffffff12123890 */ /* 0x000fe60008ffe43f */
[----:B------:R-:W5:Y:S02]  /*8270*/  @P1 LDG.E R242, desc[UR14][R2.64] ;  /* 0x0000000e02f21981 */ /* 0x000f64000c1e1900 */
[-C--:B------:R-:W-:Y:S02]  /*8280*/  HMMA.16816.F32 R12, R188, R182.reuse, R12 ;  /* 0x000000b6bc0c723c */ /* 0x080fe4000000180c */
[----:B------:R-:W5:Y:S04]  /*8290*/  @P1 LDG.E R243, desc[UR14][R2.64+0x20] ;  /* 0x0000200e02f31981 */ /* 0x000f68000c1e1900 */
[C---:B------:R-:W-:Y:S01]  /*82a0*/  HMMA.16816.F32 R16, R168.reuse, R182, R16 ;  /* 0x000000b6a810723c */ /* 0x040fe20000001810 */
[----:B------:R-:W1:Y:S04]  /*82b0*/  LDSM.16.M88.4 R180, [R205+0x1f000] ;  /* 0x01f00000cdb4783b */ /* 0x000e680000000200 */
[----:B------:R-:W5:Y:S01]  /*82c0*/  @P1 LDG.E R240, desc[UR14][R2.64+0x80] ;  /* 0x0000800e02f01981 */ /* 0x000f62000c1e1900 */
[-C--:B--2---:R-:W-:Y:S03]  /*82d0*/  HMMA.16816.F32 R20, R168, R192.reuse, R20 ;  /* 0x000000c0a814723c */ /* 0x084fe60000001814 */
[----:B------:R2:W5:Y:S03]  /*82e0*/  @P1 LDG.E R241, desc[UR14][R2.64+0xa0] ;  /* 0x0000a00e02f11981 */ /* 0x000566000c1e1900 */
[C---:B------:R-:W-:Y:S06]  /*82f0*/  HMMA.16816.F32 R24, R188.reuse, R192, R24 ;  /* 0x000000c0bc18723c */ /* 0x040fec0000001818 */
[-C--:B------:R-:W-:Y:S01]  /*8300*/  HMMA.16816.F32 R28, R188, R194.reuse, R28 ;  /* 0x000000c2bc1c723c */ /* 0x080fe2000000181c */
[----:B------:R-:W4:Y:S05]  /*8310*/  LDSM.16.MT88.4 R188, [R206+0x7000] ;  /* 0x00700000cebc783b */ /* 0x000f2a0000004200 */
[----:B------:R-:W-:Y:S01]  /*8320*/  HMMA.16816.F32 R32, R168, R194, R32 ;  /* 0x000000c2a820723c */ /* 0x000fe20000001820 */
[----:B------:R-:W-:Y:S04]  /*8330*/  LDSM.16.M88.4 R168, [R204+0x1e000] ;  /* 0x01e00000cca8783b */ /* 0x000fe80000000200 */
[----:B------:R-:W-:Y:S01]  /*8340*/  LDSM.16.M88.4 R192, [R204+0x1f000] ;  /* 0x01f00000ccc0783b */ /* 0x000fe20000000200 */
[-C--:B---3--:R-:W-:Y:S01]  /*8350*/  HMMA.16816.F32 R4, R172, R184.reuse, R4 ;  /* 0x000000b8ac04723c */ /* 0x088fe20000001804 */
[----:B--2---:R-:W-:Y:S05]  /*8360*/  IMAD.U32 R2, RZ, RZ, UR5 ;  /* 0x00000005ff027e24 */ /* 0x004fea000f8e00ff */
[C---:B------:R-:W-:Y:S05]  /*8370*/  HMMA.16816.F32 R8, R196.reuse, R184, R8 ;  /* 0x000000b8c408723c */ /* 0x040fea0000001808 */
[-C--:B------:R-:W-:Y:S01]  /*8380*/  LEA R2, P0, R2, R218.reuse, 0x2 ;  /* 0x000000da02027211 */ /* 0x080fe200078010ff */
[-C--:B------:R-:W-:Y:S05]  /*8390*/  HMMA.16816.F32 R12, R196, R186.reuse, R12 ;  /* 0x000000bac40c723c */ /* 0x080fea000000180c */
[-C--:B------:R-:W-:Y:S01]  /*83a0*/  LEA.HI.X.SX32 R3, R0, R219.reuse, 0x2, P0 ;  /* 0x000000db00037211 */ /* 0x080fe200000f16ff */
[C---:B------:R-:W-:Y:S01]  /*83b0*/  HMMA.16816.F32 R16, R172.reuse, R186, R16 ;  /* 0x000000baac10723c */ /* 0x040fe20000001810 */
[----:B------:R-:W2:Y:S01]  /*83c0*/  LDSM.16.MT88.4 R184, [R206+0x3800] ;  /* 0x00380000ceb8783b */ /* 0x000ea20000004200 */
[----:B------:R-:W-:Y:S04]  /*83d0*/  IMAD.U32 R0, RZ, RZ, UR7 ;  /* 0x00000007ff007e24 */ /* 0x000fe8000f8e00ff */
[-C--:B------:R-:W-:Y:S06]  /*83e0*/  HMMA.16816.F32 R20, R172, R200.reuse, R20 ;  /* 0x000000c8ac14723c */ /* 0x080fec0000001814 */
[C---:B------:R-:W-:Y:S06]  /*83f0*/  HMMA.16816.F32 R24, R196.reuse, R200, R24 ;  /* 0x000000c8c418723c */ /* 0x040fec0000001818 */
[-C--:B------:R-:W-:Y:S01]  /*8400*/  HMMA.16816.F32 R28, R196, R202.reuse, R28 ;  /* 0x000000cac41c723c */ /* 0x080fe2000000181c */
[----:B------:R-:W3:Y:S05]  /*8410*/  LDSM.16.MT88.4 R196, [R206+0x7800] ;  /* 0x00780000cec4783b */ /* 0x000eea0000004200 */
[----:B------:R-:W-:Y:S01]  /*8420*/  HMMA.16816.F32 R32, R172, R202, R32 ;  /* 0x000000caac20723c */ /* 0x000fe20000001820 */
[----:B------:R-:W-:Y:S05]  /*8430*/  LDSM.16.MT88.4 R172, [R208+0x3800] ;  /* 0x00380000d0ac783b */ /* 0x000fea0000004200 */
[-C--:B------:R-:W-:Y:S06]  /*8440*/  HMMA.16816.F32 R4, R164, R176.reuse, R4 ;  /* 0x000000b0a404723c */ /* 0x080fec0000001804 */
[C---:B-1----:R-:W-:Y:S06]  /*8450*/  HMMA.16816.F32 R8, R180.reuse, R176, R8 ;  /* 0x000000b0b408723c */ /* 0x042fec0000001808 */
[-C--:B------:R-:W-:Y:S06]  /*8460*/  HMMA.16816.F32 R12, R180, R178.reuse, R12 ;  /* 0x000000b2b40c723c */ /* 0x080fec000000180c */
[C---:B------:R-:W-:Y:S06]  /*8470*/  HMMA.16816.F32 R16, R164.reuse, R178, R16 ;  /* 0x000000b2a410723c */ /* 0x040fec0000001810 */
[-C--:B----4-:R-:W-:Y:S06]  /*8480*/  HMMA.16816.F32 R20, R164, R188.reuse, R20 ;  /* 0x000000bca414723c */ /* 0x090fec0000001814 */
[C---:B------:R-:W-:Y:S06]  /*8490*/  HMMA.16816.F32 R24, R180.reuse, R188, R24 ;  /* 0x000000bcb418723c */ /* 0x040fec0000001818 */
[-C--:B------:R-:W-:Y:S06]  /*84a0*/  HMMA.16816.F32 R28, R180, R190.reuse, R28 ;  /* 0x000000beb41c723c */ /* 0x080fec000000181c */
[----:B------:R-:W-:Y:S06]  /*84b0*/  HMMA.16816.F32 R32, R164, R190, R32 ;  /* 0x000000bea420723c */ /* 0x000fec0000001820 */
[-C--:B--2---:R-:W-:Y:S01]  /*84c0*/  HMMA.16816.F32 R4, R168, R184.reuse, R4 ;  /* 0x000000b8a804723c */ /* 0x084fe20000001804 */
[----:B------:R-:W-:Y:S04]  /*84d0*/  IMAD.U32 R164, RZ, RZ, UR10 ;  /* 0x0000000affa47e24 */ /* 0x000fe8000f8e00ff */
[----:B------:R-:W-:Y:S01]  /*84e0*/  IMAD.U32 R165, RZ, RZ, UR10 ;  /* 0x0000000affa57e24 */ /* 0x000fe2000f8e00ff */
[C---:B------:R-:W-:Y:S01]  /*84f0*/  HMMA.16816.F32 R8, R192.reuse, R184, R8 ;  /* 0x000000b8c008723c */ /* 0x040fe20000001808 */
[----:B------:R-:W-:Y:S04]  /*8500*/  IMAD.U32 R166, RZ, RZ, UR9 ;  /* 0x00000009ffa67e24 */ /* 0x000fe8000f8e00ff */
[-C--:B------:R-:W-:Y:S01]  /*8510*/  LEA R164, P1, R164, R218.reuse, 0x2 ;  /* 0x000000daa4a47211 */ /* 0x080fe200078210ff */
[-C--:B------:R-:W-:Y:S05]  /*8520*/  HMMA.16816.F32 R12, R192, R186.reuse, R12 ;  /* 0x000000bac00c723c */ /* 0x080fea000000180c */
[-C--:B------:R-:W-:Y:S01]  /*8530*/  LEA.HI.X.SX32 R165, R165, R219.reuse, 0x2, P1 ;  /* 0x000000dba5a57211 */ /* 0x080fe200008f16ff */
[C---:B------:R-:W-:Y:S05]  /*8540*/  HMMA.16816.F32 R16, R168.reuse, R186, R16 ;  /* 0x000000baa810723c */ /* 0x040fea0000001810 */
[----:B------:R1:W-:Y:S01]  /*8550*/  REDG.E.ADD.F32.FTZ.RN.STRONG.GPU desc[UR14][R218.64], R4 ;  /* 0x00000004da0079a6 */ /* 0x0003e2000c10f38e */
[-C--:B---3--:R-:W-:Y:S03]  /*8560*/  HMMA.16816.F32 R20, R168, R196.reuse, R20 ;  /* 0x000000c4a814723c */ /* 0x088fe60000001814 */
[----:B------:R-:W-:Y:S03]  /*8570*/  REDG.E.ADD.F32.FTZ.RN.STRONG.GPU desc[UR14][R2.64], R5 ;  /* 0x00000005020079a6 */ /* 0x000fe6000c10f38e */
[C---:B------:R-:W-:Y:S01]  /*8580*/  HMMA.16816.F32 R24, R192.reuse, R196, R24 ;  /* 0x000000c4c018723c */ /* 0x040fe20000001818 */
[----:B------:R2:W-:Y:S05]  /*8590*/  REDG.E.ADD.F32.FTZ.RN.STRONG.GPU desc[UR14][R164.64], R6 ;  /* 0x00000006a40079a6 */ /* 0x0005ea000c10f38e */
[-C--:B------:R-:W-:Y:S05]  /*85a0*/  HMMA.16816.F32 R28, R192, R198.reuse, R28 ;  /* 0x000000c6c01c723c */ /* 0x080fea000000181c */
[----:B------:R-:W-:Y:S01]  /*85b0*/  SEL R196, R227, 0xffffffc0, !P2 ;  /* 0xffffffc0e3c47807 */ /* 0x000fe20005000000 */
[----:B------:R-:W-:Y:S05]  /*85c0*/  HMMA.16816.F32 R32, R168, R198, R32 ;  /* 0x000000c6a820723c */ /* 0x000fea0000001820 */
[----:B------:R-:W-:Y:S02]  /*85d0*/  IMAD.IADD R176, R196, 0x1, R208 ;  /* 0x00000001c4b07824 */ /* 0x000fe400078e02d0 */
[----:B-1----:R-:W-:Y:S01]  /*85e0*/  IMAD.U32 R4, RZ, RZ, UR7 ;  /* 0x00000007ff047e24 */ /* 0x002fe2000f8e00ff */
[----:B------:R-:W-:Y:S02]  /*85f0*/  UIMAD UR7, UR6, 0x30, URZ ;  /* 0x00000030060778a4 */ /* 0x000fe4000f8e023f */
[----:B------:R-:W-:Y:S01]  /*8600*/  LDSM.16.MT88.4 R168, [R176+0x3000] ;  /* 0x00300000b0a8783b */ /* 0x000fe20000004200 */
[----:B------:R-:W-:Y:S01]  /*8610*/  UIMAD UR6, UR6, 0x38, URZ ;  /* 0x00000038060678a4 */ /* 0x000fe2000f8e023f */
[-C--:B------:R-:W-:Y:S01]  /*8620*/  LEA R4, P0, R4, R218.reuse, 0x2 ;  /* 0x000000da04047211 */ /* 0x080fe200078010ff */
[----:B--2---:R-:W-:Y:S03]  /*8630*/  IMAD.U32 R164, RZ, RZ, UR8 ;  /* 0x00000008ffa47e24 */ /* 0x004fe6000f8e00ff */
[-C--:B------:R-:W-:Y:S01]  /*8640*/  LEA.HI.X.SX32 R5, R0, R219.reuse, 0x2, P0 ;  /* 0x000000db00057211 */ /* 0x080fe200000f16ff */
[----:B------:R-:W-:Y:S01]  /*8650*/  IMAD.U32 R0, RZ, RZ, UR9 ;  /* 0x00000009ff007e24 */ /* 0x000fe2000f8e00ff */
[-C--:B------:R-:W-:Y:S01]  /*8660*/  LEA R166, P0, R166, R218.reuse, 0x2 ;  /* 0x000000daa6a67211 */ /* 0x080fe200078010ff */
[----:B------:R-:W-:Y:S01]  /*8670*/  IMAD.U32 R6, RZ, RZ, UR7 ;  /* 0x00000007ff067e24 */ /* 0x000fe2000f8e00ff */
[-C--:B------:R-:W-:Y:S01]  /*8680*/  LEA R164, P3, R164, R218.reuse, 0x2 ;  /* 0x000000daa4a47211 */ /* 0x080fe200078610ff */
[----:B------:R1:W-:Y:S01]  /*8690*/  REDG.E.ADD.F32.FTZ.RN.STRONG.GPU desc[UR14][R4.64], R7 ;  /* 0x00000007040079a6 */ /* 0x0003e2000c10f38e */
[-C--:B------:R-:W-:Y:S01]  /*86a0*/  LEA.HI.X.SX32 R167, R0, R219.reuse, 0x2, P0 ;  /* 0x000000db00a77211 */ /* 0x080fe200000f16ff */
[----:B------:R-:W-:Y:S01]  /*86b0*/  IMAD.U32 R0, RZ, RZ, UR6 ;  /* 0x00000006ff007e24 */ /* 0x000fe2000f8e00ff */
[-C--:B------:R-:W-:Y:S03]  /*86c0*/  LEA R6, P1, R6, R218.reuse, 0x2 ;  /* 0x000000da06067211 */ /* 0x080fe600078210ff */
[----:B------:R2:W-:Y:S01]  /*86d0*/  REDG.E.ADD.F32.FTZ.RN.STRONG.GPU desc[UR14][R166.64], R8 ;  /* 0x00000008a60079a6 */ /* 0x0005e2000c10f38e */
[----:B-1----:R-:W-:Y:S02]  /*86e0*/  IMAD.U32 R7, RZ, RZ, UR8 ;  /* 0x00000008ff077e24 */ /* 0x002fe4000f8e00ff */
[----:B------:R-:W-:Y:S02]  /*86f0*/  IMAD.U32 R4, RZ, RZ, UR6 ;  /* 0x00000006ff047e24 */ /* 0x000fe4000f8e00ff */
[----:B------:R-:W-:Y:S01]  /*8700*/  IMAD.U32 R5, RZ, RZ, UR7 ;  /* 0x00000007ff057e24 */ /* 0x000fe2000f8e00ff */
[-C--:B------:R-:W-:Y:S01]  /*8710*/  LEA.HI.X.SX32 R165, R7, R219.reuse, 0x2, P3 ;  /* 0x000000db07a57211 */ /* 0x080fe200018f16ff */
[----:B------:R-:W-:Y:S01]  /*8720*/  UIADD3 UR7, UR10, 0x20, URZ ;  /* 0x000000200a077890 */ /* 0x000fe2000fffe03f */
[-C--:B------:R-:W-:Y:S02]  /*8730*/  LEA R4, P0, R4, R218.reuse, 0x2 ;  /* 0x000000da04047211 */ /* 0x080fe400078010ff */
[-C--:B------:R-:W-:Y:S01]  /*8740*/  LEA.HI.X.SX32 R7, R5, R219.reuse, 0x2, P1 ;  /* 0x000000db05077211 */ /* 0x080fe200008f16ff */
[----:B------:R1:W-:Y:S01]  /*8750*/  REDG.E.ADD.F32.FTZ.RN.STRONG.GPU desc[UR14][R164.64], R9 ;  /* 0x00000009a40079a6 */ /* 0x0003e2000c10f38e */
[-C--:B------:R-:W-:Y:S01]  /*8760*/  LEA.HI.X.SX32 R5, R0, R219.reuse, 0x2, P0 ;  /* 0x000000db00057211 */ /* 0x080fe200000f16ff */
[----:B------:R-:W-:Y:S01]  /*8770*/  UIADD3 UR6, UR5, UR7, URZ ;  /* 0x0000000705067290 */ /* 0x000fe2000fffe03f */
[----:B--2---:R-:W-:Y:S01]  /*8780*/  IMAD.U32 R8, RZ, RZ, UR7 ;  /* 0x00000007ff087e24 */ /* 0x004fe2000f8e00ff */
[----:B------:R2:W-:Y:S01]  /*8790*/  REDG.E.ADD.F32.FTZ.RN.STRONG.GPU desc[UR14][R6.64], R10 ;  /* 0x0000000a060079a6 */ /* 0x0005e2000c10f38e */
[----:B------:R-:W-:Y:S01]  /*87a0*/  IMAD.U32 R0, RZ, RZ, UR7 ;  /* 0x00000007ff007e24 */ /* 0x000fe2000f8e00ff */
[----:B------:R-:W-:Y:S02]  /*87b0*/  UIADD3 UR8, UR5, UR6, URZ ;  /* 0x0000000605087290 */ /* 0x000fe4000fffe03f */
[----:B------:R3:W-:Y:S01]  /*87c0*/  REDG.E.ADD.F32.FTZ.RN.STRONG.GPU desc[UR14][R4.64], R11 ;  /* 0x0000000b040079a6 */ /* 0x0007e2000c10f38e */
[-C--:B------:R-:W-:Y:S01]  /*87d0*/  LEA R8, P0, R8, R218.reuse, 0x2 ;  /* 0x000000da08087211 */ /* 0x080fe200078010ff */
[----:B------:R-:W-:Y:S02]  /*87e0*/  UIADD3 UR7, UR5, UR8, URZ ;  /* 0x0000000805077290 */ /* 0x000fe4000fffe03f */
[----:B------:R-:W-:Y:S04]  /*87f0*/  REDG.E.ADD.F32.FTZ.RN.STRONG.GPU desc[UR14][R218.64+0x80], R16 ;  /* 0x00008010da0079a6 */ /* 0x000fe8000c10f38e */
[----:B------:R-:W-:Y:S04]  /*8800*/  REDG.E.ADD.F32.FTZ.RN.STRONG.GPU desc[UR14][R2.64+0x80], R17 ;  /* 0x00008011020079a6 */ /* 0x000fe8000c10f38e */
[----:B------:R-:W-:Y:S01]  /*8810*/  LDSM.16.MT88.4 R164, [R207+0x1e800] ;  /* 0x01e80000cfa4783b */ /* 0x000fe20000004200 */
[-C--:B-1----:R-:W-:Y:S01]  /*8820*/  LEA.HI.X.SX32 R9, R0, R219.reuse, 0x2, P0 ;  /* 0x000000db00097211 */ /* 0x082fe200000f16ff */
[----:B------:R-:W-:Y:S02]  /*8830*/  IMAD.U32 R0, RZ, RZ, UR8 ;  /* 0x00000008ff007e24 */ /* 0x000fe4000f8e00ff */
[----:B--2---:R-:W-:Y:S02]  /*8840*/  IMAD.U32 R6, RZ, RZ, UR6 ;  /* 0x00000006ff067e24 */ /* 0x004fe4000f8e00ff */
[----:B------:R1:W-:Y:S01]  /*8850*/  REDG.E.ADD.F32.FTZ.RN.STRONG.GPU desc[UR14][R8.64], R18 ;  /* 0x00000012080079a6 */ /* 0x0003e2000c10f38e */
[----:B---3--:R-:W-:Y:S02]  /*8860*/  IMAD.U32 R5, RZ, RZ, UR6 ;  /* 0x00000006ff057e24 */ /* 0x008fe4000f8e00ff */
[-C--:B------:R-:W-:Y:S01]  /*8870*/  LEA R6, P1, R6, R218.reuse, 0x2 ;  /* 0x000000da06067211 */ /* 0x080fe200078210ff */
[----:B------:R-:W-:Y:S01]  /*8880*/  IMAD.U32 R4, RZ, RZ, UR8 ;  /* 0x00000008ff047e24 */ /* 0x000fe2000f8e00ff */
[----:B------:R-:W-:Y:S02]  /*8890*/  UIADD3 UR6, UR5, UR7, URZ ;  /* 0x0000000705067290 */ /* 0x000fe4000fffe03f */
[-C--:B------:R-:W-:Y:S02]  /*88a0*/  LEA.HI.X.SX32 R7, R5, R219.reuse, 0x2, P1 ;  /* 0x000000db05077211 */ /* 0x080fe400008f16ff */
[-C--:B------:R-:W-:Y:S01]  /*88b0*/  LEA R4, P0, R4, R218.reuse, 0x2 ;  /* 0x000000da04047211 */ /* 0x080fe200078010ff */
[----:B------:R-:W-:Y:S02]  /*88c0*/  UIADD3 UR8, UR5, UR6, URZ ;  /* 0x0000000605087290 */ /* 0x000fe4000fffe03f */
[----:B------:R2:W-:Y:S01]  /*88d0*/  REDG.E.ADD.F32.FTZ.RN.STRONG.GPU desc[UR14][R6.64], R19 ;  /* 0x00000013060079a6 */ /* 0x0005e2000c10f38e */
[-C--:B------:R-:W-:Y:S01]  /*88e0*/  LEA.HI.X.SX32 R5, R0, R219.reuse, 0x2, P0 ;  /* 0x000000db00057211 */ /* 0x080fe200000f16ff */
[----:B------:R-:W-:Y:S02]  /*88f0*/  IMAD.U32 R0, RZ, RZ, UR7 ;  /* 0x00000007ff007e24 */ /* 0x000fe4000f8e00ff */
[----:B------:R-:W-:Y:S04]  /*8900*/  LDSM.16.MT88.4 R16, [R176] ;  /* 0x00000000b010783b */ /* 0x000fe80000004200 */
[----:B------:R3:W-:Y:S01]  /*8910*/  REDG.E.ADD.F32.FTZ.RN.STRONG.GPU desc[UR14][R4.64], R12 ;  /* 0x0000000c040079a6 */ /* 0x0007e2000c10f38e */
[----:B-1----:R-:W-:Y:S05]  /*8920*/  IMAD.U32 R8, RZ, RZ, UR7 ;  /* 0x00000007ff087e24 */ /* 0x002fea000f8e00ff */
[-C--:B------:R-:W-:Y:S04]  /*8930*/  LEA R8, P0, R8, R218.reuse, 0x2 ;  /* 0x000000da08087211 */ /* 0x080fe800078010ff */
[-C--:B------:R-:W-:Y:S01]  /*8940*/  LEA.HI.X.SX32 R9, R0, R219.reuse, 0x2, P0 ;  /* 0x000000db00097211 */ /* 0x080fe200000f16ff */
[----:B------:R-:W-:Y:S02]  /*8950*/  IMAD.U32 R0, RZ, RZ, UR8 ;  /* 0x00000008ff007e24 */ /* 0x000fe4000f8e00ff */
[----:B--2---:R-:W-:Y:S02]  /*8960*/  IMAD.U32 R6, RZ, RZ, UR6 ;  /* 0x00000006ff067e24 */ /* 0x004fe4000f8e00ff */
[----:B------:R-:W-:Y:S03]  /*8970*/  REDG.E.ADD.F32.FTZ.RN.STRONG.GPU desc[UR14][R8.64], R13 ;  /* 0x0000000d080079a6 */ /* 0x000fe6000c10f38e */
[-C--:B------:R-:W-:Y:S01]  /*8980*/  LEA R6, P1, R6, R218.reuse, 0x2 ;  /* 0x000000da06067211 */ /* 0x080fe200078210ff */
[----:B---3--:R-:W-:Y:S01]  /*8990*/  IMAD.U32 R5, RZ, RZ, UR6 ;  /* 0x00000006ff057e24 */ /* 0x008fe2000f8e00ff */
[----:B------:R-:W-:Y:S01]  /*89a0*/  UIADD3 UR6, UR10, 0x40, URZ ;  /* 0x000000400a067890 */ /* 0x000fe2000fffe03f */
[----:B------:R-:W-:Y:S03]  /*89b0*/  IMAD.U32 R4, RZ, RZ, UR8 ;  /* 0x00000008ff047e24 */ /* 0x000fe6000f8e00ff */
[-C--:B------:R-:W-:Y:S01]  /*89c0*/  LEA.HI.X.SX32 R7, R5, R219.reuse, 0x2, P1 ;  /* 0x000000db05077211 */ /* 0x080fe200008f16ff */
[----:B------:R-:W-:Y:S01]  /*89d0*/  UIADD3 UR7, UR5, UR6, URZ ;  /* 0x0000000605077290 */ /* 0x000fe2000fffe03f */
[-C--:B------:R-:W-:Y:S03]  /*89e0*/  LEA R4, P0, R4, R218.reuse, 0x2 ;  /* 0x000000da04047211 */ /* 0x080fe600078010ff */
[----:B------:R1:W-:Y:S01]  /*89f0*/  REDG.E.ADD.F32.FTZ.RN.STRONG.GPU desc[UR14][R6.64], R14 ;  /* 0x0000000e060079a6 */ /* 0x0003e2000c10f38e */
[-C--:B------:R-:W-:Y:S01]  /*8a00*/  LEA.HI.X.SX32 R5, R0, R219.reuse, 0x2, P0 ;  /* 0x000000db00057211 */ /* 0x080fe200000f16ff */
[----:B------:R-:W-:Y:S04]  /*8a10*/  IMAD.U32 R0, RZ, RZ, UR6 ;  /* 0x00000006ff007e24 */ /* 0x000fe8000f8e00ff */
[----:B------:R2:W-:Y:S04]  /*8a20*/  REDG.E.ADD.F32.FTZ.RN.STRONG.GPU desc[UR14][R4.64], R15 ;  /* 0x0000000f040079a6 */ /* 0x0005e8000c10f38e */
[----:B------:R-:W-:Y:S04]  /*8a30*/  REDG.E.ADD.F32.FTZ.RN.STRONG.GPU desc[UR14][R218.64+0x100], R20 ;  /* 0x00010014da0079a6 */ /* 0x000fe8000c10f38e */
[----:B------:R-:W-:Y:S04]  /*8a40*/  REDG.E.ADD.F32.FTZ.RN.STRONG.GPU desc[UR14][R2.64+0x100], R21 ;  /* 0x00010015020079a6 */ /* 0x000fe8000c10f38e */
[----:B------:R-:W-:Y:S01]  /*8a50*/  LDSM.16.MT88.4 R12, [R207+0x1e000] ;  /* 0x01e00000cf0c783b */ /* 0x000fe20000004200 */
[----:B-1----:R-:W-:Y:S01]  /*8a60*/  IMAD.U32 R6, RZ, RZ, UR6 ;  /* 0x00000006ff067e24 */ /* 0x002fe2000f8e00ff */
[----:B------:R-:W-:Y:S04]  /*8a70*/  UIADD3 UR6, UR5, UR7, URZ ;  /* 0x0000000705067290 */ /* 0x000fe8000fffe03f */
[-C--:B------:R-:W-:Y:S01]  /*8a80*/  LEA R6, P0, R6, R218.reuse, 0x2 ;  /* 0x000000da06067211 */ /* 0x080fe200078010ff */
[----:B--2---:R-:W-:Y:S02]  /*8a90*/  IMAD.U32 R4, RZ, RZ, UR7 ;  /* 0x00000007ff047e24 */ /* 0x004fe4000f8e00ff */
[----:B------:R-:W-:Y:S01]  /*8aa0*/  IMAD.U32 R5, RZ, RZ, UR7 ;  /* 0x00000007ff057e24 */ /* 0x000fe2000f8e00ff */
[-C--:B------:R-:W-:Y:S01]  /*8ab0*/  LEA.HI.X.SX32 R7, R0, R219.reuse, 0x2, P0 ;  /* 0x000000db00077211 */ /* 0x080fe200000f16ff */
[----:B------:R-:W-:Y:S01]  /*8ac0*/  UIADD3 UR7, UR5, UR6, URZ ;  /* 0x0000000605077290 */ /* 0x000fe2000fffe03f */
[-C--:B------:R-:W-:Y:S01]  /*8ad0*/  LEA R4, P0, R4, R218.reuse, 0x2 ;  /* 0x000000da04047211 */ /* 0x080fe200078010ff */
[----:B------:R-:W-:Y:S02]  /*8ae0*/  IMAD.U32 R10, RZ, RZ, UR6 ;  /* 0x00000006ff0a7e24 */ /* 0x000fe4000f8e00ff */
[----:B------:R1:W-:Y:S01]  /*8af0*/  REDG.E.ADD.F32.FTZ.RN.STRONG.GPU desc[UR14][R6.64], R22 ;  /* 0x00000016060079a6 */ /* 0x0003e2000c10f38e */
[-C--:B------:R-:W-:Y:S01]  /*8b00*/  LEA.HI.X.SX32 R5, R5, R219.reuse, 0x2, P0 ;  /* 0x000000db05057211 */ /* 0x080fe200000f16ff */
[----:B------:R-:W-:Y:S01]  /*8b10*/  IMAD.U32 R0, RZ, RZ, UR6 ;  /* 0x00000006ff007e24 */ /* 0x000fe2000f8e00ff */
[----:B------:R-:W-:Y:S01]  /*8b20*/  UIADD3 UR6, UR5, UR7, URZ ;  /* 0x0000000705067290 */ /* 0x000fe2000fffe03f */
[----:B------:R-:W-:Y:S01]  /*8b30*/  IMAD.U32 R9, RZ, RZ, UR7 ;  /* 0x00000007ff097e24 */ /* 0x000fe2000f8e00ff */
[-C--:B------:R-:W-:Y:S01]  /*8b40*/  LEA R10, P0, R10, R218.reuse, 0x2 ;  /* 0x000000da0a0a7211 */ /* 0x080fe200078010ff */
[----:B------:R2:W-:Y:S01]  /*8b50*/  REDG.E.ADD.F32.FTZ.RN.STRONG.GPU desc[UR14][R4.64], R23 ;  /* 0x00000017040079a6 */ /* 0x0005e2000c10f38e */
[----:B------:R-:W-:Y:S02]  /*8b60*/  UIADD3 UR7, UR5, UR6, URZ ;  /* 0x0000000605077290 */ /* 0x000fe4000fffe03f */
[-C--:B------:R-:W-:Y:S01]  /*8b70*/  LEA.HI.X.SX32 R11, R0, R219.reuse, 0x2, P0 ;  /* 0x000000db000b7211 */ /* 0x080fe200000f16ff */
[----:B------:R-:W-:Y:S01]  /*8b80*/  LDSM.16.MT88.4 R20, [R208+0x2000] ;  /* 0x00200000d014783b */ /* 0x000fe20000004200 */
[CC--:B------:R-:W-:Y:S02]  /*8b90*/  LEA R8, P1, R9.reuse, R218.reuse, 0x2 ;  /* 0x000000da09087211 */ /* 0x0c0fe400078210ff */
[----:B------:R-:W-:Y:S01]  /*8ba0*/  IMAD.U32 R0, RZ, RZ, UR7 ;  /* 0x00000007ff007e24 */ /* 0x000fe2000f8e00ff */
[----:B------:R-:W-:Y:S01]  /*8bb0*/  REDG.E.ADD.F32.FTZ.RN.STRONG.GPU desc[UR14][R10.64], R24 ;  /* 0x000000180a0079a6 */ /* 0x000fe2000c10f38e */
[-C--:B------:R-:W-:Y:S01]  /*8bc0*/  LEA.HI.X.SX32 R9, R9, R219.reuse, 0x2, P1 ;  /* 0x000000db09097211 */ /* 0x080fe200008f16ff */
[----:B------:R-:W-:Y:S04]  /*8bd0*/  UIADD3 UR7, UR10, 0x60, URZ ;  /* 0x000000600a077890 */ /* 0x000fe8000fffe03f */
[----:B------:R-:W-:Y:S01]  /*8be0*/  REDG.E.ADD.F32.FTZ.RN.STRONG.GPU desc[UR14][R8.64], R25 ;  /* 0x00000019080079a6 */ /* 0x000fe2000c10f38e */
[----:B-1----:R-:W-:Y:S01]  /*8bf0*/  IMAD.U32 R7, RZ, RZ, UR6 ;  /* 0x00000006ff077e24 */ /* 0x002fe2000f8e00ff */
[----:B------:R-:W-:Y:S04]  /*8c00*/  UIADD3 UR6, UR5, UR7, URZ ;  /* 0x0000000705067290 */ /* 0x000fe8000fffe03f */
[CC--:B------:R-:W-:Y:S01]  /*8c10*/  LEA R6, P0, R7.reuse, R218.reuse, 0x2 ;  /* 0x000000da07067211 */ /* 0x0c0fe200078010ff */
[----:B------:R-:W-:Y:S03]  /*8c20*/  UIADD3 UR8, UR5, UR6, URZ ;  /* 0x0000000605087290 */ /* 0x000fe6000fffe03f */
[-C--:B------:R-:W-:Y:S02]  /*8c30*/  LEA.HI.X.SX32 R7, R7, R219.reuse, 0x2, P0 ;  /* 0x000000db07077211 */ /* 0x080fe400000f16ff */
[CC--:B--2---:R-:W-:Y:S03]  /*8c40*/  LEA R4, P0, R0.reuse, R218.reuse, 0x2 ;  /* 0x000000da00047211 */ /* 0x0c4fe600078010ff */
[----:B------:R1:W-:Y:S01]  /*8c50*/  REDG.E.ADD.F32.FTZ.RN.STRONG.GPU desc[UR14][R6.64], R26 ;  /* 0x0000001a060079a6 */ /* 0x0003e2000c10f38e */
[-C--:B------:R-:W-:Y:S01]  /*8c60*/  LEA.HI.X.SX32 R5, R0, R219.reuse, 0x2, P0 ;  /* 0x000000db00057211 */ /* 0x080fe200000f16ff */
[----:B------:R-:W-:Y:S01]  /*8c70*/  IMAD.U32 R0, RZ, RZ, UR7 ;  /* 0x00000007ff007e24 */ /* 0x000fe2000f8e00ff */
[----:B------:R-:W-:Y:S03]  /*8c80*/  UIADD3 UR7, UR5, UR8, URZ ;  /* 0x0000000805077290 */ /* 0x000fe6000fffe03f */
[----:B------:R2:W-:Y:S04]  /*8c90*/  REDG.E.ADD.F32.FTZ.RN.STRONG.GPU desc[UR14][R4.64], R27 ;  /* 0x0000001b040079a6 */ /* 0x0005e8000c10f38e */
[----:B------:R-:W-:Y:S04]  /*8ca0*/  REDG.E.ADD.F32.FTZ.RN.STRONG.GPU desc[UR14][R218.64+0x180], R32 ;  /* 0x00018020da0079a6 */ /* 0x000fe8000c10f38e */
[----:B------:R3:W-:Y:S04]  /*8cb0*/  REDG.E.ADD.F32.FTZ.RN.STRONG.GPU desc[UR14][R2.64+0x180], R33 ;  /* 0x00018021020079a6 */ /* 0x0007e8000c10f38e */
[----:B------:R-:W-:Y:S01]  /*8cc0*/  LDSM.16.MT88.4 R24, [R176+0x2000] ;  /* 0x00200000b018783b */ /* 0x000fe20000004200 */
[----:B-1----:R-:W-:Y:S01]  /*8cd0*/  IMAD.U32 R6, RZ, RZ, UR6 ;  /* 0x00000006ff067e24 */ /* 0x002fe2000f8e00ff */
[----:B------:R-:W-:Y:S01]  /*8ce0*/  UIADD3 UR6, UR5, UR7, URZ ;  /* 0x0000000705067290 */ /* 0x000fe2000fffe03f */
[----:B------:R-:W-:Y:S03]  /*8cf0*/  IMAD.U32 R7, RZ, RZ, UR7 ;  /* 0x00000007ff077e24 */ /* 0x000fe6000f8e00ff */
[----:B------:R-:W-:Y:S01]  /*8d00*/  UIADD3 UR5, UR5, UR6, URZ ;  /* 0x0000000605057290 */ /* 0x000fe2000fffe03f */
[CC--:B--2---:R-:W-:Y:S04]  /*8d10*/  LEA R4, P0, R0.reuse, R218.reuse, 0x2 ;  /* 0x000000da00047211 */ /* 0x0c4fe800078010ff */
[-C--:B------:R-:W-:Y:S01]  /*8d20*/  LEA.HI.X.SX32 R5, R0, R219.reuse, 0x2, P0 ;  /* 0x000000db00057211 */ /* 0x080fe200000f16ff */
[----:B------:R-:W-:Y:S01]  /*8d30*/  IMAD.U32 R0, RZ, RZ, UR8 ;  /* 0x00000008ff007e24 */ /* 0x000fe2000f8e00ff */
[CC--:B------:R-:W-:Y:S01]  /*8d40*/  LEA R10, P0, R6.reuse, R218.reuse, 0x2 ;  /* 0x000000da060a7211 */ /* 0x0c0fe200078010ff */
[----:B---3--:R-:W-:Y:S02]  /*8d50*/  IMAD.U32 R3, RZ, RZ, UR5 ;  /* 0x00000005ff037e24 */ /* 0x008fe4000f8e00ff */
[----:B------:R1:W-:Y:S01]  /*8d60*/  REDG.E.ADD.F32.FTZ.RN.STRONG.GPU desc[UR14][R4.64], R34 ;  /* 0x00000022040079a6 */ /* 0x0003e2000c10f38e */
[-C--:B------:R-:W-:Y:S01]  /*8d70*/  LEA.HI.X.SX32 R11, R6, R219.reuse, 0x2, P0 ;  /* 0x000000db060b7211 */ /* 0x080fe200000f16ff */
[----:B------:R-:W-:Y:S01]  /*8d80*/  ULOP3.LUT UR5, UR12, 0x1, URZ, 0xc0, !UPT ;  /* 0x000000010c057892 */ /* 0x000fe2000f8ec03f */
[CC--:B------:R-:W-:Y:S02]  /*8d90*/  LEA R8, P0, R0.reuse, R218.reuse, 0x2 ;  /* 0x000000da00087211 */ /* 0x0c0fe400078010ff */
[CC--:B------:R-:W-:Y:S01]  /*8da0*/  LEA R6, P3, R7.reuse, R218.reuse, 0x2 ;  /* 0x000000da07067211 */ /* 0x0c0fe200078610ff */
[----:B------:R-:W-:Y:S01]  /*8db0*/  REDG.E.ADD.F32.FTZ.RN.STRONG.GPU desc[UR14][R10.64], R35 ;  /* 0x000000230a0079a6 */ /* 0x000fe2000c10f38e */
[-C--:B------:R-:W-:Y:S01]  /*8dc0*/  LEA.HI.X.SX32 R9, R0, R219.reuse, 0x2, P0 ;  /* 0x000000db00097211 */ /* 0x080fe200000f16ff */
[C---:B------:R-:W-:Y:S01]  /*8dd0*/  VIADD R0, R208.reuse, 0xffffc000 ;  /* 0xffffc000d0007836 */ /* 0x040fe20000000000 */
[-C--:B------:R-:W-:Y:S01]  /*8de0*/  LEA.HI.X.SX32 R7, R7, R219.reuse, 0x2, P3 ;  /* 0x000000db07077211 */ /* 0x080fe200018f16ff */
[----:B------:R-:W-:Y:S01]  /*8df0*/  LDSM.16.MT88.4 R32, [R207+0x1c800] ;  /* 0x01c80000cf20783b */ /* 0x000fe20000004200 */
[CC--:B------:R-:W-:Y:S01]  /*8e00*/  LEA R2, P0, R3.reuse, R218.reuse, 0x2 ;  /* 0x000000da03027211 */ /* 0x0c0fe200078010ff */
[----:B------:R-:W-:Y:S02]  /*8e10*/  UISETP.NE.U32.AND UP0, UPT, UR5, 0x1, UPT ;  /* 0x000000010500788c */ /* 0x000fe4000bf05070 */
[----:B------:R-:W-:Y:S01]  /*8e20*/  REDG.E.ADD.F32.FTZ.RN.STRONG.GPU desc[UR14][R8.64], R28 ;  /* 0x0000001c080079a6 */ /* 0x000fe2000c10f38e */
[-C--:B------:R-:W-:Y:S01]  /*8e30*/  LEA.HI.X.SX32 R3, R3, R219.reuse, 0x2, P0 ;  /* 0x000000db03037211 */ /* 0x080fe200000f16ff */
[----:B------:R-:W-:Y:S01]  /*8e40*/  UIADD3 UR5, UR12, -0x1, URZ ;  /* 0xffffffff0c057890 */ /* 0x000fe2000fffe03f */
[----:B------:R-:W-:Y:S01]  /*8e50*/  PLOP3.LUT P0, PT, PT, PT, UP2, 0x80, 0x0 ;  /* 0x000000000000781c */ /* 0x000fe20003f0f028 */
[----:B------:R-:W-:Y:S04]  /*8e60*/  REDG.E.ADD.F32.FTZ.RN.STRONG.GPU desc[UR14][R6.64], R29 ;  /* 0x0000001d060079a6 */ /* 0x000fe8000c10f38e */
[----:B------:R-:W-:Y:S01]  /*8e70*/  LDSM.16.MT88.4 R8, [R208] ;  /* 0x00000000d008783b */ /* 0x000fe20000004200 */
[----:B------:R-:W-:Y:S01]  /*8e80*/  UMOV UR12, UR5 ;  /* 0x00000005000c7c82 */ /* 0x000fe20008000000 */
[----:B-1----:R-:W-:Y:S05]  /*8e90*/  IMAD.U32 R5, RZ, RZ, UR6 ;  /* 0x00000006ff057e24 */ /* 0x002fea000f8e00ff */
[C---:B------:R-:W-:Y:S04]  /*8ea0*/  LEA R4, P1, R5.reuse, R218, 0x2 ;  /* 0x000000da05047211 */ /* 0x040fe800078210ff */
[----:B------:R-:W-:Y:S02]  /*8eb0*/  LEA.HI.X.SX32 R5, R5, R219, 0x2, P1 ;  /* 0x000000db05057211 */ /* 0x000fe400008f16ff */
[----:B------:R-:W-:Y:S01]  /*8ec0*/  PLOP3.LUT P1, PT, PT, PT, UP0, 0x80, 0x0 ;  /* 0x000000000000781c */ /* 0x000fe20003f2f008 */
[----:B------:R-:W-:Y:S02]  /*8ed0*/  @UP3 UIADD3 UR21, UP0, UR21, -0x100, URZ ;  /* 0xffffff0015153890 */ /* 0x000fe4000ff1e03f */
[----:B------:R-:W-:Y:S02]  /*8ee0*/  REDG.E.ADD.F32.FTZ.RN.STRONG.GPU desc[UR14][R4.64], R30 ;  /* 0x0000001e040079a6 */ /* 0x000fe4000c10f38e */
[----:B------:R-:W-:Y:S02]  /*8ef0*/  @UP3 UIADD3.X UR20, UR20, -0x1, URZ, UP0, !UPT ;  /* 0xffffffff14143890 */ /* 0x000fe400087fe43f */
[----:B------:R-:W1:Y:S04]  /*8f00*/  LDSM.16.MT88.4 R4, [R207+0x1c000] ;  /* 0x01c00000cf04783b */ /* 0x000e680000004200 */
[----:B------:R-:W-:Y:S02]  /*8f10*/  REDG.E.ADD.F32.FTZ.RN.STRONG.GPU desc[UR14][R2.64], R31 ;  /* 0x0000001f020079a6 */ /* 0x000fe4000c10f38e */
[----:B------:R-:W-:Y:S02]  /*8f20*/  @P1 VIADD R0, R208, 0x4000 ;  /* 0x00004000d0001836 */ /* 0x000fe40000000000 */
[----:B------:R-:W2:Y:S01]  /*8f30*/  LDSM.16.MT88.4 R28, [R208+0x800] ;  /* 0x00080000d01c783b */ /* 0x000ea20000004200 */
[-C--:B-1----:R-:W-:Y:S06]  /*8f40*/  HMMA.16816.F32 R100, R4, R8.reuse, R100 ;  /* 0x000000080464723c */ /* 0x082fec0000001864 */
[C---:B------:R-:W-:Y:S06]  /*8f50*/  HMMA.16816.F32 R104, R12.reuse, R8, R104 ;  /* 0x000000080c68723c */ /* 0x040fec0000001868 */
[-C--:B------:R-:W-:Y:S06]  /*8f60*/  HMMA.16816.F32 R108, R12, R10.reuse, R108 ;  /* 0x0000000a0c6c723c */ /* 0x080fec000000186c */
[C---:B------:R-:W-:Y:S01]  /*8f70*/  HMMA.16816.F32 R112, R4.reuse, R10, R112 ;  /* 0x0000000a0470723c */ /* 0x040fe20000001870 */
[----:B------:R-:W1:Y:S05]  /*8f80*/  LDSM.16.MT88.4 R8, [R176+0x800] ;  /* 0x00080000b008783b */ /* 0x000e6a0000004200 */
[-C--:B------:R-:W-:Y:S06]  /*8f90*/  HMMA.16816.F32 R116, R4, R16.reuse, R116 ;  /* 0x000000100474723c */ /* 0x080fec0000001874 */
[C---:B------:R-:W-:Y:S06]  /*8fa0*/  HMMA.16816.F32 R120, R12.reuse, R16, R120 ;  /* 0x000000100c78723c */ /* 0x040fec0000001878 */
[-C--:B------:R-:W-:Y:S06]  /*8fb0*/  HMMA.16816.F32 R124, R12, R18.reuse, R124 ;  /* 0x000000120c7c723c */ /* 0x080fec000000187c */
[C---:B------:R-:W-:Y:S01]  /*8fc0*/  HMMA.16816.F32 R128, R4.reuse, R18, R128 ;  /* 0x000000120480723c */ /* 0x040fe20000001880 */
[----:B------:R-:W3:Y:S05]  /*8fd0*/  LDSM.16.MT88.4 R16, [R208+0x2800] ;  /* 0x00280000d010783b */ /* 0x000eea0000004200 */
[-C--:B------:R-:W-:Y:S06]  /*8fe0*/  HMMA.16816.F32 R132, R4, R20.reuse, R132 ;  /* 0x000000140484723c */ /* 0x080fec0000001884 */
[C---:B------:R-:W-:Y:S06]  /*8ff0*/  HMMA.16816.F32 R136, R12.reuse, R20, R136 ;  /* 0x000000140c88723c */ /* 0x040fec0000001888 */
[-C--:B------:R-:W-:Y:S06]  /*9000*/  HMMA.16816.F32 R140, R12, R22.reuse, R140 ;  /* 0x000000160c8c723c */ /* 0x080fec000000188c */
[C---:B------:R-:W-:Y:S01]  /*9010*/  HMMA.16816.F32 R144, R4.reuse, R22, R144 ;  /* 0x000000160490723c */ /* 0x040fe20000001890 */
[----:B------:R-:W4:Y:S05]  /*9020*/  LDSM.16.MT88.4 R20, [R176+0x2800] ;  /* 0x00280000b014783b */ /* 0x000f2a0000004200 */
[-C--:B------:R-:W-:Y:S06]  /*9030*/  HMMA.16816.F32 R148, R4, R24.reuse, R148 ;  /* 0x000000180494723c */ /* 0x080fec0000001894 */
[C---:B------:R-:W-:Y:S06]  /*9040*/  HMMA.16816.F32 R152, R12.reuse, R24, R152 ;  /* 0x000000180c98723c */ /* 0x040fec0000001898 */
[-C--:B------:R-:W-:Y:S01]  /*9050*/  HMMA.16816.F32 R156, R12, R26.reuse, R156 ;  /* 0x0000001a0c9c723c */ /* 0x080fe2000000189c */
[----:B------:R-:W-:Y:S05]  /*9060*/  LDSM.16.MT88.4 R12, [R208+0x1000] ;  /* 0x00100000d00c783b */ /* 0x000fea0000004200 */
[----:B------:R-:W-:Y:S01]  /*9070*/  HMMA.16816.F32 R160, R4, R26, R160 ;  /* 0x0000001a04a0723c */ /* 0x000fe200000018a0 */
[----:B------:R-:W4:Y:S04]  /*9080*/  LDSM.16.MT88.4 R4, [R207+0x1d000] ;  /* 0x01d00000cf04783b */ /* 0x000f280000004200 */
[----:B------:R-:W4:Y:S01]  /*9090*/  LDSM.16.MT88.4 R24, [R207+0x1f000] ;  /* 0x01f00000cf18783b */ /* 0x000f220000004200 */
[-C--:B--2---:R-:W-:Y:S06]  /*90a0*/  HMMA.16816.F32 R100, R32, R28.reuse, R100 ;  /* 0x0000001c2064723c */ /* 0x084fec0000001864 */
[C---:B------:R-:W-:Y:S06]  /*90b0*/  HMMA.16816.F32 R104, R164.reuse, R28, R104 ;  /* 0x0000001ca468723c */ /* 0x040fec0000001868 */
        /* <DEDUP_REMOVED lines=8> */
[-C--:B---3--:R-:W-:Y:S06]  /*9140*/  HMMA.16816.F32 R132, R32, R16.reuse, R132 ;  /* 0x000000102084723c */ /* 0x088fec0000001884 */
[C---:B------:R-:W-:Y:S06]  /*9150*/  HMMA.16816.F32 R136, R164.reuse, R16, R136 ;  /* 0x00000010a488723c */ /* 0x040fec0000001888 */
[-C--:B------:R-:W-:Y:S06]  /*9160*/  HMMA.16816.F32 R140, R164, R18.reuse, R140 ;  /* 0x00000012a48c723c */ /* 0x080fec000000188c */
[C---:B------:R-:W-:Y:S01]  /*9170*/  HMMA.16816.F32 R144, R32.reuse, R18, R144 ;  /* 0x000000122090723c */ /* 0x040fe20000001890 */
[----:B------:R-:W-:Y:S05]  /*9180*/  LDSM.16.MT88.4 R16, [R207+0x1d800] ;  /* 0x01d80000cf10783b */ /* 0x000fea0000004200 */
[-C--:B----4-:R-:W-:Y:S06]  /*9190*/  HMMA.16816.F32 R148, R32, R20.reuse, R148 ;  /* 0x000000142094723c */ /* 0x090fec0000001894 */
        /* <DEDUP_REMOVED lines=46> */
[----:B------:R-:W4:Y:S04]  /*9480*/  LDL R180, [R1+0x4] ;  /* 0x0000040001b47983 */ /* 0x000f280000100800 */
        /* <DEDUP_REMOVED lines=42> */
[----:B------:R-:W-:Y:S01]  /*9730*/  STS [R250], R32 ;  /* 0x00000020fa007388 */ /* 0x000fe20000000800 */
[----:B------:R-:W-:Y:S01]  /*9740*/  F2FP.F16.F32.PACK_AB R24, R24, R116 ;  /* 0x000000741818723e */ /* 0x000fe200000000ff */
[----:B------:R-:W-:Y:S01]  /*9750*/  FMUL.FTZ R132, R132, UR5 ;  /* 0x0000000584847c20 */ /* 0x000fe20008410000 */
[----:B------:R-:W-:Y:S01]  /*9760*/  F2FP.F16.F32.PACK_AB R23, R23, R118 ;  /* 0x000000761717723e */ /* 0x000fe200000000ff */
[----:B------:R-:W-:Y:S01]  /*9770*/  STS [R250+0x400], R31 ;  /* 0x0004001ffa007388 */ /* 0x000fe20000000800 */
        /* <DEDUP_REMOVED lines=82> */
[----:B------:R-:W-:Y:S01]  /*9ca0*/  F2FP.F16.F32.PACK_AB R90, R91, R90 ;  /* 0x0000005a5b5a723e */ /* 0x000fe200000000ff */
[----:B------:R-:W-:Y:S01]  /*9cb0*/  UISETP.NE.AND UP0, UPT, UR38, -0x1, UPT ;  /* 0xffffffff2600788c */ /* 0x000fe2000bf05270 */
[----:B------:R-:W-:Y:S02]  /*9cc0*/  F2FP.F16.F32.PACK_AB R92, R93, R92 ;  /* 0x0000005c5d5c723e */ /* 0x000fe400000000ff */
[----:B------:R-:W-:-:S03]  /*9cd0*/  F2FP.F16.F32.PACK_AB R94, R95, R94 ;  /* 0x0000005e5f5e723e */ /* 0x000fc600000000ff */
[----:B------:R-:W-:-:S05]  /*9ce0*/  PLOP3.LUT P0, PT, PT, PT, UP0, 0x80, 0x0 ;  /* 0x000000000000781c */ /* 0x000fca0003f0f008 */
[----:B------:R-:W-:Y:S01]  /*9cf0*/  @UP0 UIADD3 UR5, UR26, UR38, URZ ;  /* 0x000000261a050290 */ /* 0x000fe2000fffe03f */
[----:B------:R-:W-:-:S03]  /*9d00*/  @UP0 ULDC.64 UR6, c[0x0][0x450] ;  /* 0x0001140000060ab9 */ /* 0x000fc60000000a00 */
[----:B------:R-:W-:Y:S02]  /*9d10*/  @UP0 UIMAD.WIDE.U32 UR8, UR5, UR6, URZ ;  /* 0x00000006050802a5 */ /* 0x000fe4000f8e003f */
[----:B------:R-:W-:-:S04]  /*9d20*/  @UP0 UIMAD UR5, UR5, UR7, URZ ;  /* 0x00000007050502a4 */ /* 0x000fc8000f8e023f */
[----:B------:R-:W-:Y:S01]  /*9d30*/  @UP0 UIADD3 UR20, UR9, UR5, URZ ;  /* 0x0000000509140290 */ /* 0x000fe2000fffe03f */
[----:B------:R-:W-:Y:S01]  /*9d40*/  @UP0 UMOV UR19, UR8 ;  /* 0x0000000800130c82 */ /* 0x000fe20008000000 */
[----:B--2---:R-:W-:Y:S04]  /*9d50*/  STS [R181], R28 ;  /* 0x0000001cb5007388 */ /* 0x004fe80000000800 */
[----:B---3--:R-:W-:Y:S04]  /*9d60*/  STS [R183], R27 ;  /* 0x0000001bb7007388 */ /* 0x008fe80000000800 */
[----:B------:R-:W-:Y:S04]  /*9d70*/  STS [R250+0x2000], R30 ;  /* 0x0020001efa007388 */ /* 0x000fe80000000800 */
[----:B------:R-:W-:Y:S04]  /*9d80*/  STS [R250+0x2400], R29 ;  /* 0x0024001dfa007388 */ /* 0x000fe80000000800 */
[----:B------:R-:W-:Y:S04]  /*9d90*/  STS [R181+0x2000], R26 ;  /* 0x0020001ab5007388 */ /* 0x000fe80000000800 */
[----:B------:R-:W-:Y:S04]  /*9da0*/  STS [R181+0x2400], R25 ;  /* 0x00240019b5007388 */ /* 0x000fe80000000800 */
[----:B------:R-:W-:Y:S04]  /*9db0*/  STS [R251], R24 ;  /* 0x00000018fb007388 */ /* 0x000fe80000000800 */
[----:B------:R-:W-:Y:S04]  /*9dc0*/  STS [R251+0x400], R23 ;  /* 0x00040017fb007388 */ /* 0x000fe80000000800 */
[----:B----4-:R-:W-:Y:S04]  /*9dd0*/  STS [R180], R20 ;  /* 0x00000014b4007388 */ /* 0x010fe80000000800 */
[----:B------:R-:W-:Y:S04]  /*9de0*/  STS [R182], R19 ;  /* 0x00000013b6007388 */ /* 0x000fe80000000800 */
        /* <DEDUP_REMOVED lines=67> */
.L_x_441:
[----:B------:R-:W-:Y:S01]  /*a220*/  @UP0 UIADD3 UR10, UR26, UR38, URZ ;  /* 0x000000261a0a0290 */ /* 0x000fe2000fffe03f */
[----:B--2---:R-:W-:Y:S01]  /*a230*/  LEA R2, R245, UR4, 0x1 ;  /* 0x00000004f5027c11 */ /* 0x004fe2000f8e08ff */
[----:B------:R-:W-:Y:S01]  /*a240*/  @UP0 ULDC.64 UR8, c[0x0][0x458] ;  /* 0x0001160000080ab9 */ /* 0x000fe20000000a00 */
[----:B------:R-:W-:Y:S01]  /*a250*/  USHF.L.U32 UR5, UR23, 0x7, URZ ;  /* 0x0000000717057899 */ /* 0x000fe2000800063f */
[----:B-1----:R-:W-:Y:S01]  /*a260*/  SHF.R.S32.HI R0, RZ, 0x1f, R3 ;  /* 0x0000001fff007819 */ /* 0x002fe20000011403 */
        /* <DEDUP_REMOVED lines=18> */
.L_x_442:
        /* <DEDUP_REMOVED lines=56> */
.L_x_444:
[----:B------:R-:W-:Y:S05]  /*a710*/  BSYNC B0 ;  /* 0x0000000000007941 */ /* 0x000fea0003800000 */
.L_x_443:
        /* <DEDUP_REMOVED lines=18> */
.L_x_446:
[----:B------:R-:W-:Y:S05]  /*a840*/  BSYNC B0 ;  /* 0x0000000000007941 */ /* 0x000fea0003800000 */
.L_x_445:
        /* <DEDUP_REMOVED lines=20> */
.L_x_448:
[----:B------:R-:W-:Y:S05]  /*a990*/  BSYNC B0 ;  /* 0x0000000000007941 */ /* 0x000fea0003800000 */
.L_x_447:
        /* <DEDUP_REMOVED lines=20> */
.L_x_450:
[----:B------:R-:W-:Y:S05]  /*aae0*/  BSYNC B0 ;  /* 0x0000000000007941 */ /* 0x000fea0003800000 */
.L_x_449:
        /* <DEDUP_REMOVED lines=9> */
[----:B------:R-:W-:Y:S02]  /*ab80*/  IADD3 R4, P0, R4, UR17, RZ ;  /* 0x0000001104047c10 */ /* 0x000fe4000ff1e0ff */
[----:B------:R-:W-:Y:S01]  /*ab90*/  IMAD.U32 R3, RZ, RZ, UR5 ;  /* 0x00000005ff037e24 */ /* 0x000fe2000f8e00ff */
[----:B------:R-:W-:-:S04]  /*aba0*/  UIMAD UR5, UR11, UR6, URZ ;  /* 0x000000060b0572a4 */ /* 0x000fc8000f8e023f */
[----:B------:R-:W-:Y:S01]  /*abb0*/  IADD3.X R5, R5, UR18, R3, P0, !PT ;  /* 0x0000001205057c10 */ /* 0x000fe200087fe403 */
[----:B------:R-:W-:Y:S01]  /*abc0*/  UIMAD UR7, UR55, UR7, UR5 ;  /* 0x00000007370772a4 */ /* 0x000fe2000f8e0205 */
        /* <DEDUP_REMOVED lines=18> */
.L_x_452:
[----:B------:R-:W-:Y:S05]  /*acf0*/  BSYNC B0 ;  /* 0x0000000000007941 */ /* 0x000fea0003800000 */
.L_x_451:
        /* <DEDUP_REMOVED lines=18> */
.L_x_454:
[----:B------:R-:W-:Y:S05]  /*ae20*/  BSYNC B0 ;  /* 0x0000000000007941 */ /* 0x000fea0003800000 */
.L_x_453:
        /* <DEDUP_REMOVED lines=18> */
.L_x_456:
[----:B------:R-:W-:Y:S05]  /*af50*/  BSYNC B0 ;  /* 0x0000000000007941 */ /* 0x000fea0003800000 */
.L_x_455:
[----:B------:R-:W-:Y:S05]  /*af60*/  @P2 BRA `(.L_x_409) ;  /* 0x00000000003c2947 */ /* 0x000fea0003800000 */
[----:B------:R-:W-:Y:S01]  /*af70*/  IADD3 R0, P0, R0, 0x60, RZ ;  /* 0x0000006000007810 */ /* 0x000fe20007f1e0ff */
[----:B------:R-:W-:Y:S01]  /*af80*/  ULDC UR5, c[0x0][0x2d0] ;  /* 0x0000b40000057ab9 */ /* 0x000fe20000000800 */
[----:B------:R-:W-:Y:S01]  /*af90*/  ULDC.64 UR6, c[0x0][0x3f8] ;  /* 0x0000fe0000067ab9 */ /* 0x000fe20000000a00 */
[----:B------:R-:W-:Y:S02]  /*afa0*/  ISETP.GE.AND P1, PT, R224, UR5, PT ;  /* 0x00000005e0007c0c */ /* 0x000fe4000bf26270 */
        /* <DEDUP_REMOVED lines=9> */
[----:B------:R2:W-:Y:S04]  /*b040*/  @!P1 STG.E.128 desc[UR14][R2.64], R52 ;  /* 0x0000003402009986 */ /* 0x0005e8000c101d0e */
[----:B------:R2:W-:Y:S02]  /*b050*/  @!P0 STG.E.128 desc[UR14][R2.64+0x80], R48 ;  /* 0x0000803002008986 */ /* 0x0005e4000c101d0e */
.L_x_409:
[----:B------:R-:W-:Y:S05]  /*b060*/  BSYNC B1 ;  /* 0x0000000000017941 */ /* 0x000fea0003800000 */
.L_x_387:
        /* <DEDUP_REMOVED lines=11> */
.L_x_457:
[----:B------:R-:W-:Y:S05]  /*b120*/  EXIT ;  /* 0x000000000000794d */ /* 0x000fea0003800000 */
.L_x_459:
        /* <DEDUP_REMOVED lines=13> */
.L_x_2059:


//--------------------- .text._ZN5flash44flash_bwd_dq_dk_dv_loop_seqk_parallel_kernelI23Flash_bwd_kernel_traitsILi128ELi64ELi128ELi8ELi2ELi4ELi2ELb0ELb0EN7cutlass6half_tE19Flash_kernel_traitsILi128ELi64ELi128ELi8ES3_EELb0ELb0ELb0ELb0ELb1ELb1ELb0EEEvNS_16Flash_bwd_paramsE --------------------------
	.section	.text._ZN5flash44flash_bwd_dq_dk_dv_loop_seqk_parallel_kernelI23Flash_bwd_kernel_traitsILi128ELi64ELi128ELi8ELi2ELi4ELi2ELb0ELb0EN7cutlass6half_tE19Flash_kernel_traitsILi128ELi64ELi128ELi8ES3_EELb0ELb0ELb0ELb0ELb1ELb1ELb0EEEvNS_16Flash_bwd_paramsE,"ax",@progbits
	.align	128
        .global         _ZN5flash44flash_bwd_dq_dk_dv_loop_seqk_parallel_kernelI23Flash_bwd_kernel_traitsILi128ELi64ELi128ELi8ELi2ELi4ELi2ELb0ELb0EN7cutlass6half_tE19Flash_kernel_traitsILi128ELi64ELi128ELi8ES3_EELb0ELb0ELb0ELb0ELb1ELb1ELb0EEEvNS_16Flash_bwd_paramsE
        .type           _ZN5flash44flash_bwd_dq_dk_dv_loop_seqk_parallel_kernelI23Flash_bwd_kernel_traitsILi128ELi64ELi128ELi8ELi2ELi4ELi2ELb0ELb0EN7cutlass6half_tE19Flash_kernel_traitsILi128ELi64ELi128ELi8ES3_EELb0ELb0ELb0ELb0ELb1ELb1ELb0EEEvNS_16Flash_bwd_paramsE,@function
        .size           _ZN5flash44flash_bwd_dq_dk_dv_loop_seqk_parallel_kernelI23Flash_bwd_kernel_traitsILi128ELi64ELi128ELi8ELi2ELi4ELi2ELb0ELb0EN7cutlass6half_tE19Flash_kernel_traitsILi128ELi64ELi128ELi8ES3_EELb0ELb0ELb0ELb0ELb1ELb1ELb0EEEvNS_16Flash_bwd_paramsE,(.L_x_2060 - _ZN5flash44flash_bwd_dq_dk_dv_loop_seqk_parallel_kernelI23Flash_bwd_kernel_traitsILi128ELi64ELi128ELi8ELi2ELi4ELi2ELb0ELb0EN7cutlass6half_tE19Flash_kernel_traitsILi128ELi64ELi128ELi8ES3_EELb0ELb0ELb0ELb0ELb1ELb1ELb0EEEvNS_16Flash_bwd_paramsE)
        .other          _ZN5flash44flash_bwd_dq_dk_dv_loop_seqk_parallel_kernelI23Flash_bwd_kernel_traitsILi128ELi64ELi128ELi8ELi2ELi4ELi2ELb0ELb0EN7cutlass6half_tE19Flash_kernel_traitsILi128ELi64ELi128ELi8ES3_EELb0ELb0ELb0ELb0ELb1ELb1ELb0EEEvNS_16Flash_bwd_paramsE,@"STO_CUDA_ENTRY STV_DEFAULT"
_ZN5flash44flash_bwd_dq_dk_dv_loop_seqk_parallel_kernelI23Flash_bwd_kernel_traitsILi128ELi64ELi128ELi8ELi2ELi4ELi2ELb0ELb0EN7cutlass6half_tE19Flash_kernel_traitsILi128ELi64ELi128ELi8ES3_EELb0ELb0ELb0ELb0ELb1ELb1ELb0EEEvNS_16Flash_bwd_paramsE:
.text._ZN5flash44flash_bwd_dq_dk_dv_loop_seqk_parallel_kernelI23Flash_bwd_kernel_traitsILi128ELi64ELi128ELi8ELi2ELi4ELi2ELb0ELb0EN7cutlass6half_tE19Flash_kernel_traitsILi128ELi64ELi128ELi8ES3_EELb0ELb0ELb0ELb0ELb1ELb1ELb0EEEvNS_16Flash_bwd_paramsE:
        /* <DEDUP_REMOVED lines=17> */
[----:B------:R-:W-:Y:S01]  /*0110*/  ULDC.64 UR16, c[0x0][0x300] ;  /* 0x0000c00000107ab9 */ /* 0x000fe20000000a00 */
[----:B------:R-:W-:Y:S02]  /*0120*/  ULDC.64 UR14, c[0x0][0x308] ;  /* 0x0000c200000e7ab9 */ /* 0x000fe40000000a00 */
[----:B------:R-:W3:Y:S08]  /*0130*/  S2UR UR20, SR_CTAID.Y ;  /* 0x00000000001479c3 */ /* 0x000ef00000002600 */
[----:B------:R-:W4:Y:S01]  /*0140*/  S2UR UR22, SR_CTAID.Z ;  /* 0x00000000001679c3 */ /* 0x000f220000002700 */
[----:B--2---:R-:W-:-:S07]  /*0150*/  ULEA UR5, UR5, UR4, 0x18 ;  /* 0x0000000405057291 */ /* 0x004fce000f8ec03f */
[----:B------:R-:W2:Y:S01]  /*0160*/  S2UR UR19, SR_CTAID.Z ;  /* 0x00000000001379c3 */ /* 0x000ea20000002700 */
[----:B------:R-:W-:Y:S01]  /*0170*/  UIADD3 UR4, UR5, 0xc000, URZ ;  /* 0x0000c00005047890 */ /* 0x000fe2000fffe03f */
[----:B-1----:R-:W-:Y:S01]  /*0180*/  SHF.R.S32.HI R3, RZ, 0x1f, R7 ;  /* 0x0000001fff037819 */ /* 0x002fe20000011407 */
[----:B---3--:R-:W-:-:S05]  /*0190*/  USHF.R.S32.HI UR29, URZ, 0x1f, UR20 ;  /* 0x0000001f3f1d7899 */ /* 0x008fca0008011414 */
[----:B------:R-:W1:Y:S01]  /*01a0*/  S2UR UR18, SR_CTAID.Y ;  /* 0x00000000001279c3 */ /* 0x000e620000002600 */
[----:B------:R-:W-:Y:S01]  /*01b0*/  UIMAD.WIDE UR30, UR20, 0x80, URZ ;  /* 0x00000080141e78a5 */ /* 0x000fe2000f8e023f */
[CC--:B------:R-:W-:Y:S02]  /*01c0*/  LEA.HI R0, R3.reuse, R7.reuse, RZ, 0x2 ;  /* 0x0000000703007211 */ /* 0x0c0fe400078f10ff */
[CC--:B------:R-:W-:Y:S02]  /*01d0*/  LEA.HI R14, R3.reuse, R7.reuse, RZ, 0x3 ;  /* 0x00000007030e7211 */ /* 0x0c0fe400078f18ff */
[CC--:B------:R-:W-:Y:S01]  /*01e0*/  LEA.HI R2, R3.reuse, R7.reuse, RZ, 0x5 ;  /* 0x0000000703027211 */ /* 0x0c0fe200078f28ff */
[----:B----4-:R-:W-:Y:S01]  /*01f0*/  USHF.R.S32.HI UR28, URZ, 0x1f, UR22 ;  /* 0x0000001f3f1c7899 */ /* 0x010fe20008011416 */
[CC--:B------:R-:W-:Y:S02]  /*0200*/  LEA.HI R16, R3.reuse, R7.reuse, RZ, 0x6 ;  /* 0x0000000703107211 */ /* 0x0c0fe400078f30ff */
[----:B------:R-:W-:-:S02]  /*0210*/  LEA.HI R4, R3, R7, RZ, 0x4 ;  /* 0x0000000703047211 */ /* 0x000fc400078f20ff */
[----:B------:R-:W-:Y:S02]  /*0220*/  LEA.HI R19, R3, R7, RZ, 0x7 ;  /* 0x0000000703137211 */ /* 0x000fe400078f38ff */
[----:B------:R-:W-:Y:S02]  /*0230*/  LOP3.LUT R3, R0, 0x7ffffffc, RZ, 0xc0, !PT ;  /* 0x7ffffffc00037812 */ /* 0x000fe400078ec0ff */
[----:B------:R-:W-:Y:S01]  /*0240*/  LOP3.LUT R6, R14, 0xfffffff8, RZ, 0xc0, !PT ;  /* 0xfffffff80e067812 */ /* 0x000fe200078ec0ff */
[----:B--2---:R-:W-:Y:S01]  /*0250*/  USHF.R.S32.HI UR27, URZ, 0x1f, UR19 ;  /* 0x0000001f3f1b7899 */ /* 0x004fe20008011413 */
        /* <DEDUP_REMOVED lines=9> */
[----:B-1----:R-:W-:Y:S01]  /*02f0*/  USHF.R.S32.HI UR26, URZ, 0x1f, UR18 ;  /* 0x0000001f3f1a7899 */ /* 0x002fe20008011412 */
[----:B------:R-:W-:-:S02]  /*0300*/  SHF.R.S32.HI R5, RZ, 0x1f, R2 ;  /* 0x0000001fff057819 */ /* 0x000fc40000011402 */
[-C--:B------:R-:W-:Y:S02]  /*0310*/  LEA.HI R7, R2, R0.reuse, RZ, 0x1 ;  /* 0x0000000002077211 */ /* 0x080fe400078f08ff */
[----:B------:R-:W-:Y:S02]  /*0320*/  SHF.R.S32.HI R9, RZ, 0x4, R4 ;  /* 0x00000004ff097819 */ /* 0x000fe40000011404 */
[----:B------:R-:W-:Y:S02]  /*0330*/  LEA.HI R2, R5, R0, RZ, 0x2 ;  /* 0x0000000005027211 */ /* 0x000fe400078f10ff */
[----:B------:R-:W-:Y:S02]  /*0340*/  LEA.HI R5, R6, R8, RZ, 0x3 ;  /* 0x0000000806057211 */ /* 0x000fe400078f18ff */
[----:B------:R-:W-:Y:S02]  /*0350*/  SHF.R.S32.HI R11, RZ, 0x3, R14 ;  /* 0x00000003ff0b7819 */ /* 0x000fe4000001140e */
[----:B------:R-:W-:-:S02]  /*0360*/  LEA.HI R6, R4, R9, RZ, 0x1 ;  /* 0x0000000904067211 */ /* 0x000fc400078f08ff */
[----:B------:R-:W-:Y:S01]  /*0370*/  LOP3.LUT R4, R5, 0xfffffff8, RZ, 0xc0, !PT ;  /* 0xfffffff805047812 */ /* 0x000fe200078ec0ff */
[----:B------:R-:W-:Y:S01]  /*0380*/  IMAD.SHL.U32 R11, R11, 0x40, RZ ;  /* 0x000000400b0b7824 */ /* 0x000fe200078e00ff */
[----:B------:R-:W-:Y:S02]  /*0390*/  LOP3.LUT R7, R7, 0xfffffffe, RZ, 0xc0, !PT ;  /* 0xfffffffe07077812 */ /* 0x000fe400078ec0ff */
[----:B------:R-:W-:Y:S02]  /*03a0*/  LOP3.LUT R2, R2, 0xfffffffc, RZ, 0xc0, !PT ;  /* 0xfffffffc02027812 */ /* 0x000fe400078ec0ff */
[----:B------:R-:W-:Y:S01]  /*03b0*/  LOP3.LUT R5, R6, 0xfffffffe, RZ, 0xc0, !PT ;  /* 0xfffffffe06057812 */ /* 0x000fe200078ec0ff */
[----:B------:R-:W-:Y:S01]  /*03c0*/  IMAD.IADD R6, R8, 0x1, -R4 ;  /* 0x0000000108067824 */ /* 0x000fe200078e0a04 */
[C---:B------:R-:W-:Y:S01]  /*03d0*/  LOP3.LUT P4, RZ, R3.reuse, 0x2, RZ, 0xc0, !PT ;  /* 0x0000000203ff7812 */ /* 0x040fe2000788c0ff */
[C---:B------:R-:W-:Y:S01]  /*03e0*/  IMAD.IADD R15, R0.reuse, 0x1, -R7 ;  /* 0x00000001000f7824 */ /* 0x040fe200078e0a07 */
[----:B------:R-:W-:Y:S01]  /*03f0*/  LOP3.LUT P3, RZ, R3, 0x4, RZ, 0xc0, !PT ;  /* 0x0000000403ff7812 */ /* 0x000fe2000786c0ff */
[----:B------:R-:W-:Y:S01]  /*0400*/  IMAD.IADD R12, R0, 0x1, -R2 ;  /* 0x00000001000c7824 */ /* 0x000fe200078e0a02 */
[----:B------:R-:W-:Y:S01]  /*0410*/  LOP3.LUT R0, R11, 0x1c0, RZ, 0xc0, !PT ;  /* 0x000001c00b007812 */ /* 0x000fe200078ec0ff */
[----:B------:R-:W-:-:S02]  /*0420*/  IMAD.SHL.U32 R4, R3, 0x8, RZ ;  /* 0x0000000803047824 */ /* 0x000fc400078e00ff */
[----:B------:R-:W-:Y:S01]  /*0430*/  IMAD.IADD R9, R9, 0x1, -R5 ;  /* 0x0000000109097824 */ /* 0x000fe200078e0a05 */
[----:B------:R-:W-:Y:S02]  /*0440*/  SHF.R.U32.HI R2, RZ, 0x3, R0 ;  /* 0x00000003ff027819 */ /* 0x000fe40000011600 */
[----:B------:R-:W-:Y:S01]  /*0450*/  LOP3.LUT R4, R0, 0x38, R4, 0xf8, !PT ;  /* 0x0000003800047812 */ /* 0x000fe200078ef804 */
[----:B------:R-:W-:Y:S01]  /*0460*/  IMAD.SHL.U32 R0, R3, 0x40, RZ ;  /* 0x0000004003007824 */ /* 0x000fe200078e00ff */
[----:B------:R-:W-:Y:S01]  /*0470*/  SHF.R.S32.HI R5, RZ, 0x1f, R13 ;  /* 0x0000001fff057819 */ /* 0x000fe2000001140d */
[----:B------:R-:W-:Y:S01]  /*0480*/  IMAD.SHL.U32 R11, R9, 0x200, RZ ;  /* 0x00000200090b7824 */ /* 0x000fe200078e00ff */
[----:B------:R-:W-:Y:S02]  /*0490*/  SHF.R.S32.HI R3, RZ, 0x1f, R10 ;  /* 0x0000001fff037819 */ /* 0x000fe4000001140a */
[----:B------:R-:W-:Y:S02]  /*04a0*/  LEA.HI R17, R5, R13, RZ, 0x2 ;  /* 0x0000000d05117211 */ /* 0x000fe400078f10ff */
[----:B------:R-:W-:Y:S01]  /*04b0*/  LEA.HI R13, R3, R10, RZ, 0x3 ;  /* 0x0000000a030d7211 */ /* 0x000fe200078f18ff */
[----:B------:R-:W-:Y:S01]  /*04c0*/  IMAD.SHL.U32 R3, R12, 0x10, RZ ;  /* 0x000000100c037824 */ /* 0x000fe200078e00ff */
[----:B------:R-:W-:-:S02]  /*04d0*/  LOP3.LUT R0, R0, 0x1c0, RZ, 0xc0, !PT ;  /* 0x000001c000007812 */ /* 0x000fc400078ec0ff */
[----:B------:R-:W-:Y:S02]  /*04e0*/  LOP3.LUT R5, R13, 0xfffffff8, RZ, 0xc0, !PT ;  /* 0xfffffff80d057812 */ /* 0x000fe400078ec0ff */
[C---:B------:R-:W-:Y:S02]  /*04f0*/  LOP3.LUT R214, R0.reuse, 0x8, R14, 0xf8, !PT ;  /* 0x0000000800d67812 */ /* 0x040fe400078ef80e */
[----:B------:R-:W-:Y:S01]  /*0500*/  LOP3.LUT R7, R0, 0x30, R3, 0xf8, !PT ;  /* 0x0000003000077812 */ /* 0x000fe200078ef803 */
[----:B------:R-:W-:Y:S01]  /*0510*/  IMAD.SHL.U32 R3, R18, 0x2, RZ ;  /* 0x0000000212037824 */ /* 0x000fe200078e00ff */
[----:B------:R-:W-:Y:S01]  /*0520*/  SHF.R.U32.HI R210, RZ, 0x3, R0 ;  /* 0x00000003ffd27819 */ /* 0x000fe20000011600 */
[----:B------:R-:W-:Y:S01]  /*0530*/  IMAD.IADD R248, R10, 0x1, -R5 ;  /* 0x000000010af87824 */ /* 0x000fe200078e0a05 */
[----:B------:R-:W-:Y:S01]  /*0540*/  SHF.R.S32.HI R0, RZ, 0x7, R19 ;  /* 0x00000007ff007819 */ /* 0x000fe20000011413 */
[--C-:B------:R-:W-:Y:S01]  /*0550*/  IMAD R12, R12, 0x400, R3.reuse ;  /* 0x000004000c0c7824 */ /* 0x100fe200078e0203 */
[----:B------:R-:W-:Y:S01]  /*0560*/  LOP3.LUT R243, R4, R2, RZ, 0x3c, !PT ;  /* 0x0000000204f37212 */ /* 0x000fe200078e3cff */
[----:B------:R-:W-:Y:S01]  /*0570*/  IMAD.SHL.U32 R5, R9, 0x10, RZ ;  /* 0x0000001009057824 */ /* 0x000fe200078e00ff */
[----:B------:R-:W-:Y:S01]  /*0580*/  SHF.R.S32.HI R2, RZ, 0x6, R16 ;  /* 0x00000006ff027819 */ /* 0x000fe20000011410 */
[----:B------:R-:W-:Y:S01]  /*0590*/  IMAD R10, R0, 0x1000, R3 ;  /* 0x00001000000a7824 */ /* 0x000fe200078e0203 */
[----:B------:R-:W-:Y:S01]  /*05a0*/  LOP3.LUT R4, R6, 0x1, RZ, 0xc0, !PT ;  /* 0x0000000106047812 */ /* 0x000fe200078ec0ff */
[----:B------:R-:W-:Y:S01]  /*05b0*/  IMAD.SHL.U32 R3, R0, 0x8, RZ ;  /* 0x0000000800037824 */ /* 0x000fe200078e00ff */
[----:B------:R-:W-:Y:S01]  /*05c0*/  LOP3.LUT R14, R7, 0x8, R14, 0xf8, !PT ;  /* 0x00000008070e7812 */ /* 0x000fe200078ef80e */
[----:B------:R-:W-:Y:S01]  /*05d0*/  IMAD.SHL.U32 R0, R6, 0x40, RZ ;  /* 0x0000004006007824 */ /* 0x000fe200078e00ff */
[----:B------:R-:W-:Y:S01]  /*05e0*/  ISETP.NE.U32.AND P0, PT, R4, 0x1, PT ;  /* 0x000000010400780c */ /* 0x000fe20003f05070 */
[----:B------:R-:W-:Y:S01]  /*05f0*/  IMAD R4, R2, 0x800, R11 ;  /* 0x0000080002047824 */ /* 0x000fe200078e020b */
[----:B------:R-:W-:Y:S01]  /*0600*/  LOP3.LUT R214, R214, R210, RZ, 0x3c, !PT ;  /* 0x000000d2d6d67212 */ /* 0x000fe200078e3cff */
[----:B------:R-:W-:Y:S01]  /*0610*/  IMAD.SHL.U32 R8, R2, 0x20, RZ ;  /* 0x0000002002087824 */ /* 0x000fe200078e00ff */
[----:B------:R-:W-:Y:S01]  /*0620*/  LOP3.LUT R0, R0, 0x1c0, RZ, 0xc0, !PT ;  /* 0x000001c000007812 */ /* 0x000fe200078ec0ff */
[----:B------:R-:W-:Y:S01]  /*0630*/  IMAD R243, R2, 0x200, R243 ;  /* 0x0000020002f37824 */ /* 0x000fe200078e02f3 */
[----:B------:R-:W-:Y:S01]  /*0640*/  R2P PR, R6, 0x6 ;  /* 0x0000000606007804 */ /* 0x000fe20000000000 */
[----:B------:R-:W-:Y:S01]  /*0650*/  IMAD.SHL.U32 R7, R2, 0x8, RZ ;  /* 0x0000000802077824 */ /* 0x000fe200078e00ff */
[----:B------:R-:W-:Y:S01]  /*0660*/  LOP3.LUT R2, R3, 0x8, RZ, 0xc0, !PT ;  /* 0x0000000803027812 */ /* 0x000fe200078ec0ff */
[----:B------:R-:W-:Y:S01]  /*0670*/  IMAD.IADD R214, R4, 0x1, R214 ;  /* 0x0000000104d67824 */ /* 0x000fe200078e02d6 */
[----:B------:R-:W-:Y:S01]  /*0680*/  SHF.R.U32.HI R3, RZ, 0x3, R0 ;  /* 0x00000003ff037819 */ /* 0x000fe20000011600 */
[----:B------:R-:W-:Y:S01]  /*0690*/  IMAD.SHL.U32 R4, R9, 0x20, RZ ;  /* 0x0000002009047824 */ /* 0x000fe200078e00ff */
[----:B------:R-:W-:-:S02]  /*06a0*/  LOP3.LUT R6, R0, 0x20, R8, 0xf8, !PT ;  /* 0x0000002000067812 */ /* 0x000fc400078ef808 */
[----:B------:R-:W-:Y:S02]  /*06b0*/  LOP3.LUT R0, R3, R0, R2, 0x1e, !PT ;  /* 0x0000000003007212 */ /* 0x000fe400078e1e02 */
[----:B------:R-:W-:Y:S02]  /*06c0*/  LOP3.LUT R4, R4, 0x20, RZ, 0xc0, !PT ;  /* 0x0000002004047812 */ /* 0x000fe400078ec0ff */
[----:B------:R-:W-:Y:S01]  /*06d0*/  LOP3.LUT R8, R2, 0x10, R5, 0xf8, !PT ;  /* 0x0000001002087812 */ /* 0x000fe200078ef805 */
[----:B------:R-:W-:Y:S01]  /*06e0*/  IMAD.IADD R12, R12, 0x1, R0 ;  /* 0x000000010c0c7824 */ /* 0x000fe200078e0200 */
[----:B------:R-:W-:Y:S01]  /*06f0*/  SHF.R.S32.HI R0, RZ, 0x2, R17 ;  /* 0x00000002ff007819 */ /* 0x000fe20000011411 */
[----:B------:R-:W-:Y:S01]  /*0700*/  IMAD.SHL.U32 R5, R248, 0x40, RZ ;  /* 0x00000040f8057824 */ /* 0x000fe200078e00ff */
[----:B------:R-:W-:Y:S01]  /*0710*/  LOP3.LUT R209, R4, 0x18, R7, 0xf8, !PT ;  /* 0x0000001804d17812 */ /* 0x000fe200078ef807 */
[C---:B------:R-:W-:Y:S01]  /*0720*/  IMAD R7, R15.reuse, 0x400, R10 ;  /* 0x000004000f077824 */ /* 0x040fe200078e020a */
[----:B------:R-:W-:Y:S01]  /*0730*/  LOP3.LUT R4, R6, R3, RZ, 0x3c, !PT ;  /* 0x0000000306047212 */ /* 0x000fe200078e3cff */
[----:B------:R-:W-:Y:S01]  /*0740*/  IMAD R251, R15, 0x10, R0 ;  /* 0x000000100ffb7824 */ /* 0x000fe200078e0200 */
[----:B------:R-:W-:Y:S01]  /*0750*/  LEA R244, R12, UR4, 0x1 ;  /* 0x000000040cf47c11 */ /* 0x000fe2000f8e08ff */
[----:B------:R-:W-:Y:S01]  /*0760*/  IMAD.SHL.U32 R0, R13, 0x40, RZ ;  /* 0x000000400d007824 */ /* 0x000fe200078e00ff */
[----:B------:R-:W-:Y:S01]  /*0770*/  LOP3.LUT R5, R5, 0x1c0, RZ, 0xc0, !PT ;  /* 0x000001c005057812 */ /* 0x000fe200078ec0ff */
[----:B------:R-:W-:Y:S01]  /*0780*/  VIADD R2, R251, 0xffffffc0 ;  /* 0xffffffc0fb027836 */ /* 0x000fe20000000000 */
[----:B------:R-:W-:Y:S01]  /*0790*/  LEA R214, R214, UR4, 0x1 ;  /* 0x00000004d6d67c11 */ /* 0x000fe2000f8e08ff */
[----:B------:R-:W-:Y:S01]  /*07a0*/  IMAD.IADD R7, R4, 0x1, R7 ;  /* 0x0000000104077824 */ /* 0x000fe200078e0207 */
[----:B------:R-:W-:Y:S01]  /*07b0*/  SHF.R.U32.HI R6, RZ, 0x3, R5 ;  /* 0x00000003ff067819 */ /* 0x000fe20000011605 */
[C---:B------:R-:W-:Y:S01]  /*07c0*/  VIADD R20, R244.reuse, 0x420 ;  /* 0x00000420f4147836 */ /* 0x040fe20000000000 */
[----:B------:R-:W-:Y:S01]  /*07d0*/  SHF.R.S32.HI R4, RZ, 0x1f, R2 ;  /* 0x0000001fff047819 */ /* 0x000fe20000011402 */
[----:B------:R-:W-:Y:S01]  /*07e0*/  @P1 VIADD R20, R244, 0x3e0 ;  /* 0x000003e0f4141836 */ /* 0x000fe20000000000 */
[----:B------:R-:W-:Y:S01]  /*07f0*/  LOP3.LUT R0, R0, 0xfffffe00, RZ, 0xc0, !PT ;  /* 0xfffffe0000007812 */ /* 0x000fe200078ec0ff */
[----:B------:R-:W-:Y:S01]  /*0800*/  IMAD.SHL.U32 R3, R9, 0x8, RZ ;  /* 0x0000000809037824 */ /* 0x000fe200078e00ff */
[----:B------:R-:W-:-:S02]  /*0810*/  SHF.L.U64.HI R247, R2, 0x2, R4 ;  /* 0x0000000202f77819 */ /* 0x000fc40000010204 */
[C-C-:B------:R-:W-:Y:S01]  /*0820*/  LOP3.LUT R2, R6.reuse, R8, R5.reuse, 0x1e, !PT ;  /* 0x0000000806027212 */ /* 0x140fe200078e1e05 */
[----:B------:R1:W-:Y:S01]  /*0830*/  STL [R1], R20 ;  /* 0x0000001401007387 */ /* 0x0003e20000100800 */
[----:B------:R-:W-:Y:S01]  /*0840*/  LOP3.LUT R209, R6, R209, R5, 0x1e, !PT ;  /* 0x000000d106d17212 */ /* 0x000fe200078e1e05 */
[----:B------:R-:W-:Y:S01]  /*0850*/  IMAD R4, R15, 0x400, R0 ;  /* 0x000004000f047824 */ /* 0x000fe200078e0200 */
[-C--:B------:R-:W-:Y:S01]  /*0860*/  LOP3.LUT R218, R2, R0.reuse, RZ, 0xfc, !PT ;  /* 0x0000000002da7212 */ /* 0x080fe200078efcff */
[----:B------:R-:W-:Y:S01]  /*0870*/  IMAD.MOV.U32 R2, RZ, RZ, 0x40 ;  /* 0x00000040ff027424 */ /* 0x000fe200078e00ff */
[----:B------:R-:W-:Y:S01]  /*0880*/  LOP3.LUT R209, R209, R0, RZ, 0xfc, !PT ;  /* 0x00000000d1d17212 */ /* 0x000fe200078efcff */
[----:B------:R-:W-:Y:S01]  /*0890*/  IMAD.MOV.U32 R0, RZ, RZ, 0x20 ;  /* 0x00000020ff007424 */ /* 0x000fe200078e00ff */
[----:B------:R-:W-:Y:S02]  /*08a0*/  LOP3.LUT R3, R5, 0x8, R3, 0xf8, !PT ;  /* 0x0000000805037812 */ /* 0x000fe400078ef803 */
[----:B------:R-:W-:-:S02]  /*08b0*/  LEA R227, R7, UR5, 0x1 ;  /* 0x0000000507e37c11 */ /* 0x000fc4000f8e08ff */
[C---:B------:R-:W-:Y:S02]  /*08c0*/  SEL R215, R0.reuse, 0xffffffe0, !P4 ;  /* 0xffffffe000d77807 */ /* 0x040fe40006000000 */
[----:B------:R-:W-:Y:S02]  /*08d0*/  SEL R0, R0, 0xffffffe0, !P1 ;  /* 0xffffffe000007807 */ /* 0x000fe40004800000 */
[----:B------:R-:W-:Y:S01]  /*08e0*/  SEL R216, R2, 0xffffffc0, !P3 ;  /* 0xffffffc002d87807 */ /* 0x000fe20005800000 */
[----:B------:R-:W-:Y:S01]  /*08f0*/  IMAD.IADD R215, R214, 0x1, R215 ;  /* 0x00000001d6d77824 */ /* 0x000fe200078e02d7 */
[----:B------:R-:W-:Y:S01]  /*0900*/  SEL R233, R233, 0x10, !P0 ;  /* 0x00000010e9e97807 */ /* 0x000fe20004000000 */
[----:B------:R-:W-:Y:S01]  /*0910*/  IMAD.IADD R232, R227, 0x1, R0 ;  /* 0x00000001e3e87824 */ /* 0x000fe200078e0200 */
[----:B------:R-:W-:Y:S01]  /*0920*/  LOP3.LUT R3, R3, R6, RZ, 0x3c, !PT ;  /* 0x0000000603037212 */ /* 0x000fe200078e3cff */
[----:B------:R-:W-:Y:S01]  /*0930*/  IMAD.IADD R249, R0, 0x1, R244 ;  /* 0x0000000100f97824 */ /* 0x000fe200078e02f4 */
[----:B------:R-:W-:Y:S01]  /*0940*/  SEL R2, R2, 0xffffffc0, !P2 ;  /* 0xffffffc002027807 */ /* 0x000fe20005000000 */
[----:B------:R-:W-:Y:S01]  /*0950*/  IMAD.IADD R217, R214, 0x1, R216 ;  /* 0x00000001d6d97824 */ /* 0x000fe200078e02d8 */
[----:B------:R-:W-:Y:S01]  /*0960*/  LOP3.LUT R210, R11, R14, R210, 0xf6, !PT ;  /* 0x0000000e0bd27212 */ /* 0x000fe200078ef6d2 */
[----:B------:R-:W-:Y:S01]  /*0970*/  IMAD.IADD R234, R227, 0x1, R233 ;  /* 0x00000001e3ea7824 */ /* 0x000fe200078e02e9 */
[----:B------:R-:W-:Y:S01]  /*0980*/  LEA R209, R209, UR4, 0x1 ;  /* 0x00000004d1d17c11 */ /* 0x000fe2000f8e08ff */
[----:B------:R-:W-:Y:S01]  /*0990*/  IMAD.IADD R219, R4, 0x1, R3 ;  /* 0x0000000104db7824 */ /* 0x000fe200078e0203 */
[----:B------:R-:W-:Y:S01]  /*09a0*/  LEA R210, R210, UR5, 0x1 ;  /* 0x00000005d2d27c11 */ /* 0x000fe2000f8e08ff */
[----:B------:R-:W-:-:S02]  /*09b0*/  IMAD.IADD R216, R215, 0x1, R216 ;  /* 0x00000001d7d87824 */ /* 0x000fc400078e02d8 */
[----:B------:R-:W-:Y:S02]  /*09c0*/  IMAD.IADD R246, R244, 0x1, R2 ;  /* 0x00000001f4f67824 */ /* 0x000fe400078e0202 */
[----:B------:R-:W-:Y:S02]  /*09d0*/  IMAD.IADD R233, R233, 0x1, R232 ;  /* 0x00000001e9e97824 */ /* 0x000fe400078e02e8 */
[----:B------:R-:W-:Y:S02]  /*09e0*/  IMAD.IADD R250, R249, 0x1, R2 ;  /* 0x00000001f9fa7824 */ /* 0x000fe400078e0202 */
[----:B-1----:R-:W-:-:S07]  /*09f0*/  IMAD.IADD R252, R2, 0x1, R20 ;  /* 0x0000000102fc7824 */ /* 0x002fce00078e0214 */
.L_x_468:
[----:B------:R-:W-:Y:S02]  /*0a00*/  ISETP.NE.U32.AND P0, PT, RZ, UR16, PT ;  /* 0x00000010ff007c0c */ /* 0x000fe4000bf05070 */
[----:B------:R-:W-:Y:S02]  /*0a10*/  ISETP.NE.U32.AND P1, PT, RZ, UR14, PT ;  /* 0x0000000eff007c0c */ /* 0x000fe4000bf25070 */
[----:B------:R-:W-:Y:S02]  /*0a20*/  ISETP.NE.AND.EX P0, PT, RZ, UR17, PT, P0 ;  /* 0x00000011ff007c0c */ /* 0x000fe4000bf05300 */
[----:B------:R-:W-:-:S11]  /*0a30*/  ISETP.NE.AND.EX P1, PT, RZ, UR15, PT, P1 ;  /* 0x0000000fff007c0c */ /* 0x000fd6000bf25310 */
[----:B------:R-:W1:Y:S01]  /*0a40*/  @P0 S2R R0, SR_CTAID.Y ;  /* 0x0000000000000919 */ /* 0x000e620000002600 */
[----:B----4-:R-:W1:Y:S01]  /*0a50*/  @P0 LDC.64 R2, c[0x0][0x300] ;  /* 0x0000c000ff020b82 */ /* 0x010e620000000a00 */
[----:B------:R-:W2:Y:S07]  /*0a60*/  @P1 S2R R7, SR_CTAID.Y ;  /* 0x0000000000071919 */ /* 0x000eae0000002600 */
[----:B------:R-:W2:Y:S01]  /*0a70*/  @P1 LDC.64 R4, c[0x0][0x308] ;  /* 0x0000c200ff041b82 */ /* 0x000ea20000000a00 */
[----:B-1----:R-:W-:-:S05]  /*0a80*/  @P0 IMAD.WIDE R2, R0, 0x4, R2 ;  /* 0x0000000400020825 */ /* 0x002fca00078e0202 */
[----:B------:R2:W3:Y:S02]  /*0a90*/  @P0 LDG.E R6, desc[UR24][R2.64] ;  /* 0x0000001802060981 */ /* 0x0004e4000c1e1900 */
[----:B--2---:R-:W-:Y:S02]  /*0aa0*/  @P1 IMAD.WIDE R2, R7, 0x4, R4 ;  /* 0x0000000407021825 */ /* 0x004fe400078e0204 */
[----:B------:R-:W1:Y:S03]  /*0ab0*/  @!P1 LDC.64 R4, c[0x0][0x2c8] ;  /* 0x0000b200ff049b82 */ /* 0x000e660000000a00 */
[----:B------:R-:W2:Y:S01]  /*0ac0*/  @P1 LDG.E R0, desc[UR24][R2.64] ;  /* 0x0000001802001981 */ /* 0x000ea2000c1e1900 */
[----:B------:R-:W-:Y:S01]  /*0ad0*/  UMOV UR8, URZ ;  /* 0x0000003f00087c82 */ /* 0x000fe20008000000 */
[----:B------:R-:W-:-:S03]  /*0ae0*/  USHF.L.U32 UR32, UR23, 0x7, URZ ;  /* 0x0000000717207899 */ /* 0x000fc6000800063f */
[----:B------:R-:W4:Y:S01]  /*0af0*/  @!P1 LDC.64 R2, c[0x0][0x318] ;  /* 0x0000c600ff029b82 */ /* 0x000f220000000a00 */
[----:B---3--:R-:W-:Y:S02]  /*0b00*/  @P0 R2UR UR8, R6 ;  /* 0x00000000060802ca */ /* 0x008fe400000e0000 */
[----:B----4-:R-:W-:-:S04]  /*0b10*/  @!P1 ISETP.NE.U32.AND P0, PT, R2, RZ, PT ;  /* 0x000000ff0200920c */ /* 0x010fc80003f05070 */
[----:B------:R-:W-:-:S04]  /*0b20*/  @!P1 ISETP.NE.AND.EX P0, PT, R3, RZ, PT, P0 ;  /* 0x000000ff0300920c */ /* 0x000fc80003f05300 */
[----:B-1----:R-:W-:-:S03]  /*0b30*/  @!P1 SEL R2, R5, RZ, P0 ;  /* 0x000000ff05029207 */ /* 0x002fc60000000000 */
[----:B--2---:R-:W-:Y:S01]  /*0b40*/  @P1 VIADD R0, R0, -UR8 ;  /* 0x8000000800001c36 */ /* 0x004fe20008000000 */
[----:B------:R-:W-:-:S04]  /*0b50*/  @!P1 IADD3 R0, R2, -UR8, R4 ;  /* 0x8000000802009c10 */ /* 0x000fc8000fffe004 */
[----:B------:R-:W-:-:S13]  /*0b60*/  ISETP.LE.AND P0, PT, R0, UR32, PT ;  /* 0x0000002000007c0c */ /* 0x000fda000bf03270 */
[----:B-----5:R-:W-:Y:S05]  /*0b70*/  @P0 BRA `(.L_x_460) ;  /* 0x0000006000140947 */ /* 0x020fea0003800000 */
[----:B------:R-:W1:Y:S01]  /*0b80*/  LDC R7, c[0x0][0x278] ;  /* 0x00009e00ff077b82 */ /* 0x000e620000000800 */
[----:B------:R-:W2:Y:S01]  /*0b90*/  S2R R4, SR_CTAID.Z ;  /* 0x0000000000047919 */ /* 0x000ea20000002700 */
[----:B------:R-:W-:Y:S01]  /*0ba0*/  ULDC.64 UR6, c[0x0][0x2f0] ;  /* 0x0000bc0000067ab9 */ /* 0x000fe20000000a00 */
[----:B------:R-:W-:Y:S01]  /*0bb0*/  ULDC UR33, c[0x0][0x2c4] ;  /* 0x0000b10000217ab9 */ /* 0x000fe20000000800 */
[----:B------:R-:W-:Y:S01]  /*0bc0*/  UISETP.NE.U32.AND UP1, UPT, UR6, URZ, UPT ;  /* 0x0000003f0600728c */ /* 0x000fe2000bf25070 */
[----:B------:R-:W3:Y:S01]  /*0bd0*/  S2R R8, SR_CTAID.X ;  /* 0x0000000000087919 */ /* 0x000ee20000002500 */
[----:B------:R-:W-:Y:S01]  /*0be0*/  ULDC UR40, c[0x0][0x270] ;  /* 0x00009c0000287ab9 */ /* 0x000fe20000000800 */
[----:B------:R-:W-:Y:S01]  /*0bf0*/  ULDC.U8 UR6, c[0x0][0x3d8] ;  /* 0x0000f60000067ab9 */ /* 0x000fe20000000000 */
[----:B------:R-:W-:Y:S01]  /*0c00*/  ULDC UR39, c[0x0][0x2dc] ;  /* 0x0000b70000277ab9 */ /* 0x000fe20000000800 */
[----:B------:R-:W-:Y:S02]  /*0c10*/  UISETP.NE.AND UP0, UPT, UR6, URZ, UPT ;  /* 0x0000003f0600728c */ /* 0x000fe4000bf05270 */
[----:B------:R-:W-:-:S02]  /*0c20*/  UIADD3 UR6, UR33, 0x3f, URZ ;  /* 0x0000003f21067890 */ /* 0x000fc4000fffe03f */
[----:B------:R-:W-:Y:S02]  /*0c30*/  UISETP.NE.AND.EX UP1, UPT, UR7, URZ, UPT, UP1 ;  /* 0x0000003f0700728c */ /* 0x000fe4000bf25310 */
[----:B------:R-:W-:Y:S02]  /*0c40*/  USHF.R.S32.HI UR38, URZ, 0x1f, UR6 ;  /* 0x0000001f3f267899 */ /* 0x000fe40008011406 */
[----:B------:R-:W-:Y:S02]  /*0c50*/  UIMAD UR9, UR22, UR39, URZ ;  /* 0x00000027160972a4 */ /* 0x000fe4000f8e023f */
[----:B------:R-:W-:Y:S02]  /*0c60*/  ULEA.HI UR38, UR38, UR6, URZ, 0x6 ;  /* 0x0000000626267291 */ /* 0x000fe4000f8f303f */
[----:B------:R-:W-:Y:S02]  /*0c70*/  @UP0 UIMAD UR13, UR20, UR33, URZ ;  /* 0x00000021140d02a4 */ /* 0x000fe4000f8e023f */
[----:B------:R-:W-:Y:S01]  /*0c80*/  ULOP3.LUT UR36, UR38, 0xffffffc0, URZ, 0xc0, !UPT ;  /* 0xffffffc026247892 */ /* 0x000fe2000f8ec03f */
[----:B-1----:R-:W-:Y:S01]  /*0c90*/  IABS R6, R7 ;  /* 0x0000000700067213 */ /* 0x002fe20000000000 */
[----:B------:R-:W-:Y:S01]  /*0ca0*/  @!UP0 UIMAD UR10, UR20, UR40, UR22 ;  /* 0x00000028140a82a4 */ /* 0x000fe2000f8e0216 */
[----:B------:R-:W-:Y:S01]  /*0cb0*/  ISETP.NE.AND P1, PT, R7, RZ, PT ;  /* 0x000000ff0700720c */ /* 0x000fe20003f25270 */
[----:B------:R-:W-:Y:S01]  /*0cc0*/  UIADD3 UR36, UR36, -0x40, URZ ;  /* 0xffffffc024247890 */ /* 0x000fe2000fffe03f */
[----:B------:R-:W1:Y:S01]  /*0cd0*/  I2F.RP R2, R6 ;  /* 0x0000000600027306 */ /* 0x000e620000209400 */
[----:B------:R-:W-:Y:S01]  /*0ce0*/  ULDC.U8 UR11, c[0x0][0x480] ;  /* 0x00012000000b7ab9 */ /* 0x000fe20000000000 */
        /* <DEDUP_REMOVED lines=17> */
[----:B------:R-:W-:Y:S01]  /*0e00*/  IMAD.HI.U32 R0, R3, R0, R2 ;  /* 0x0000000003007227 */ /* 0x000fe200078e0002 */
[----:B------:R-:W-:Y:S02]  /*0e10*/  MOV R3, R4 ;  /* 0x0000000400037202 */ /* 0x000fe40000000f00 */
[----:B------:R-:W3:Y:S03]  /*0e20*/  LDC.64 R4, c[0x0][0x488] ;  /* 0x00012200ff047b82 */ /* 0x000ee60000000a00 */
[----:B------:R-:W-:-:S04]  /*0e30*/  IMAD.HI.U32 R0, R0, R3, RZ ;  /* 0x0000000300007227 */ /* 0x000fc800078e00ff */
[----:B------:R-:W-:-:S04]  /*0e40*/  IMAD.MOV R2, RZ, RZ, -R0 ;  /* 0x000000ffff027224 */ /* 0x000fc800078e0a00 */
[----:B------:R-:W-:-:S05]  /*0e50*/  IMAD R2, R6, R2, R3 ;  /* 0x0000000206027224 */ /* 0x000fca00078e0203 */
[----:B------:R-:W-:-:S13]  /*0e60*/  ISETP.GT.U32.AND P2, PT, R6, R2, PT ;  /* 0x000000020600720c */ /* 0x000fda0003f44070 */
[----:B------:R-:W-:Y:S01]  /*0e70*/  @!P2 IMAD.IADD R2, R2, 0x1, -R6 ;  /* 0x000000010202a824 */ /* 0x000fe200078e0a06 */
[----:B------:R-:W-:-:S04]  /*0e80*/  @!P2 IADD3 R0, R0, 0x1, RZ ;  /* 0x000000010000a810 */ /* 0x000fc80007ffe0ff */
[----:B------:R-:W-:Y:S02]  /*0e90*/  ISETP.GE.U32.AND P3, PT, R2, R6, PT ;  /* 0x000000060200720c */ /* 0x000fe40003f66070 */
[----:B------:R-:W-:-:S04]  /*0ea0*/  LOP3.LUT R2, R7, UR22, RZ, 0x3c, !PT ;  /* 0x0000001607027c12 */ /* 0x000fc8000f8e3cff */
[----:B------:R-:W-:Y:S01]  /*0eb0*/  ISETP.GE.AND P0, PT, R2, RZ, PT ;  /* 0x000000ff0200720c */ /* 0x000fe20003f06270 */
[----:B---3--:R-:W-:-:S04]  /*0ec0*/  IMAD.WIDE.U32 R2, R8, R4, RZ ;  /* 0x0000000408027225 */ /* 0x008fc800078e00ff */
[----:B------:R-:W-:Y:S02]  /*0ed0*/  IMAD R3, R8, R5, R3 ;  /* 0x0000000508037224 */ /* 0x000fe400078e0203 */
[----:B------:R-:W-:Y:S01]  /*0ee0*/  @P3 VIADD R0, R0, 0x1 ;  /* 0x0000000100003836 */ /* 0x000fe20000000000 */
[----:B------:R-:W-:-:S03]  /*0ef0*/  ISETP.NE.AND P3, PT, RZ, UR11, PT ;  /* 0x0000000bff007c0c */ /* 0x000fc6000bf65270 */
[----:B------:R-:W-:Y:S01]  /*0f00*/  IMAD.MOV.U32 R11, RZ, RZ, R0 ;  /* 0x000000ffff0b7224 */ /* 0x000fe200078e0000 */
[----:B------:R-:W-:-:S04]  /*0f10*/  SEL R12, R3, RZ, P3 ;  /* 0x000000ff030c7207 */ /* 0x000fc80001800000 */
        /* <DEDUP_REMOVED lines=14> */
.L_x_461:
[----:B------:R-:W-:Y:S01]  /*1000*/  UIMAD UR34, UR20, UR40, UR22 ;  /* 0x00000028142272a4 */ /* 0x000fe2000f8e0216 */
[----:B------:R-:W-:-:S03]  /*1010*/  ULDC UR48, c[0x0][0x2d4] ;  /* 0x0000b50000307ab9 */ /* 0x000fc60000000800 */
[----:B------:R-:W-:-:S12]  /*1020*/  UIMAD UR34, UR34, UR48, URZ ;  /* 0x00000030222272a4 */ /* 0x000fd8000f8e023f */
.L_x_462:
[----:B------:R-:W1:Y:S01]  /*1030*/  S2R R5, SR_TID.X ;  /* 0x0000000000057919 */ /* 0x000e620000002100 */
[----:B------:R-:W2:Y:S01]  /*1040*/  LDC.64 R22, c[0x0][0x240] ;  /* 0x00009000ff167b82 */ /* 0x000ea20000000a00 */
[----:B------:R-:W-:Y:S01]  /*1050*/  UIMAD UR10, UR40, UR39, URZ ;  /* 0x00000027280a72a4 */ /* 0x000fe2000f8e023f */
[----:B------:R-:W-:Y:S01]  /*1060*/  IMAD.U32 R6, RZ, RZ, UR9 ;  /* 0x00000009ff067e24 */ /* 0x000fe2000f8e00ff */
[----:B------:R-:W-:Y:S01]  /*1070*/  UIMAD.WIDE UR48, UR20, UR48, UR36 ;  /* 0x00000030143072a5 */ /* 0x000fe2000f8e0224 */
[----:B------:R-:W-:Y:S01]  /*1080*/  CS2R R158, SRZ ;  /* 0x00000000009e7805 */ /* 0x000fe2000001ff00 */
[----:B------:R-:W-:Y:S01]  /*1090*/  UIMAD.WIDE.U32 UR46, UR39, UR40, URZ ;  /* 0x00000028272e72a5 */ /* 0x000fe2000f8e003f */
[----:B------:R-:W-:Y:S01]  /*10a0*/  CS2R R156, SRZ ;  /* 0x00000000009c7805 */ /* 0x000fe2000001ff00 */
[----:B------:R-:W-:Y:S01]  /*10b0*/  UIADD3 UR32, UP0, UR32, UR8, URZ ;  /* 0x0000000820207290 */ /* 0x000fe2000ff1e03f */
[----:B------:R-:W3:Y:S01]  /*10c0*/  LDC.64 R8, c[0x0][0x228] ;  /* 0x00008a00ff087b82 */ /* 0x000ee20000000a00 */
[----:B------:R-:W-:Y:S01]  /*10d0*/  USHF.R.S32.HI UR45, URZ, 0x1f, UR39 ;  /* 0x0000001f3f2d7899 */ /* 0x000fe20008011427 */
[----:B------:R-:W-:Y:S01]  /*10e0*/  CS2R R162, SRZ ;  /* 0x0000000000a27805 */ /* 0x000fe2000001ff00 */
[----:B------:R-:W-:Y:S01]  /*10f0*/  IMAD.U32 R26, RZ, RZ, UR46 ;  /* 0x0000002eff1a7e24 */ /* 0x000fe2000f8e00ff */
[----:B------:R-:W-:Y:S01]  /*1100*/  ULDC.64 UR8, c[0x0][0x248] ;  /* 0x0000920000087ab9 */ /* 0x000fe20000000a00 */
[----:B------:R-:W-:Y:S01]  /*1110*/  IMAD.U32 R27, RZ, RZ, UR47 ;  /* 0x0000002fff1b7e24 */ /* 0x000fe2000f8e00ff */
[----:B------:R-:W-:Y:S01]  /*1120*/  UIADD3.X UR4, UR12, UR4, URZ, UP0, !UPT ;  /* 0x000000040c047290 */ /* 0x000fe200087fe43f */
[----:B------:R-:W-:Y:S01]  /*1130*/  CS2R R160, SRZ ;  /* 0x0000000000a07805 */ /* 0x000fe2000001ff00 */
[----:B------:R-:W4:Y:S01]  /*1140*/  LDC.64 R18, c[0x0][0x418] ;  /* 0x00010600ff127b82 */ /* 0x000f220000000a00 */
[----:B------:R-:W-:Y:S01]  /*1150*/  UIMAD UR45, UR45, UR40, URZ ;  /* 0x000000282d2d72a4 */ /* 0x000fe2000f8e023f */
[----:B------:R-:W-:Y:S01]  /*1160*/  CS2R R154, SRZ ;  /* 0x00000000009a7805 */ /* 0x000fe2000001ff00 */
[----:B------:R-:W-:Y:S01]  /*1170*/  ULDC.64 UR12, c[0x0][0x210] ;  /* 0x00008400000c7ab9 */ /* 0x000fe20000000a00 */
[----:B------:R-:W-:Y:S01]  /*1180*/  UIMAD UR43, UR4, UR8, URZ ;  /* 0x00000008042b72a4 */ /* 0x000fe2000f8e023f */
[----:B------:R-:W-:Y:S01]  /*1190*/  CS2R R152, SRZ ;  /* 0x0000000000987805 */ /* 0x000fe2000001ff00 */
[----:B------:R-:W-:Y:S01]  /*11a0*/  UIMAD UR42, UR42, UR39, UR45 ;  /* 0x000000272a2a72a4 */ /* 0x000fe2000f8e022d */
[----:B------:R-:W-:Y:S01]  /*11b0*/  CS2R R150, SRZ ;  /* 0x0000000000967805 */ /* 0x000fe2000001ff00 */
[----:B------:R-:W5:Y:S01]  /*11c0*/  LDC.64 R24, c[0x0][0x420] ;  /* 0x00010800ff187b82 */ /* 0x000f620000000a00 */
[----:B------:R-:W-:Y:S01]  /*11d0*/  UIMAD UR43, UR32, UR9, UR43 ;  /* 0x00000009202b72a4 */ /* 0x000fe2000f8e022b */
[----:B------:R-:W-:Y:S01]  /*11e0*/  CS2R R148, SRZ ;  /* 0x0000000000947805 */ /* 0x000fe2000001ff00 */
[----:B------:R-:W-:Y:S01]  /*11f0*/  ULEA.HI.SX32 UR38, UR38, 0xffffffff, 0x1a ;  /* 0xffffffff26267891 */ /* 0x000fe2000f8fd23f */
[----:B------:R-:W-:Y:S01]  /*1200*/  CS2R R142, SRZ ;  /* 0x00000000008e7805 */ /* 0x000fe2000001ff00 */
[----:B------:R-:W-:Y:S01]  /*1210*/  UIADD3 UR35, UR36, UR35, URZ ;  /* 0x0000002324237290 */ /* 0x000fe2000fffe03f */
[----:B------:R-:W-:-:S02]  /*1220*/  CS2R R140, SRZ ;  /* 0x00000000008c7805 */ /* 0x000fc4000001ff00 */
[----:B-1----:R-:W-:Y:S01]  /*1230*/  SHF.R.S32.HI R2, RZ, 0x1f, R5 ;  /* 0x0000001fff027819 */ /* 0x002fe20000011405 */
[----:B------:R-:W1:Y:S01]  /*1240*/  LDC.64 R20, c[0x0][0x230] ;  /* 0x00008c00ff147b82 */ /* 0x000e620000000a00 */
[----:B------:R-:W-:Y:S01]  /*1250*/  UIADD3 UR34, UR36, UR34, URZ ;  /* 0x0000002224227290 */ /* 0x000fe2000fffe03f */
[----:B------:R-:W-:Y:S02]  /*1260*/  CS2R R146, SRZ ;  /* 0x0000000000927805 */ /* 0x000fe4000001ff00 */
[CC--:B------:R-:W-:Y:S02]  /*1270*/  LEA.HI R3, R2.reuse, R5.reuse, RZ, 0x5 ;  /* 0x0000000502037211 */ /* 0x0c0fe400078f28ff */
[----:B------:R-:W-:Y:S02]  /*1280*/  CS2R R144, SRZ ;  /* 0x0000000000907805 */ /* 0x000fe4000001ff00 */
[----:B------:R-:W-:Y:S02]  /*1290*/  LEA.HI R2, R2, R5, RZ, 0x3 ;  /* 0x0000000502027211 */ /* 0x000fe400078f18ff */
[----:B------:R-:W-:-:S02]  /*12a0*/  CS2R R138, SRZ ;  /* 0x00000000008a7805 */ /* 0x000fc4000001ff00 */
[----:B------:R-:W-:Y:S02]  /*12b0*/  LOP3.LUT R0, R3, 0xffffffe0, RZ, 0xc0, !PT ;  /* 0xffffffe003007812 */ /* 0x000fe400078ec0ff */
[----:B------:R-:W-:Y:S02]  /*12c0*/  CS2R R136, SRZ ;  /* 0x0000000000887805 */ /* 0x000fe4000001ff00 */
[----:B------:R-:W-:Y:S02]  /*12d0*/  SHF.R.S32.HI R3, RZ, 0x5, R3 ;  /* 0x00000005ff037819 */ /* 0x000fe40000011403 */
[----:B------:R-:W-:Y:S02]  /*12e0*/  CS2R R134, SRZ ;  /* 0x0000000000867805 */ /* 0x000fe4000001ff00 */
[----:B------:R-:W-:Y:S01]  /*12f0*/  LOP3.LUT R4, R2, 0xfffffff8, RZ, 0xc0, !PT ;  /* 0xfffffff802047812 */ /* 0x000fe200078ec0ff */
[----:B------:R-:W-:Y:S01]  /*1300*/  IMAD.IADD R0, R5, 0x1, -R0 ;  /* 0x0000000105007824 */ /* 0x000fe200078e0a00 */
[----:B------:R-:W-:-:S02]  /*1310*/  SHF.R.S32.HI R16, RZ, 0x3, R2 ;  /* 0x00000003ff107819 */ /* 0x000fc40000011402 */
[----:B------:R-:W-:Y:S02]  /*1320*/  CS2R R132, SRZ ;  /* 0x0000000000847805 */ /* 0x000fe4000001ff00 */
[----:B------:R-:W-:Y:S01]  /*1330*/  CS2R R126, SRZ ;  /* 0x00000000007e7805 */ /* 0x000fe2000001ff00 */
[----:B------:R-:W-:Y:S01]  /*1340*/  IMAD R0, R3, UR10, R0 ;  /* 0x0000000a03007c24 */ /* 0x000fe2000f8e0200 */
[----:B------:R-:W-:Y:S01]  /*1350*/  USHF.L.U32 UR10, UR10, 0x6, URZ ;  /* 0x000000060a0a7899 */ /* 0x000fe2000800063f */
[----:B------:R-:W-:Y:S01]  /*1360*/  IMAD.IADD R4, R5, 0x1, -R4 ;  /* 0x0000000105047824 */ /* 0x000fe200078e0a04 */
[----:B------:R-:W-:Y:S01]  /*1370*/  SHF.R.S32.HI R28, RZ, 0x1f, R16 ;  /* 0x0000001fff1c7819 */ /* 0x000fe20000011410 */
[----:B------:R-:W-:Y:S01]  /*1380*/  IMAD.U32 R5, RZ, RZ, UR7 ;  /* 0x00000007ff057e24 */ /* 0x000fe2000f8e00ff */
[----:B------:R-:W-:Y:S01]  /*1390*/  USHF.R.S32.HI UR7, URZ, 0x1f, UR10 ;  /* 0x0000001f3f077899 */ /* 0x000fe2000801140a */
[----:B------:R-:W-:Y:S01]  /*13a0*/  IADD3 R10, P2, R16, UR36, RZ ;  /* 0x00000024100a7c10 */ /* 0x000fe2000ff5e0ff */
[----:B------:R-:W-:Y:S01]  /*13b0*/  IMAD.SHL.U32 R2, R4, 0x8, RZ ;  /* 0x0000000804027824 */ /* 0x000fe200078e00ff */
[----:B------:R-:W-:Y:S01]  /*13c0*/  IADD3 R6, P1, P0, R0, UR10, R6 ;  /* 0x0000000a00067c10 */ /* 0x000fe2000f83e006 */
[----:B------:R-:W-:Y:S01]  /*13d0*/  ULDC.64 UR10, c[0x0][0x258] ;  /* 0x00009600000a7ab9 */ /* 0x000fe20000000a00 */
[----:B------:R-:W-:Y:S01]  /*13e0*/  SHF.R.S32.HI R0, RZ, 0x1f, R0 ;  /* 0x0000001fff007819 */ /* 0x000fe20000011400 */
[----:B------:R-:W-:Y:S01]  /*13f0*/  UIMAD UR44, UR28, UR10, URZ ;  /* 0x0000000a1c2c72a4 */ /* 0x000fe2000f8e023f */
[----:B------:R-:W-:Y:S01]  /*1400*/  IADD3.X R13, R28, UR37, RZ, P2, !PT ;  /* 0x000000251c0d7c10 */ /* 0x000fe200097fe4ff */
[----:B------:R-:W-:Y:S01]  /*1410*/  UIADD3 UR37, UP1, UR48, UR6, URZ ;  /* 0x0000000630257290 */ /* 0x000fe2000ff3e03f */
[----:B------:R-:W-:Y:S01]  /*1420*/  IADD3.X R5, R0, UR7, R5, P1, P0 ;  /* 0x0000000700057c10 */ /* 0x000fe20008fe0405 */
[----:B------:R-:W-:Y:S01]  /*1430*/  UIMAD UR44, UR22, UR11, UR44 ;  /* 0x0000000b162c72a4 */ /* 0x000fe2000f8e022c */
[----:B------:R-:W-:Y:S01]  /*1440*/  IADD3 R6, P0, R6, R7, RZ ;  /* 0x0000000706067210 */ /* 0x000fe20007f1e0ff */
[-C--:B--2---:R-:W-:Y:S01]  /*1450*/  IMAD R0, R13, R22.reuse, RZ ;  /* 0x000000160d007224 */ /* 0x084fe200078e02ff */
[----:B------:R-:W-:Y:S01]  /*1460*/  SHF.R.S32.HI R3, RZ, 0x1f, R2 ;  /* 0x0000001fff037819 */ /* 0x000fe20000011402 */
[----:B------:R-:W-:Y:S01]  /*1470*/  ULDC.64 UR6, c[0x0][0x250] ;  /* 0x0000940000067ab9 */ /* 0x000fe20000000a00 */
[----:B------:R-:W-:Y:S01]  /*1480*/  UIADD3.X UR41, UR49, UR41, URZ, UP1, !UPT ;  /* 0x0000002931297290 */ /* 0x000fe20008ffe43f */
[----:B------:R-:W-:Y:S01]  /*1490*/  IMAD.X R7, R5, 0x1, R12, P0 ;  /* 0x0000000105077824 */ /* 0x000fe200000e060c */
[----:B------:R-:W-:Y:S01]  /*14a0*/  CS2R R124, SRZ ;  /* 0x00000000007c7805 */ /* 0x000fe2000001ff00 */
[C---:B------:R-:W-:Y:S01]  /*14b0*/  IMAD R0, R10.reuse, R23, R0 ;  /* 0x000000170a007224 */ /* 0x040fe200078e0200 */
[----:B------:R-:W-:Y:S01]  /*14c0*/  CS2R R130, SRZ ;  /* 0x0000000000827805 */ /* 0x000fe2000001ff00 */
[----:B------:R-:W-:Y:S01]  /*14d0*/  IMAD.WIDE.U32 R4, R10, R22, R2 ;  /* 0x000000160a047225 */ /* 0x000fe200078e0002 */
[----:B------:R-:W-:-:S02]  /*14e0*/  CS2R R128, SRZ ;  /* 0x0000000000807805 */ /* 0x000fc4000001ff00 */
[----:B------:R-:W-:Y:S02]  /*14f0*/  CS2R R122, SRZ ;  /* 0x00000000007a7805 */ /* 0x000fe4000001ff00 */
[----:B------:R-:W-:Y:S01]  /*1500*/  CS2R R120, SRZ ;  /* 0x0000000000787805 */ /* 0x000fe2000001ff00 */
[----:B------:R-:W-:Y:S01]  /*1510*/  IMAD.IADD R5, R5, 0x1, R0 ;  /* 0x0000000105057824 */ /* 0x000fe200078e0200 */
[----:B------:R-:W-:Y:S01]  /*1520*/  CS2R R118, SRZ ;  /* 0x0000000000767805 */ /* 0x000fe2000001ff00 */
[C---:B---3--:R-:W-:Y:S01]  /*1530*/  IMAD R0, R8.reuse, UR29, RZ ;  /* 0x0000001d08007c24 */ /* 0x048fe2000f8e02ff */
[----:B------:R-:W-:Y:S01]  /*1540*/  CS2R R116, SRZ ;  /* 0x0000000000747805 */ /* 0x000fe2000001ff00 */
[----:B------:R-:W-:Y:S01]  /*1550*/  IMAD.WIDE.U32 R4, R8, UR20, R4 ;  /* 0x0000001408047c25 */ /* 0x000fe2000f8e0004 */
[----:B------:R-:W-:Y:S02]  /*1560*/  CS2R R110, SRZ ;  /* 0x00000000006e7805 */ /* 0x000fe4000001ff00 */
[----:B------:R-:W-:-:S02]  /*1570*/  CS2R R108, SRZ ;  /* 0x00000000006c7805 */ /* 0x000fc4000001ff00 */
[----:B------:R-:W-:Y:S01]  /*1580*/  CS2R R114, SRZ ;  /* 0x0000000000727805 */ /* 0x000fe2000001ff00 */
[----:B------:R-:W-:Y:S01]  /*1590*/  IMAD R0, R9, UR20, R0 ;  /* 0x0000001409007c24 */ /* 0x000fe2000f8e0200 */
[----:B------:R-:W-:Y:S01]  /*15a0*/  CS2R R112, SRZ ;  /* 0x0000000000707805 */ /* 0x000fe2000001ff00 */
[----:B------:R-:W-:Y:S01]  /*15b0*/  IMAD.U32 R8, RZ, RZ, UR8 ;  /* 0x00000008ff087e24 */ /* 0x000fe2000f8e00ff */
[----:B------:R-:W-:Y:S01]  /*15c0*/  CS2R R106, SRZ ;  /* 0x00000000006a7805 */ /* 0x000fe2000001ff00 */
[----:B------:R-:W-:Y:S01]  /*15d0*/  IMAD.U32 R14, RZ, RZ, UR6 ;  /* 0x00000006ff0e7e24 */ /* 0x000fe2000f8e00ff */
[----:B------:R-:W-:Y:S01]  /*15e0*/  CS2R R104, SRZ ;  /* 0x0000000000687805 */ /* 0x000fe2000001ff00 */
[----:B----4-:R-:W-:Y:S01]  /*15f0*/  IMAD R12, R18, UR29, RZ ;  /* 0x0000001d120c7c24 */ /* 0x010fe2000f8e02ff */
[----:B------:R-:W-:Y:S01]  /*1600*/  CS2R R102, SRZ ;  /* 0x0000000000667805 */ /* 0x000fe2000001ff00 */
[----:B------:R-:W-:Y:S01]  /*1610*/  IMAD.WIDE.U32 R26, R26, UR37, R6 ;  /* 0x000000251a1a7c25 */ /* 0x000fe2000f8e0006 */
[----:B------:R-:W-:-:S02]  /*1620*/  CS2R R100, SRZ ;  /* 0x0000000000647805 */ /* 0x000fc4000001ff00 */
[----:B------:R-:W-:Y:S02]  /*1630*/  CS2R R94, SRZ ;  /* 0x00000000005e7805 */ /* 0x000fe4000001ff00 */
[----:B------:R-:W-:Y:S01]  /*1640*/  CS2R R92, SRZ ;  /* 0x00000000005c7805 */ /* 0x000fe2000001ff00 */
[----:B------:R-:W-:Y:S01]  /*1650*/  IMAD.IADD R5, R5, 0x1, R0 ;  /* 0x0000000105057824 */ /* 0x000fe200078e0200 */
[----:B------:R-:W-:Y:S01]  /*1660*/  CS2R R98, SRZ ;  /* 0x0000000000627805 */ /* 0x000fe2000001ff00 */
[----:B------:R-:W-:Y:S01]  /*1670*/  IMAD.U32 R6, RZ, RZ, UR10 ;  /* 0x0000000aff067e24 */ /* 0x000fe2000f8e00ff */
[----:B------:R-:W-:Y:S01]  /*1680*/  ULDC.64 UR10, c[0x0][0x428] ;  /* 0x00010a00000a7ab9 */ /* 0x000fe20000000a00 */
[----:B------:R-:W-:Y:S01]  /*1690*/  IMAD.WIDE.U32 R8, R8, UR32, R2 ;  /* 0x0000002008087c25 */ /* 0x000fe2000f8e0002 */
[----:B------:R-:W-:Y:S02]  /*16a0*/  CS2R R96, SRZ ;  /* 0x0000000000607805 */ /* 0x000fe4000001ff00 */
[----:B------:R-:W-:-:S02]  /*16b0*/  CS2R R90, SRZ ;  /* 0x00000000005a7805 */ /* 0x000fc4000001ff00 */
[----:B------:R-:W-:Y:S01]  /*16c0*/  CS2R R88, SRZ ;  /* 0x0000000000587805 */ /* 0x000fe2000001ff00 */
[----:B------:R-:W-:Y:S01]  /*16d0*/  IMAD.WIDE.U32 R14, R14, UR32, R2 ;  /* 0x000000200e0e7c25 */ /* 0x000fe2000f8e0002 */
[----:B------:R-:W-:Y:S02]  /*16e0*/  CS2R R86, SRZ ;  /* 0x0000000000567805 */ /* 0x000fe4000001ff00 */
[----:B------:R-:W-:Y:S02]  /*16f0*/  CS2R R84, SRZ ;  /* 0x0000000000547805 */ /* 0x000fe4000001ff00 */
[----:B------:R-:W-:Y:S01]  /*1700*/  CS2R R78, SRZ ;  /* 0x00000000004e7805 */ /* 0x000fe2000001ff00 */
[----:B------:R-:W-:Y:S01]  /*1710*/  IMAD R12, R19, UR20, R12 ;  /* 0x00000014130c7c24 */ /* 0x000fe2000f8e020c */
[----:B------:R-:W-:Y:S01]  /*1720*/  CS2R R76, SRZ ;  /* 0x00000000004c7805 */ /* 0x000fe2000001ff00 */
[----:B------:R-:W-:Y:S01]  /*1730*/  IMAD.WIDE.U32 R2, R18, UR20, R2 ;  /* 0x0000001412027c25 */ /* 0x000fe2000f8e0002 */
[----:B------:R-:W-:Y:S01]  /*1740*/  CS2R R82, SRZ ;  /* 0x0000000000527805 */ /* 0x000fe2000001ff00 */
[----:B------:R-:W2:Y:S01]  /*1750*/  LDC.64 R18, c[0x0][0x238] ;  /* 0x00008e00ff127b82 */ /* 0x000ea20000000a00 */
[----:B------:R-:W-:Y:S01]  /*1760*/  CS2R R80, SRZ ;  /* 0x0000000000507805 */ /* 0x000fe2000001ff00 */
[----:B-----5:R-:W-:Y:S01]  /*1770*/  IMAD R0, R13, R24, RZ ;  /* 0x000000180d007224 */ /* 0x020fe200078e02ff */
[----:B------:R-:W-:Y:S01]  /*1780*/  CS2R R74, SRZ ;  /* 0x00000000004a7805 */ /* 0x000fe2000001ff00 */
[----:B------:R-:W-:Y:S01]  /*1790*/  IMAD.WIDE.U32 R6, R6, UR22, R4 ;  /* 0x0000001606067c25 */ /* 0x000fe2000f8e0004 */
[----:B------:R-:W-:-:S02]  /*17a0*/  CS2R R72, SRZ ;  /* 0x0000000000487805 */ /* 0x000fc4000001ff00 */
[----:B------:R-:W-:Y:S02]  /*17b0*/  CS2R R70, SRZ ;  /* 0x0000000000467805 */ /* 0x000fe4000001ff00 */
[----:B------:R-:W-:Y:S01]  /*17c0*/  CS2R R68, SRZ ;  /* 0x0000000000447805 */ /* 0x000fe2000001ff00 */
[----:B------:R-:W-:Y:S01]  /*17d0*/  IMAD.IADD R3, R3, 0x1, R12 ;  /* 0x0000000103037824 */ /* 0x000fe200078e020c */
[----:B------:R-:W-:Y:S01]  /*17e0*/  LEA R230, P0, R6, UR12, 0x1 ;  /* 0x0000000c06e67c11 */ /* 0x000fe2000f8008ff */
[C---:B------:R-:W-:Y:S01]  /*17f0*/  IMAD R12, R10.reuse, R25, R0 ;  /* 0x000000190a0c7224 */ /* 0x040fe200078e0200 */
[----:B------:R-:W-:Y:S01]  /*1800*/  UIMAD UR12, UR28, UR10, URZ ;  /* 0x0000000a1c0c72a4 */ /* 0x000fe2000f8e023f */
[----:B------:R-:W-:Y:S01]  /*1810*/  VIADD R0, R7, UR44 ;  /* 0x0000002c07007c36 */ /* 0x000fe20008000000 */
[----:B------:R-:W-:Y:S01]  /*1820*/  CS2R R62, SRZ ;  /* 0x00000000003e7805 */ /* 0x000fe2000001ff00 */
[----:B------:R-:W-:Y:S01]  /*1830*/  IMAD.WIDE.U32 R4, R10, R24, R2 ;  /* 0x000000180a047225 */ /* 0x000fe200078e0002 */
[----:B------:R-:W-:Y:S01]  /*1840*/  UIMAD UR39, UR22, UR11, UR12 ;  /* 0x0000000b162772a4 */ /* 0x000fe2000f8e020c */
[----:B------:R-:W-:-:S02]  /*1850*/  CS2R R60, SRZ ;  /* 0x00000000003c7805 */ /* 0x000fc4000001ff00 */
[----:B------:R-:W-:Y:S01]  /*1860*/  LEA.HI.X R231, R6, UR13, R0, 0x1, P0 ;  /* 0x0000000d06e77c11 */ /* 0x000fe200080f0c00 */
[----:B------:R-:W-:Y:S01]  /*1870*/  UIADD3 UR13, UR47, UR42, URZ ;  /* 0x0000002a2f0d7290 */ /* 0x000fe2000fffe03f */
[----:B------:R-:W-:Y:S01]  /*1880*/  IMAD.U32 R6, RZ, RZ, UR10 ;  /* 0x0000000aff067e24 */ /* 0x000fe2000f8e00ff */
[----:B------:R-:W-:Y:S01]  /*1890*/  UIMAD UR10, UR4, UR6, URZ ;  /* 0x00000006040a72a4 */ /* 0x000fe2000f8e023f */
[----:B------:R-:W-:Y:S01]  /*18a0*/  IMAD.IADD R5, R5, 0x1, R12 ;  /* 0x0000000105057824 */ /* 0x000fe200078e020c */
[----:B------:R-:W-:Y:S01]  /*18b0*/  UIMAD UR13, UR13, UR37, URZ ;  /* 0x000000250d0d72a4 */ /* 0x000fe2000f8e023f */
[----:B------:R-:W-:Y:S01]  /*18c0*/  VIADD R3, R9, UR43 ;  /* 0x0000002b09037c36 */ /* 0x000fe20008000000 */
[----:B------:R-:W-:Y:S01]  /*18d0*/  UIMAD UR37, UR32, UR7, UR10 ;  /* 0x00000007202572a4 */ /* 0x000fe2000f8e020a */
[----:B------:R-:W-:Y:S01]  /*18e0*/  IMAD.WIDE.U32 R6, R6, UR22, R4 ;  /* 0x0000001606067c25 */ /* 0x000fe2000f8e0004 */
[----:B------:R-:W-:Y:S01]  /*18f0*/  UIMAD UR41, UR41, UR46, UR13 ;  /* 0x0000002e292972a4 */ /* 0x000fe2000f8e020d */
[----:B------:R-:W-:Y:S01]  /*1900*/  LEA R12, P0, R22, R230, 0x6 ;  /* 0x000000e6160c7211 */ /* 0x000fe200078030ff */
[----:B------:R-:W-:Y:S01]  /*1910*/  ULDC.64 UR10, c[0x0][0x400] ;  /* 0x00010000000a7ab9 */ /* 0x000fe20000000a00 */
[----:B------:R-:W-:Y:S01]  /*1920*/  IMAD.MOV.U32 R2, RZ, RZ, R8 ;  /* 0x000000ffff027224 */ /* 0x000fe200078e0008 */
[----:B------:R-:W-:Y:S01]  /*1930*/  ULDC.64 UR12, c[0x0][0x3e0] ;  /* 0x0000f800000c7ab9 */ /* 0x000fe20000000a00 */
[----:B-1----:R-:W-:Y:S01]  /*1940*/  IMAD R9, R20, UR29, RZ ;  /* 0x0000001d14097c24 */ /* 0x002fe2000f8e02ff */
[----:B------:R-:W-:Y:S01]  /*1950*/  LEA R222, P1, R26, UR10, 0x2 ;  /* 0x0000000a1ade7c11 */ /* 0x000fe2000f8210ff */
[----:B------:R-:W-:Y:S01]  /*1960*/  VIADD R8, R27, UR41 ;  /* 0x000000291b087c36 */ /* 0x000fe20008000000 */
[----:B------:R-:W-:Y:S01]  /*1970*/  LEA R228, P2, R6, UR12, 0x1 ;  /* 0x0000000c06e47c11 */ /* 0x000fe2000f8408ff */
[----:B------:R-:W-:Y:S01]  /*1980*/  VIADD R0, R7, UR39 ;  /* 0x0000002707007c36 */ /* 0x000fe20008000000 */
[----:B------:R-:W-:Y:S01]  /*1990*/  ULEA.HI UR12, UR38, UR38, URZ, 0x1 ;  /* 0x00000026260c7291 */ /* 0x000fe2000f8f083f */
[----:B------:R-:W-:Y:S01]  /*19a0*/  IMAD R9, R21, UR20, R9 ;  /* 0x0000001415097c24 */ /* 0x000fe2000f8e0209 */
[----:B------:R-:W-:Y:S01]  /*19b0*/  LEA.HI.X R223, R26, UR11, R8, 0x2, P1 ;  /* 0x0000000b1adf7c11 */ /* 0x000fe200088f1408 */
[----:B------:R-:W-:Y:S01]  /*19c0*/  IMAD.WIDE.U32 R4, R20, UR20, R2 ;  /* 0x0000001414047c25 */ /* 0x000fe2000f8e0002 */
[----:B------:R-:W-:Y:S01]  /*19d0*/  ULDC.64 UR10, c[0x0][0x260] ;  /* 0x00009800000a7ab9 */ /* 0x000fe20000000a00 */
[----:B------:R-:W-:Y:S01]  /*19e0*/  LEA.HI.X R229, R6, UR13, R0, 0x1, P2 ;  /* 0x0000000d06e57c11 */ /* 0x000fe200090f0c00 */
[----:B------:R-:W-:Y:S01]  /*19f0*/  ULOP3.LUT UR12, UR12, 0xfffffffe, URZ, 0xc0, !UPT ;  /* 0xfffffffe0c0c7892 */ /* 0x000fe2000f8ec03f */
[----:B------:R-:W-:Y:S01]  /*1a00*/  IMAD.IADD R5, R5, 0x1, R9 ;  /* 0x0000000105057824 */ /* 0x000fe200078e0209 */
[----:B------:R-:W-:Y:S01]  /*1a10*/  LEA.HI.X R13, R22, R231, R23, 0x6, P0 ;  /* 0x000000e7160d7211 */ /* 0x000fe200000f3417 */
[----:B------:R-:W-:Y:S01]  /*1a20*/  IMAD R0, R17, UR10, RZ ;  /* 0x0000000a11007c24 */ /* 0x000fe2000f8e02ff */
[----:B------:R-:W-:Y:S01]  /*1a30*/  UIADD3 UR12, UR38, -UR12, URZ ;  /* 0x8000000c260c7290 */ /* 0x000fe2000fffe03f */
[----:B------:R-:W-:Y:S01]  /*1a40*/  VIADD R3, R15, UR37 ;  /* 0x000000250f037c36 */ /* 0x000fe20008000000 */
[----:B------:R-:W-:Y:S01]  /*1a50*/  CS2R R66, SRZ ;  /* 0x0000000000427805 */ /* 0x000fe2000001ff00 */
[----:B------:R-:W-:Y:S01]  /*1a60*/  IMAD.MOV.U32 R2, RZ, RZ, R14 ;  /* 0x000000ffff027224 */ /* 0x000fe200078e000e */
[----:B------:R-:W-:Y:S01]  /*1a70*/  UISETP.NE.AND UP0, UPT, UR12, 0x1, UPT ;  /* 0x000000010c00788c */ /* 0x000fe2000bf05270 */
[----:B--2---:R-:W-:Y:S01]  /*1a80*/  IMAD R6, R18, UR29, RZ ;  /* 0x0000001d12067c24 */ /* 0x004fe2000f8e02ff */
[----:B------:R-:W-:Y:S01]  /*1a90*/  USHF.L.U32 UR12, UR6, 0x6, URZ ;  /* 0x00000006060c7899 */ /* 0x000fe2000800063f */
[C---:B------:R-:W-:Y:S01]  /*1aa0*/  IMAD R0, R11.reuse, UR11, R0 ;  /* 0x0000000b0b007c24 */ /* 0x040fe2000f8e0200 */
[----:B------:R-:W-:Y:S01]  /*1ab0*/  CS2R R64, SRZ ;  /* 0x0000000000407805 */ /* 0x000fe2000001ff00 */
[----:B------:R-:W-:Y:S01]  /*1ac0*/  IMAD.WIDE.U32 R4, R11, UR10, R4 ;  /* 0x0000000a0b047c25 */ /* 0x000fe2000f8e0004 */
[----:B------:R-:W-:Y:S01]  /*1ad0*/  ULDC.64 UR10, c[0x0][0x268] ;  /* 0x00009a00000a7ab9 */ /* 0x000fe20000000a00 */
[----:B------:R-:W-:-:S02]  /*1ae0*/  CS2R R58, SRZ ;  /* 0x00000000003a7805 */ /* 0x000fc4000001ff00 */
[----:B------:R-:W-:Y:S01]  /*1af0*/  CS2R R56, SRZ ;  /* 0x0000000000387805 */ /* 0x000fe2000001ff00 */
[----:B------:R-:W-:Y:S01]  /*1b00*/  IMAD R19, R19, UR20, R6 ;  /* 0x0000001413137c24 */ /* 0x000fe2000f8e0206 */
[----:B------:R-:W-:Y:S01]  /*1b10*/  LEA R6, P0, R24, R228, 0x6 ;  /* 0x000000e418067211 */ /* 0x000fe200078030ff */
[----:B------:R-:W-:Y:S01]  /*1b20*/  IMAD.WIDE.U32 R2, R18, UR20, R2 ;  /* 0x0000001412027c25 */ /* 0x000fe2000f8e0002 */
[----:B------:R-:W-:Y:S02]  /*1b30*/  CS2R R54, SRZ ;  /* 0x0000000000367805 */ /* 0x000fe4000001ff00 */
[----:B------:R-:W-:Y:S02]  /*1b40*/  CS2R R52, SRZ ;  /* 0x0000000000347805 */ /* 0x000fe4000001ff00 */
[----:B------:R-:W-:Y:S01]  /*1b50*/  LEA.HI.X R7, R24, R229, R25, 0x6, P0 ;  /* 0x000000e518077211 */ /* 0x000fe200000f3419 */
[----:B------:R-:W-:Y:S01]  /*1b60*/  IMAD.IADD R5, R5, 0x1, R0 ;  /* 0x0000000105057824 */ /* 0x000fe200078e0200 */
[----:B------:R-:W-:Y:S01]  /*1b70*/  PLOP3.LUT P0, PT, PT, PT, UP0, 0x80, 0x0 ;  /* 0x000000000000781c */ /* 0x000fe20003f0f008 */
[----:B------:R-:W-:Y:S01]  /*1b80*/  IMAD R0, R17, UR10, RZ ;  /* 0x0000000a11007c24 */ /* 0x000fe2000f8e02ff */
[----:B------:R-:W-:Y:S01]  /*1b90*/  UISETP.GE.AND UP0, UPT, UR33, 0x1, UPT ;  /* 0x000000012100788c */ /* 0x000fe2000bf06270 */
[----:B------:R-:W-:Y:S01]  /*1ba0*/  IMAD.IADD R3, R3, 0x1, R19 ;  /* 0x0000000103037824 */ /* 0x000fe200078e0213 */
[----:B------:R-:W-:Y:S01]  /*1bb0*/  CS2R R46, SRZ ;  /* 0x00000000002e7805 */ /* 0x000fe2000001ff00 */
[----:B------:R-:W-:Y:S01]  /*1bc0*/  IMAD R14, R11, UR11, R0 ;  /* 0x0000000b0b0e7c24 */ /* 0x000fe2000f8e0200 */
[----:B------:R-:W-:Y:S01]  /*1bd0*/  LEA R0, R243, UR5, 0x1 ;  /* 0x00000005f3007c11 */ /* 0x000fe2000f8e08ff */
[----:B------:R-:W-:Y:S01]  /*1be0*/  @P3 BAR.SYNC.DEFER_BLOCKING 0x0 ;  /* 0x0000000000003b1d */ /* 0x000fe20000010000 */
[----:B------:R-:W-:Y:S01]  /*1bf0*/  IMAD.WIDE.U32 R10, R11, UR10, R2 ;  /* 0x0000000a0b0a7c25 */ /* 0x000fe2000f8e0002 */
[----:B------:R-:W-:-:S02]  /*1c00*/  CS2R R44, SRZ ;  /* 0x00000000002c7805 */ /* 0x000fc4000001ff00 */
[----:B------:R-:W-:Y:S02]  /*1c10*/  CS2R R50, SRZ ;  /* 0x0000000000327805 */ /* 0x000fe4000001ff00 */
[----:B------:R-:W-:Y:S01]  /*1c20*/  CS2R R48, SRZ ;  /* 0x0000000000307805 */ /* 0x000fe2000001ff00 */
[----:B------:R-:W-:Y:S01]  /*1c30*/  VIADD R2, R243, 0x2000 ;  /* 0x00002000f3027836 */ /* 0x000fe20000000000 */
[----:B------:R-:W-:Y:S01]  /*1c40*/  ULDC.64 UR10, c[0x0][0x218] ;  /* 0x00008600000a7ab9 */ /* 0x000fe20000000a00 */
[----:B------:R-:W-:Y:S01]  /*1c50*/  IMAD R3, R28, UR8, RZ ;  /* 0x000000081c037c24 */ /* 0x000fe2000f8e02ff */
[----:B------:R-:W-:Y:S01]  /*1c60*/  CS2R R42, SRZ ;  /* 0x00000000002a7805 */ /* 0x000fe2000001ff00 */
[----:B------:R-:W-:Y:S01]  /*1c70*/  IMAD.WIDE.U32 R8, R16, UR8, R4 ;  /* 0x0000000810087c25 */ /* 0x000fe2000f8e0004 */
[----:B------:R-:W-:Y:S02]  /*1c80*/  SEL R2, R2, R243, !P0 ;  /* 0x000000f302027207 */ /* 0x000fe40004000000 */
[----:B------:R-:W-:-:S02]  /*1c90*/  CS2R R40, SRZ ;  /* 0x0000000000287805 */ /* 0x000fc4000001ff00 */
[----:B------:R-:W-:Y:S01]  /*1ca0*/  CS2R R38, SRZ ;  /* 0x0000000000267805 */ /* 0x000fe2000001ff00 */
[----:B------:R-:W-:Y:S01]  /*1cb0*/  IMAD R3, R16, UR9, R3 ;  /* 0x0000000910037c24 */ /* 0x000fe2000f8e0203 */
[----:B------:R-:W-:Y:S01]  /*1cc0*/  LEA R235, R2, UR5, 0x1 ;  /* 0x0000000502eb7c11 */ /* 0x000fe2000f8e08ff */
[----:B------:R-:W-:Y:S01]  /*1cd0*/  IMAD.IADD R5, R11, 0x1, R14 ;  /* 0x000000010b057824 */ /* 0x000fe200078e020e */
[C---:B------:R-:W-:Y:S01]  /*1ce0*/  LEA R2, P1, R8.reuse, UR10, 0x1 ;  /* 0x0000000a08027c11 */ /* 0x040fe2000f8208ff */
[----:B------:R-:W-:Y:S01]  /*1cf0*/  IMAD.IADD R3, R9, 0x1, R3 ;  /* 0x0000000109037824 */ /* 0x000fe200078e0203 */
[----:B------:R-:W-:Y:S01]  /*1d00*/  USHF.L.U32 UR10, UR8, 0x6, URZ ;  /* 0x00000006080a7899 */ /* 0x000fe2000800063f */
[----:B------:R-:W-:Y:S01]  /*1d10*/  IMAD.MOV.U32 R4, RZ, RZ, R10 ;  /* 0x000000ffff047224 */ /* 0x000fe200078e000a */
[----:B------:R-:W-:Y:S02]  /*1d20*/  CS2R R36, SRZ ;  /* 0x0000000000247805 */ /* 0x000fe4000001ff00 */
[----:B------:R-:W-:Y:S01]  /*1d30*/  LEA.HI.X R3, R8, UR11, R3, 0x1, P1 ;  /* 0x0000000b08037c11 */ /* 0x000fe200088f0c03 */
[----:B------:R-:W-:Y:S01]  /*1d40*/  USHF.L.U64.HI UR11, UR8, 0x6, UR9 ;  /* 0x00000006080b7899 */ /* 0x000fe20008010209 */
[----:B------:R-:W-:Y:S01]  /*1d50*/  @!PT LDS RZ, [RZ] ;  /* 0x00000000fffff984 */ /* 0x000fe20000000800 */
[----:B------:R-:W-:Y:S01]  /*1d60*/  @!PT LDS RZ, [RZ] ;  /* 0x00000000fffff984 */ /* 0x000fe20000000800 */
[----:B------:R-:W-:Y:S01]  /*1d70*/  @!PT LDS RZ, [RZ] ;  /* 0x00000000fffff984 */ /* 0x000fe20000000800 */
[----:B------:R-:W-:Y:S01]  /*1d80*/  LDGSTS.E.BYPASS.LTC128B.128 [R0+0x8000], desc[UR24][R228.64] ;  /* 0x08000000e4007fae */ /* 0x000fe2000b901d58 */
[----:B------:R-:W-:Y:S01]  /*1d90*/  IMAD.WIDE.U32 R10, R16, UR6, R4 ;  /* 0x00000006100a7c25 */ /* 0x000fe2000f8e0004 */
[----:B------:R-:W-:Y:S01]  /*1da0*/  IADD3 R4, P1, R2, UR10, RZ ;  /* 0x0000000a02047c10 */ /* 0x000fe2000ff3e0ff */
[----:B------:R-:W-:Y:S01]  /*1db0*/  ULDC.64 UR8, c[0x0][0x220] ;  /* 0x0000880000087ab9 */ /* 0x000fe20000000a00 */
[----:B------:R-:W-:Y:S02]  /*1dc0*/  LDGSTS.E.BYPASS.LTC128B.128 [R0+0xa000], desc[UR24][R228.64+0x80] ;  /* 0x0a000080e4007fae */ /* 0x000fe4000b901d58 */
[----:B------:R-:W-:-:S02]  /*1dd0*/  IADD3.X R5, R3, UR11, RZ, P1, !PT ;  /* 0x0000000b03057c10 */ /* 0x000fc40008ffe4ff */
[----:B------:R-:W-:Y:S04]  /*1de0*/  LDGSTS.E.BYPASS.LTC128B.128 [R0+0x9000], desc[UR24][R6.64] ;  /* 0x0900000006007fae */ /* 0x000fe8000b901d58 */
[----:B------:R1:W-:Y:S04]  /*1df0*/  LDGSTS.E.BYPASS.LTC128B.128 [R0+0xb000], desc[UR24][R6.64+0x80] ;  /* 0x0b00008006007fae */ /* 0x0003e8000b901d58 */
[----:B------:R-:W-:Y:S04]  /*1e00*/  LDGSTS.E.BYPASS.LTC128B.128 [R235], desc[UR24][R230.64] ;  /* 0x00000000e6eb7fae */ /* 0x000fe8000b901d58 */
[----:B------:R-:W-:Y:S04]  /*1e10*/  LDGSTS.E.BYPASS.LTC128B.128 [R235+0x2000], desc[UR24][R230.64+0x80] ;  /* 0x02000080e6eb7fae */ /* 0x000fe8000b901d58 */
[----:B------:R-:W-:Y:S04]  /*1e20*/  LDGSTS.E.BYPASS.LTC128B.128 [R235+0x1000], desc[UR24][R12.64] ;  /* 0x010000000ceb7fae */ /* 0x000fe8000b901d58 */
[----:B------:R-:W-:Y:S04]  /*1e30*/  LDGSTS.E.BYPASS.LTC128B.128 [R235+0x3000], desc[UR24][R12.64+0x80] ;  /* 0x030000800ceb7fae */ /* 0x000fe8000b901d58 */
[----:B------:R-:W-:Y:S04]  /*1e40*/  LDGSTS.E.BYPASS.LTC128B.128 [R0+0xc000], desc[UR24][R2.64] ;  /* 0x0c00000002007fae */ /* 0x000fe8000b901d58 */
[----:B------:R2:W-:Y:S01]  /*1e50*/  LDGSTS.E.BYPASS.LTC128B.128 [R0+0x10000], desc[UR24][R2.64+0x80] ;  /* 0x1000008002007fae */ /* 0x0005e2000b901d58 */
[----:B-1----:R-:W-:-:S03]  /*1e60*/  IMAD R6, R28, UR6, RZ ;  /* 0x000000061c067c24 */ /* 0x002fc6000f8e02ff */
[----:B------:R-:W-:Y:S01]  /*1e70*/  LDGSTS.E.BYPASS.LTC128B.128 [R0+0xd000], desc[UR24][R4.64] ;  /* 0x0d00000004007fae */ /* 0x000fe2000b901d58 */
[----:B------:R-:W-:Y:S01]  /*1e80*/  USHF.L.U64.HI UR6, UR6, 0x6, UR7 ;  /* 0x0000000606067899 */ /* 0x000fe20008010207 */
[----:B------:R-:W-:Y:S02]  /*1e90*/  IMAD R6, R16, UR7, R6 ;  /* 0x0000000710067c24 */ /* 0x000fe4000f8e0206 */
[----:B------:R1:W-:Y:S02]  /*1ea0*/  LDGSTS.E.BYPASS.LTC128B.128 [R0+0x11000], desc[UR24][R4.64+0x80] ;  /* 0x1100008004007fae */ /* 0x0003e4000b901d58 */
[----:B------:R-:W-:Y:S01]  /*1eb0*/  IMAD.IADD R7, R11, 0x1, R6 ;  /* 0x000000010b077824 */ /* 0x000fe200078e0206 */
[----:B------:R-:W-:-:S04]  /*1ec0*/  LEA R6, P1, R10, UR8, 0x1 ;  /* 0x000000080a067c11 */ /* 0x000fc8000f8208ff */
[----:B------:R-:W-:Y:S01]  /*1ed0*/  LEA.HI.X R7, R10, UR9, R7, 0x1, P1 ;  /* 0x000000090a077c11 */ /* 0x000fe200088f0c07 */
[----:B------:R-:W-:Y:S01]  /*1ee0*/  ULDC.64 UR8, c[0x0][0x478] ;  /* 0x00011e0000087ab9 */ /* 0x000fe20000000a00 */
[----:B--2---:R-:W-:-:S04]  /*1ef0*/  IADD3 R2, P2, R4, UR10, RZ ;  /* 0x0000000a04027c10 */ /* 0x004fc8000ff5e0ff */
[----:B------:R-:W-:Y:S02]  /*1f00*/  IADD3.X R3, R5, UR11, RZ, P2, !PT ;  /* 0x0000000b05037c10 */ /* 0x000fe400097fe4ff */
[----:B------:R-:W-:Y:S02]  /*1f10*/  IADD3 R8, P2, R2, UR10, RZ ;  /* 0x0000000a02087c10 */ /* 0x000fe4000ff5e0ff */
[----:B-1----:R-:W-:Y:S01]  /*1f20*/  IADD3 R4, P1, R6, UR12, RZ ;  /* 0x0000000c06047c10 */ /* 0x002fe2000ff3e0ff */
[----:B------:R-:W-:Y:S01]  /*1f30*/  LDGSTS.E.BYPASS.LTC128B.128 [R0+0xe000], desc[UR24][R2.64] ;  /* 0x0e00000002007fae */ /* 0x000fe2000b901d58 */
[----:B------:R-:W-:Y:S01]  /*1f40*/  IADD3.X R9, R3, UR11, RZ, P2, !PT ;  /* 0x0000000b03097c10 */ /* 0x000fe200097fe4ff */
[----:B------:R-:W-:Y:S01]  /*1f50*/  UIMAD.WIDE UR10, UR34, 0x4, UR8 ;  /* 0x00000004220a78a5 */ /* 0x000fe2000f8e0208 */
[----:B------:R-:W-:Y:S01]  /*1f60*/  IADD3.X R5, R7, UR6, RZ, P1, !PT ;  /* 0x0000000607057c10 */ /* 0x000fe20008ffe4ff */
[----:B------:R1:W-:Y:S04]  /*1f70*/  LDGSTS.E.BYPASS.LTC128B.128 [R0+0x12000], desc[UR24][R2.64+0x80] ;  /* 0x1200008002007fae */ /* 0x0003e8000b901d58 */
[----:B------:R-:W-:Y:S04]  /*1f80*/  LDGSTS.E.BYPASS.LTC128B.128 [R0+0xf000], desc[UR24][R8.64] ;  /* 0x0f00000008007fae */ /* 0x000fe8000b901d58 */
[----:B------:R-:W-:Y:S04]  /*1f90*/  LDGSTS.E.BYPASS.LTC128B.128 [R0+0x13000], desc[UR24][R8.64+0x80] ;  /* 0x1300008008007fae */ /* 0x000fe8000b901d58 */
[----:B------:R-:W-:Y:S04]  /*1fa0*/  LDGSTS.E.BYPASS.LTC128B.128 [R0+0x14000], desc[UR24][R6.64] ;  /* 0x1400000006007fae */ /* 0x000fe8000b901d58 */
[----:B------:R2:W-:Y:S04]  /*1fb0*/  LDGSTS.E.BYPASS.LTC128B.128 [R0+0x18000], desc[UR24][R6.64+0x80] ;  /* 0x1800008006007fae */ /* 0x0005e8000b901d58 */
[----:B------:R-:W-:Y:S04]  /*1fc0*/  LDGSTS.E.BYPASS.LTC128B.128 [R0+0x15000], desc[UR24][R4.64] ;  /* 0x1500000004007fae */ /* 0x000fe8000b901d58 */
[----:B------:R-:W-:Y:S01]  /*1fd0*/  LDGSTS.E.BYPASS.LTC128B.128 [R0+0x19000], desc[UR24][R4.64+0x80] ;  /* 0x1900008004007fae */ /* 0x000fe2000b901d58 */
[----:B-1----:R-:W-:-:S04]  /*1fe0*/  IADD3 R2, P1, R4, UR12, RZ ;  /* 0x0000000c04027c10 */ /* 0x002fc8000ff3e0ff */
[----:B------:R-:W-:-:S05]  /*1ff0*/  IADD3.X R3, R5, UR6, RZ, P1, !PT ;  /* 0x0000000605037c10 */ /* 0x000fca0008ffe4ff */
[----:B------:R-:W-:Y:S04]  /*2000*/  LDGSTS.E.BYPASS.LTC128B.128 [R0+0x16000], desc[UR24][R2.64] ;  /* 0x1600000002007fae */ /* 0x000fe8000b901d58 */
[----:B------:R1:W-:Y:S01]  /*2010*/  LDGSTS.E.BYPASS.LTC128B.128 [R0+0x1a000], desc[UR24][R2.64+0x80] ;  /* 0x1a00008002007fae */ /* 0x0003e2000b901d58 */
[----:B--2---:R-:W-:-:S04]  /*2020*/  IADD3 R6, P1, R2, UR12, RZ ;  /* 0x0000000c02067c10 */ /* 0x004fc8000ff3e0ff */
[----:B------:R-:W-:Y:S01]  /*2030*/  IADD3.X R7, R3, UR6, RZ, P1, !PT ;  /* 0x0000000603077c10 */ /* 0x000fe20008ffe4ff */
[----:B------:R-:W-:Y:S01]  /*2040*/  ULDC.64 UR6, c[0x0][0x2b0] ;  /* 0x0000ac0000067ab9 */ /* 0x000fe20000000a00 */
[----:B------:R-:W-:Y:S01]  /*2050*/  PLOP3.LUT P1, PT, PT, PT, UP0, 0x80, 0x0 ;  /* 0x000000000000781c */ /* 0x000fe20003f2f008 */
[----:B------:R-:W-:Y:S02]  /*2060*/  UIMAD.WIDE UR6, UR35, 0x4, UR6 ;  /* 0x00000004230678a5 */ /* 0x000fe4000f8e0206 */
[----:B------:R-:W-:Y:S04]  /*2070*/  LDGSTS.E.BYPASS.LTC128B.128 [R0+0x17000], desc[UR24][R6.64] ;  /* 0x1700000006007fae */ /* 0x000fe8000b901d58 */
[----:B------:R2:W-:Y:S04]  /*2080*/  LDGSTS.E.BYPASS.LTC128B.128 [R0+0x1b000], desc[UR24][R6.64+0x80] ;  /* 0x1b00008006007fae */ /* 0x0005e8000b901d58 */
[----:B------:R-:W0:Y:S01]  /*2090*/  LDGDEPBAR ;  /* 0x00000000000079af */ /* 0x000e220000000000 */
[----:B-1----:R-:W-:-:S05]  /*20a0*/  IMAD.SHL.U32 R2, R251, 0x4, RZ ;  /* 0x00000004fb027824 */ /* 0x002fca00078e00ff */
[----:B------:R-:W-:Y:S02]  /*20b0*/  IADD3 R2, P2, R2, UR6, RZ ;  /* 0x0000000602027c10 */ /* 0x000fe4000ff5e0ff */
[----:B--2---:R-:W-:-:S04]  /*20c0*/  SHF.R.S32.HI R0, RZ, 0x1f, R251 ;  /* 0x0000001fff007819 */ /* 0x004fc800000114fb */
[----:B------:R-:W-:-:S04]  /*20d0*/  SHF.L.U64.HI R3, R251, 0x2, R0 ;  /* 0x00000002fb037819 */ /* 0x000fc80000010200 */
[----:B------:R-:W-:Y:S01]  /*20e0*/  IADD3.X R3, R3, UR7, RZ, P2, !PT ;  /* 0x0000000703037c10 */ /* 0x000fe200097fe4ff */
[----:B------:R-:W-:Y:S06]  /*20f0*/  @!P1 BRA `(.L_x_463) ;  /* 0x0000003800009947 */ /* 0x000fec0003800000 */
[----:B------:R-:W1:Y:S01]  /*2100*/  LDC R245, c[0x0][0x2dc] ;  /* 0x0000b700fff57b82 */ /* 0x000e620000000800 */
[----:B------:R-:W-:Y:S01]  /*2110*/  SHF.L.U64.HI R242, R251, 0x2, R0 ;  /* 0x00000002fbf27819 */ /* 0x000fe20000010200 */
[----:B------:R-:W-:Y:S01]  /*2120*/  VIADD R0, R218, 0x2000 ;  /* 0x00002000da007836 */ /* 0x000fe20000000000 */
[----:B------:R-:W5:Y:S01]  /*2130*/  LDG.E R239, desc[UR24][R2.64] ;  /* 0x0000001802ef7981 */ /* 0x000f62000c1e1900 */
[----:B------:R-:W-:Y:S01]  /*2140*/  VIADD R213, R219, 0x2000 ;  /* 0x00002000dbd57836 */ /* 0x000fe20000000000 */
[----:B------:R-:W-:Y:S01]  /*2150*/  MOV R221, 0x20 ;  /* 0x0000002000dd7802 */ /* 0x000fe20000000f00 */
[----:B------:R-:W-:Y:S01]  /*2160*/  IMAD.SHL.U32 R241, R251, 0x4, RZ ;  /* 0x00000004fbf17824 */ /* 0x000fe200078e00ff */
[----:B------:R-:W5:Y:S01]  /*2170*/  LDG.E R238, desc[UR24][R2.64+0x20] ;  /* 0x0000201802ee7981 */ /* 0x000f62000c1e1900 */
[----:B------:R-:W-:Y:S01]  /*2180*/  IMAD.MOV.U32 R220, RZ, RZ, 0x40 ;  /* 0x00000040ffdc7424 */ /* 0x000fe200078e00ff */
[----:B------:R-:W-:Y:S02]  /*2190*/  MOV R159, RZ ;  /* 0x000000ff009f7202 */ /* 0x000fe40000000f00 */
[----:B------:R-:W5:Y:S01]  /*21a0*/  LDG.E R237, desc[UR24][R2.64+0x80] ;  /* 0x0000801802ed7981 */ /* 0x000f62000c1e1900 */
[----:B------:R-:W-:-:S02]  /*21b0*/  SEL R0, R0, R218, !P0 ;  /* 0x000000da00007207 */ /* 0x000fc40004000000 */
[----:B------:R-:W-:Y:S01]  /*21c0*/  SEL R213, R213, R219, !P0 ;  /* 0x000000dbd5d57207 */ /* 0x000fe20004000000 */
[----:B------:R2:W5:Y:S01]  /*21d0*/  LDG.E R236, desc[UR24][R2.64+0xa0] ;  /* 0x0000a01802ec7981 */ /* 0x000562000c1e1900 */
[----:B------:R-:W-:Y:S01]  /*21e0*/  UMOV UR12, UR10 ;  /* 0x0000000a000c7c82 */ /* 0x000fe20008000000 */
[----:B--2---:R-:W-:-:S05]  /*21f0*/  IADD3 R2, R251, -0x40, RZ ;  /* 0xffffffc0fb027810 */ /* 0x004fca0007ffe0ff */
[----:B------:R-:W-:Y:S01]  /*2200*/  IMAD.SHL.U32 R240, R2, 0x4, RZ ;  /* 0x0000000402f07824 */ /* 0x000fe200078e00ff */
[----:B------:R-:W-:Y:S01]  /*2210*/  LEA R211, R0, UR5, 0x1 ;  /* 0x0000000500d37c11 */ /* 0x000fe2000f8e08ff */
[----:B------:R-:W-:Y:S01]  /*2220*/  ULDC UR9, c[0x0][0x270] ;  /* 0x00009c0000097ab9 */ /* 0x000fe20000000800 */
[----:B------:R-:W-:Y:S01]  /*2230*/  LEA R213, R213, UR5, 0x1 ;  /* 0x00000005d5d57c11 */ /* 0x000fe2000f8e08ff */
[----:B-1----:R-:W-:-:S06]  /*2240*/  ULDC UR10, c[0x0][0x2ec] ;  /* 0x0000bb00000a7ab9 */ /* 0x002fcc0000000800 */
.L_x_466:
[----:B------:R-:W0:Y:S01]  /*2250*/  LDGDEPBAR ;  /* 0x00000000000079af */ /* 0x000e220000000000 */
[----:B------:R-:W-:Y:S01]  /*2260*/  R2P PR, R248, 0x6 ;  /* 0x00000006f8007804 */ /* 0x000fe20000000000 */
[----:B------:R-:W-:Y:S01]  /*2270*/  UISETP.GE.AND UP2, UPT, UR38, 0x1, UPT ;  /* 0x000000012600788c */ /* 0x000fe2000bf46270 */
[----:B-----5:R-:W-:Y:S03]  /*2280*/  FSETP.NEU.FTZ.AND P0, PT, R239, -INF , PT ;  /* 0xff800000ef00780b */ /* 0x020fe60003f1d000 */
[----:B------:R-:W-:Y:S02]  /*2290*/  SEL R204, R221, 0xffffffe0, !P1 ;  /* 0xffffffe0ddcc7807 */ /* 0x000fe40004800000 */
[----:B------:R-:W-:Y:S02]  /*22a0*/  SEL R212, R220, 0xffffffc0, !P2 ;  /* 0xffffffc0dcd47807 */ /* 0x000fe40005000000 */
[C---:B------:R-:W-:Y:S02]  /*22b0*/  IADD3 R0, R213.reuse, R204, RZ ;  /* 0x000000ccd5007210 */ /* 0x040fe40007ffe0ff */
[----:B------:R-:W-:Y:S02]  /*22c0*/  IADD3 R3, R213, R212, RZ ;  /* 0x000000d4d5037210 */ /* 0x000fe40007ffe0ff */
[----:B------:R-:W-:Y:S02]  /*22d0*/  IADD3 R2, R212, R0, RZ ;  /* 0x00000000d4027210 */ /* 0x000fe40007ffe0ff */
[----:B------:R-:W-:Y:S01]  /*22e0*/  PLOP3.LUT P1, PT, PT, PT, UP2, 0x80, 0x0 ;  /* 0x000000000000781c */ /* 0x000fe20003f2f028 */
[----:B------:R-:W-:Y:S04]  /*22f0*/  DEPBAR.LE SB0, 0x0 ;  /* 0x000080000000791a */ /* 0x000fe80000000000 */
[----:B------:R-:W-:Y:S06]  /*2300*/  BAR.SYNC.DEFER_BLOCKING 0x0 ;  /* 0x0000000000007b1d */ /* 0x000fec0000010000 */
[----:B------:R-:W-:Y:S06]  /*2310*/  LDSM.16.M88.4 R32, [R213] ;  /* 0x00000000d520783b */ /* 0x000fec0000000200 */
[----:B------:R-:W1:Y:S06]  /*2320*/  LDSM.16.M88.4 R16, [R214] ;  /* 0x00000000d610783b */ /* 0x000e6c0000000200 */
[----:B------:R-:W2:Y:S06]  /*2330*/  LDSM.16.M88.4 R28, [R213+0x1000] ;  /* 0x00100000d51c783b */ /* 0x000eac0000000200 */
[----:B------:R-:W3:Y:S06]  /*2340*/  LDSM.16.M88.4 R164, [R214+0x800] ;  /* 0x00080000d6a4783b */ /* 0x000eec0000000200 */
[----:B------:R-:W-:Y:S06]  /*2350*/  LDSM.16.M88.4 R168, [R0] ;  /* 0x0000000000a8783b */ /* 0x000fec0000000200 */
[----:B------:R-:W4:Y:S06]  /*2360*/  LDSM.16.M88.4 R172, [R215] ;  /* 0x00000000d7ac783b */ /* 0x000f2c0000000200 */
[----:B------:R-:W4:Y:S06]  /*2370*/  LDSM.16.M88.4 R176, [R0+0x1000] ;  /* 0x0010000000b0783b */ /* 0x000f2c0000000200 */
[----:B------:R-:W4:Y:S01]  /*2380*/  LDSM.16.M88.4 R180, [R215+0x800] ;  /* 0x00080000d7b4783b */ /* 0x000f220000000200 */
[-C--:B-1----:R-:W-:Y:S05]  /*2390*/  HMMA.16816.F32 R4, R32, R16.reuse, RZ ;  /* 0x000000102004723c */ /* 0x082fea00000018ff */
[----:B------:R-:W-:Y:S01]  /*23a0*/  LDSM.16.M88.4 R184, [R3] ;  /* 0x0000000003b8783b */ /* 0x000fe20000000200 */
[C---:B--2---:R-:W-:Y:S05]  /*23b0*/  HMMA.16816.F32 R8, R28.reuse, R16, RZ ;  /* 0x000000101c08723c */ /* 0x044fea00000018ff */
[----:B------:R-:W1:Y:S01]  /*23c0*/  LDSM.16.M88.4 R188, [R217] ;  /* 0x00000000d9bc783b */ /* 0x000e620000000200 */
[-C--:B------:R-:W-:Y:S05]  /*23d0*/  HMMA.16816.F32 R12, R28, R18.reuse, RZ ;  /* 0x000000121c0c723c */ /* 0x080fea00000018ff */
[----:B------:R-:W2:Y:S01]  /*23e0*/  LDSM.16.M88.4 R192, [R3+0x1000] ;  /* 0x0010000003c0783b */ /* 0x000ea20000000200 */
[C---:B------:R-:W-:Y:S05]  /*23f0*/  HMMA.16816.F32 R16, R32.reuse, R18, RZ ;  /* 0x000000122010723c */ /* 0x040fea00000018ff */
[----:B------:R-:W-:Y:S01]  /*2400*/  LDSM.16.M88.4 R196, [R214+0x4000] ;  /* 0x00400000d6c4783b */ /* 0x000fe20000000200 */
[-C--:B---3--:R-:W-:Y:S05]  /*2410*/  HMMA.16816.F32 R20, R32, R164.reuse, RZ ;  /* 0x000000a42014723c */ /* 0x088fea00000018ff */
[----:B------:R-:W-:Y:S01]  /*2420*/  LDSM.16.M88.4 R200, [R215+0x4000] ;  /* 0x00400000d7c8783b */ /* 0x000fe20000000200 */
[C---:B------:R-:W-:Y:S06]  /*2430*/  HMMA.16816.F32 R24, R28.reuse, R164, RZ ;  /* 0x000000a41c18723c */ /* 0x040fec00000018ff */
[-C--:B------:R-:W-:Y:S06]  /*2440*/  HMMA.16816.F32 R28, R28, R166.reuse, RZ ;  /* 0x000000a61c1c723c */ /* 0x080fec00000018ff */
[----:B------:R-:W-:Y:S01]  /*2450*/  HMMA.16816.F32 R32, R32, R166, RZ ;  /* 0x000000a62020723c */ /* 0x000fe200000018ff */
[----:B------:R-:W3:Y:S05]  /*2460*/  LDSM.16.M88.4 R164, [R217+0x800] ;  /* 0x00080000d9a4783b */ /* 0x000eea0000000200 */
        /* <DEDUP_REMOVED lines=8> */
[----:B------:R-:W4:Y:S05]  /*24f0*/  LDSM.16.M88.4 R176, [R216] ;  /* 0x00000000d8b0783b */ /* 0x000f2a0000000200 */
[----:B------:R-:W-:Y:S01]  /*2500*/  HMMA.16816.F32 R32, R168, R182, R32 ;  /* 0x000000b6a820723c */ /* 0x000fe20000001820 */
[----:B------:R-:W4:Y:S05]  /*2510*/  LDSM.16.M88.4 R168, [R2+0x1000] ;  /* 0x0010000002a8783b */ /* 0x000f2a0000000200 */
[-C--:B-1----:R-:W-:Y:S01]  /*2520*/  HMMA.16816.F32 R4, R184, R188.reuse, R4 ;  /* 0x000000bcb804723c */ /* 0x082fe20000001804 */
[----:B------:R-:W1:Y:S05]  /*2530*/  LDSM.16.M88.4 R180, [R216+0x800] ;  /* 0x00080000d8b4783b */ /* 0x000e6a0000000200 */
[C---:B--2---:R-:W-:Y:S06]  /*2540*/  HMMA.16816.F32 R8, R192.reuse, R188, R8 ;  /* 0x000000bcc008723c */ /* 0x044fec0000001808 */
[-C--:B------:R-:W-:Y:S06]  /*2550*/  HMMA.16816.F32 R12, R192, R190.reuse, R12 ;  /* 0x000000bec00c723c */ /* 0x080fec000000180c */
[C---:B------:R-:W-:Y:S01]  /*2560*/  HMMA.16816.F32 R16, R184.reuse, R190, R16 ;  /* 0x000000beb810723c */ /* 0x040fe20000001810 */
[----:B------:R-:W2:Y:S05]  /*2570*/  LDSM.16.M88.4 R188, [R213+0x2000] ;  /* 0x00200000d5bc783b */ /* 0x000eaa0000000200 */
[-C--:B---3--:R-:W-:Y:S06]  /*2580*/  HMMA.16816.F32 R20, R184, R164.reuse, R20 ;  /* 0x000000a4b814723c */ /* 0x088fec0000001814 */
[C---:B------:R-:W-:Y:S06]  /*2590*/  HMMA.16816.F32 R24, R192.reuse, R164, R24 ;  /* 0x000000a4c018723c */ /* 0x040fec0000001818 */
[-C--:B------:R-:W-:Y:S01]  /*25a0*/  HMMA.16816.F32 R28, R192, R166.reuse, R28 ;  /* 0x000000a6c01c723c */ /* 0x080fe2000000181c */
[----:B------:R-:W3:Y:S05]  /*25b0*/  LDSM.16.M88.4 R192, [R213+0x3000] ;  /* 0x00300000d5c0783b */ /* 0x000eea0000000200 */
[----:B------:R-:W-:Y:S01]  /*25c0*/  HMMA.16816.F32 R32, R184, R166, R32 ;  /* 0x000000a6b820723c */ /* 0x000fe20000001820 */
[----:B------:R-:W3:Y:S05]  /*25d0*/  LDSM.16.M88.4 R164, [R214+0x4800] ;  /* 0x00480000d6a4783b */ /* 0x000eea0000000200 */
[-C--:B----4-:R-:W-:Y:S01]  /*25e0*/  HMMA.16816.F32 R4, R172, R176.reuse, R4 ;  /* 0x000000b0ac04723c */ /* 0x090fe20000001804 */
[----:B------:R-:W4:Y:S05]  /*25f0*/  LDSM.16.M88.4 R184, [R0+0x2000] ;  /* 0x0020000000b8783b */ /* 0x000f2a0000000200 */
[C---:B------:R-:W-:Y:S06]  /*2600*/  HMMA.16816.F32 R8, R168.reuse, R176, R8 ;  /* 0x000000b0a808723c */ /* 0x040fec0000001808 */
[-C--:B------:R-:W-:Y:S06]  /*2610*/  HMMA.16816.F32 R12, R168, R178.reuse, R12 ;  /* 0x000000b2a80c723c */ /* 0x080fec000000180c */
[C---:B------:R-:W-:Y:S01]  /*2620*/  HMMA.16816.F32 R16, R172.reuse, R178, R16 ;  /* 0x000000b2ac10723c */ /* 0x040fe20000001810 */
[----:B------:R-:W-:Y:S05]  /*2630*/  LDSM.16.M88.4 R176, [R3+0x2000] ;  /* 0x0020000003b0783b */ /* 0x000fea0000000200 */
[-C--:B-1----:R-:W-:Y:S06]  /*2640*/  HMMA.16816.F32 R20, R172, R180.reuse, R20 ;  /* 0x000000b4ac14723c */ /* 0x082fec0000001814 */
[C---:B------:R-:W-:Y:S06]  /*2650*/  HMMA.16816.F32 R24, R168.reuse, R180, R24 ;  /* 0x000000b4a818723c */ /* 0x040fec0000001818 */
[-C--:B------:R-:W-:Y:S01]  /*2660*/  HMMA.16816.F32 R28, R168, R182.reuse, R28 ;  /* 0x000000b6a81c723c */ /* 0x080fe2000000181c */
[----:B------:R-:W1:Y:S05]  /*2670*/  LDSM.16.M88.4 R168, [R0+0x3000] ;  /* 0x0030000000a8783b */ /* 0x000e6a0000000200 */
[----:B------:R-:W-:Y:S01]  /*2680*/  HMMA.16816.F32 R32, R172, R182, R32 ;  /* 0x000000b6ac20723c */ /* 0x000fe20000001820 */
[----:B------:R-:W1:Y:S05]  /*2690*/  LDSM.16.M88.4 R172, [R215+0x4800] ;  /* 0x00480000d7ac783b */ /* 0x000e6a0000000200 */
[-C--:B--2---:R-:W-:Y:S01]  /*26a0*/  HMMA.16816.F32 R4, R188, R196.reuse, R4 ;  /* 0x000000c4bc04723c */ /* 0x084fe20000001804 */
[----:B------:R-:W2:Y:S05]  /*26b0*/  LDSM.16.M88.4 R180, [R217+0x4000] ;  /* 0x00400000d9b4783b */ /* 0x000eaa0000000200 */
[C---:B---3--:R-:W-:Y:S06]  /*26c0*/  HMMA.16816.F32 R8, R192.reuse, R196, R8 ;  /* 0x000000c4c008723c */ /* 0x048fec0000001808 */
        /* <DEDUP_REMOVED lines=8> */
[----:B------:R3:W2:Y:S05]  /*2750*/  LDSM.16.M88.4 R164, [R3+0x3000] ;  /* 0x0030000003a4783b */ /* 0x0006aa0000000200 */
[-C--:B----4-:R-:W-:Y:S01]  /*2760*/  HMMA.16816.F32 R4, R184, R200.reuse, R4 ;  /* 0x000000c8b804723c */ /* 0x090fe20000001804 */
[----:B------:R-:W4:Y:S05]  /*2770*/  LDSM.16.M88.4 R188, [R217+0x4800] ;  /* 0x00480000d9bc783b */ /* 0x000f2a0000000200 */
[C---:B-1----:R-:W-:Y:S06]  /*2780*/  HMMA.16816.F32 R8, R168.reuse, R200, R8 ;  /* 0x000000c8a808723c */ /* 0x042fec0000001808 */
[-C--:B------:R-:W-:Y:S06]  /*2790*/  HMMA.16816.F32 R12, R168, R202.reuse, R12 ;  /* 0x000000caa80c723c */ /* 0x080fec000000180c */
[C---:B------:R-:W-:Y:S05]  /*27a0*/  HMMA.16816.F32 R16, R184.reuse, R202, R16 ;  /* 0x000000cab810723c */ /* 0x040fea0000001810 */
[----:B---3--:R-:W-:Y:S01]  /*27b0*/  FMUL.FTZ R3, R238, 1.4426950216293334961 ;  /* 0x3fb8aa3bee037820 */ /* 0x008fe20000410000 */
[-C--:B------:R-:W-:Y:S06]  /*27c0*/  HMMA.16816.F32 R20, R184, R172.reuse, R20 ;  /* 0x000000acb814723c */ /* 0x080fec0000001814 */
[C---:B------:R-:W-:Y:S06]  /*27d0*/  HMMA.16816.F32 R24, R168.reuse, R172, R24 ;  /* 0x000000aca818723c */ /* 0x040fec0000001818 */
[-C--:B------:R-:W-:Y:S01]  /*27e0*/  HMMA.16816.F32 R28, R168, R174.reuse, R28 ;  /* 0x000000aea81c723c */ /* 0x080fe2000000181c */
[----:B------:R1:W3:Y:S05]  /*27f0*/  LDSM.16.M88.4 R168, [R2+0x3000] ;  /* 0x0030000002a8783b */ /* 0x0002ea0000000200 */
[----:B------:R-:W-:Y:S06]  /*2800*/  HMMA.16816.F32 R32, R184, R174, R32 ;  /* 0x000000aeb820723c */ /* 0x000fec0000001820 */
[-C--:B--2---:R-:W-:Y:S06]  /*2810*/  HMMA.16816.F32 R4, R176, R180.reuse, R4 ;  /* 0x000000b4b004723c */ /* 0x084fec0000001804 */
[C---:B------:R-:W-:Y:S06]  /*2820*/  HMMA.16816.F32 R8, R164.reuse, R180, R8 ;  /* 0x000000b4a408723c */ /* 0x040fec0000001808 */
[-C--:B------:R-:W-:Y:S05]  /*2830*/  HMMA.16816.F32 R12, R164, R182.reuse, R12 ;  /* 0x000000b6a40c723c */ /* 0x080fea000000180c */
[----:B-1----:R-:W-:Y:S01]  /*2840*/  FMUL.FTZ R2, R237, 1.4426950216293334961 ;  /* 0x3fb8aa3bed027820 */ /* 0x002fe20000410000 */
[C---:B------:R-:W-:Y:S06]  /*2850*/  HMMA.16816.F32 R16, R176.reuse, R182, R16 ;  /* 0x000000b6b010723c */ /* 0x040fec0000001810 */
[-C--:B----4-:R-:W-:Y:S06]  /*2860*/  HMMA.16816.F32 R20, R176, R188.reuse, R20 ;  /* 0x000000bcb014723c */ /* 0x090fec0000001814 */
[C---:B------:R-:W-:Y:S06]  /*2870*/  HMMA.16816.F32 R24, R164.reuse, R188, R24 ;  /* 0x000000bca418723c */ /* 0x040fec0000001818 */
[-C--:B------:R-:W-:Y:S06]  /*2880*/  HMMA.16816.F32 R28, R164, R190.reuse, R28 ;  /* 0x000000bea41c723c */ /* 0x080fec000000181c */
[----:B------:R-:W-:Y:S05]  /*2890*/  HMMA.16816.F32 R32, R176, R190, R32 ;  /* 0x000000beb020723c */ /* 0x000fea0000001820 */
[----:B------:R-:W-:Y:S01]  /*28a0*/  FMUL.FTZ R164, R239, 1.4426950216293334961 ;  /* 0x3fb8aa3befa47820 */ /* 0x000fe20000410000 */
[-C--:B------:R-:W-:Y:S05]  /*28b0*/  HMMA.16816.F32 R4, R192, R196.reuse, R4 ;  /* 0x000000c4c004723c */ /* 0x080fea0000001804 */
[----:B------:R-:W-:Y:S01]  /*28c0*/  FSEL R164, R164, RZ, P0 ;  /* 0x000000ffa4a47208 */ /* 0x000fe20000000000 */
[C---:B---3--:R-:W-:Y:S04]  /*28d0*/  HMMA.16816.F32 R8, R168.reuse, R196, R8 ;  /* 0x000000c4a808723c */ /* 0x048fe80000001808 */
[----:B------:R-:W-:Y:S02]  /*28e0*/  FSETP.NEU.FTZ.AND P0, PT, R238, -INF , PT ;  /* 0xff800000ee00780b */ /* 0x000fe40003f1d000 */
[-C--:B------:R-:W-:Y:S05]  /*28f0*/  HMMA.16816.F32 R12, R168, R198.reuse, R12 ;  /* 0x000000c6a80c723c */ /* 0x080fea000000180c */
[----:B------:R-:W-:Y:S01]  /*2900*/  FSEL R3, R3, RZ, P0 ;  /* 0x000000ff03037208 */ /* 0x000fe20000000000 */
[C---:B------:R-:W-:Y:S04]  /*2910*/  HMMA.16816.F32 R16, R192.reuse, R198, R16 ;  /* 0x000000c6c010723c */ /* 0x040fe80000001810 */
[----:B------:R-:W-:Y:S02]  /*2920*/  FSETP.NEU.FTZ.AND P0, PT, R237, -INF , PT ;  /* 0xff800000ed00780b */ /* 0x000fe40003f1d000 */
[--C-:B------:R-:W-:Y:S01]  /*2930*/  FFMA.FTZ R4, R4, UR10, -R164.reuse ;  /* 0x0000000a04047c23 */ /* 0x100fe200080108a4 */
[----:B------:R-:W-:Y:S01]  /*2940*/  FFMA.FTZ R5, R5, UR10, -R164 ;  /* 0x0000000a05057c23 */ /* 0x000fe200080108a4 */
[--C-:B------:R-:W-:Y:S02]  /*2950*/  FFMA.FTZ R6, R6, UR10, -R3.reuse ;  /* 0x0000000a06067c23 */ /* 0x100fe40008010803 */
[----:B------:R-:W-:Y:S01]  /*2960*/  MUFU.EX2 R179, R4 ;  /* 0x0000000400b37308 */ /* 0x000fe20000000800 */
[--C-:B------:R-:W-:Y:S01]  /*2970*/  FFMA.FTZ R0, R7, UR10, -R3.reuse ;  /* 0x0000000a07007c23 */ /* 0x100fe20008010803 */
[----:B------:R-:W-:Y:S02]  /*2980*/  FSEL R2, R2, RZ, P0 ;  /* 0x000000ff02027208 */ /* 0x000fe40000000000 */
[----:B------:R-:W-:Y:S03]  /*2990*/  FSETP.NEU.FTZ.AND P0, PT, R236, -INF , PT ;  /* 0xff800000ec00780b */ /* 0x000fe60003f1d000 */
[--C-:B------:R-:W-:Y:S03]  /*29a0*/  FFMA.FTZ R8, R8, UR10, -R2.reuse ;  /* 0x0000000a08087c23 */ /* 0x100fe60008010802 */
[----:B------:R-:W-:Y:S01]  /*29b0*/  MUFU.EX2 R178, R5 ;  /* 0x0000000500b27308 */ /* 0x000fe20000000800 */
[--C-:B------:R-:W-:Y:S01]  /*29c0*/  FFMA.FTZ R9, R9, UR10, -R2.reuse ;  /* 0x0000000a09097c23 */ /* 0x100fe20008010802 */
[--C-:B------:R-:W-:Y:S01]  /*29d0*/  FFMA.FTZ R12, R12, UR10, -R2.reuse ;  /* 0x0000000a0c0c7c23 */ /* 0x100fe20008010802 */
[----:B------:R-:W-:Y:S01]  /*29e0*/  FFMA.FTZ R13, R13, UR10, -R2 ;  /* 0x0000000a0d0d7c23 */ /* 0x000fe20008010802 */
[--C-:B------:R-:W-:Y:S01]  /*29f0*/  FFMA.FTZ R18, R18, UR10, -R3.reuse ;  /* 0x0000000a12127c23 */ /* 0x100fe20008010803 */
[--C-:B------:R-:W-:Y:S05]  /*2a00*/  FFMA.FTZ R19, R19, UR10, -R3.reuse ;  /* 0x0000000a13137c23 */ /* 0x100fea0008010803 */
[----:B------:R1:W-:Y:S01]  /*2a10*/  MUFU.EX2 R189, R6 ;  /* 0x0000000600bd7308 */ /* 0x0003e20000000800 */
[--C-:B------:R-:W-:Y:S01]  /*2a20*/  FFMA.FTZ R16, R16, UR10, -R164.reuse ;  /* 0x0000000a10107c23 */ /* 0x100fe200080108a4 */
[----:B------:R-:W-:Y:S08]  /*2a30*/  FFMA.FTZ R17, R17, UR10, -R164 ;  /* 0x0000000a11117c23 */ /* 0x000ff000080108a4 */
[----:B------:R2:W-:Y:S10]  /*2a40*/  MUFU.EX2 R187, R0 ;  /* 0x0000000000bb7308 */ /* 0x0005f40000000800 */
[----:B------:R-:W-:Y:S01]  /*2a50*/  MUFU.EX2 R184, R16 ;  /* 0x0000001000b87308 */ /* 0x000fe20000000800 */
[----:B-1----:R-:W1:Y:S09]  /*2a60*/  LDSM.16.M88.4 R4, [R216+0x4800] ;  /* 0x00480000d804783b */ /* 0x002e720000000200 */
[----:B------:R-:W-:Y:S01]  /*2a70*/  MUFU.EX2 R196, R17 ;  /* 0x0000001100c47308 */ /* 0x000fe20000000800 */
[----:B--2---:R-:W-:Y:S05]  /*2a80*/  FMUL.FTZ R0, R236, 1.4426950216293334961 ;  /* 0x3fb8aa3bec007820 */ /* 0x004fea0000410000 */
[----:B------:R-:W-:Y:S04]  /*2a90*/  FSEL R0, R0, RZ, P0 ;  /* 0x000000ff00007208 */ /* 0x000fe80000000000 */
[----:B------:R-:W-:Y:S01]  /*2aa0*/  MUFU.EX2 R199, R18 ;  /* 0x0000001200c77308 */ /* 0x000fe20000000800 */
[----:B------:R-:W-:Y:S01]  /*2ab0*/  IADD3 R176, P0, R241, UR12, RZ ;  /* 0x0000000cf1b07c10 */ /* 0x000fe2000ff1e0ff */
[--C-:B------:R-:W-:Y:S01]  /*2ac0*/  FFMA.FTZ R10, R10, UR10, -R0.reuse ;  /* 0x0000000a0a0a7c23 */ /* 0x100fe20008010800 */
[--C-:B------:R-:W-:Y:S02]  /*2ad0*/  FFMA.FTZ R11, R11, UR10, -R0.reuse ;  /* 0x0000000a0b0b7c23 */ /* 0x100fe40008010800 */
[----:B------:R-:W-:Y:S01]  /*2ae0*/  IADD3.X R177, R242, UR11, RZ, P0, !PT ;  /* 0x0000000bf2b17c10 */ /* 0x000fe200087fe4ff */
[--C-:B------:R-:W-:Y:S01]  /*2af0*/  FFMA.FTZ R14, R14, UR10, -R0.reuse ;  /* 0x0000000a0e0e7c23 */ /* 0x100fe20008010800 */
[----:B------:R-:W-:Y:S03]  /*2b00*/  FFMA.FTZ R15, R15, UR10, -R0 ;  /* 0x0000000a0f0f7c23 */ /* 0x000fe60008010800 */
[----:B------:R-:W2:Y:S10]  /*2b10*/  MUFU.EX2 R198, R19 ;  /* 0x0000001300c67308 */ /* 0x000eb40000000800 */
[----:B------:R-:W-:Y:S10]  /*2b20*/  MUFU.EX2 R207, R8 ;  /* 0x0000000800cf7308 */ /* 0x000ff40000000800 */
[----:B------:R-:W3:Y:S01]  /*2b30*/  MUFU.EX2 R206, R9 ;  /* 0x0000000900ce7308 */ /* 0x000ee20000000800 */
[-C--:B-1----:R-:W-:Y:S06]  /*2b40*/  HMMA.16816.F32 R20, R192, R4.reuse, R20 ;  /* 0x00000004c014723c */ /* 0x082fec0000001814 */
[C---:B------:R-:W-:Y:S03]  /*2b50*/  HMMA.16816.F32 R24, R168.reuse, R4, R24 ;  /* 0x00000004a818723c */ /* 0x040fe60000001818 */
[----:B------:R-:W-:Y:S03]  /*2b60*/  MUFU.EX2 R226, R10 ;  /* 0x0000000a00e27308 */ /* 0x000fe60000000800 */
[-C--:B------:R-:W-:Y:S07]  /*2b70*/  HMMA.16816.F32 R28, R168, R6.reuse, R28 ;  /* 0x00000006a81c723c */ /* 0x080fee000000181c */
[----:B------:R-:W1:Y:S01]  /*2b80*/  MUFU.EX2 R225, R11 ;  /* 0x0000000b00e17308 */ /* 0x000e620000000800 */
[----:B--2---:R-:W-:Y:S01]  /*2b90*/  F2FP.F16.F32.PACK_AB R5, R198, R199 ;  /* 0x000000c7c605723e */ /* 0x004fe200000000ff */
[----:B------:R-:W-:Y:S08]  /*2ba0*/  HMMA.16816.F32 R32, R192, R6, R32 ;  /* 0x00000006c020723c */ /* 0x000ff00000001820 */
[----:B------:R-:W-:Y:S03]  /*2bb0*/  MUFU.EX2 R203, R12 ;  /* 0x0000000c00cb7308 */ /* 0x000fe60000000800 */
[--C-:B------:R-:W-:Y:S01]  /*2bc0*/  FFMA.FTZ R22, R22, UR10, -R3.reuse ;  /* 0x0000000a16167c23 */ /* 0x100fe20008010803 */
[--C-:B------:R-:W-:Y:S01]  /*2bd0*/  FFMA.FTZ R23, R23, UR10, -R3.reuse ;  /* 0x0000000a17177c23 */ /* 0x100fe20008010803 */
[----:B---3--:R-:W-:Y:S01]  /*2be0*/  F2FP.F16.F32.PACK_AB R4, R206, R207 ;  /* 0x000000cfce04723e */ /* 0x008fe200000000ff */
[----:B------:R-:W-:Y:S01]  /*2bf0*/  FFMA.FTZ R20, R20, UR10, -R164 ;  /* 0x0000000a14147c23 */ /* 0x000fe200080108a4 */
[--C-:B------:R-:W-:Y:S01]  /*2c00*/  FFMA.FTZ R24, R24, UR10, -R2.reuse ;  /* 0x0000000a18187c23 */ /* 0x100fe20008010802 */
[----:B------:R-:W-:Y:S02]  /*2c10*/  FFMA.FTZ R25, R25, UR10, -R2 ;  /* 0x0000000a19197c23 */ /* 0x000fe40008010802 */
[----:B------:R-:W-:Y:S01]  /*2c20*/  MUFU.EX2 R202, R13 ;  /* 0x0000000d00ca7308 */ /* 0x000fe20000000800 */
[----:B------:R-:W-:Y:S01]  /*2c30*/  FFMA.FTZ R21, R21, UR10, -R164 ;  /* 0x0000000a15157c23 */ /* 0x000fe200080108a4 */
[--C-:B------:R-:W-:Y:S01]  /*2c40*/  FFMA.FTZ R26, R26, UR10, -R0.reuse ;  /* 0x0000000a1a1a7c23 */ /* 0x100fe20008010800 */
[----:B------:R-:W-:Y:S01]  /*2c50*/  FFMA.FTZ R27, R27, UR10, -R0 ;  /* 0x0000000a1b1b7c23 */ /* 0x000fe20008010800 */
[--C-:B------:R-:W-:Y:S01]  /*2c60*/  FFMA.FTZ R28, R28, UR10, -R2.reuse ;  /* 0x0000000a1c1c7c23 */ /* 0x100fe20008010802 */
[----:B------:R-:W-:Y:S01]  /*2c70*/  FFMA.FTZ R2, R29, UR10, -R2 ;  /* 0x0000000a1d027c23 */ /* 0x000fe20008010802 */
[--C-:B------:R-:W-:Y:S01]  /*2c80*/  FFMA.FTZ R30, R30, UR10, -R0.reuse ;  /* 0x0000000a1e1e7c23 */ /* 0x100fe20008010800 */
[----:B------:R-:W-:Y:S03]  /*2c90*/  FFMA.FTZ R0, R31, UR10, -R0 ;  /* 0x0000000a1f007c23 */ /* 0x000fe60008010800 */
[----:B------:R-:W-:Y:S01]  /*2ca0*/  MUFU.EX2 R224, R14 ;  /* 0x0000000e00e07308 */ /* 0x000fe20000000800 */
[--C-:B------:R-:W-:Y:S01]  /*2cb0*/  FFMA.FTZ R34, R34, UR10, -R3.reuse ;  /* 0x0000000a22227c23 */ /* 0x100fe20008010803 */
[----:B------:R-:W-:Y:S01]  /*2cc0*/  FFMA.FTZ R3, R35, UR10, -R3 ;  /* 0x0000000a23037c23 */ /* 0x000fe20008010803 */
[--C-:B------:R-:W-:Y:S01]  /*2cd0*/  FFMA.FTZ R32, R32, UR10, -R164.reuse ;  /* 0x0000000a20207c23 */ /* 0x100fe200080108a4 */
[----:B------:R-:W-:Y:S06]  /*2ce0*/  FFMA.FTZ R164, R33, UR10, -R164 ;  /* 0x0000000a21a47c23 */ /* 0x000fec00080108a4 */
[----:B------:R2:W-:Y:S10]  /*2cf0*/  MUFU.EX2 R190, R2 ;  /* 0x0000000200be7308 */ /* 0x0005f40000000800 */
[----:B------:R3:W-:Y:S10]  /*2d00*/  MUFU.EX2 R182, R3 ;  /* 0x0000000300b67308 */ /* 0x0007f40000000800 */
[----:B------:R-:W4:Y:S01]  /*2d10*/  MUFU.EX2 R205, R15 ;  /* 0x0000000f00cd7308 */ /* 0x000f220000000800 */
[----:B--2---:R-:W-:Y:S05]  /*2d20*/  F2FP.F16.F32.PACK_AB R2, R178, R179 ;  /* 0x000000b3b202723e */ /* 0x004fea00000000ff */
[----:B------:R2:W-:Y:S04]  /*2d30*/  STS [R227+0x20000], R2 ;  /* 0x02000002e3007388 */ /* 0x0005e80000000800 */
[----:B------:R-:W-:Y:S01]  /*2d40*/  MUFU.EX2 R186, R20 ;  /* 0x0000001400ba7308 */ /* 0x000fe20000000800 */
[----:B---3--:R-:W-:Y:S05]  /*2d50*/  F2FP.F16.F32.PACK_AB R3, R187, R189 ;  /* 0x000000bdbb03723e */ /* 0x008fea00000000ff */
[----:B------:R1:W-:Y:S04]  /*2d60*/  STS [R227+0x20400], R3 ;  /* 0x02040003e3007388 */ /* 0x0003e80000000800 */
[----:B------:R-:W3:Y:S02]  /*2d70*/  MUFU.EX2 R185, R21 ;  /* 0x0000001500b97308 */ /* 0x000ee40000000800 */
[----:B------:R4:W-:Y:S08]  /*2d80*/  STS [R234+0x20400], R5 ;  /* 0x02040005ea007388 */ /* 0x0009f00000000800 */
[----:B------:R-:W-:Y:S01]  /*2d90*/  MUFU.EX2 R197, R22 ;  /* 0x0000001600c57308 */ /* 0x000fe20000000800 */
[----:B--2---:R-:W-:Y:S09]  /*2da0*/  F2FP.F16.F32.PACK_AB R2, R196, R184 ;  /* 0x000000b8c402723e */ /* 0x004ff200000000ff */
[----:B------:R-:W2:Y:S01]  /*2db0*/  MUFU.EX2 R188, R23 ;  /* 0x0000001700bc7308 */ /* 0x000ea20000000800 */
[----:B------:R3:W-:Y:S01]  /*2dc0*/  STS [R234+0x20000], R2 ;  /* 0x02000002ea007388 */ /* 0x0007e20000000800 */
[----:B-1----:R-:W-:Y:S05]  /*2dd0*/  F2FP.F16.F32.PACK_AB R3, R225, R226 ;  /* 0x000000e2e103723e */ /* 0x002fea00000000ff */
[----:B------:R1:W-:Y:S03]  /*2de0*/  STS [R227+0x21000], R4 ;  /* 0x02100004e3007388 */ /* 0x0003e60000000800 */
[----:B------:R-:W-:Y:S01]  /*2df0*/  MUFU.EX2 R181, R32 ;  /* 0x0000002000b57308 */ /* 0x000fe20000000800 */
[----:B----4-:R-:W-:Y:S02]  /*2e00*/  F2FP.F16.F32.PACK_AB R5, R205, R224 ;  /* 0x000000e0cd05723e */ /* 0x010fe400000000ff */
[----:B------:R2:W-:Y:S06]  /*2e10*/  STS [R227+0x21400], R3 ;  /* 0x02140003e3007388 */ /* 0x0005ec0000000800 */
[----:B------:R-:W-:Y:S01]  /*2e20*/  STS [R234+0x21400], R5 ;  /* 0x02140005ea007388 */ /* 0x000fe20000000800 */
[----:B------:R-:W-:Y:S10]  /*2e30*/  MUFU.EX2 R180, R164 ;  /* 0x000000a400b47308 */ /* 0x000ff40000000800 */
[----:B------:R-:W4:Y:S01]  /*2e40*/  MUFU.EX2 R183, R34 ;  /* 0x0000002200b77308 */ /* 0x000f220000000800 */
[----:B---3--:R-:W-:Y:S09]  /*2e50*/  F2FP.F16.F32.PACK_AB R2, R202, R203 ;  /* 0x000000cbca02723e */ /* 0x008ff200000000ff */
[----:B------:R4:W-:Y:S01]  /*2e60*/  MUFU.EX2 R191, R0 ;  /* 0x0000000000bf7308 */ /* 0x0009e20000000800 */
[----:B------:R3:W-:Y:S01]  /*2e70*/  STS [R234+0x21000], R2 ;  /* 0x02100002ea007388 */ /* 0x0007e20000000800 */
[----:B-1----:R-:W-:Y:S02]  /*2e80*/  F2FP.F16.F32.PACK_AB R4, R185, R186 ;  /* 0x000000bab904723e */ /* 0x002fe400000000ff */
[----:B--2---:R-:W-:Y:S03]  /*2e90*/  F2FP.F16.F32.PACK_AB R3, R188, R197 ;  /* 0x000000c5bc03723e */ /* 0x004fe600000000ff */
[----:B------:R-:W-:Y:S03]  /*2ea0*/  STS [R232+0x20000], R4 ;  /* 0x02000004e8007388 */ /* 0x000fe60000000800 */
[----:B------:R-:W-:Y:S03]  /*2eb0*/  MUFU.EX2 R200, R24 ;  /* 0x0000001800c87308 */ /* 0x000fe60000000800 */
[----:B------:R-:W-:Y:S07]  /*2ec0*/  STS [R232+0x20400], R3 ;  /* 0x02040003e8007388 */ /* 0x000fee0000000800 */
[----:B------:R-:W1:Y:S01]  /*2ed0*/  MUFU.EX2 R194, R25 ;  /* 0x0000001900c27308 */ /* 0x000e620000000800 */
[----:B----4-:R-:W-:Y:S05]  /*2ee0*/  F2FP.F16.F32.PACK_AB R0, R182, R183 ;  /* 0x000000b7b600723e */ /* 0x010fea00000000ff */
[----:B------:R2:W-:Y:S04]  /*2ef0*/  STS [R233+0x20400], R0 ;  /* 0x02040000e9007388 */ /* 0x0005e80000000800 */
[----:B------:R-:W-:Y:S01]  /*2f00*/  MUFU.EX2 R201, R26 ;  /* 0x0000001a00c97308 */ /* 0x000fe20000000800 */
[----:B---3--:R-:W-:Y:S05]  /*2f10*/  F2FP.F16.F32.PACK_AB R2, R180, R181 ;  /* 0x000000b5b402723e */ /* 0x008fea00000000ff */
[----:B------:R3:W-:Y:S04]  /*2f20*/  STS [R233+0x20000], R2 ;  /* 0x02000002e9007388 */ /* 0x0007e80000000800 */
[----:B------:R-:W4:Y:S01]  /*2f30*/  MUFU.EX2 R195, R27 ;  /* 0x0000001b00c37308 */ /* 0x000f220000000800 */
[----:B-1----:R-:W-:Y:S05]  /*2f40*/  F2FP.F16.F32.PACK_AB R5, R194, R200 ;  /* 0x000000c8c205723e */ /* 0x002fea00000000ff */
[----:B------:R-:W-:Y:S04]  /*2f50*/  STS [R232+0x21000], R5 ;  /* 0x02100005e8007388 */ /* 0x000fe80000000800 */
[----:B------:R-:W1:Y:S01]  /*2f60*/  MUFU.EX2 R192, R28 ;  /* 0x0000001c00c07308 */ /* 0x000e620000000800 */
[----:B--2---:R-:W-:Y:S09]  /*2f70*/  LEA R0, R219, UR5, 0x1 ;  /* 0x00000005db007c11 */ /* 0x004ff2000f8e08ff */
[----:B------:R-:W3:Y:S01]  /*2f80*/  MUFU.EX2 R193, R30 ;  /* 0x0000001e00c17308 */ /* 0x000ee20000000800 */
[----:B----4-:R-:W-:Y:S02]  /*2f90*/  F2FP.F16.F32.PACK_AB R4, R195, R201 ;  /* 0x000000c9c304723e */ /* 0x010fe400000000ff */
[----:B------:R-:W-:Y:S03]  /*2fa0*/  IADD3 R208, R0, R212, RZ ;  /* 0x000000d400d07210 */ /* 0x000fe60007ffe0ff */
[----:B------:R-:W-:Y:S01]  /*2fb0*/  STS [R232+0x21400], R4 ;  /* 0x02140004e8007388 */ /* 0x000fe20000000800 */
[----:B-1----:R-:W-:Y:S05]  /*2fc0*/  F2FP.F16.F32.PACK_AB R3, R190, R192 ;  /* 0x000000c0be03723e */ /* 0x002fea00000000ff */
[----:B------:R-:W-:Y:S01]  /*2fd0*/  STS [R233+0x21000], R3 ;  /* 0x02100003e9007388 */ /* 0x000fe20000000800 */
[----:B---3--:R-:W-:Y:S05]  /*2fe0*/  F2FP.F16.F32.PACK_AB R2, R191, R193 ;  /* 0x000000c1bf02723e */ /* 0x008fea00000000ff */
[----:B------:R1:W-:Y:S06]  /*2ff0*/  STS [R233+0x21400], R2 ;  /* 0x02140002e9007388 */ /* 0x0003ec0000000800 */
[----:B------:R-:W-:Y:S06]  /*3000*/  LDSM.16.M88.4 R32, [R0+0x8000] ;  /* 0x008000000020783b */ /* 0x000fec0000000200 */
[----:B------:R-:W2:Y:S06]  /*3010*/  LDSM.16.M88.4 R16, [R214+0x8000] ;  /* 0x00800000d610783b */ /* 0x000eac0000000200 */
[----:B------:R-:W3:Y:S06]  /*3020*/  LDSM.16.M88.4 R28, [R0+0x9000] ;  /* 0x00900000001c783b */ /* 0x000eec0000000200 */
[----:B------:R-:W4:Y:S01]  /*3030*/  LDSM.16.M88.4 R164, [R214+0x8800] ;  /* 0x00880000d6a4783b */ /* 0x000f220000000200 */
[----:B-1----:R-:W-:Y:S05]  /*3040*/  IADD3 R2, R0, R204, RZ ;  /* 0x000000cc00027210 */ /* 0x002fea0007ffe0ff */
[----:B------:R-:W-:Y:S01]  /*3050*/  LDSM.16.M88.4 R172, [R215+0x8000] ;  /* 0x00800000d7ac783b */ /* 0x000fe20000000200 */
[----:B------:R-:W-:Y:S05]  /*3060*/  IADD3 R3, R212, R2, RZ ;  /* 0x00000002d4037210 */ /* 0x000fea0007ffe0ff */
        /* <DEDUP_REMOVED lines=78> */
[----:B------:R-:W2:Y:S06]  /*3550*/  LDG.E R175, desc[UR24][R176.64] ;  /* 0x00000018b0af7981 */ /* 0x000eac000c1e1900 */
[----:B------:R-:W3:Y:S01]  /*3560*/  LDG.E R174, desc[UR24][R176.64+0x20] ;  /* 0x00002018b0ae7981 */ /* 0x000ee2000c1e1900 */
[----:B------:R-:W-:Y:S05]  /*3570*/  HMMA.16816.F32 R32, R168, R166, R32 ;  /* 0x000000a6a820723c */ /* 0x000fea0000001820 */
[----:B------:R-:W5:Y:S06]  /*3580*/  LDG.E R173, desc[UR24][R176.64+0x80] ;  /* 0x00008018b0ad7981 */ /* 0x000f6c000c1e1900 */
[----:B------:R1:W5:Y:S06]  /*3590*/  LDG.E R172, desc[UR24][R176.64+0xa0] ;  /* 0x0000a018b0ac7981 */ /* 0x00036c000c1e1900 */
[----:B------:R-:W-:Y:S06]  /*35a0*/  LDSM.16.M88.4 R164, [R3+0xa000] ;  /* 0x00a0000003a4783b */ /* 0x000fec0000000200 */
[----:B------:R-:W4:Y:S02]  /*35b0*/  LDSM.16.M88.4 R168, [R216+0xc000] ;  /* 0x00c00000d8a8783b */ /* 0x000f240000000200 */
[-C--:B----4-:R-:W-:Y:S11]  /*35c0*/  HMMA.16816.F32 R4, R164, R168.reuse, R4 ;  /* 0x000000a8a404723c */ /* 0x090ff60000001804 */
[----:B------:R-:W-:Y:S11]  /*35d0*/  @!UPT UIADD3 URZ, URZ, URZ, URZ ;  /* 0x0000003f3f3ff290 */ /* 0x000ff6000fffe03f */
[----:B------:R-:W-:Y:S02]  /*35e0*/  @!UPT UIADD3 URZ, URZ, URZ, URZ ;  /* 0x0000003f3f3ff290 */ /* 0x000fe4000fffe03f */
[C---:B--2---:R-:W-:Y:S01]  /*35f0*/  FADD.FTZ R4, -R175.reuse, R4 ;  /* 0x00000004af047221 */ /* 0x044fe20000010100 */
[----:B------:R-:W-:Y:S01]  /*3600*/  FADD.FTZ R5, -R175, R5 ;  /* 0x00000005af057221 */ /* 0x000fe20000010100 */
[C---:B---3--:R-:W-:Y:S01]  /*3610*/  FADD.FTZ R6, -R174.reuse, R6 ;  /* 0x00000006ae067221 */ /* 0x048fe20000010100 */
[----:B------:R-:W-:Y:S01]  /*3620*/  FADD.FTZ R7, -R174, R7 ;  /* 0x00000007ae077221 */ /* 0x000fe20000010100 */
[----:B------:R-:W-:Y:S01]  /*3630*/  FMUL.FTZ R179, R179, R4 ;  /* 0x00000004b3b37220 */ /* 0x000fe20000410000 */
[----:B------:R-:W-:Y:S01]  /*3640*/  FMUL.FTZ R178, R178, R5 ;  /* 0x00000005b2b27220 */ /* 0x000fe20000410000 */
[----:B-1----:R-:W-:Y:S01]  /*3650*/  FMUL.FTZ R177, R189, R6 ;  /* 0x00000006bdb17220 */ /* 0x002fe20000410000 */
        /* <DEDUP_REMOVED lines=9> */
[C---:B------:R-:W-:Y:S01]  /*36f0*/  FADD.FTZ R17, -R175.reuse, R17 ;  /* 0x00000011af117221 */ /* 0x040fe20000010100 */
[----:B------:R-:W-:Y:S02]  /*3700*/  FADD.FTZ R19, -R174, R19 ;  /* 0x00000013ae137221 */ /* 0x000fe40000010100 */
[----:B------:R-:W-:Y:S01]  /*3710*/  FMUL.FTZ R16, R184, R16 ;  /* 0x00000010b8107220 */ /* 0x000fe20000410000 */
[-C--:B-1----:R-:W-:Y:S06]  /*3720*/  HMMA.16816.F32 R20, R164, R168.reuse, R20 ;  /* 0x000000a8a414723c */ /* 0x082fec0000001814 */
[C---:B------:R-:W-:Y:S06]  /*3730*/  HMMA.16816.F32 R24, R4.reuse, R168, R24 ;  /* 0x000000a80418723c */ /* 0x040fec0000001818 */
[-C--:B------:R-:W-:Y:S06]  /*3740*/  HMMA.16816.F32 R28, R4, R170.reuse, R28 ;  /* 0x000000aa041c723c */ /* 0x080fec000000181c */
[----:B------:R-:W-:Y:S05]  /*3750*/  HMMA.16816.F32 R32, R164, R170, R32 ;  /* 0x000000aaa420723c */ /* 0x000fea0000001820 */
[----:B------:R-:W-:Y:S01]  /*3760*/  F2FP.F16.F32.PACK_AB R7, R178, R179 ;  /* 0x000000b3b207723e */ /* 0x000fe200000000ff */
[C---:B------:R-:W-:Y:S01]  /*3770*/  FADD.FTZ R6, -R175.reuse, R20 ;  /* 0x00000014af067221 */ /* 0x040fe20000010100 */
[----:B------:R-:W-:Y:S01]  /*3780*/  FADD.FTZ R21, -R175, R21 ;  /* 0x00000015af157221 */ /* 0x000fe20000010100 */
[----:B------:R-:W-:Y:S03]  /*3790*/  FMUL.FTZ R20, R196, R17 ;  /* 0x00000011c4147220 */ /* 0x000fe60000410000 */
[----:B------:R-:W-:Y:S01]  /*37a0*/  FMUL.FTZ R6, R186, R6 ;  /* 0x00000006ba067220 */ /* 0x000fe20000410000 */
[----:B------:R-:W-:Y:S01]  /*37b0*/  FMUL.FTZ R21, R185, R21 ;  /* 0x00000015b9157220 */ /* 0x000fe20000410000 */
[----:B------:R-:W-:Y:S01]  /*37c0*/  F2FP.F16.F32.PACK_AB R20, R20, R16 ;  /* 0x000000101414723e */ /* 0x000fe200000000ff */
[C---:B------:R-:W-:Y:S01]  /*37d0*/  FADD.FTZ R17, -R174.reuse, R22 ;  /* 0x00000016ae117221 */ /* 0x040fe20000010100 */
[----:B------:R-:W-:Y:S02]  /*37e0*/  FADD.FTZ R16, -R174, R23 ;  /* 0x00000017ae107221 */ /* 0x000fe40000010100 */
[----:B------:R-:W-:Y:S01]  /*37f0*/  F2FP.F16.F32.PACK_AB R21, R21, R6 ;  /* 0x000000061515723e */ /* 0x000fe200000000ff */
[----:B------:R-:W-:Y:S01]  /*3800*/  FMUL.FTZ R17, R197, R17 ;  /* 0x00000011c5117220 */ /* 0x000fe20000410000 */
[----:B------:R-:W-:Y:S01]  /*3810*/  F2FP.F16.F32.PACK_AB R6, R176, R177 ;  /* 0x000000b1b006723e */ /* 0x000fe200000000ff */
[----:B------:R-:W-:Y:S04]  /*3820*/  FMUL.FTZ R16, R188, R16 ;  /* 0x00000010bc107220 */ /* 0x000fe80000410000 */
[C---:B------:R-:W-:Y:S01]  /*3830*/  FADD.FTZ R5, -R175.reuse, R32 ;  /* 0x00000020af057221 */ /* 0x040fe20000010100 */
[----:B------:R-:W-:Y:S01]  /*3840*/  FADD.FTZ R4, -R175, R33 ;  /* 0x00000021af047221 */ /* 0x000fe20000010100 */
[----:B------:R-:W-:Y:S01]  /*3850*/  FMUL.FTZ R32, R198, R19 ;  /* 0x00000013c6207220 */ /* 0x000fe20000410000 */
[----:B------:R-:W-:Y:S01]  /*3860*/  FADD.FTZ R33, -R174, R18 ;  /* 0x00000012ae217221 */ /* 0x000fe20000010100 */
[----:B------:R-:W-:Y:S01]  /*3870*/  FMUL.FTZ R5, R181, R5 ;  /* 0x00000005b5057220 */ /* 0x000fe20000410000 */
[----:B------:R-:W-:Y:S01]  /*3880*/  FMUL.FTZ R4, R180, R4 ;  /* 0x00000004b4047220 */ /* 0x000fe20000410000 */
[C---:B------:R-:W-:Y:S01]  /*3890*/  FADD.FTZ R22, -R174.reuse, R34 ;  /* 0x00000022ae167221 */ /* 0x040fe20000010100 */
[----:B------:R-:W-:Y:S01]  /*38a0*/  FADD.FTZ R19, -R174, R35 ;  /* 0x00000023ae137221 */ /* 0x000fe20000010100 */
[----:B------:R-:W-:Y:S02]  /*38b0*/  FMUL.FTZ R33, R199, R33 ;  /* 0x00000021c7217220 */ /* 0x000fe40000410000 */
[----:B------:R-:W-:Y:S01]  /*38c0*/  F2FP.F16.F32.PACK_AB R18, R4, R5 ;  /* 0x000000050412723e */ /* 0x000fe200000000ff */
        /* <DEDUP_REMOVED lines=25> */
.L_x_464:
[----:B------:R2:W-:Y:S01]  /*3a60*/  STS [R227+0x1c000], R7 ;  /* 0x01c00007e3007388 */ /* 0x0005e20000000800 */
[----:B-1----:R-:W-:Y:S01]  /*3a70*/  F2FP.F16.F32.PACK_AB R4, R32, R33 ;  /* 0x000000212004723e */ /* 0x002fe200000000ff */
[C---:B-----5:R-:W-:Y:S01]  /*3a80*/  FADD.FTZ R8, -R173.reuse, R8 ;  /* 0x00000008ad087221 */ /* 0x060fe20000010100 */
[C---:B------:R-:W-:Y:S01]  /*3a90*/  FADD.FTZ R9, -R173.reuse, R9 ;  /* 0x00000009ad097221 */ /* 0x040fe20000010100 */
[----:B------:R1:W-:Y:S01]  /*3aa0*/  STS [R227+0x1c400], R6 ;  /* 0x01c40006e3007388 */ /* 0x0003e20000000800 */
[C---:B------:R-:W-:Y:S01]  /*3ab0*/  FADD.FTZ R12, -R173.reuse, R12 ;  /* 0x0000000cad0c7221 */ /* 0x040fe20000010100 */
[----:B------:R-:W-:Y:S01]  /*3ac0*/  FADD.FTZ R13, -R173, R13 ;  /* 0x0000000dad0d7221 */ /* 0x000fe20000010100 */
[C---:B------:R-:W-:Y:S01]  /*3ad0*/  FADD.FTZ R11, -R172.reuse, R11 ;  /* 0x0000000bac0b7221 */ /* 0x040fe20000010100 */
[----:B------:R3:W-:Y:S01]  /*3ae0*/  STS [R234+0x1c400], R4 ;  /* 0x01c40004ea007388 */ /* 0x0007e20000000800 */
[----:B------:R-:W-:Y:S01]  /*3af0*/  FMUL.FTZ R5, R203, R12 ;  /* 0x0000000ccb057220 */ /* 0x000fe20000410000 */
[C---:B------:R-:W-:Y:S01]  /*3b00*/  FADD.FTZ R10, -R172.reuse, R10 ;  /* 0x0000000aac0a7221 */ /* 0x040fe20000010100 */
[C---:B------:R-:W-:Y:S01]  /*3b10*/  FADD.FTZ R14, -R172.reuse, R14 ;  /* 0x0000000eac0e7221 */ /* 0x040fe20000010100 */
[----:B------:R-:W-:Y:S01]  /*3b20*/  STS [R234+0x1c000], R20 ;  /* 0x01c00014ea007388 */ /* 0x000fe20000000800 */
[----:B------:R-:W-:Y:S01]  /*3b30*/  FADD.FTZ R15, -R172, R15 ;  /* 0x0000000fac0f7221 */ /* 0x000fe20000010100 */
[----:B------:R-:W-:Y:S01]  /*3b40*/  FMUL.FTZ R10, R226, R10 ;  /* 0x0000000ae20a7220 */ /* 0x000fe20000410000 */
[----:B------:R-:W-:Y:S01]  /*3b50*/  FMUL.FTZ R14, R224, R14 ;  /* 0x0000000ee00e7220 */ /* 0x000fe20000410000 */
[----:B------:R-:W-:Y:S01]  /*3b60*/  FADD.FTZ R24, -R173, R24 ;  /* 0x00000018ad187221 */ /* 0x000fe20000010100 */
[----:B------:R-:W-:Y:S01]  /*3b70*/  FMUL.FTZ R15, R205, R15 ;  /* 0x0000000fcd0f7220 */ /* 0x000fe20000410000 */
[C---:B------:R-:W-:Y:S01]  /*3b80*/  FADD.FTZ R25, -R173.reuse, R25 ;  /* 0x00000019ad197221 */ /* 0x040fe20000010100 */
[C---:B------:R-:W-:Y:S01]  /*3b90*/  FADD.FTZ R27, -R172.reuse, R27 ;  /* 0x0000001bac1b7221 */ /* 0x040fe20000010100 */
[----:B------:R-:W-:Y:S01]  /*3ba0*/  FADD.FTZ R26, -R172, R26 ;  /* 0x0000001aac1a7221 */ /* 0x000fe20000010100 */
[----:B------:R-:W-:Y:S01]  /*3bb0*/  F2FP.F16.F32.PACK_AB R16, R16, R17 ;  /* 0x000000111010723e */ /* 0x000fe200000000ff */
[C---:B------:R-:W-:Y:S01]  /*3bc0*/  FADD.FTZ R28, -R173.reuse, R28 ;  /* 0x0000001cad1c7221 */ /* 0x040fe20000010100 */
[----:B------:R-:W-:Y:S01]  /*3bd0*/  FADD.FTZ R29, -R173, R29 ;  /* 0x0000001dad1d7221 */ /* 0x000fe20000010100 */
[----:B------:R-:W-:Y:S01]  /*3be0*/  FMUL.FTZ R24, R200, R24 ;  /* 0x00000018c8187220 */ /* 0x000fe20000410000 */
[----:B--2---:R-:W-:Y:S01]  /*3bf0*/  FMUL.FTZ R7, R207, R8 ;  /* 0x00000008cf077220 */ /* 0x004fe20000410000 */
[----:B------:R-:W-:Y:S01]  /*3c00*/  FMUL.FTZ R8, R202, R13 ;  /* 0x0000000dca087220 */ /* 0x000fe20000410000 */
[----:B------:R-:W-:Y:S01]  /*3c10*/  FADD.FTZ R31, -R172, R31 ;  /* 0x0000001fac1f7221 */ /* 0x000fe20000010100 */
[----:B------:R-:W-:Y:S01]  /*3c20*/  FMUL.FTZ R26, R201, R26 ;  /* 0x0000001ac91a7220 */ /* 0x000fe20000410000 */
[----:B-1----:R-:W-:Y:S01]  /*3c30*/  FMUL.FTZ R6, R206, R9 ;  /* 0x00000009ce067220 */ /* 0x002fe20000410000 */
[----:B------:R-:W-:Y:S01]  /*3c40*/  FMUL.FTZ R9, R194, R25 ;  /* 0x00000019c2097220 */ /* 0x000fe20000410000 */
[----:B------:R-:W-:Y:S01]  /*3c50*/  F2FP.F16.F32.PACK_AB R8, R8, R5 ;  /* 0x000000050808723e */ /* 0x000fe200000000ff */
[----:B------:R-:W-:Y:S01]  /*3c60*/  FMUL.FTZ R5, R225, R11 ;  /* 0x0000000be1057220 */ /* 0x000fe20000410000 */
[----:B------:R-:W-:Y:S01]  /*3c70*/  FADD.FTZ R30, -R172, R30 ;  /* 0x0000001eac1e7221 */ /* 0x000fe20000010100 */
[----:B---3--:R-:W-:Y:S01]  /*3c80*/  F2FP.F16.F32.PACK_AB R4, R6, R7 ;  /* 0x000000070604723e */ /* 0x008fe200000000ff */
[----:B------:R-:W-:Y:S01]  /*3c90*/  FMUL.FTZ R6, R195, R27 ;  /* 0x0000001bc3067220 */ /* 0x000fe20000410000 */
[----:B------:R-:W-:Y:S01]  /*3ca0*/  F2FP.F16.F32.PACK_AB R17, R19, R22 ;  /* 0x000000161311723e */ /* 0x000fe200000000ff */
[----:B------:R-:W-:Y:S01]  /*3cb0*/  FMUL.FTZ R28, R192, R28 ;  /* 0x0000001cc01c7220 */ /* 0x000fe20000410000 */
[----:B------:R-:W-:Y:S01]  /*3cc0*/  F2FP.F16.F32.PACK_AB R5, R5, R10 ;  /* 0x0000000a0505723e */ /* 0x000fe200000000ff */
[----:B------:R1:W-:Y:S01]  /*3cd0*/  STS [R227+0x1d000], R4 ;  /* 0x01d00004e3007388 */ /* 0x0003e20000000800 */
[----:B------:R-:W-:Y:S01]  /*3ce0*/  FMUL.FTZ R12, R190, R29 ;  /* 0x0000001dbe0c7220 */ /* 0x000fe20000410000 */
[----:B------:R-:W-:Y:S01]  /*3cf0*/  FMUL.FTZ R30, R193, R30 ;  /* 0x0000001ec11e7220 */ /* 0x000fe20000410000 */
[----:B------:R-:W-:Y:S01]  /*3d00*/  FMUL.FTZ R7, R191, R31 ;  /* 0x0000001fbf077220 */ /* 0x000fe20000410000 */
[----:B------:R-:W-:Y:S01]  /*3d10*/  STS [R227+0x1d400], R5 ;  /* 0x01d40005e3007388 */ /* 0x000fe20000000800 */
[----:B------:R-:W-:Y:S01]  /*3d20*/  F2FP.F16.F32.PACK_AB R9, R9, R24 ;  /* 0x000000180909723e */ /* 0x000fe200000000ff */
[----:B------:R-:W-:Y:S01]  /*3d30*/  IMAD R224, R245, UR9, RZ ;  /* 0x00000009f5e07c24 */ /* 0x000fe2000f8e02ff */
[----:B------:R-:W-:Y:S01]  /*3d40*/  F2FP.F16.F32.PACK_AB R6, R6, R26 ;  /* 0x0000001a0606723e */ /* 0x000fe200000000ff */
[----:B------:R-:W-:Y:S01]  /*3d50*/  STS [R234+0x1d000], R8 ;  /* 0x01d00008ea007388 */ /* 0x000fe20000000800 */
[----:B------:R-:W-:Y:S02]  /*3d60*/  F2FP.F16.F32.PACK_AB R12, R12, R28 ;  /* 0x0000001c0c0c723e */ /* 0x000fe400000000ff */
[----:B------:R-:W-:Y:S02]  /*3d70*/  F2FP.F16.F32.PACK_AB R7, R7, R30 ;  /* 0x0000001e0707723e */ /* 0x000fe400000000ff */
[----:B------:R-:W-:Y:S04]  /*3d80*/  LEA R172, R218, UR5, 0x1 ;  /* 0x00000005daac7c11 */ /* 0x000fe8000f8e08ff */
[----:B------:R-:W-:Y:S02]  /*3d90*/  IADD3 R176, R212, R172, RZ ;  /* 0x000000acd4b07210 */ /* 0x000fe40007ffe0ff */
[----:B-1----:R-:W-:Y:S05]  /*3da0*/  F2FP.F16.F32.PACK_AB R4, R15, R14 ;  /* 0x0000000e0f04723e */ /* 0x002fea00000000ff */
        /* <DEDUP_REMOVED lines=11> */
[----:B------:R-:W1:Y:S04]  /*3e60*/  LDSM.16.MT88.4 R8, [R172+0x8000] ;  /* 0x00800000ac08783b */ /* 0x000e680000004200 */
[----:B------:R-:W2:Y:S04]  /*3e70*/  LDSM.16.MT88.4 R12, [R210+0x22000] ;  /* 0x02200000d20c783b */ /* 0x000ea80000004200 */
[----:B------:R-:W3:Y:S04]  /*3e80*/  LDSM.16.MT88.4 R16, [R176+0x8000] ;  /* 0x00800000b010783b */ /* 0x000ee80000004200 */
[----:B------:R-:W4:Y:S04]  /*3e90*/  LDSM.16.MT88.4 R20, [R172+0xa000] ;  /* 0x00a00000ac14783b */ /* 0x000f280000004200 */
[----:B------:R-:W4:Y:S04]  /*3ea0*/  LDSM.16.MT88.4 R24, [R176+0xa000] ;  /* 0x00a00000b018783b */ /* 0x000f280000004200 */
[----:B------:R-:W-:Y:S04]  /*3eb0*/  LDSM.16.MT88.4 R28, [R210+0x20800] ;  /* 0x02080000d21c783b */ /* 0x000fe80000004200 */
[----:B------:R-:W4:Y:S04]  /*3ec0*/  LDSM.16.MT88.4 R32, [R172+0x8800] ;  /* 0x00880000ac20783b */ /* 0x000f280000004200 */
        /* <DEDUP_REMOVED lines=11> */
[----:B------:R-:W2:Y:S05]  /*3f80*/  LDSM.16.MT88.4 R16, [R172+0xa800] ;  /* 0x00a80000ac10783b */ /* 0x000eaa0000004200 */
        /* <DEDUP_REMOVED lines=8> */
[----:B------:R-:W-:Y:S05]  /*4010*/  LDSM.16.MT88.4 R12, [R172+0x9000] ;  /* 0x00900000ac0c783b */ /* 0x000fea0000004200 */
[----:B------:R-:W-:Y:S01]  /*4020*/  HMMA.16816.F32 R96, R4, R26, R96 ;  /* 0x0000001a0460723c */ /* 0x000fe20000001860 */
[----:B------:R-:W4:Y:S04]  /*4030*/  LDSM.16.MT88.4 R4, [R210+0x21000] ;  /* 0x02100000d204783b */ /* 0x000f280000004200 */
[----:B------:R-:W4:Y:S01]  /*4040*/  LDSM.16.MT88.4 R24, [R210+0x23000] ;  /* 0x02300000d218783b */ /* 0x000f220000004200 */
[-C--:B------:R-:W-:Y:S06]  /*4050*/  HMMA.16816.F32 R36, R28, R32.reuse, R36 ;  /* 0x000000201c24723c */ /* 0x080fec0000001824 */
        /* <DEDUP_REMOVED lines=20> */
[----:B------:R-:W2:Y:S03]  /*41a0*/  LDSM.16.MT88.4 R20, [R172+0x9800] ;  /* 0x00980000ac14783b */ /* 0x000ea60000004200 */
[-C--:B----4-:R-:W-:Y:S01]  /*41b0*/  HMMA.16816.F32 R36, R4, R12.reuse, R36 ;  /* 0x0000000c0424723c */ /* 0x090fe20000001824 */
[----:B------:R-:W3:Y:S04]  /*41c0*/  LDSM.16.MT88.4 R28, [R210+0x23800] ;  /* 0x02380000d21c783b */ /* 0x000ee80000004200 */
[----:B------:R-:W4:Y:S01]  /*41d0*/  LDSM.16.MT88.4 R172, [R172+0xb800] ;  /* 0x00b80000acac783b */ /* 0x000f220000004200 */
        /* <DEDUP_REMOVED lines=16> */
[-C--:B--2---:R-:W-:Y:S05]  /*42e0*/  HMMA.16816.F32 R36, R16, R20.reuse, R36 ;  /* 0x000000141024723c */ /* 0x084fea0000001824 */
[----:B------:R-:W-:Y:S01]  /*42f0*/  LEA R4, -R224, RZ, 0x6 ;  /* 0x000000ffe0047211 */ /* 0x000fe200078e31ff */
[C---:B---3--:R-:W-:Y:S05]  /*4300*/  HMMA.16816.F32 R40, R28.reuse, R20, R40 ;  /* 0x000000141c28723c */ /* 0x048fea0000001828 */
[C---:B------:R-:W-:Y:S01]  /*4310*/  LEA R222, P0, R4.reuse, R222, 0x2 ;  /* 0x000000de04de7211 */ /* 0x040fe200078010ff */
[-C--:B------:R-:W-:Y:S05]  /*4320*/  HMMA.16816.F32 R44, R28, R22.reuse, R44 ;  /* 0x000000161c2c723c */ /* 0x080fea000000182c */
[----:B------:R-:W-:Y:S01]  /*4330*/  LEA.HI.X.SX32 R223, R4, R223, 0x2, P0 ;  /* 0x000000df04df7211 */ /* 0x000fe200000f16ff */
        /* <DEDUP_REMOVED lines=34> */
.L_x_465:
[----:B------:R-:W-:Y:S01]  /*4560*/  LDSM.16.M88.4 R32, [R0+0x1c000] ;  /* 0x01c000000020783b */ /* 0x000fe20000000200 */
[----:B------:R-:W-:Y:S03]  /*4570*/  ULOP3.LUT UR8, UR38, 0x1, URZ, 0xc0, !UPT ;  /* 0x0000000126087892 */ /* 0x000fe6000f8ec03f */
[----:B------:R-:W1:Y:S01]  /*4580*/  LDSM.16.MT88.4 R16, [R209] ;  /* 0x00000000d110783b */ /* 0x000e620000004200 */
        /* <DEDUP_REMOVED lines=34> */
[----:B------:R4:W3:Y:S01]  /*47b0*/  LDSM.16.M88.4 R180, [R0+0x1f000] ;  /* 0x01f0000000b4783b */ /* 0x0008e20000000200 */
[-C--:B------:R-:W-:Y:S06]  /*47c0*/  HMMA.16816.F32 R4, R184, R188.reuse, R4 ;  /* 0x000000bcb804723c */ /* 0x080fec0000001804 */
[C---:B------:R-:W-:Y:S06]  /*47d0*/  HMMA.16816.F32 R8, R192.reuse, R188, R8 ;  /* 0x000000bcc008723c */ /* 0x040fec0000001808 */
[-C--:B------:R-:W-:Y:S06]  /*47e0*/  HMMA.16816.F32 R12, R192, R190.reuse, R12 ;  /* 0x000000bec00c723c */ /* 0x080fec000000180c */
[C---:B------:R-:W-:Y:S01]  /*47f0*/  HMMA.16816.F32 R16, R184.reuse, R190, R16 ;  /* 0x000000beb810723c */ /* 0x040fe20000001810 */
[----:B------:R-:W3:Y:S04]  /*4800*/  LDSM.16.MT88.4 R188, [R209+0x6000] ;  /* 0x00600000d1bc783b */ /* 0x000ee80000004200 */
[----:B----4-:R-:W-:Y:S01]  /*4810*/  IMAD R0, R224, 0x18, RZ ;  /* 0x00000018e0007824 */ /* 0x010fe200078e02ff */
        /* <DEDUP_REMOVED lines=11> */
[----:B------:R1:W2:Y:S05]  /*48d0*/  LDSM.16.M88.4 R172, [R2+0x1e000] ;  /* 0x01e0000002ac783b */ /* 0x0002aa0000000200 */
[-C--:B------:R-:W-:Y:S06]  /*48e0*/  HMMA.16816.F32 R20, R164, R204.reuse, R20 ;  /* 0x000000cca414723c */ /* 0x080fec0000001814 */
[C---:B------:R-:W-:Y:S06]  /*48f0*/  HMMA.16816.F32 R24, R200.reuse, R204, R24 ;  /* 0x000000ccc818723c */ /* 0x040fec0000001818 */
[-C--:B------:R-:W-:Y:S01]  /*4900*/  HMMA.16816.F32 R28, R200, R206.reuse, R28 ;  /* 0x000000cec81c723c */ /* 0x080fe2000000181c */
[----:B------:R-:W-:Y:S05]  /*4910*/  LDSM.16.M88.4 R200, [R208+0x1f000] ;  /* 0x01f00000d0c8783b */ /* 0x000fea0000000200 */
[----:B------:R-:W-:Y:S01]  /*4920*/  HMMA.16816.F32 R32, R164, R206, R32 ;  /* 0x000000cea420723c */ /* 0x000fe20000001820 */
[----:B------:R-:W-:Y:S04]  /*4930*/  LDSM.16.M88.4 R164, [R208+0x1e000] ;  /* 0x01e00000d0a4783b */ /* 0x000fe80000000200 */
[----:B-1----:R-:W-:Y:S01]  /*4940*/  @P1 IADD3 R2, P0, R240, UR6, RZ ;  /* 0x00000006f0021c10 */ /* 0x002fe2000ff1e0ff */
[-C--:B---3--:R-:W-:Y:S01]  /*4950*/  HMMA.16816.F32 R4, R168, R176.reuse, R4 ;  /* 0x000000b0a804723c */ /* 0x088fe20000001804 */
[----:B------:R-:W-:Y:S05]  /*4960*/  @UP2 UIADD3 UR6, UP1, UR6, -0x100, URZ ;  /* 0xffffff0006062890 */ /* 0x000fea000ff3e03f */
        /* <DEDUP_REMOVED lines=10> */
[----:B------:R4:W-:Y:S01]  /*4a10*/  LDSM.16.M88.4 R188, [R3+0x1f000] ;  /* 0x01f0000003bc783b */ /* 0x0009e20000000200 */
[-C--:B--2---:R-:W-:Y:S06]  /*4a20*/  HMMA.16816.F32 R4, R172, R184.reuse, R4 ;  /* 0x000000b8ac04723c */ /* 0x084fec0000001804 */
[C---:B------:R-:W-:Y:S06]  /*4a30*/  HMMA.16816.F32 R8, R192.reuse, R184, R8 ;  /* 0x000000b8c008723c */ /* 0x040fec0000001808 */
[-C--:B------:R-:W-:Y:S06]  /*4a40*/  HMMA.16816.F32 R12, R192, R186.reuse, R12 ;  /* 0x000000bac00c723c */ /* 0x080fec000000180c */
[C---:B------:R-:W-:Y:S01]  /*4a50*/  HMMA.16816.F32 R16, R172.reuse, R186, R16 ;  /* 0x000000baac10723c */ /* 0x040fe20000001810 */
[----:B------:R-:W2:Y:S04]  /*4a60*/  LDSM.16.MT88.4 R184, [R209+0x3800] ;  /* 0x00380000d1b8783b */ /* 0x000ea80000004200 */
[----:B----4-:R-:W-:Y:S01]  /*4a70*/  @P1 IADD3.X R3, R247, UR7, RZ, P0, !PT ;  /* 0x00000007f7031c10 */ /* 0x010fe200087fe4ff */
[-C--:B------:R-:W-:Y:S01]  /*4a80*/  HMMA.16816.F32 R20, R172, R196.reuse, R20 ;  /* 0x000000c4ac14723c */ /* 0x080fe20000001814 */
[----:B------:R-:W-:Y:S03]  /*4a90*/  @UP2 UIADD3.X UR7, UR7, -0x1, URZ, UP1, !UPT ;  /* 0xffffffff07072890 */ /* 0x000fe60008ffe43f */
[----:B------:R-:W5:Y:S02]  /*4aa0*/  @P1 LDG.E R239, desc[UR24][R2.64] ;  /* 0x0000001802ef1981 */ /* 0x000f64000c1e1900 */
[C---:B------:R-:W-:Y:S02]  /*4ab0*/  HMMA.16816.F32 R24, R192.reuse, R196, R24 ;  /* 0x000000c4c018723c */ /* 0x040fe40000001818 */
[----:B------:R-:W5:Y:S04]  /*4ac0*/  @P1 LDG.E R238, desc[UR24][R2.64+0x20] ;  /* 0x0000201802ee1981 */ /* 0x000f68000c1e1900 */
[-C--:B------:R-:W-:Y:S01]  /*4ad0*/  HMMA.16816.F32 R28, R192, R198.reuse, R28 ;  /* 0x000000c6c01c723c */ /* 0x080fe2000000181c */
[----:B------:R-:W4:Y:S04]  /*4ae0*/  LDSM.16.MT88.4 R192, [R209+0x7800] ;  /* 0x00780000d1c0783b */ /* 0x000f280000004200 */
[----:B------:R-:W5:Y:S01]  /*4af0*/  @P1 LDG.E R237, desc[UR24][R2.64+0x80] ;  /* 0x0000801802ed1981 */ /* 0x000f62000c1e1900 */
[----:B------:R-:W-:Y:S03]  /*4b00*/  HMMA.16816.F32 R32, R172, R198, R32 ;  /* 0x000000c6ac20723c */ /* 0x000fe60000001820 */
[----:B------:R3:W5:Y:S03]  /*4b10*/  @P1 LDG.E R236, desc[UR24][R2.64+0xa0] ;  /* 0x0000a01802ec1981 */ /* 0x000766000c1e1900 */
[-C--:B-1----:R-:W-:Y:S05]  /*4b20*/  HMMA.16816.F32 R4, R164, R176.reuse, R4 ;  /* 0x000000b0a404723c */ /* 0x082fea0000001804 */
[C---:B------:R-:W-:Y:S01]  /*4b30*/  IMAD.SHL.U32 R173, R224.reuse, 0x8, RZ ;  /* 0x00000008e0ad7824 */ /* 0x040fe200078e00ff */
[C---:B------:R-:W-:Y:S05]  /*4b40*/  HMMA.16816.F32 R8, R200.reuse, R176, R8 ;  /* 0x000000b0c808723c */ /* 0x040fea0000001808 */
[----:B------:R-:W-:Y:S01]  /*4b50*/  IMAD.SHL.U32 R172, R224, 0x10, RZ ;  /* 0x00000010e0ac7824 */ /* 0x000fe200078e00ff */
[-C--:B------:R-:W-:Y:S05]  /*4b60*/  HMMA.16816.F32 R12, R200, R178.reuse, R12 ;  /* 0x000000b2c80c723c */ /* 0x080fea000000180c */
[----:B------:R-:W-:Y:S01]  /*4b70*/  IMAD.IADD R176, R212, 0x1, R211 ;  /* 0x00000001d4b07824 */ /* 0x000fe200078e02d3 */
[C---:B------:R-:W-:Y:S05]  /*4b80*/  HMMA.16816.F32 R16, R164.reuse, R178, R16 ;  /* 0x000000b2a410723c */ /* 0x040fea0000001810 */
[CC--:B---3--:R-:W-:Y:S01]  /*4b90*/  LEA R2, P0, R173.reuse, R222.reuse, 0x2 ;  /* 0x000000dead027211 */ /* 0x0c8fe200078010ff */
[-C--:B------:R-:W-:Y:S05]  /*4ba0*/  HMMA.16816.F32 R20, R164, R180.reuse, R20 ;  /* 0x000000b4a414723c */ /* 0x080fea0000001814 */
[-C--:B------:R-:W-:Y:S01]  /*4bb0*/  LEA.HI.X.SX32 R3, R173, R223.reuse, 0x2, P0 ;  /* 0x000000dfad037211 */ /* 0x080fe200000f16ff */
[C---:B------:R-:W-:Y:S06]  /*4bc0*/  HMMA.16816.F32 R24, R200.reuse, R180, R24 ;  /* 0x000000b4c818723c */ /* 0x040fec0000001818 */
[-C--:B------:R-:W-:Y:S06]  /*4bd0*/  HMMA.16816.F32 R28, R200, R182.reuse, R28 ;  /* 0x000000b6c81c723c */ /* 0x080fec000000181c */
[----:B------:R-:W-:Y:S06]  /*4be0*/  HMMA.16816.F32 R32, R164, R182, R32 ;  /* 0x000000b6a420723c */ /* 0x000fec0000001820 */
[-C--:B--2---:R-:W-:Y:S05]  /*4bf0*/  HMMA.16816.F32 R4, R168, R184.reuse, R4 ;  /* 0x000000b8a804723c */ /* 0x084fea0000001804 */
[CC--:B------:R-:W-:Y:S01]  /*4c00*/  LEA R166, P1, R172.reuse, R222.reuse, 0x2 ;  /* 0x000000deaca67211 */ /* 0x0c0fe200078210ff */
[C---:B------:R-:W-:Y:S05]  /*4c10*/  HMMA.16816.F32 R8, R188.reuse, R184, R8 ;  /* 0x000000b8bc08723c */ /* 0x040fea0000001808 */
[-C--:B------:R-:W-:Y:S01]  /*4c20*/  LEA.HI.X.SX32 R167, R172, R223.reuse, 0x2, P1 ;  /* 0x000000dfaca77211 */ /* 0x080fe200008f16ff */
[-C--:B------:R-:W-:Y:S05]  /*4c30*/  HMMA.16816.F32 R12, R188, R186.reuse, R12 ;  /* 0x000000babc0c723c */ /* 0x080fea000000180c */
[C---:B------:R-:W-:Y:S01]  /*4c40*/  IMAD.SHL.U32 R165, R224.reuse, 0x20, RZ ;  /* 0x00000020e0a57824 */ /* 0x040fe200078e00ff */
[C---:B------:R-:W-:Y:S05]  /*4c50*/  HMMA.16816.F32 R16, R168.reuse, R186, R16 ;  /* 0x000000baa810723c */ /* 0x040fea0000001810 */
[----:B------:R1:W-:Y:S01]  /*4c60*/  REDG.E.ADD.F32.FTZ.RN.STRONG.GPU desc[UR24][R222.64], R4 ;  /* 0x00000004de0079a6 */ /* 0x0003e2000c10f398 */
[-C--:B----4-:R-:W-:Y:S03]  /*4c70*/  HMMA.16816.F32 R20, R168, R192.reuse, R20 ;  /* 0x000000c0a814723c */ /* 0x090fe60000001814 */
[----:B------:R2:W-:Y:S02]  /*4c80*/  REDG.E.ADD.F32.FTZ.RN.STRONG.GPU desc[UR24][R2.64], R5 ;  /* 0x00000005020079a6 */ /* 0x0005e4000c10f398 */
[CC--:B------:R-:W-:Y:S01]  /*4c90*/  LEA R164, P1, R165.reuse, R222.reuse, 0x2 ;  /* 0x000000dea5a47211 */ /* 0x0c0fe200078210ff */
[C---:B------:R-:W-:Y:S01]  /*4ca0*/  HMMA.16816.F32 R24, R188.reuse, R192, R24 ;  /* 0x000000c0bc18723c */ /* 0x040fe20000001818 */
[----:B------:R3:W-:Y:S04]  /*4cb0*/  REDG.E.ADD.F32.FTZ.RN.STRONG.GPU desc[UR24][R166.64], R6 ;  /* 0x00000006a60079a6 */ /* 0x0007e8000c10f398 */
[-C--:B------:R-:W-:Y:S01]  /*4cc0*/  LEA.HI.X.SX32 R165, R165, R223.reuse, 0x2, P1 ;  /* 0x000000dfa5a57211 */ /* 0x080fe200008f16ff */
[-C--:B------:R-:W-:Y:S06]  /*4cd0*/  HMMA.16816.F32 R28, R188, R194.reuse, R28 ;  /* 0x000000c2bc1c723c */ /* 0x080fec000000181c */
[----:B------:R-:W-:Y:S07]  /*4ce0*/  HMMA.16816.F32 R32, R168, R194, R32 ;  /* 0x000000c2a820723c */ /* 0x000fee0000001820 */
[----:B------:R-:W-:Y:S01]  /*4cf0*/  IMAD R168, R224, 0x28, RZ ;  /* 0x00000028e0a87824 */ /* 0x000fe200078e02ff */
[CC--:B-1----:R-:W-:Y:S04]  /*4d00*/  LEA R4, P0, R0.reuse, R222.reuse, 0x2 ;  /* 0x000000de00047211 */ /* 0x0c2fe800078010ff */
[-C--:B--2---:R-:W-:Y:S01]  /*4d10*/  LEA.HI.X.SX32 R5, R0, R223.reuse, 0x2, P0 ;  /* 0x000000df00057211 */ /* 0x084fe200000f16ff */
[C---:B------:R-:W-:Y:S02]  /*4d20*/  IMAD R0, R224.reuse, 0x30, RZ ;  /* 0x00000030e0007824 */ /* 0x040fe400078e02ff */
[----:B------:R-:W-:Y:S01]  /*4d30*/  IMAD R224, R224, 0x38, RZ ;  /* 0x00000038e0e07824 */ /* 0x000fe200078e02ff */
[CC--:B---3--:R-:W-:Y:S01]  /*4d40*/  LEA R6, P0, R168.reuse, R222.reuse, 0x2 ;  /* 0x000000dea8067211 */ /* 0x0c8fe200078010ff */
[----:B------:R1:W-:Y:S04]  /*4d50*/  REDG.E.ADD.F32.FTZ.RN.STRONG.GPU desc[UR24][R4.64], R7 ;  /* 0x00000007040079a6 */ /* 0x0003e8000c10f398 */
[----:B------:R2:W-:Y:S01]  /*4d60*/  REDG.E.ADD.F32.FTZ.RN.STRONG.GPU desc[UR24][R164.64], R8 ;  /* 0x00000008a40079a6 */ /* 0x0005e2000c10f398 */
[-C--:B-1----:R-:W-:Y:S02]  /*4d70*/  LEA.HI.X.SX32 R7, R168, R223.reuse, 0x2, P0 ;  /* 0x000000dfa8077211 */ /* 0x082fe400000f16ff */
[-C--:B------:R-:W-:Y:S01]  /*4d80*/  LEA R4, P1, R0, R222.reuse, 0x2 ;  /* 0x000000de00047211 */ /* 0x080fe200078210ff */
[----:B------:R-:W-:Y:S01]  /*4d90*/  LDSM.16.MT88.4 R168, [R176+0x3000] ;  /* 0x00300000b0a8783b */ /* 0x000fe20000004200 */
[-C--:B--2---:R-:W-:Y:S02]  /*4da0*/  LEA R8, P0, R224, R222.reuse, 0x2 ;  /* 0x000000dee0087211 */ /* 0x084fe400078010ff */
[-C--:B------:R-:W-:Y:S01]  /*4db0*/  LEA.HI.X.SX32 R5, R0, R223.reuse, 0x2, P1 ;  /* 0x000000df00057211 */ /* 0x080fe200008f16ff */
[----:B------:R1:W-:Y:S04]  /*4dc0*/  REDG.E.ADD.F32.FTZ.RN.STRONG.GPU desc[UR24][R6.64], R9 ;  /* 0x00000009060079a6 */ /* 0x0003e8000c10f398 */
[----:B------:R2:W-:Y:S01]  /*4dd0*/  REDG.E.ADD.F32.FTZ.RN.STRONG.GPU desc[UR24][R4.64], R10 ;  /* 0x0000000a040079a6 */ /* 0x0005e2000c10f398 */
[-C--:B-1----:R-:W-:Y:S01]  /*4de0*/  LEA.HI.X.SX32 R9, R224, R223.reuse, 0x2, P0 ;  /* 0x000000dfe0097211 */ /* 0x082fe200000f16ff */
[----:B------:R-:W-:Y:S04]  /*4df0*/  VIADD R7, R172, 0x20 ;  /* 0x00000020ac077836 */ /* 0x000fe80000000000 */
[----:B------:R1:W-:Y:S01]  /*4e00*/  REDG.E.ADD.F32.FTZ.RN.STRONG.GPU desc[UR24][R8.64], R11 ;  /* 0x0000000b080079a6 */ /* 0x0003e2000c10f398 */
[-C--:B------:R-:W-:Y:S01]  /*4e10*/  LEA R6, P0, R7, R222.reuse, 0x2 ;  /* 0x000000de07067211 */ /* 0x080fe200078010ff */
[----:B------:R-:W-:Y:S02]  /*4e20*/  IMAD.IADD R0, R173, 0x1, R7 ;  /* 0x00000001ad007824 */ /* 0x000fe400078e0207 */
[----:B------:R-:W-:Y:S01]  /*4e30*/  REDG.E.ADD.F32.FTZ.RN.STRONG.GPU desc[UR24][R222.64+0x80], R16 ;  /* 0x00008010de0079a6 */ /* 0x000fe2000c10f398 */
[-C--:B------:R-:W-:Y:S01]  /*4e40*/  LEA.HI.X.SX32 R7, R7, R223.reuse, 0x2, P0 ;  /* 0x000000df07077211 */ /* 0x080fe200000f16ff */
[C---:B--2---:R-:W-:Y:S01]  /*4e50*/  IMAD.IADD R5, R173.reuse, 0x1, R0 ;  /* 0x00000001ad057824 */ /* 0x044fe200078e0200 */
[CC--:B------:R-:W-:Y:S01]  /*4e60*/  LEA R164, P0, R0.reuse, R222.reuse, 0x2 ;  /* 0x000000de00a47211 */ /* 0x0c0fe200078010ff */
[----:B------:R-:W-:Y:S02]  /*4e70*/  REDG.E.ADD.F32.FTZ.RN.STRONG.GPU desc[UR24][R2.64+0x80], R17 ;  /* 0x00008011020079a6 */ /* 0x000fe4000c10f398 */
[C---:B------:R-:W-:Y:S01]  /*4e80*/  IMAD.IADD R4, R173.reuse, 0x1, R5 ;  /* 0x00000001ad047824 */ /* 0x040fe200078e0205 */
[-C--:B------:R-:W-:Y:S01]  /*4e90*/  LEA.HI.X.SX32 R165, R0, R223.reuse, 0x2, P0 ;  /* 0x000000df00a57211 */ /* 0x080fe200000f16ff */
[----:B------:R2:W-:Y:S02]  /*4ea0*/  REDG.E.ADD.F32.FTZ.RN.STRONG.GPU desc[UR24][R6.64], R18 ;  /* 0x00000012060079a6 */ /* 0x0005e4000c10f398 */
[----:B------:R-:W-:Y:S01]  /*4eb0*/  IMAD.IADD R0, R173, 0x1, R4 ;  /* 0x00000001ad007824 */ /* 0x000fe200078e0204 */
[CC--:B------:R-:W-:Y:S01]  /*4ec0*/  LEA R10, P0, R4.reuse, R222.reuse, 0x2 ;  /* 0x000000de040a7211 */ /* 0x0c0fe200078010ff */
[----:B------:R-:W-:Y:S04]  /*4ed0*/  REDG.E.ADD.F32.FTZ.RN.STRONG.GPU desc[UR24][R164.64], R19 ;  /* 0x00000013a40079a6 */ /* 0x000fe8000c10f398 */
[----:B------:R-:W-:Y:S04]  /*4ee0*/  LDSM.16.MT88.4 R16, [R176] ;  /* 0x00000000b010783b */ /* 0x000fe80000004200 */
[----:B------:R-:W-:Y:S01]  /*4ef0*/  LDSM.16.MT88.4 R164, [R210+0x1e800] ;  /* 0x01e80000d2a4783b */ /* 0x000fe20000004200 */
[CC--:B-1----:R-:W-:Y:S02]  /*4f00*/  LEA R8, P1, R5.reuse, R222.reuse, 0x2 ;  /* 0x000000de05087211 */ /* 0x0c2fe400078210ff */
[-C--:B------:R-:W-:Y:S02]  /*4f10*/  LEA.HI.X.SX32 R11, R4, R223.reuse, 0x2, P0 ;  /* 0x000000df040b7211 */ /* 0x080fe400000f16ff */
[-C--:B------:R-:W-:Y:S01]  /*4f20*/  LEA.HI.X.SX32 R9, R5, R223.reuse, 0x2, P1 ;  /* 0x000000df05097211 */ /* 0x080fe200008f16ff */
[----:B------:R-:W-:Y:S04]  /*4f30*/  IMAD.IADD R5, R173, 0x1, R0 ;  /* 0x00000001ad057824 */ /* 0x000fe800078e0200 */
[----:B------:R1:W-:Y:S01]  /*4f40*/  REDG.E.ADD.F32.FTZ.RN.STRONG.GPU desc[UR24][R8.64], R12 ;  /* 0x0000000c080079a6 */ /* 0x0003e2000c10f398 */
[CC--:B--2---:R-:W-:Y:S03]  /*4f50*/  LEA R6, P0, R0.reuse, R222.reuse, 0x2 ;  /* 0x000000de00067211 */ /* 0x0c4fe600078010ff */
[----:B------:R-:W-:Y:S01]  /*4f60*/  REDG.E.ADD.F32.FTZ.RN.STRONG.GPU desc[UR24][R10.64], R13 ;  /* 0x0000000d0a0079a6 */ /* 0x000fe2000c10f398 */
[-C--:B------:R-:W-:Y:S02]  /*4f70*/  LEA.HI.X.SX32 R7, R0, R223.reuse, 0x2, P0 ;  /* 0x000000df00077211 */ /* 0x080fe400000f16ff */
[CC--:B------:R-:W-:Y:S03]  /*4f80*/  LEA R4, P0, R5.reuse, R222.reuse, 0x2 ;  /* 0x000000de05047211 */ /* 0x0c0fe600078010ff */
[----:B------:R2:W-:Y:S01]  /*4f90*/  REDG.E.ADD.F32.FTZ.RN.STRONG.GPU desc[UR24][R6.64], R14 ;  /* 0x0000000e060079a6 */ /* 0x0005e2000c10f398 */
[-C--:B------:R-:W-:Y:S05]  /*4fa0*/  LEA.HI.X.SX32 R5, R5, R223.reuse, 0x2, P0 ;  /* 0x000000df05057211 */ /* 0x080fea00000f16ff */
[----:B------:R3:W-:Y:S04]  /*4fb0*/  REDG.E.ADD.F32.FTZ.RN.STRONG.GPU desc[UR24][R4.64], R15 ;  /* 0x0000000f040079a6 */ /* 0x0007e8000c10f398 */
[----:B------:R-:W-:Y:S04]  /*4fc0*/  REDG.E.ADD.F32.FTZ.RN.STRONG.GPU desc[UR24][R222.64+0x100], R20 ;  /* 0x00010014de0079a6 */ /* 0x000fe8000c10f398 */
[----:B------:R-:W-:Y:S01]  /*4fd0*/  REDG.E.ADD.F32.FTZ.RN.STRONG.GPU desc[UR24][R2.64+0x100], R21 ;  /* 0x00010015020079a6 */ /* 0x000fe2000c10f398 */
[----:B-1----:R-:W-:Y:S04]  /*4fe0*/  VIADD R8, R172, 0x40 ;  /* 0x00000040ac087836 */ /* 0x002fe80000000000 */
[C---:B------:R-:W-:Y:S01]  /*4ff0*/  IMAD.IADD R0, R173.reuse, 0x1, R8 ;  /* 0x00000001ad007824 */ /* 0x040fe200078e0208 */
[CC--:B--2---:R-:W-:Y:S04]  /*5000*/  LEA R6, P0, R8.reuse, R222.reuse, 0x2 ;  /* 0x000000de08067211 */ /* 0x0c4fe800078010ff */
[-C--:B------:R-:W-:Y:S01]  /*5010*/  LEA.HI.X.SX32 R7, R8, R223.reuse, 0x2, P0 ;  /* 0x000000df08077211 */ /* 0x080fe200000f16ff */
[C---:B---3--:R-:W-:Y:S01]  /*5020*/  IMAD.IADD R5, R173.reuse, 0x1, R0 ;  /* 0x00000001ad057824 */ /* 0x048fe200078e0200 */
[CC--:B------:R-:W-:Y:S03]  /*5030*/  LEA R12, P0, R0.reuse, R222.reuse, 0x2 ;  /* 0x000000de000c7211 */ /* 0x0c0fe600078010ff */
[----:B------:R1:W-:Y:S01]  /*5040*/  REDG.E.ADD.F32.FTZ.RN.STRONG.GPU desc[UR24][R6.64], R22 ;  /* 0x00000016060079a6 */ /* 0x0003e2000c10f398 */
[----:B------:R-:W-:Y:S01]  /*5050*/  IMAD.IADD R4, R173, 0x1, R5 ;  /* 0x00000001ad047824 */ /* 0x000fe200078e0205 */
[-C--:B------:R-:W-:Y:S02]  /*5060*/  LEA.HI.X.SX32 R13, R0, R223.reuse, 0x2, P0 ;  /* 0x000000df000d7211 */ /* 0x080fe400000f16ff */
[-C--:B------:R-:W-:Y:S01]  /*5070*/  LEA R8, P1, R5, R222.reuse, 0x2 ;  /* 0x000000de05087211 */ /* 0x080fe200078210ff */
[----:B------:R-:W-:Y:S01]  /*5080*/  IMAD.IADD R0, R173, 0x1, R4 ;  /* 0x00000001ad007824 */ /* 0x000fe200078e0204 */
[CC--:B------:R-:W-:Y:S01]  /*5090*/  LEA R10, P0, R4.reuse, R222.reuse, 0x2 ;  /* 0x000000de040a7211 */ /* 0x0c0fe200078010ff */
[----:B------:R-:W-:Y:S01]  /*50a0*/  REDG.E.ADD.F32.FTZ.RN.STRONG.GPU desc[UR24][R12.64], R23 ;  /* 0x000000170c0079a6 */ /* 0x000fe2000c10f398 */
[-C--:B------:R-:W-:Y:S01]  /*50b0*/  LEA.HI.X.SX32 R9, R5, R223.reuse, 0x2, P1 ;  /* 0x000000df05097211 */ /* 0x080fe200008f16ff */
[----:B------:R-:W-:Y:S01]  /*50c0*/  IMAD.IADD R5, R173, 0x1, R0 ;  /* 0x00000001ad057824 */ /* 0x000fe200078e0200 */
[-C--:B------:R-:W-:Y:S01]  /*50d0*/  LEA.HI.X.SX32 R11, R4, R223.reuse, 0x2, P0 ;  /* 0x000000df040b7211 */ /* 0x080fe200000f16ff */
[----:B------:R-:W-:Y:S04]  /*50e0*/  LDSM.16.MT88.4 R20, [R211+0x2000] ;  /* 0x00200000d314783b */ /* 0x000fe80000004200 */
[----:B------:R2:W-:Y:S04]  /*50f0*/  REDG.E.ADD.F32.FTZ.RN.STRONG.GPU desc[UR24][R8.64], R24 ;  /* 0x00000018080079a6 */ /* 0x0005e8000c10f398 */
[----:B------:R-:W-:Y:S01]  /*5100*/  REDG.E.ADD.F32.FTZ.RN.STRONG.GPU desc[UR24][R10.64], R25 ;  /* 0x000000190a0079a6 */ /* 0x000fe2000c10f398 */
[CC--:B-1----:R-:W-:Y:S04]  /*5110*/  LEA R6, P0, R0.reuse, R222.reuse, 0x2 ;  /* 0x000000de00067211 */ /* 0x0c2fe800078010ff */
[-C--:B------:R-:W-:Y:S01]  /*5120*/  LEA.HI.X.SX32 R7, R0, R223.reuse, 0x2, P0 ;  /* 0x000000df00077211 */ /* 0x080fe200000f16ff */
[----:B------:R-:W-:Y:S01]  /*5130*/  VIADD R0, R172, 0x60 ;  /* 0x00000060ac007836 */ /* 0x000fe20000000000 */
[CC--:B------:R-:W-:Y:S03]  /*5140*/  LEA R4, P0, R5.reuse, R222.reuse, 0x2 ;  /* 0x000000de05047211 */ /* 0x0c0fe600078010ff */
[----:B------:R1:W-:Y:S01]  /*5150*/  REDG.E.ADD.F32.FTZ.RN.STRONG.GPU desc[UR24][R6.64], R26 ;  /* 0x0000001a060079a6 */ /* 0x0003e2000c10f398 */
[-C--:B------:R-:W-:Y:S05]  /*5160*/  LEA.HI.X.SX32 R5, R5, R223.reuse, 0x2, P0 ;  /* 0x000000df05057211 */ /* 0x080fea00000f16ff */
[----:B------:R3:W-:Y:S01]  /*5170*/  REDG.E.ADD.F32.FTZ.RN.STRONG.GPU desc[UR24][R4.64], R27 ;  /* 0x0000001b040079a6 */ /* 0x0007e2000c10f398 */
[C---:B--2---:R-:W-:Y:S03]  /*5180*/  IMAD.IADD R8, R173.reuse, 0x1, R0 ;  /* 0x00000001ad087824 */ /* 0x044fe600078e0200 */
[----:B------:R-:W-:Y:S04]  /*5190*/  REDG.E.ADD.F32.FTZ.RN.STRONG.GPU desc[UR24][R222.64+0x180], R32 ;  /* 0x00018020de0079a6 */ /* 0x000fe8000c10f398 */
[----:B------:R2:W-:Y:S04]  /*51a0*/  REDG.E.ADD.F32.FTZ.RN.STRONG.GPU desc[UR24][R2.64+0x180], R33 ;  /* 0x00018021020079a6 */ /* 0x0005e8000c10f398 */
[----:B------:R-:W-:Y:S01]  /*51b0*/  LDSM.16.MT88.4 R24, [R176+0x2000] ;  /* 0x00200000b018783b */ /* 0x000fe20000004200 */
[CC--:B-1----:R-:W-:Y:S04]  /*51c0*/  LEA R6, P0, R0.reuse, R222.reuse, 0x2 ;  /* 0x000000de00067211 */ /* 0x0c2fe800078010ff */
        /* <DEDUP_REMOVED lines=11> */
[----:B--2---:R-:W-:Y:S01]  /*5280*/  IMAD.IADD R3, R173, 0x1, R0 ;  /* 0x00000001ad037824 */ /* 0x004fe200078e0200 */
[-C--:B------:R-:W-:Y:S01]  /*5290*/  LEA.HI.X.SX32 R9, R4, R223.reuse, 0x2, P2 ;  /* 0x000000df04097211 */ /* 0x080fe200010f16ff */
[----:B------:R-:W-:Y:S03]  /*52a0*/  LDSM.16.MT88.4 R12, [R210+0x1e000] ;  /* 0x01e00000d20c783b */ /* 0x000fe60000004200 */
[CC--:B------:R-:W-:Y:S01]  /*52b0*/  LEA R2, P0, R3.reuse, R222.reuse, 0x2 ;  /* 0x000000de03027211 */ /* 0x0c0fe200078010ff */
[----:B------:R-:W-:Y:S03]  /*52c0*/  REDG.E.ADD.F32.FTZ.RN.STRONG.GPU desc[UR24][R10.64], R28 ;  /* 0x0000001c0a0079a6 */ /* 0x000fe6000c10f398 */
[-C--:B------:R-:W-:Y:S01]  /*52d0*/  LEA.HI.X.SX32 R3, R3, R223.reuse, 0x2, P0 ;  /* 0x000000df03037211 */ /* 0x080fe200000f16ff */
[----:B------:R-:W-:Y:S01]  /*52e0*/  REDG.E.ADD.F32.FTZ.RN.STRONG.GPU desc[UR24][R8.64], R29 ;  /* 0x0000001d080079a6 */ /* 0x000fe2000c10f398 */
[----:B------:R-:W-:Y:S01]  /*52f0*/  PLOP3.LUT P0, PT, PT, PT, UP0, 0x80, 0x0 ;  /* 0x000000000000781c */ /* 0x000fe20003f0f008 */
[----:B------:R-:W-:Y:S02]  /*5300*/  @UP2 UIADD3 UR12, UP0, UR12, -0x100, URZ ;  /* 0xffffff000c0c2890 */ /* 0x000fe4000ff1e03f */
[----:B------:R-:W-:Y:S02]  /*5310*/  LDSM.16.MT88.4 R8, [R211] ;  /* 0x00000000d308783b */ /* 0x000fe40000004200 */
[----:B------:R-:W-:Y:S01]  /*5320*/  @UP2 UIADD3.X UR11, UR11, -0x1, URZ, UP0, !UPT ;  /* 0xffffffff0b0b2890 */ /* 0x000fe200087fe43f */
[C---:B-1----:R-:W-:Y:S01]  /*5330*/  LEA R6, P1, R0.reuse, R222, 0x2 ;  /* 0x000000de00067211 */ /* 0x042fe200078210ff */
[----:B------:R-:W-:Y:S03]  /*5340*/  LDSM.16.MT88.4 R32, [R210+0x1c800] ;  /* 0x01c80000d220783b */ /* 0x000fe60000004200 */
[----:B------:R-:W-:Y:S01]  /*5350*/  LEA.HI.X.SX32 R7, R0, R223, 0x2, P1 ;  /* 0x000000df00077211 */ /* 0x000fe200008f16ff */
[----:B------:R-:W-:Y:S01]  /*5360*/  LDSM.16.MT88.4 R172, [R211+0x3800] ;  /* 0x00380000d3ac783b */ /* 0x000fe20000004200 */
[----:B------:R-:W-:Y:S01]  /*5370*/  ISETP.LT.AND P1, PT, RZ, UR38, PT ;  /* 0x00000026ff007c0c */ /* 0x000fe2000bf21270 */
[C---:B------:R-:W-:Y:S01]  /*5380*/  VIADD R0, R211.reuse, 0xffffc000 ;  /* 0xffffc000d3007836 */ /* 0x040fe20000000000 */
[----:B------:R-:W-:Y:S01]  /*5390*/  UMOV UR38, UR8 ;  /* 0x0000000800267c82 */ /* 0x000fe20008000000 */
[----:B------:R-:W-:Y:S01]  /*53a0*/  REDG.E.ADD.F32.FTZ.RN.STRONG.GPU desc[UR24][R6.64], R30 ;  /* 0x0000001e060079a6 */ /* 0x000fe2000c10f398 */
[----:B------:R-:W-:Y:S03]  /*53b0*/  @P0 VIADD R0, R211, 0x4000 ;  /* 0x00004000d3000836 */ /* 0x000fe60000000000 */
[----:B------:R-:W1:Y:S04]  /*53c0*/  LDSM.16.MT88.4 R4, [R210+0x1c000] ;  /* 0x01c00000d204783b */ /* 0x000e680000004200 */
[----:B------:R-:W-:Y:S04]  /*53d0*/  REDG.E.ADD.F32.FTZ.RN.STRONG.GPU desc[UR24][R2.64], R31 ;  /* 0x0000001f020079a6 */ /* 0x000fe8000c10f398 */
        /* <DEDUP_REMOVED lines=82> */
.L_x_463:
[----:B------:R-:W2:Y:S01]  /*5900*/  LDL R164, [R1] ;  /* 0x0000000001a47983 */ /* 0x000ea20000100800 */
[----:B------:R-:W-:Y:S01]  /*5910*/  ULDC UR6, c[0x0][0x390] ;  /* 0x0000e40000067ab9 */ /* 0x000fe20000000800 */
[----:B------:R-:W-:Y:S01]  /*5920*/  F2FP.F16.F32.PACK_AB R36, R37, R36 ;  /* 0x000000242524723e */ /* 0x000fe200000000ff */
[----:B------:R-:W-:Y:S01]  /*5930*/  FMUL.FTZ R100, R100, UR6 ;  /* 0x0000000664647c20 */ /* 0x000fe20008410000 */
[----:B------:R-:W-:Y:S01]  /*5940*/  FMUL.FTZ R0, R101, UR6 ;  /* 0x0000000665007c20 */ /* 0x000fe20008410000 */
[----:B------:R-:W-:Y:S01]  /*5950*/  FMUL.FTZ R102, R102, UR6 ;  /* 0x0000000666667c20 */ /* 0x000fe20008410000 */
[----:B------:R-:W-:Y:S01]  /*5960*/  FMUL.FTZ R3, R103, UR6 ;  /* 0x0000000667037c20 */ /* 0x000fe20008410000 */
[----:B------:R-:W1:Y:S01]  /*5970*/  S2R R35, SR_TID.X ;  /* 0x0000000000237919 */ /* 0x000e620000002100 */
        /* <DEDUP_REMOVED lines=41> */
[----:B------:R3:W-:Y:S01]  /*5c10*/  STS [R244], R0 ;  /* 0x00000000f4007388 */ /* 0x0007e20000000800 */
[----:B------:R-:W-:Y:S01]  /*5c20*/  FMUL.FTZ R134, R134, UR6 ;  /* 0x0000000686867c20 */ /* 0x000fe20008410000 */
[----:B------:R-:W-:Y:S01]  /*5c30*/  FMUL.FTZ R24, R135, UR6 ;  /* 0x0000000687187c20 */ /* 0x000fe20008410000 */
[----:B------:R-:W-:Y:S01]  /*5c40*/  F2FP.F16.F32.PACK_AB R29, R29, R128 ;  /* 0x000000801d1d723e */ /* 0x000fe200000000ff */
[----:B------:R4:W-:Y:S01]  /*5c50*/  STS [R244+0x400], R3 ;  /* 0x00040003f4007388 */ /* 0x0009e20000000800 */
        /* <DEDUP_REMOVED lines=39> */
[----:B------:R-:W-:Y:S01]  /*5ed0*/  ULDC.64 UR10, c[0x0][0x450] ;  /* 0x00011400000a7ab9 */ /* 0x000fe20000000a00 */
[----:B------:R-:W-:Y:S01]  /*5ee0*/  F2FP.F16.F32.PACK_AB R22, R22, R138 ;  /* 0x0000008a1616723e */ /* 0x000fe200000000ff */
[----:B------:R-:W-:Y:S01]  /*5ef0*/  UIMAD UR6, UR4, UR10, URZ ;  /* 0x0000000a040672a4 */ /* 0x000fe2000f8e023f */
[----:B------:R-:W-:Y:S01]  /*5f00*/  F2FP.F16.F32.PACK_AB R19, R19, R140 ;  /* 0x0000008c1313723e */ /* 0x000fe200000000ff */
[----:B------:R-:W-:Y:S01]  /*5f10*/  ULDC.64 UR8, c[0x0][0x3f0] ;  /* 0x0000fc0000087ab9 */ /* 0x000fe20000000a00 */
[----:B------:R-:W-:Y:S01]  /*5f20*/  F2FP.F16.F32.PACK_AB R18, R18, R142 ;  /* 0x0000008e1212723e */ /* 0x000fe200000000ff */
[----:B------:R-:W-:Y:S01]  /*5f30*/  UIMAD UR6, UR32, UR11, UR6 ;  /* 0x0000000b200672a4 */ /* 0x000fe2000f8e0206 */
        /* <DEDUP_REMOVED lines=21> */
[----:B-1----:R-:W-:Y:S02]  /*6090*/  SHF.R.S32.HI R34, RZ, 0x1f, R35 ;  /* 0x0000001fff227819 */ /* 0x002fe40000011423 */
[----:B------:R-:W-:Y:S02]  /*60a0*/  F2FP.F16.F32.PACK_AB R60, R61, R60 ;  /* 0x0000003c3d3c723e */ /* 0x000fe400000000ff */
[----:B------:R-:W-:Y:S02]  /*60b0*/  F2FP.F16.F32.PACK_AB R62, R63, R62 ;  /* 0x0000003e3f3e723e */ /* 0x000fe400000000ff */
[----:B------:R-:W-:-:S02]  /*60c0*/  F2FP.F16.F32.PACK_AB R68, R69, R68 ;  /* 0x000000444544723e */ /* 0x000fc400000000ff */
[----:B------:R-:W-:Y:S02]  /*60d0*/  F2FP.F16.F32.PACK_AB R70, R71, R70 ;  /* 0x000000464746723e */ /* 0x000fe400000000ff */
[----:B------:R-:W-:Y:S02]  /*60e0*/  F2FP.F16.F32.PACK_AB R80, R81, R80 ;  /* 0x000000505150723e */ /* 0x000fe400000000ff */
[----:B------:R-:W-:Y:S02]  /*60f0*/  F2FP.F16.F32.PACK_AB R82, R83, R82 ;  /* 0x000000525352723e */ /* 0x000fe400000000ff */
[----:B------:R-:W-:Y:S02]  /*6100*/  LEA.HI R34, R34, R35, RZ, 0x3 ;  /* 0x0000002322227211 */ /* 0x000fe400078f18ff */
        /* <DEDUP_REMOVED lines=8> */
[----:B------:R-:W-:Y:S02]  /*6190*/  LOP3.LUT R2, R34, 0xfffffff8, RZ, 0xc0, !PT ;  /* 0xfffffff822027812 */ /* 0x000fe400078ec0ff */
[----:B------:R-:W-:Y:S02]  /*61a0*/  F2FP.F16.F32.PACK_AB R88, R89, R88 ;  /* 0x000000585958723e */ /* 0x000fe400000000ff */
[----:B------:R-:W-:Y:S01]  /*61b0*/  F2FP.F16.F32.PACK_AB R90, R91, R90 ;  /* 0x0000005a5b5a723e */ /* 0x000fe200000000ff */
[----:B------:R-:W-:Y:S01]  /*61c0*/  IMAD.IADD R2, R35, 0x1, -R2 ;  /* 0x0000000123027824 */ /* 0x000fe200078e0a02 */
[----:B------:R-:W-:Y:S02]  /*61d0*/  F2FP.F16.F32.PACK_AB R92, R93, R92 ;  /* 0x0000005c5d5c723e */ /* 0x000fe400000000ff */
[----:B------:R-:W-:Y:S01]  /*61e0*/  F2FP.F16.F32.PACK_AB R94, R95, R94 ;  /* 0x0000005e5f5e723e */ /* 0x000fe200000000ff */
[----:B------:R-:W-:Y:S01]  /*61f0*/  IMAD.SHL.U32 R2, R2, 0x8, RZ ;  /* 0x0000000802027824 */ /* 0x000fe200078e00ff */
[----:B---3--:R-:W-:-:S04]  /*6200*/  MOV R0, UR10 ;  /* 0x0000000a00007c02 */ /* 0x008fc80008000f00 */
[--C-:B----4-:R-:W-:Y:S01]  /*6210*/  SHF.R.S32.HI R3, RZ, 0x1f, R2.reuse ;  /* 0x0000001fff037819 */ /* 0x110fe20000011402 */
[----:B--2---:R1:W-:Y:S04]  /*6220*/  STS [R164], R4 ;  /* 0x00000004a4007388 */ /* 0x0043e80000000800 */
[----:B------:R-:W-:Y:S04]  /*6230*/  STS [R244+0x2000], R9 ;  /* 0x00200009f4007388 */ /* 0x000fe80000000800 */
[----:B------:R2:W-:Y:S04]  /*6240*/  STS [R244+0x2400], R8 ;  /* 0x00240008f4007388 */ /* 0x0005e80000000800 */
[----:B------:R-:W-:Y:S04]  /*6250*/  STS [R249+0x2000], R7 ;  /* 0x00200007f9007388 */ /* 0x000fe80000000800 */
[----:B------:R3:W-:Y:S04]  /*6260*/  STS [R249+0x2400], R6 ;  /* 0x00240006f9007388 */ /* 0x0007e80000000800 */
[----:B------:R-:W-:Y:S04]  /*6270*/  STS [R246], R33 ;  /* 0x00000021f6007388 */ /* 0x000fe80000000800 */
[----:B------:R-:W-:Y:S01]  /*6280*/  STS [R246+0x400], R32 ;  /* 0x00040020f6007388 */ /* 0x000fe20000000800 */
[----:B-1----:R-:W-:-:S03]  /*6290*/  IMAD.WIDE.U32 R4, R0, UR32, R2 ;  /* 0x0000002000047c25 */ /* 0x002fc6000f8e0002 */
[----:B------:R-:W-:Y:S01]  /*62a0*/  STS [R250], R29 ;  /* 0x0000001dfa007388 */ /* 0x000fe20000000800 */
[----:B------:R-:W-:Y:S01]  /*62b0*/  VIADD R5, R5, UR6 ;  /* 0x0000000605057c36 */ /* 0x000fe20008000000 */
[----:B------:R-:W-:Y:S02]  /*62c0*/  ULDC.64 UR6, c[0x0][0x458] ;  /* 0x0001160000067ab9 */ /* 0x000fe40000000a00 */
[----:B------:R-:W-:Y:S01]  /*62d0*/  STS [R252], R28 ;  /* 0x0000001cfc007388 */ /* 0x000fe20000000800 */
[----:B--2---:R-:W1:Y:S01]  /*62e0*/  LDC.64 R8, c[0x0][0x468] ;  /* 0x00011a00ff087b82 */ /* 0x004e620000000a00 */
[----:B------:R-:W-:Y:S02]  /*62f0*/  UIMAD UR4, UR4, UR6, URZ ;  /* 0x00000006040472a4 */ /* 0x000fe4000f8e023f */
[----:B------:R-:W-:Y:S04]  /*6300*/  STS [R246+0x2000], R31 ;  /* 0x0020001ff6007388 */ /* 0x000fe80000000800 */
[----:B------:R-:W-:Y:S01]  /*6310*/  STS [R246+0x2400], R30 ;  /* 0x0024001ef6007388 */ /* 0x000fe20000000800 */
[----:B---3--:R-:W2:Y:S03]  /*6320*/  LDC.64 R6, c[0x0][0x438] ;  /* 0x00010e00ff067b82 */ /* 0x008ea60000000a00 */
[----:B------:R-:W-:Y:S04]  /*6330*/  STS [R250+0x2000], R27 ;  /* 0x0020001bfa007388 */ /* 0x000fe80000000800 */
[----:B------:R-:W-:Y:S04]  /*6340*/  STS [R252+0x2000], R26 ;  /* 0x0020001afc007388 */ /* 0x000fe80000000800 */
[----:B------:R-:W-:Y:S04]  /*6350*/  STS [R244+0x4000], R25 ;  /* 0x00400019f4007388 */ /* 0x000fe80000000800 */
[----:B------:R-:W-:Y:S04]  /*6360*/  STS [R244+0x4400], R24 ;  /* 0x00440018f4007388 */ /* 0x000fe80000000800 */
[----:B------:R-:W-:Y:S04]  /*6370*/  STS [R249+0x4000], R21 ;  /* 0x00400015f9007388 */ /* 0x000fe80000000800 */
[----:B------:R-:W-:Y:S01]  /*6380*/  STS [R249+0x4400], R20 ;  /* 0x00440014f9007388 */ /* 0x000fe20000000800 */
[----:B--2---:R-:W-:-:S02]  /*6390*/  IMAD R0, R6, UR26, RZ ;  /* 0x0000001a06007c24 */ /* 0x004fc4000f8e02ff */
[----:B------:R-:W-:Y:S01]  /*63a0*/  IMAD.WIDE.U32 R4, R6, UR18, R4 ;  /* 0x0000001206047c25 */ /* 0x000fe2000f8e0004 */
[----:B------:R-:W-:Y:S03]  /*63b0*/  STS [R244+0x6000], R23 ;  /* 0x00600017f4007388 */ /* 0x000fe60000000800 */
[----:B------:R-:W-:Y:S01]  /*63c0*/  IMAD R7, R7, UR18, R0 ;  /* 0x0000001207077c24 */ /* 0x000fe2000f8e0200 */
[----:B------:R-:W-:Y:S01]  /*63d0*/  STS [R244+0x6400], R22 ;  /* 0x00640016f4007388 */ /* 0x000fe20000000800 */
[----:B------:R-:W-:Y:S01]  /*63e0*/  LEA R0, R243, UR5, 0x1 ;  /* 0x00000005f3007c11 */ /* 0x000fe2000f8e08ff */
[----:B-1----:R-:W-:Y:S02]  /*63f0*/  IMAD R6, R8, UR27, RZ ;  /* 0x0000001b08067c24 */ /* 0x002fe4000f8e02ff */
[----:B------:R-:W-:Y:S01]  /*6400*/  STS [R249+0x6000], R19 ;  /* 0x00600013f9007388 */ /* 0x000fe20000000800 */
[----:B------:R-:W-:Y:S01]  /*6410*/  IADD3 R5, R5, R7, RZ ;  /* 0x0000000705057210 */ /* 0x000fe20007ffe0ff */
[----:B------:R-:W-:-:S02]  /*6420*/  IMAD R6, R9, UR19, R6 ;  /* 0x0000001309067c24 */ /* 0x000fc4000f8e0206 */
[----:B------:R-:W-:Y:S01]  /*6430*/  STS [R249+0x6400], R18 ;  /* 0x00640012f9007388 */ /* 0x000fe20000000800 */
[----:B------:R-:W-:-:S03]  /*6440*/  IMAD.WIDE.U32 R4, R8, UR19, R4 ;  /* 0x0000001308047c25 */ /* 0x000fc6000f8e0004 */
[----:B------:R-:W-:Y:S01]  /*6450*/  STS [R246+0x4000], R17 ;  /* 0x00400011f6007388 */ /* 0x000fe20000000800 */
[----:B------:R-:W-:Y:S01]  /*6460*/  IMAD.U32 R8, RZ, RZ, UR6 ;  /* 0x00000006ff087e24 */ /* 0x000fe2000f8e00ff */
[----:B------:R-:W-:Y:S02]  /*6470*/  IADD3 R5, R5, R6, RZ ;  /* 0x0000000605057210 */ /* 0x000fe40007ffe0ff */
[----:B------:R-:W-:Y:S01]  /*6480*/  STS [R246+0x4400], R16 ;  /* 0x00440010f6007388 */ /* 0x000fe20000000800 */
[----:B------:R-:W-:Y:S01]  /*6490*/  IMAD.WIDE.U32 R8, R8, UR32, R2 ;  /* 0x0000002008087c25 */ /* 0x000fe2000f8e0002 */
[----:B------:R-:W-:Y:S02]  /*64a0*/  UIMAD UR32, UR32, UR7, UR4 ;  /* 0x00000007202072a4 */ /* 0x000fe4000f8e0204 */
[----:B------:R-:W-:Y:S01]  /*64b0*/  STS [R250+0x4000], R13 ;  /* 0x0040000dfa007388 */ /* 0x000fe20000000800 */
[----:B------:R-:W-:-:S03]  /*64c0*/  USHF.L.U32 UR4, UR10, 0x6, URZ ;  /* 0x000000060a047899 */ /* 0x000fc6000800063f */
[----:B------:R1:W-:Y:S04]  /*64d0*/  STS [R250+0x4400], R12 ;  /* 0x0044000cfa007388 */ /* 0x0003e80000000800 */
[----:B------:R-:W-:Y:S04]  /*64e0*/  STS [R246+0x6000], R15 ;  /* 0x0060000ff6007388 */ /* 0x000fe80000000800 */
[----:B------:R2:W-:Y:S04]  /*64f0*/  STS [R246+0x6400], R14 ;  /* 0x0064000ef6007388 */ /* 0x0005e80000000800 */
[----:B------:R-:W-:Y:S04]  /*6500*/  STS [R250+0x6000], R11 ;  /* 0x0060000bfa007388 */ /* 0x000fe80000000800 */
[----:B------:R3:W-:Y:S04]  /*6510*/  STS [R250+0x6400], R10 ;  /* 0x0064000afa007388 */ /* 0x0007e80000000800 */
[----:B------:R-:W-:Y:S04]  /*6520*/  STS [R244+0x8000], R36 ;  /* 0x00800024f4007388 */ /* 0x000fe80000000800 */
[----:B------:R-:W-:Y:S01]  /*6530*/  STS [R244+0x8400], R38 ;  /* 0x00840026f4007388 */ /* 0x000fe20000000800 */
[----:B-1----:R-:W1:Y:S03]  /*6540*/  LDC.64 R12, c[0x0][0x470] ;  /* 0x00011c00ff0c7b82 */ /* 0x002e660000000a00 */
[----:B------:R-:W-:Y:S04]  /*6550*/  STS [R249+0x8000], R48 ;  /* 0x00800030f9007388 */ /* 0x000fe80000000800 */
[----:B------:R-:W-:Y:S01]  /*6560*/  STS [R164+0x8000], R50 ;  /* 0x00800032a4007388 */ /* 0x000fe20000000800 */
[----:B--2---:R-:W2:Y:S03]  /*6570*/  LDC.64 R14, c[0x0][0x440] ;  /* 0x00011000ff0e7b82 */ /* 0x004ea60000000a00 */
[----:B------:R-:W-:Y:S04]  /*6580*/  STS [R244+0xa000], R40 ;  /* 0x00a00028f4007388 */ /* 0x000fe80000000800 */
[----:B------:R-:W-:Y:S01]  /*6590*/  STS [R244+0xa400], R42 ;  /* 0x00a4002af4007388 */ /* 0x000fe20000000800 */
[----:B---3--:R-:W-:-:S03]  /*65a0*/  SHF.R.S32.HI R10, RZ, 0x3, R34 ;  /* 0x00000003ff0a7819 */ /* 0x008fc60000011422 */
[----:B------:R-:W-:Y:S01]  /*65b0*/  STS [R249+0xa000], R44 ;  /* 0x00a0002cf9007388 */ /* 0x000fe20000000800 */
[----:B------:R-:W-:Y:S01]  /*65c0*/  SHF.R.S32.HI R11, RZ, 0x1f, R10 ;  /* 0x0000001fff0b7819 */ /* 0x000fe2000001140a */
[C---:B------:R-:W-:Y:S02]  /*65d0*/  IMAD.WIDE.U32 R6, R10.reuse, UR10, R4 ;  /* 0x0000000a0a067c25 */ /* 0x040fe4000f8e0004 */
[----:B------:R-:W-:Y:S02]  /*65e0*/  STS [R249+0xa400], R46 ;  /* 0x00a4002ef9007388 */ /* 0x000fe40000000800 */
[----:B------:R-:W-:Y:S01]  /*65f0*/  IMAD R2, R11, UR10, RZ ;  /* 0x0000000a0b027c24 */ /* 0x000fe2000f8e02ff */
[----:B------:R-:W-:Y:S01]  /*6600*/  USHF.L.U64.HI UR10, UR10, 0x6, UR11 ;  /* 0x000000060a0a7899 */ /* 0x000fe2000801020b */
[----:B------:R-:W-:Y:S01]  /*6610*/  STS [R246+0x8000], R52 ;  /* 0x00800034f6007388 */ /* 0x000fe20000000800 */
[----:B------:R-:W-:Y:S02]  /*6620*/  VIADD R5, R9, UR32 ;  /* 0x0000002009057c36 */ /* 0x000fe40008000000 */
[----:B------:R-:W-:Y:S01]  /*6630*/  IMAD R2, R10, UR11, R2 ;  /* 0x0000000b0a027c24 */ /* 0x000fe2000f8e0202 */
[----:B------:R-:W-:Y:S01]  /*6640*/  STS [R246+0x8400], R54 ;  /* 0x00840036f6007388 */ /* 0x000fe20000000800 */
[----:B------:R-:W-:Y:S01]  /*6650*/  IMAD.MOV.U32 R4, RZ, RZ, R8 ;  /* 0x000000ffff047224 */ /* 0x000fe200078e0008 */
[----:B------:R-:W-:-:S02]  /*6660*/  USHF.L.U32 UR11, UR6, 0x6, URZ ;  /* 0x00000006060b7899 */ /* 0x000fc4000800063f */
[----:B------:R-:W-:Y:S01]  /*6670*/  STS [R250+0x8000], R64 ;  /* 0x00800040fa007388 */ /* 0x000fe20000000800 */
[----:B------:R-:W-:Y:S01]  /*6680*/  IADD3 R3, R7, R2, RZ ;  /* 0x0000000207037210 */ /* 0x000fe20007ffe0ff */
[----:B--2---:R-:W-:Y:S01]  /*6690*/  IMAD R7, R14, UR26, RZ ;  /* 0x0000001a0e077c24 */ /* 0x004fe2000f8e02ff */
[----:B------:R-:W-:Y:S01]  /*66a0*/  LEA R2, P0, R6, UR8, 0x1 ;  /* 0x0000000806027c11 */ /* 0x000fe2000f8008ff */
[----:B------:R-:W-:Y:S01]  /*66b0*/  STS [R252+0x8000], R66 ;  /* 0x00800042fc007388 */ /* 0x000fe20000000800 */
[----:B------:R-:W-:Y:S02]  /*66c0*/  IMAD.WIDE.U32 R4, R14, UR18, R4 ;  /* 0x000000120e047c25 */ /* 0x000fe4000f8e0004 */
[----:B------:R-:W-:Y:S01]  /*66d0*/  LEA.HI.X R3, R6, UR9, R3, 0x1, P0 ;  /* 0x0000000906037c11 */ /* 0x000fe200080f0c03 */
[----:B------:R-:W-:Y:S01]  /*66e0*/  STS [R246+0xa000], R56 ;  /* 0x00a00038f6007388 */ /* 0x000fe20000000800 */
[----:B------:R-:W-:Y:S01]  /*66f0*/  IMAD R6, R15, UR18, R7 ;  /* 0x000000120f067c24 */ /* 0x000fe2000f8e0207 */
[----:B------:R-:W-:-:S02]  /*6700*/  ULDC.64 UR8, c[0x0][0x3f8] ;  /* 0x0000fe0000087ab9 */ /* 0x000fc40000000a00 */
[----:B------:R-:W-:Y:S02]  /*6710*/  STS [R246+0xa400], R58 ;  /* 0x00a4003af6007388 */ /* 0x000fe40000000800 */
[----:B------:R-:W-:Y:S01]  /*6720*/  IADD3 R5, R5, R6, RZ ;  /* 0x0000000605057210 */ /* 0x000fe20007ffe0ff */
[C---:B-1----:R-:W-:Y:S01]  /*6730*/  IMAD R6, R12.reuse, UR27, RZ ;  /* 0x0000001b0c067c24 */ /* 0x042fe2000f8e02ff */
[----:B------:R-:W-:Y:S03]  /*6740*/  STS [R250+0xa000], R60 ;  /* 0x00a0003cfa007388 */ /* 0x000fe60000000800 */
[----:B------:R-:W-:Y:S01]  /*6750*/  IMAD R13, R13, UR19, R6 ;  /* 0x000000130d0d7c24 */ /* 0x000fe2000f8e0206 */
[----:B------:R-:W-:Y:S01]  /*6760*/  STS [R252+0xa000], R62 ;  /* 0x00a0003efc007388 */ /* 0x000fe20000000800 */
[----:B------:R-:W-:-:S03]  /*6770*/  IMAD.WIDE.U32 R4, R12, UR19, R4 ;  /* 0x000000130c047c25 */ /* 0x000fc6000f8e0004 */
[----:B------:R-:W-:Y:S01]  /*6780*/  STS [R244+0xc000], R68 ;  /* 0x00c00044f4007388 */ /* 0x000fe20000000800 */
[----:B------:R-:W-:Y:S02]  /*6790*/  IMAD.IADD R5, R5, 0x1, R13 ;  /* 0x0000000105057824 */ /* 0x000fe400078e020d */
[----:B------:R-:W-:Y:S01]  /*67a0*/  IMAD R6, R11, UR6, RZ ;  /* 0x000000060b067c24 */ /* 0x000fe2000f8e02ff */
[----:B------:R-:W-:Y:S01]  /*67b0*/  STS [R244+0xc400], R70 ;  /* 0x00c40046f4007388 */ /* 0x000fe20000000800 */
[----:B------:R-:W-:Y:S01]  /*67c0*/  IMAD.WIDE.U32 R4, R10, UR6, R4 ;  /* 0x000000060a047c25 */ /* 0x000fe2000f8e0004 */
[----:B------:R-:W-:Y:S02]  /*67d0*/  USHF.L.U64.HI UR6, UR6, 0x6, UR7 ;  /* 0x0000000606067899 */ /* 0x000fe40008010207 */
        /* <DEDUP_REMOVED lines=15> */
[----:B------:R-:W1:Y:S04]  /*68d0*/  LDS.128 R16, [R0+0xc000] ;  /* 0x00c0000000107984 */ /* 0x000e680000000c00 */
[----:B------:R-:W2:Y:S04]  /*68e0*/  LDS.128 R20, [R0+0x10000] ;  /* 0x0100000000147984 */ /* 0x000ea80000000c00 */
[----:B------:R-:W3:Y:S04]  /*68f0*/  LDS.128 R60, [R0+0xd000] ;  /* 0x00d00000003c7984 */ /* 0x000ee80000000c00 */
[----:B------:R-:W4:Y:S04]  /*6900*/  LDS.128 R64, [R0+0x11000] ;  /* 0x0110000000407984 */ /* 0x000f280000000c00 */
[----:B------:R-:W4:Y:S04]  /*6910*/  LDS.128 R56, [R0+0xe000] ;  /* 0x00e0000000387984 */ /* 0x000f280000000c00 */
[----:B------:R-:W4:Y:S04]  /*6920*/  LDS.128 R48, [R0+0x12000] ;  /* 0x0120000000307984 */ /* 0x000f280000000c00 */
[----:B------:R-:W4:Y:S04]  /*6930*/  LDS.128 R52, [R0+0xf000] ;  /* 0x00f0000000347984 */ /* 0x000f280000000c00 */
[----:B------:R-:W4:Y:S04]  /*6940*/  LDS.128 R44, [R0+0x13000] ;  /* 0x01300000002c7984 */ /* 0x000f280000000c00 */
[----:B------:R-:W4:Y:S04]  /*6950*/  LDS.128 R40, [R0+0x14000] ;  /* 0x0140000000287984 */ /* 0x000f280000000c00 */
[----:B------:R-:W4:Y:S04]  /*6960*/  LDS.128 R32, [R0+0x18000] ;  /* 0x0180000000207984 */ /* 0x000f280000000c00 */
[----:B-1----:R-:W-:Y:S04]  /*6970*/  STG.E.128 desc[UR24][R2.64], R16 ;  /* 0x0000001002007986 */ /* 0x002fe8000c101d18 */
[----:B------:R-:W1:Y:S04]  /*6980*/  LDS.128 R36, [R0+0x15000] ;  /* 0x0150000000247984 */ /* 0x000e680000000c00 */
[----:B------:R-:W1:Y:S04]  /*6990*/  LDS.128 R28, [R0+0x19000] ;  /* 0x01900000001c7984 */ /* 0x000e680000000c00 */
[----:B--2---:R2:W-:Y:S04]  /*69a0*/  STG.E.128 desc[UR24][R2.64+0x80], R20 ;  /* 0x0000801402007986 */ /* 0x0045e8000c101d18 */
[----:B------:R-:W1:Y:S04]  /*69b0*/  LDS.128 R24, [R0+0x16000] ;  /* 0x0160000000187984 */ /* 0x000e680000000c00 */
[----:B------:R-:W1:Y:S04]  /*69c0*/  LDS.128 R16, [R0+0x1a000] ;  /* 0x01a0000000107984 */ /* 0x000e680000000c00 */
[----:B------:R-:W1:Y:S04]  /*69d0*/  LDS.128 R20, [R0+0x17000] ;  /* 0x0170000000147984 */ /* 0x000e680000000c00 */
[----:B------:R3:W1:Y:S01]  /*69e0*/  LDS.128 R12, [R0+0x1b000] ;  /* 0x01b00000000c7984 */ /* 0x0006620000000c00 */
[----:B--2---:R-:W-:-:S04]  /*69f0*/  IADD3 R2, P0, R2, UR4, RZ ;  /* 0x0000000402027c10 */ /* 0x004fc8000ff1e0ff */
[----:B------:R-:W-:Y:S01]  /*6a00*/  IADD3.X R3, R3, UR10, RZ, P0, !PT ;  /* 0x0000000a03037c10 */ /* 0x000fe200087fe4ff */
[----:B---3--:R-:W-:Y:S01]  /*6a10*/  IMAD R0, R10, UR7, R6 ;  /* 0x000000070a007c24 */ /* 0x008fe2000f8e0206 */
[----:B------:R-:W-:-:S03]  /*6a20*/  IADD3 R8, P0, R2, UR4, RZ ;  /* 0x0000000402087c10 */ /* 0x000fc6000ff1e0ff */
[----:B------:R-:W-:Y:S01]  /*6a30*/  STG.E.128 desc[UR24][R2.64], R60 ;  /* 0x0000003c02007986 */ /* 0x000fe2000c101d18 */
[----:B------:R-:W-:Y:S02]  /*6a40*/  IADD3.X R9, R3, UR10, RZ, P0, !PT ;  /* 0x0000000a03097c10 */ /* 0x000fe400087fe4ff */
[----:B------:R-:W-:Y:S01]  /*6a50*/  IADD3 R0, R5, R0, RZ ;  /* 0x0000000005007210 */ /* 0x000fe20007ffe0ff */
[----:B----4-:R2:W-:Y:S01]  /*6a60*/  STG.E.128 desc[UR24][R2.64+0x80], R64 ;  /* 0x0000804002007986 */ /* 0x0105e2000c101d18 */
[----:B------:R-:W-:Y:S02]  /*6a70*/  LEA R6, P0, R4, UR8, 0x1 ;  /* 0x0000000804067c11 */ /* 0x000fe4000f8008ff */
[----:B------:R-:W-:Y:S01]  /*6a80*/  IADD3 R10, P1, R8, UR4, RZ ;  /* 0x00000004080a7c10 */ /* 0x000fe2000ff3e0ff */
[----:B------:R-:W-:Y:S01]  /*6a90*/  STG.E.128 desc[UR24][R8.64], R56 ;  /* 0x0000003808007986 */ /* 0x000fe2000c101d18 */
[----:B------:R-:W-:Y:S02]  /*6aa0*/  LEA.HI.X R7, R4, UR9, R0, 0x1, P0 ;  /* 0x0000000904077c11 */ /* 0x000fe400080f0c00 */
[----:B------:R-:W-:Y:S01]  /*6ab0*/  IADD3 R4, P0, R6, UR11, RZ ;  /* 0x0000000b06047c10 */ /* 0x000fe2000ff1e0ff */
[----:B------:R3:W-:Y:S01]  /*6ac0*/  STG.E.128 desc[UR24][R8.64+0x80], R48 ;  /* 0x0000803008007986 */ /* 0x0007e2000c101d18 */
[----:B------:R-:W-:-:S02]  /*6ad0*/  IADD3.X R11, R9, UR10, RZ, P1, !PT ;  /* 0x0000000a090b7c10 */ /* 0x000fc40008ffe4ff */
[----:B------:R-:W-:-:S03]  /*6ae0*/  IADD3.X R5, R7, UR6, RZ, P0, !PT ;  /* 0x0000000607057c10 */ /* 0x000fc600087fe4ff */
[----:B------:R4:W-:Y:S04]  /*6af0*/  STG.E.128 desc[UR24][R10.64], R52 ;  /* 0x000000340a007986 */ /* 0x0009e8000c101d18 */
[----:B------:R4:W-:Y:S04]  /*6b00*/  STG.E.128 desc[UR24][R10.64+0x80], R44 ;  /* 0x0000802c0a007986 */ /* 0x0009e8000c101d18 */
[----:B------:R4:W-:Y:S04]  /*6b10*/  STG.E.128 desc[UR24][R6.64], R40 ;  /* 0x0000002806007986 */ /* 0x0009e8000c101d18 */
[----:B------:R4:W-:Y:S04]  /*6b20*/  STG.E.128 desc[UR24][R6.64+0x80], R32 ;  /* 0x0000802006007986 */ /* 0x0009e8000c101d18 */
[----:B-1----:R4:W-:Y:S01]  /*6b30*/  STG.E.128 desc[UR24][R4.64], R36 ;  /* 0x0000002404007986 */ /* 0x0029e2000c101d18 */
[----:B--2---:R-:W-:-:S03]  /*6b40*/  IADD3 R2, P0, R4, UR11, RZ ;  /* 0x0000000b04027c10 */ /* 0x004fc6000ff1e0ff */
[----:B------:R4:W-:Y:S01]  /*6b50*/  STG.E.128 desc[UR24][R4.64+0x80], R28 ;  /* 0x0000801c04007986 */ /* 0x0009e2000c101d18 */
[----:B------:R-:W-:Y:S02]  /*6b60*/  IADD3.X R3, R5, UR6, RZ, P0, !PT ;  /* 0x0000000605037c10 */ /* 0x000fe400087fe4ff */
[----:B---3--:R-:W-:-:S03]  /*6b70*/  IADD3 R8, P0, R2, UR11, RZ ;  /* 0x0000000b02087c10 */ /* 0x008fc6000ff1e0ff */
[----:B------:R4:W-:Y:S01]  /*6b80*/  STG.E.128 desc[UR24][R2.64], R24 ;  /* 0x0000001802007986 */ /* 0x0009e2000c101d18 */
[----:B------:R-:W-:-:S03]  /*6b90*/  IADD3.X R9, R3, UR6, RZ, P0, !PT ;  /* 0x0000000603097c10 */ /* 0x000fc600087fe4ff */
[----:B------:R4:W-:Y:S04]  /*6ba0*/  STG.E.128 desc[UR24][R2.64+0x80], R16 ;  /* 0x0000801002007986 */ /* 0x0009e8000c101d18 */
[----:B------:R4:W-:Y:S04]  /*6bb0*/  STG.E.128 desc[UR24][R8.64], R20 ;  /* 0x0000001408007986 */ /* 0x0009e8000c101d18 */
[----:B------:R4:W-:Y:S02]  /*6bc0*/  STG.E.128 desc[UR24][R8.64+0x80], R12 ;  /* 0x0000800c08007986 */ /* 0x0009e4000c101d18 */
.L_x_460:
        /* <DEDUP_REMOVED lines=11> */
.L_x_467:
[----:B------:R-:W-:Y:S05]  /*6c80*/  EXIT ;  /* 0x000000000000794d */ /* 0x000fea0003800000 */
.L_x_469:
        /* <DEDUP_REMOVED lines=15> */
.L_x_2060:


//--------------------- .text._ZN5flash44flash_bwd_dq_dk_dv_loop_seqk_parallel_kernelI23Flash_bwd_kernel_traitsILi128ELi64ELi128ELi8ELi2ELi4ELi2ELb0ELb0EN7cutlass6half_tE19Flash_kernel_traitsILi128ELi64ELi128ELi8ES3_EELb0ELb0ELb0ELb1ELb0ELb0ELb0EEEvNS_16Flash_bwd_paramsE --------------------------
	.section	.text._ZN5flash44flash_bwd_dq_dk_dv_loop_seqk_parallel_kernelI23Flash_bwd_kernel_traitsILi128ELi64ELi128ELi8ELi2ELi4ELi2ELb0ELb0EN7cutlass6half_tE19Flash_kernel_traitsILi128ELi64ELi128ELi8ES3_EELb0ELb0ELb0ELb1ELb0ELb0ELb0EEEvNS_16Flash_bwd_paramsE,"ax",@progbits
	.align	128
        .global         _ZN5flash44flash_bwd_dq_dk_dv_loop_seqk_parallel_kernelI23Flash_bwd_kernel_traitsILi128ELi64ELi128ELi8ELi2ELi4ELi2ELb0ELb0EN7cutlass6half_tE19Flash_kernel_traitsILi128ELi64ELi128ELi8ES3_EELb0ELb0ELb0ELb1ELb0ELb0ELb0EEEvNS_16Flash_bwd_paramsE
        .type           _ZN5flash44flash_bwd_dq_dk_dv_loop_seqk_parallel_kernelI23Flash_bwd_kernel_traitsILi128ELi64ELi128ELi8ELi2ELi4ELi2ELb0ELb0EN7cutlass6half_tE19Flash_kernel_traitsILi128ELi64ELi128ELi8ES3_EELb0ELb0ELb0ELb1ELb0ELb0ELb0EEEvNS_16Flash_bwd_paramsE,@function
        .size           _ZN5flash44flash_bwd_dq_dk_dv_loop_seqk_parallel_kernelI23Flash_bwd_kernel_traitsILi128ELi64ELi128ELi8ELi2ELi4ELi2ELb0ELb0EN7cutlass6half_tE19Flash_kernel_traitsILi128ELi64ELi128ELi8ES3_EELb0ELb0ELb0ELb1ELb0ELb0ELb0EEEvNS_16Flash_bwd_paramsE,(.L_x_2061 - _ZN5flash44flash_bwd_dq_dk_dv_loop_seqk_parallel_kernelI23Flash_bwd_kernel_traitsILi128ELi64ELi128ELi8ELi2ELi4ELi2ELb0ELb0EN7cutlass6half_tE19Flash_kernel_traitsILi128ELi64ELi128ELi8ES3_EELb0ELb0ELb0ELb1ELb0ELb0ELb0EEEvNS_16Flash_bwd_paramsE)
        .other          _ZN5flash44flash_bwd_dq_dk_dv_loop_seqk_parallel_kernelI23Flash_bwd_kernel_traitsILi128ELi64ELi128ELi8ELi2ELi4ELi2ELb0ELb0EN7cutlass6half_tE19Flash_kernel_traitsILi128ELi64ELi128ELi8ES3_EELb0ELb0ELb0ELb1ELb0ELb0ELb0EEEvNS_16Flash_bwd_paramsE,@"STO_CUDA_ENTRY STV_DEFAULT"
_ZN5flash44flash_bwd_dq_dk_dv_loop_seqk_parallel_kernelI23Flash_bwd_kernel_traitsILi128ELi64ELi128ELi8ELi2ELi4ELi2ELb0ELb0EN7cutlass6half_tE19Flash_kernel_traitsILi128ELi64ELi128ELi8ES3_EELb0ELb0ELb0ELb1ELb0ELb0ELb0EEEvNS_16Flash_bwd_paramsE:
.text._ZN5flash44flash_bwd_dq_dk_dv_loop_seqk_parallel_kernelI23Flash_bwd_kernel_traitsILi128ELi64ELi128ELi8ELi2ELi4ELi2ELb0ELb0EN7cutlass6half_tE19Flash_kernel_traitsILi128ELi64ELi128ELi8ES3_EELb0ELb0ELb0ELb1ELb0ELb0ELb0EEEvNS_16Flash_bwd_paramsE:
        /* <DEDUP_REMOVED lines=91> */
[----:B------:R-:W-:Y:S01]  /*05b0*/  IMAD R7, R0, 0x1000, R2 ;  /* 0x0000100000077824 */ /* 0x000fe200078e0202 */
        /* <DEDUP_REMOVED lines=71> */
.L_x_540:
        /* <DEDUP_REMOVED lines=67> */
.L_x_470:
        /* <DEDUP_REMOVED lines=22> */
[----:B------:R-:W-:Y:S01]  /*0fc0*/  USHF.L.U64.HI UR17, UR45, 0x7, UR57 ;  /* 0x000000072d117899 */ /* 0x000fe20008010239 */
[----:B------:R-:W-:Y:S01]  /*0fd0*/  ULDC.64 UR22, c[0x0][0x240] ;  /* 0x0000900000167ab9 */ /* 0x000fe20000000a00 */
[----:B-1----:R-:W-:Y:S01]  /*0fe0*/  IABS R5, R6 ;  /* 0x0000000600057213 */ /* 0x002fe20000000000 */
[----:B------:R-:W-:Y:S01]  /*0ff0*/  UIMAD.WIDE.U32 UR24, UR5, UR22, URZ ;  /* 0x00000016051872a5 */ /* 0x000fe2000f8e003f */
[----:B------:R-:W-:Y:S01]  /*1000*/  ISETP.NE.AND P3, PT, R6, RZ, PT ;  /* 0x000000ff0600720c */ /* 0x000fe20003f65270 */
[----:B------:R-:W-:Y:S01]  /*1010*/  USEL UR35, UR17, URZ, UP2 ;  /* 0x0000003f11237287 */ /* 0x000fe20009000000 */
[----:B------:R-:W1:Y:S01]  /*1020*/  I2F.RP R2, R5 ;  /* 0x0000000500027306 */ /* 0x000e620000209400 */
[----:B------:R-:W-:-:S02]  /*1030*/  USEL UR54, UR14, UR24, !UP1 ;  /* 0x000000180e367287 */ /* 0x000fc4000c800000 */
[----:B------:R-:W-:Y:S02]  /*1040*/  UIADD3 UR46, UR15, UR21, URZ ;  /* 0x000000150f2e7290 */ /* 0x000fe4000fffe03f */
[----:B--2---:R-:W-:Y:S01]  /*1050*/  UIMAD.WIDE.U32 UR32, UR9, UR12, URZ ;  /* 0x0000000c092072a5 */ /* 0x004fe2000f8e003f */
[----:B------:R-:W-:Y:S01]  /*1060*/  ULDC UR39, c[0x0][0x2c4] ;  /* 0x0000b10000277ab9 */ /* 0x000fe20000000800 */
[----:B------:R-:W-:Y:S02]  /*1070*/  UISETP.NE.AND UP0, UPT, UR30, -0x1, UPT ;  /* 0xffffffff1e00788c */ /* 0x000fe4000bf05270 */
[----:B------:R-:W-:Y:S02]  /*1080*/  UIMAD UR49, UR9, UR13, UR33 ;  /* 0x0000000d093172a4 */ /* 0x000fe4000f8e0221 */
[----:B------:R-:W-:Y:S01]  /*1090*/  @!UP1 UIMAD UR9, UR57, UR10, URZ ;  /* 0x0000000a390992a4 */ /* 0x000fe2000f8e023f */
[----:B------:R-:W-:Y:S01]  /*10a0*/  @UP1 ULDC.64 UR12, c[0x0][0x420] ;  /* 0x00010800000c1ab9 */ /* 0x000fe20000000a00 */
[----:B-1----:R-:W1:Y:S02]  /*10b0*/  MUFU.RCP R2, R2 ;  /* 0x0000000200027308 */ /* 0x002e640000001000 */
[----:B------:R-:W-:-:S02]  /*10c0*/  @!UP1 UIMAD UR31, UR45, UR11, UR9 ;  /* 0x0000000b2d1f92a4 */ /* 0x000fc4000f8e0209 */
[----:B------:R-:W-:Y:S02]  /*10d0*/  UIADD3 UR9, UR36, 0x3f, URZ ;  /* 0x0000003f24097890 */ /* 0x000fe4000fffe03f */
[----:B------:R-:W-:Y:S02]  /*10e0*/  @UP1 UIMAD.WIDE.U32 UR42, UR5, UR12, URZ ;  /* 0x0000000c052a12a5 */ /* 0x000fe4000f8e003f */
[----:B------:R-:W-:Y:S02]  /*10f0*/  USHF.R.S32.HI UR20, URZ, 0x1f, UR9 ;  /* 0x0000001f3f147899 */ /* 0x000fe40008011409 */
[----:B------:R-:W-:Y:S02]  /*1100*/  @UP1 UIMAD UR48, UR5, UR13, UR43 ;  /* 0x0000000d053012a4 */ /* 0x000fe4000f8e022b */
[----:B------:R-:W-:Y:S02]  /*1110*/  ULEA.HI UR37, UR20, UR9, URZ, 0x6 ;  /* 0x0000000914257291 */ /* 0x000fe4000f8f303f */
[----:B------:R-:W-:-:S02]  /*1120*/  UIMAD UR9, UR38, UR45, URZ ;  /* 0x0000002d260972a4 */ /* 0x000fc4000f8e023f */
[----:B------:R-:W-:Y:S01]  /*1130*/  USEL UR33, UR18, URZ, UP2 ;  /* 0x0000003f12217287 */ /* 0x000fe20009000000 */
[----:B-1----:R-:W-:Y:S02]  /*1140*/  VIADD R2, R2, 0xffffffe ;  /* 0x0ffffffe02027836 */ /* 0x002fe40000000000 */
[----:B------:R-:W-:Y:S01]  /*1150*/  ULDC.U8 UR18, c[0x0][0x3d8] ;  /* 0x0000f60000127ab9 */ /* 0x000fe20000000000 */
[----:B------:R-:W-:Y:S01]  /*1160*/  UIMAD.WIDE UR10, UR61, UR60, URZ ;  /* 0x0000003c3d0a72a5 */ /* 0x000fe2000f8e023f */
[----:B------:R-:W1:Y:S01]  /*1170*/  F2I.FTZ.U32.TRUNC.NTZ R3, R2 ;  /* 0x0000000200037305 */ /* 0x000e62000021f000 */
[----:B------:R-:W-:Y:S02]  /*1180*/  UIMAD.WIDE.U32 UR12, UR45, UR58, URZ ;  /* 0x0000003a2d0c72a5 */ /* 0x000fe4000f8e003f */
[----:B------:R-:W-:Y:S02]  /*1190*/  UIMAD UR9, UR57, UR58, UR9 ;  /* 0x0000003a390972a4 */ /* 0x000fe4000f8e0209 */
[----:B------:R-:W-:-:S02]  /*11a0*/  UISETP.NE.AND UP3, UPT, UR18, URZ, UPT ;  /* 0x0000003f1200728c */ /* 0x000fc4000bf65270 */
[----:B------:R-:W-:Y:S02]  /*11b0*/  UIMAD UR17, UR11, UR12, URZ ;  /* 0x0000000c0b1172a4 */ /* 0x000fe4000f8e023f */
[----:B------:R-:W-:Y:S02]  /*11c0*/  UIADD3 UR9, UR13, UR9, URZ ;  /* 0x000000090d097290 */ /* 0x000fe4000fffe03f */
[----:B------:R-:W-:Y:S02]  /*11d0*/  UIMAD.WIDE.U32 UR14, UR10, UR12, URZ ;  /* 0x0000000c0a0e72a5 */ /* 0x000fe4000f8e003f */
[----:B------:R-:W-:Y:S01]  /*11e0*/  UIMAD UR9, UR10, UR9, UR17 ;  /* 0x000000090a0972a4 */ /* 0x000fe2000f8e0211 */
[----:B-1----:R-:W-:Y:S01]  /*11f0*/  IMAD.MOV R0, RZ, RZ, -R3 ;  /* 0x000000ffff007224 */ /* 0x002fe200078e0a03 */
[----:B------:R-:W-:Y:S01]  /*1200*/  UIMAD.WIDE.U32 UR12, UR10, UR5, URZ ;  /* 0x000000050a0c72a5 */ /* 0x000fe2000f8e003f */
[----:B------:R-:W-:Y:S01]  /*1210*/  IMAD.MOV.U32 R2, RZ, RZ, RZ ;  /* 0x000000ffff027224 */ /* 0x000fe200078e00ff */
[----:B------:R-:W-:Y:S01]  /*1220*/  UIMAD UR17, UR11, UR5, URZ ;  /* 0x000000050b1172a4 */ /* 0x000fe2000f8e023f */
[----:B------:R-:W-:Y:S01]  /*1230*/  IMAD R0, R0, R5, RZ ;  /* 0x0000000500007224 */ /* 0x000fe200078e02ff */
[----:B------:R-:W-:-:S02]  /*1240*/  UIADD3 UR47, UR15, UR9, URZ ;  /* 0x000000090f2f7290 */ /* 0x000fc4000fffe03f */
[----:B------:R-:W-:Y:S01]  /*1250*/  USEL UR55, UR14, UR12, !UP1 ;  /* 0x0000000c0e377287 */ /* 0x000fe2000c800000 */
[----:B------:R-:W-:Y:S01]  /*1260*/  IMAD.HI.U32 R0, R3, R0, R2 ;  /* 0x0000000003007227 */ /* 0x000fe200078e0002 */
[----:B------:R-:W-:Y:S01]  /*1270*/  MOV R2, R4 ;  /* 0x0000000400027202 */ /* 0x000fe20000000f00 */
[----:B------:R-:W-:Y:S02]  /*1280*/  @UP3 UIMAD UR9, UR45, UR39, URZ ;  /* 0x000000272d0932a4 */ /* 0x000fe4000f8e023f */
[----:B------:R-:W-:Y:S02]  /*1290*/  ULOP3.LUT UR12, UR37, 0xffffffc0, URZ, 0xc0, !UPT ;  /* 0xffffffc0250c7892 */ /* 0x000fe4000f8ec03f */
[----:B------:R-:W-:Y:S01]  /*12a0*/  IMAD.HI.U32 R0, R0, R2, RZ ;  /* 0x0000000200007227 */ /* 0x000fe200078e00ff */
[----:B------:R-:W-:Y:S02]  /*12b0*/  UIMAD UR26, UR5, UR23, URZ ;  /* 0x00000017051a72a4 */ /* 0x000fe4000f8e023f */
[----:B------:R-:W-:Y:S01]  /*12c0*/  @UP1 UIADD3 UR47, UR13, UR17, URZ ;  /* 0x000000110d2f1290 */ /* 0x000fe2000fffe03f */
[----:B------:R-:W-:Y:S01]  /*12d0*/  IMAD.MOV R3, RZ, RZ, -R0 ;  /* 0x000000ffff037224 */ /* 0x000fe200078e0a00 */
[----:B------:R-:W-:-:S02]  /*12e0*/  @UP3 USEL UR17, UR9, UR5, !UP1 ;  /* 0x0000000509113287 */ /* 0x000fc4000c800000 */
[----:B------:R-:W-:Y:S01]  /*12f0*/  UIADD3 UR9, UR12, -0x40, URZ ;  /* 0xffffffc00c097890 */ /* 0x000fe2000fffe03f */
[C---:B------:R-:W-:Y:S01]  /*1300*/  IMAD R2, R5.reuse, R3, R2 ;  /* 0x0000000305027224 */ /* 0x040fe200078e0202 */
[----:B------:R-:W-:Y:S01]  /*1310*/  @UP3 ULDC UR24, c[0x0][0x2e4] ;  /* 0x0000b90000183ab9 */ /* 0x000fe20000000800 */
[----:B------:R-:W-:Y:S02]  /*1320*/  @UP1 UIADD3 UR46, UR25, UR26, URZ ;  /* 0x0000001a192e1290 */ /* 0x000fe4000fffe03f */
[----:B------:R-:W-:Y:S01]  /*1330*/  @!UP3 UIMAD UR13, UR45, UR60, UR56 ;  /* 0x0000003c2d0db2a4 */ /* 0x000fe2000f8e0238 */
[----:B------:R-:W-:Y:S01]  /*1340*/  ISETP.GT.U32.AND P1, PT, R5, R2, PT ;  /* 0x000000020500720c */ /* 0x000fe20003f24070 */
[----:B------:R-:W-:Y:S02]  /*1350*/  @UP3 UIMAD UR26, UR56, UR24, UR17 ;  /* 0x00000018381a32a4 */ /* 0x000fe4000f8e0211 */
[----:B------:R-:W-:Y:S02]  /*1360*/  USHF.R.S32.HI UR24, URZ, 0x1f, UR9 ;  /* 0x0000001f3f187899 */ /* 0x000fe40008011409 */
[----:B------:R-:W-:-:S02]  /*1370*/  UIADD3 UR12, UP2, UR9, UR33, URZ ;  /* 0x00000021090c7290 */ /* 0x000fc4000ff5e03f */
[----:B------:R-:W-:Y:S01]  /*1380*/  @!UP3 UIMAD UR26, UR13, UR39, URZ ;  /* 0x000000270d1ab2a4 */ /* 0x000fe2000f8e023f */
[----:B------:R-:W-:Y:S01]  /*1390*/  ULDC.U8 UR19, c[0x0][0x480] ;  /* 0x0001200000137ab9 */ /* 0x000fe20000000000 */
[----:B------:R-:W-:Y:S02]  /*13a0*/  UIADD3.X UR13, UR24, UR35, URZ, UP2, !UPT ;  /* 0x00000023180d7290 */ /* 0x000fe400097fe43f */
[----:B------:R-:W-:Y:S02]  /*13b0*/  UIMAD UR11, UR11, UR12, URZ ;  /* 0x0000000c0b0b72a4 */ /* 0x000fe4000f8e023f */
[----:B------:R-:W-:Y:S01]  /*13c0*/  @!P1 IMAD.IADD R2, R2, 0x1, -R5 ;  /* 0x0000000102029824 */ /* 0x000fe200078e0a05 */
[----:B------:R-:W-:Y:S01]  /*13d0*/  @!P1 IADD3 R0, R0, 0x1, RZ ;  /* 0x0000000100009810 */ /* 0x000fe20007ffe0ff */
[----:B------:R-:W-:Y:S01]  /*13e0*/  @UP0 UIADD3 UR29, UR16, UR30, URZ ;  /* 0x0000001e101d0290 */ /* 0x000fe2000fffe03f */
[----:B------:R-:W-:Y:S01]  /*13f0*/  PLOP3.LUT P1, PT, PT, PT, UP0, 0x80, 0x0 ;  /* 0x000000000000781c */ /* 0x000fe20003f2f008 */
[----:B------:R-:W-:Y:S01]  /*1400*/  @UP0 UIADD3 UR27, UR16, UR30, URZ ;  /* 0x0000001e101b0290 */ /* 0x000fe2000fffe03f */
[----:B------:R-:W-:Y:S01]  /*1410*/  ISETP.GE.U32.AND P0, PT, R2, R5, PT ;  /* 0x000000050200720c */ /* 0x000fe20003f06070 */
[----:B------:R-:W-:Y:S01]  /*1420*/  UISETP.NE.AND UP4, UPT, UR19, URZ, UPT ;  /* 0x0000003f1300728c */ /* 0x000fe2000bf85270 */
[----:B------:R-:W-:Y:S01]  /*1430*/  LOP3.LUT R2, R6, UR56, RZ, 0x3c, !PT ;  /* 0x0000003806027c12 */ /* 0x000fe2000f8e3cff */
[----:B------:R-:W-:Y:S01]  /*1440*/  @UP0 ULDC.64 UR20, c[0x0][0x250] ;  /* 0x0000940000140ab9 */ /* 0x000fe20000000a00 */
[----:B------:R-:W-:Y:S01]  /*1450*/  @UP0 ULDC.64 UR18, c[0x0][0x248] ;  /* 0x0000920000120ab9 */ /* 0x000fe20000000a00 */
[----:B------:R-:W-:Y:S01]  /*1460*/  UIMAD.WIDE.U32 UR38, UR10, UR12, URZ ;  /* 0x0000000c0a2672a5 */ /* 0x000fe2000f8e003f */
[----:B------:R-:W-:Y:S01]  /*1470*/  ISETP.GE.AND P2, PT, R2, RZ, PT ;  /* 0x000000ff0200720c */ /* 0x000fe20003f46270 */
[----:B------:R-:W-:-:S02]  /*1480*/  UIMAD UR12, UR10, UR13, UR11 ;  /* 0x0000000d0a0c72a4 */ /* 0x000fc4000f8e020b */
[----:B------:R-:W-:Y:S02]  /*1490*/  @UP0 UIMAD.WIDE.U32 UR14, UR29, UR18, URZ ;  /* 0x000000121d0e02a5 */ /* 0x000fe4000f8e003f */
[----:B------:R-:W-:Y:S02]  /*14a0*/  @UP0 UIMAD.WIDE.U32 UR10, UR27, UR20, URZ ;  /* 0x000000141b0a02a5 */ /* 0x000fe4000f8e003f */
[----:B------:R-:W-:Y:S01]  /*14b0*/  @P0 VIADD R0, R0, 0x1 ;  /* 0x0000000100000836 */ /* 0x000fe20000000000 */
[----:B------:R-:W-:Y:S01]  /*14c0*/  UIMAD UR50, UR56, UR61, URZ ;  /* 0x0000003d383272a4 */ /* 0x000fe2000f8e023f */
[----:B------:R-:W-:Y:S01]  /*14d0*/  PLOP3.LUT P0, PT, PT, PT, UP3, 0x80, 0x0 ;  /* 0x000000000000781c */ /* 0x000fe20003f0f038 */
[----:B------:R-:W-:Y:S01]  /*14e0*/  @UP0 UIMAD UR29, UR29, UR19, URZ ;  /* 0x000000131d1d02a4 */ /* 0x000fe2000f8e023f */
[----:B------:R-:W-:Y:S01]  /*14f0*/  IMAD.MOV.U32 R16, RZ, RZ, R0 ;  /* 0x000000ffff107224 */ /* 0x000fe200078e0000 */
[----:B------:R-:W-:Y:S02]  /*1500*/  @UP0 UIMAD UR13, UR27, UR21, URZ ;  /* 0x000000151b0d02a4 */ /* 0x000fe4000f8e023f */
[----:B------:R-:W-:-:S02]  /*1510*/  @!UP1 UIADD3 UR48, UR41, UR31, URZ ;  /* 0x0000001f29309290 */ /* 0x000fc4000fffe03f */
[----:B------:R-:W-:Y:S01]  /*1520*/  USEL UR52, UR49, URZ, UP4 ;  /* 0x0000003f31347287 */ /* 0x000fe2000a000000 */
[----:B------:R-:W-:Y:S01]  /*1530*/  @!P2 IADD3 R16, -R16, RZ, RZ ;  /* 0x000000ff1010a210 */ /* 0x000fe20007ffe1ff */
[----:B------:R-:W-:Y:S01]  /*1540*/  USHF.R.S32.HI UR44, URZ, 0x1f, UR34 ;  /* 0x0000001f3f2c7899 */ /* 0x000fe20008011422 */
[----:B------:R-:W-:Y:S01]  /*1550*/  @!P3 LOP3.LUT R16, RZ, R6, RZ, 0x33, !PT ;  /* 0x00000006ff10b212 */ /* 0x000fe200078e33ff */
[----:B------:R-:W-:Y:S02]  /*1560*/  USHF.R.S32.HI UR53, URZ, 0x1f, UR50 ;  /* 0x0000001f3f357899 */ /* 0x000fe40008011432 */
[----:B------:R-:W-:Y:S02]  /*1570*/  USEL UR51, UR32, URZ, UP4 ;  /* 0x0000003f20337287 */ /* 0x000fe4000a000000 */
[----:B------:R-:W-:Y:S02]  /*1580*/  @UP0 UIADD3 UR35, UR11, UR13, URZ ;  /* 0x0000000d0b230290 */ /* 0x000fe4000fffe03f */
        /* <DEDUP_REMOVED lines=17> */
.L_x_472:
        /* <DEDUP_REMOVED lines=13> */
.L_x_473:
        /* <DEDUP_REMOVED lines=11> */
.L_x_474:
[----:B------:R-:W-:-:S04]  /*1820*/  UIMAD UR5, UR45, UR60, UR56 ;  /* 0x0000003c2d0572a4 */ /* 0x000fc8000f8e0238 */
[----:B------:R-:W-:-:S12]  /*1830*/  UIMAD UR5, UR5, UR58, URZ ;  /* 0x0000003a050572a4 */ /* 0x000fd8000f8e023f */
.L_x_475:
[----:B------:R-:W1:Y:S01]  /*1840*/  S2R R24, SR_TID.X ;  /* 0x0000000000187919 */ /* 0x000e620000002100 */
[----:B------:R-:W2:Y:S01]  /*1850*/  LDC.64 R12, c[0x0][0x420] ;  /* 0x00010800ff0c7b82 */ /* 0x000ea20000000a00 */
[----:B------:R-:W-:Y:S01]  /*1860*/  UIMAD UR14, UR61, UR60, URZ ;  /* 0x0000003c3d0e72a4 */ /* 0x000fe2000f8e023f */
[----:B------:R-:W-:Y:S01]  /*1870*/  SHF.R.S32.HI R225, RZ, 0x1f, R224 ;  /* 0x0000001fffe17819 */ /* 0x000fe200000114e0 */
[----:B------:R-:W-:Y:S01]  /*1880*/  USHF.R.S32.HI UR32, URZ, 0x1f, UR56 ;  /* 0x0000001f3f207899 */ /* 0x000fe20008011438 */
[----:B------:R-:W-:Y:S01]  /*1890*/  IADD3 R4, P0, R224, UR10, RZ ;  /* 0x0000000ae0047c10 */ /* 0x000fe2000ff1e0ff */
[----:B------:R-:W-:Y:S01]  /*18a0*/  ULDC.64 UR10, c[0x0][0x428] ;  /* 0x00010a00000a7ab9 */ /* 0x000fe20000000a00 */
[----:B------:R-:W-:Y:S01]  /*18b0*/  UIADD3 UR27, UR9, UR5, URZ ;  /* 0x00000005091b7290 */ /* 0x000fe2000fffe03f */
[----:B------:R-:W-:Y:S01]  /*18c0*/  BSSY B1, `(.L_x_471) ;  /* 0x00009a6000017945 */ /* 0x000fe20003800000 */
[----:B------:R-:W-:Y:S01]  /*18d0*/  IADD3.X R5, R225, UR48, RZ, P0, !PT ;  /* 0x00000030e1057c10 */ /* 0x000fe200087fe4ff */
[----:B------:R-:W-:Y:S01]  /*18e0*/  UIMAD UR5, UR32, UR10, URZ ;  /* 0x0000000a200572a4 */ /* 0x000fe2000f8e023f */
[----:B------:R-:W-:Y:S01]  /*18f0*/  ULDC.64 UR12, c[0x0][0x258] ;  /* 0x00009600000c7ab9 */ /* 0x000fe20000000a00 */
[----:B------:R-:W-:-:S02]  /*1900*/  UIADD3 UR26, UR9, UR26, URZ ;  /* 0x0000001a091a7290 */ /* 0x000fc4000fffe03f */
[----:B------:R-:W-:Y:S02]  /*1910*/  UIMAD UR15, UR56, UR11, UR5 ;  /* 0x0000000b380f72a4 */ /* 0x000fe4000f8e0205 */
[----:B------:R-:W-:Y:S02]  /*1920*/  USHF.L.U32 UR5, UR14, 0x6, URZ ;  /* 0x000000060e057899 */ /* 0x000fe4000800063f */
[----:B------:R-:W-:Y:S01]  /*1930*/  UISETP.GE.AND UP2, UPT, UR36, 0x1, UPT ;  /* 0x000000012400788c */ /* 0x000fe2000bf46270 */
[----:B------:R-:W-:Y:S01]  /*1940*/  ULDC.64 UR40, c[0x0][0x2b0] ;  /* 0x0000ac0000287ab9 */ /* 0x000fe20000000a00 */
[----:B------:R-:W-:Y:S01]  /*1950*/  ULDC.64 UR42, c[0x0][0x478] ;  /* 0x00011e00002a7ab9 */ /* 0x000fe20000000a00 */
[----:B------:R-:W-:Y:S01]  /*1960*/  ULEA.HI.SX32 UR37, UR37, 0xffffffff, 0x1a ;  /* 0xffffffff25257891 */ /* 0x000fe2000f8fd23f */
[----:B--2---:R-:W-:Y:S01]  /*1970*/  IMAD.WIDE.U32 R4, R12, UR9, R4 ;  /* 0x000000090c047c25 */ /* 0x004fe2000f8e0004 */
[----:B-1----:R-:W-:-:S04]  /*1980*/  SHF.R.S32.HI R23, RZ, 0x1f, R24 ;  /* 0x0000001fff177819 */ /* 0x002fc80000011418 */
[CC--:B------:R-:W-:Y:S02]  /*1990*/  LEA.HI R3, R23.reuse, R24.reuse, RZ, 0x5 ;  /* 0x0000001817037211 */ /* 0x0c0fe400078f28ff */
[----:B------:R-:W-:Y:S02]  /*19a0*/  LEA.HI R2, R23, R24, RZ, 0x3 ;  /* 0x0000001817027211 */ /* 0x000fe400078f18ff */
[----:B------:R-:W-:Y:S02]  /*19b0*/  LOP3.LUT R0, R3, 0xffffffe0, RZ, 0xc0, !PT ;  /* 0xffffffe003007812 */ /* 0x000fe400078ec0ff */
[----:B------:R-:W-:Y:S02]  /*19c0*/  SHF.R.S32.HI R3, RZ, 0x5, R3 ;  /* 0x00000005ff037819 */ /* 0x000fe40000011403 */
[----:B------:R-:W-:Y:S01]  /*19d0*/  SHF.R.S32.HI R2, RZ, 0x3, R2 ;  /* 0x00000003ff027819 */ /* 0x000fe20000011402 */
[----:B------:R-:W-:-:S03]  /*19e0*/  IMAD.IADD R0, R24, 0x1, -R0 ;  /* 0x0000000118007824 */ /* 0x000fc600078e0a00 */
[----:B------:R-:W-:Y:S01]  /*19f0*/  SHF.R.S32.HI R22, RZ, 0x1f, R2 ;  /* 0x0000001fff167819 */ /* 0x000fe20000011402 */
[----:B------:R-:W-:Y:S01]  /*1a00*/  IMAD R14, R3, UR14, R0 ;  /* 0x0000000e030e7c24 */ /* 0x000fe2000f8e0200 */
[----:B------:R-:W-:Y:S01]  /*1a10*/  IADD3 R0, P1, R2, UR9, RZ ;  /* 0x0000000902007c10 */ /* 0x000fe2000ff3e0ff */
[----:B------:R-:W-:-:S03]  /*1a20*/  IMAD R3, R12, UR24, RZ ;  /* 0x000000180c037c24 */ /* 0x000fc6000f8e02ff */
[----:B------:R-:W-:Y:S01]  /*1a30*/  IADD3.X R6, R22, UR24, RZ, P1, !PT ;  /* 0x0000001816067c10 */ /* 0x000fe20008ffe4ff */
[----:B------:R-:W-:Y:S01]  /*1a40*/  IMAD R3, R13, UR9, R3 ;  /* 0x000000090d037c24 */ /* 0x000fe2000f8e0203 */
[----:B------:R-:W-:Y:S01]  /*1a50*/  UIMAD UR9, UR32, UR12, URZ ;  /* 0x0000000c200972a4 */ /* 0x000fe2000f8e023f */
[----:B------:R-:W-:Y:S02]  /*1a60*/  ULDC.64 UR24, c[0x0][0x3e0] ;  /* 0x0000f80000187ab9 */ /* 0x000fe40000000a00 */
[----:B------:R-:W-:Y:S01]  /*1a70*/  IMAD R6, R6, UR22, RZ ;  /* 0x0000001606067c24 */ /* 0x000fe2000f8e02ff */
[----:B------:R-:W-:Y:S01]  /*1a80*/  UIMAD UR13, UR56, UR13, UR9 ;  /* 0x0000000d380d72a4 */ /* 0x000fe2000f8e0209 */
[----:B------:R-:W-:Y:S01]  /*1a90*/  IMAD.IADD R5, R5, 0x1, R3 ;  /* 0x0000000105057824 */ /* 0x000fe200078e0203 */
[----:B------:R-:W-:Y:S01]  /*1aa0*/  USHF.R.S32.HI UR9, URZ, 0x1f, UR5 ;  /* 0x0000001f3f097899 */ /* 0x000fe20008011405 */
[C---:B------:R-:W-:Y:S01]  /*1ab0*/  IMAD R8, R0.reuse, UR23, R6 ;  /* 0x0000001700087c24 */ /* 0x040fe2000f8e0206 */
[----:B------:R-:W-:Y:S01]  /*1ac0*/  UIADD3 UR5, UP1, UP0, UR38, UR5, UR50 ;  /* 0x0000000526057290 */ /* 0x000fe2000f83e032 */
[----:B------:R-:W-:Y:S01]  /*1ad0*/  IMAD.WIDE.U32 R6, R0, UR22, R224 ;  /* 0x0000001600067c25 */ /* 0x000fe2000f8e00e0 */
[----:B------:R-:W-:-:S02]  /*1ae0*/  ULDC.64 UR32, c[0x0][0x400] ;  /* 0x0001000000207ab9 */ /* 0x000fc40000000a00 */
[----:B------:R-:W-:Y:S01]  /*1af0*/  UIADD3.X UR9, UR49, UR9, UR53, UP1, UP0 ;  /* 0x0000000931097290 */ /* 0x000fe20008fe0435 */
[----:B------:R-:W-:Y:S01]  /*1b00*/  IMAD.U32 R0, RZ, RZ, UR10 ;  /* 0x0000000aff007e24 */ /* 0x000fe2000f8e00ff */
[----:B------:R-:W-:Y:S01]  /*1b10*/  IADD3 R6, P0, R6, UR54, RZ ;  /* 0x0000003606067c10 */ /* 0x000fe2000ff1e0ff */
[----:B------:R-:W-:Y:S02]  /*1b20*/  ULDC.64 UR10, c[0x0][0x210] ;  /* 0x00008400000a7ab9 */ /* 0x000fe40000000a00 */
[----:B------:R-:W-:Y:S01]  /*1b30*/  IMAD.WIDE.U32 R4, R0, UR56, R4 ;  /* 0x0000003800047c25 */ /* 0x000fe2000f8e0004 */
[----:B------:R-:W-:Y:S02]  /*1b40*/  IADD3.X R7, R7, UR46, R8, P0, !PT ;  /* 0x0000002e07077c10 */ /* 0x000fe400087fe408 */
[----:B------:R-:W-:Y:S01]  /*1b50*/  PLOP3.LUT P0, PT, PT, PT, UP2, 0x80, 0x0 ;  /* 0x000000000000781c */ /* 0x000fe20003f0f028 */
[----:B------:R-:W-:Y:S01]  /*1b60*/  IMAD.U32 R0, RZ, RZ, UR12 ;  /* 0x0000000cff007e24 */ /* 0x000fe2000f8e00ff */
[----:B------:R-:W-:Y:S01]  /*1b70*/  UIADD3 UR12, UP1, UP0, UR51, UR5, UR55 ;  /* 0x00000005330c7290 */ /* 0x000fe2000f83e037 */
[----:B------:R-:W-:Y:S01]  /*1b80*/  VIADD R5, R5, UR15 ;  /* 0x0000000f05057c36 */ /* 0x000fe20008000000 */
[----:B------:R-:W-:Y:S01]  /*1b90*/  UIMAD.WIDE UR14, UR26, 0x4, UR40 ;  /* 0x000000041a0e78a5 */ /* 0x000fe2000f8e0228 */
[----:B------:R-:W-:Y:S01]  /*1ba0*/  IMAD.WIDE.U32 R6, R0, UR56, R6 ;  /* 0x0000003800067c25 */ /* 0x000fe2000f8e0006 */
[----:B------:R-:W-:-:S02]  /*1bb0*/  UIADD3.X UR5, UR52, UR9, UR47, UP1, UP0 ;  /* 0x0000000934057290 */ /* 0x000fc40008fe042f */
[----:B------:R-:W-:Y:S01]  /*1bc0*/  UIMAD.WIDE UR26, UR27, 0x4, UR42 ;  /* 0x000000041b1a78a5 */ /* 0x000fe2000f8e022a */
[-C--:B------:R-:W-:Y:S01]  /*1bd0*/  IMAD R0, R22, R12.reuse, RZ ;  /* 0x0000000c16007224 */ /* 0x080fe200078e02ff */
[----:B------:R-:W-:Y:S01]  /*1be0*/  LEA R10, P4, R6, UR10, 0x1 ;  /* 0x0000000a060a7c11 */ /* 0x000fe2000f8808ff */
[----:B------:R-:W-:-:S04]  /*1bf0*/  IMAD.WIDE.U32 R4, R2, R12, R4 ;  /* 0x0000000c02047225 */ /* 0x000fc800078e0004 */
[----:B------:R-:W-:Y:S01]  /*1c00*/  IMAD R3, R2, R13, R0 ;  /* 0x0000000d02037224 */ /* 0x000fe200078e0200 */
[----:B------:R-:W-:Y:S01]  /*1c10*/  IADD3 R0, P2, R14, UR12, RZ ;  /* 0x0000000c0e007c10 */ /* 0x000fe2000ff5e0ff */
[----:B------:R-:W-:Y:S01]  /*1c20*/  VIADD R15, R7, UR13 ;  /* 0x0000000d070f7c36 */ /* 0x000fe20008000000 */
[----:B------:R-:W-:Y:S01]  /*1c30*/  LEA R8, P3, R4, UR24, 0x1 ;  /* 0x0000001804087c11 */ /* 0x000fe2000f8608ff */
[----:B------:R-:W-:Y:S01]  /*1c40*/  IMAD.IADD R3, R5, 0x1, R3 ;  /* 0x0000000105037824 */ /* 0x000fe200078e0203 */
[----:B------:R-:W-:Y:S02]  /*1c50*/  LEA R222, P1, R0, UR32, 0x2 ;  /* 0x0000002000de7c11 */ /* 0x000fe4000f8210ff */
[----:B------:R-:W-:Y:S02]  /*1c60*/  LEA.HI.X.SX32 R14, R14, UR5, 0x1, P2 ;  /* 0x000000050e0e7c11 */ /* 0x000fe400090f0eff */
        /* <DEDUP_REMOVED lines=8> */
[C---:B------:R-:W-:Y:S01]  /*1cf0*/  VIADD R19, R2.reuse, 0x20 ;  /* 0x0000002002137836 */ /* 0x040fe20000000000 */
[----:B------:R-:W-:Y:S01]  /*1d00*/  UMOV UR12, UR15 ;  /* 0x0000000f000c7c82 */ /* 0x000fe20008000000 */
[----:B------:R-:W-:Y:S01]  /*1d10*/  UMOV UR15, UR26 ;  /* 0x0000001a000f7c82 */ /* 0x000fe20008000000 */
[----:B------:R-:W-:Y:S01]  /*1d20*/  ULEA.HI UR26, UR9, UR9, URZ, 0x1 ;  /* 0x00000009091a7291 */ /* 0x000fe2000f8f083f */
[----:B------:R-:W-:Y:S05]  /*1d30*/  BSSY B0, `(.L_x_477) ;  /* 0x000001d000007945 */ /* 0x000fea0003800000 */
[----:B------:R-:W-:Y:S01]  /*1d40*/  @P0 BAR.SYNC.DEFER_BLOCKING 0x0 ;  /* 0x0000000000000b1d */ /* 0x000fe20000010000 */
[----:B------:R-:W-:Y:S01]  /*1d50*/  ISETP.GE.AND P4, PT, R2, UR5, PT ;  /* 0x0000000502007c0c */ /* 0x000fe2000bf86270 */
[----:B------:R-:W-:Y:S01]  /*1d60*/  ULOP3.LUT UR26, UR26, 0xfffffffe, URZ, 0xc0, !UPT ;  /* 0xfffffffe1a1a7892 */ /* 0x000fe2000f8ec03f */
[----:B------:R-:W-:Y:S01]  /*1d70*/  ISETP.GE.AND P3, PT, R19, UR5, PT ;  /* 0x0000000513007c0c */ /* 0x000fe2000bf66270 */
[----:B------:R-:W-:-:S02]  /*1d80*/  IMAD.MOV.U32 R234, RZ, RZ, R8 ;  /* 0x000000ffffea7224 */ /* 0x000fc400078e0008 */
[----:B------:R-:W-:Y:S01]  /*1d90*/  UIADD3 UR26, UR9, -UR26, URZ ;  /* 0x8000001a091a7290 */ /* 0x000fe2000fffe03f */
[----:B------:R-:W-:Y:S01]  /*1da0*/  IMAD.MOV.U32 R235, RZ, RZ, R9 ;  /* 0x000000ffffeb7224 */ /* 0x000fe200078e0009 */
[----:B------:R-:W-:Y:S01]  /*1db0*/  UMOV UR13, UR14 ;  /* 0x0000000e000d7c82 */ /* 0x000fe20008000000 */
[----:B------:R-:W-:Y:S01]  /*1dc0*/  UMOV UR14, UR27 ;  /* 0x0000001b000e7c82 */ /* 0x000fe20008000000 */
[----:B------:R-:W-:Y:S01]  /*1dd0*/  UISETP.NE.AND UP0, UPT, UR26, 0x1, UPT ;  /* 0x000000011a00788c */ /* 0x000fe2000bf05270 */
[----:B------:R-:W-:-:S03]  /*1de0*/  VIADD R14, R224, 0x40 ;  /* 0x00000040e00e7836 */ /* 0x000fc60000000000 */
        /* <DEDUP_REMOVED lines=17> */
.L_x_478:
[----:B------:R-:W-:Y:S05]  /*1f00*/  BSYNC B0 ;  /* 0x0000000000007941 */ /* 0x000fea0003800000 */
.L_x_477:
        /* <DEDUP_REMOVED lines=29> */
.L_x_480:
[----:B------:R-:W-:Y:S05]  /*20e0*/  BSYNC B0 ;  /* 0x0000000000007941 */ /* 0x000fea0003800000 */
.L_x_479:
        /* <DEDUP_REMOVED lines=12> */
.L_x_482:
        /* <DEDUP_REMOVED lines=20> */
.L_x_483:
[----:B------:R-:W-:Y:S05]  /*22f0*/  BSYNC B0 ;  /* 0x0000000000007941 */ /* 0x000fea0003800000 */
.L_x_481:
        /* <DEDUP_REMOVED lines=13> */
.L_x_485:
        /* <DEDUP_REMOVED lines=29> */
.L_x_486:
[----:B------:R-:W-:Y:S05]  /*25a0*/  BSYNC B0 ;  /* 0x0000000000007941 */ /* 0x000fea0003800000 */
.L_x_484:
[----:B------:R-:W-:Y:S01]  /*25b0*/  UIMAD UR10, UR44, UR18, URZ ;  /* 0x000000122c0a72a4 */ /* 0x000fe2000f8e023f */
[----:B-1----:R-:W-:Y:S01]  /*25c0*/  IMAD.U32 R4, RZ, RZ, UR18 ;  /* 0x00000012ff047e24 */ /* 0x002fe2000f8e00ff */
[----:B------:R-:W-:Y:S01]  /*25d0*/  ULDC.64 UR22, c[0x0][0x260] ;  /* 0x0000980000167ab9 */ /* 0x000fe20000000a00 */
[----:B------:R-:W-:Y:S01]  /*25e0*/  VIADD R8, R252, 0x8 ;  /* 0x00000008fc087836 */ /* 0x000fe20000000000 */
[----:B------:R-:W-:Y:S01]  /*25f0*/  UIMAD UR11, UR34, UR19, UR10 ;  /* 0x00000013220b72a4 */ /* 0x000fe2000f8e020a */
[----:B------:R-:W-:Y:S01]  /*2600*/  IMAD.WIDE.U32 R4, R4, UR34, R224 ;  /* 0x0000002204047c25 */ /* 0x000fe2000f8e00e0 */
[----:B------:R-:W-:Y:S01]  /*2610*/  UIMAD UR10, UR28, -0x80, UR8 ;  /* 0xffffff801c0a78a4 */ /* 0x000fe2000f8e0208 */
[----:B------:R-:W-:Y:S01]  /*2620*/  BSSY B0, `(.L_x_487) ;  /* 0x0000030000007945 */ /* 0x000fe20003800000 */
[----:B------:R-:W-:Y:S01]  /*2630*/  ISETP.GE.AND P2, PT, R8, UR5, PT ;  /* 0x0000000508007c0c */ /* 0x000fe2000bf46270 */
[----:B------:R-:W-:Y:S01]  /*2640*/  VIADD R11, R252, 0x28 ;  /* 0x00000028fc0b7836 */ /* 0x000fe20000000000 */
[----:B------:R-:W-:Y:S01]  /*2650*/  IADD3 R6, P0, R4, UR17, RZ ;  /* 0x0000001104067c10 */ /* 0x000fe2000ff1e0ff */
[----:B------:R-:W-:Y:S01]  /*2660*/  IMAD.U32 R3, RZ, RZ, UR11 ;  /* 0x0000000bff037e24 */ /* 0x000fe2000f8e00ff */
[----:B------:R-:W-:Y:S01]  /*2670*/  ISETP.GE.AND P5, PT, R2, UR10, PT ;  /* 0x0000000a02007c0c */ /* 0x000fe2000bfa6270 */
[----:B------:R-:W-:Y:S01]  /*2680*/  VIADD R4, R252, 0x20 ;  /* 0x00000020fc047836 */ /* 0x000fe20000000000 */
[----:B------:R-:W-:-:S02]  /*2690*/  P2R R21, PR, RZ, 0x4 ;  /* 0x00000004ff157803 */ /* 0x000fc40000000000 */
[----:B------:R-:W-:Y:S01]  /*26a0*/  IADD3.X R7, R5, UR29, R3, P0, !PT ;  /* 0x0000001d05077c10 */ /* 0x000fe200087fe403 */
[----:B------:R-:W-:Y:S01]  /*26b0*/  IMAD R3, R17, UR22, RZ ;  /* 0x0000001611037c24 */ /* 0x000fe2000f8e02ff */
[----:B------:R-:W-:Y:S02]  /*26c0*/  ISETP.GE.AND P0, PT, R4, UR5, PT ;  /* 0x0000000504007c0c */ /* 0x000fe4000bf06270 */
[----:B------:R-:W-:Y:S01]  /*26d0*/  ISETP.GE.AND P2, PT, R252, UR5, PT ;  /* 0x00000005fc007c0c */ /* 0x000fe2000bf46270 */
[C---:B------:R-:W-:Y:S01]  /*26e0*/  IMAD R3, R16.reuse, UR23, R3 ;  /* 0x0000001710037c24 */ /* 0x040fe2000f8e0203 */
[----:B------:R-:W-:Y:S01]  /*26f0*/  P2R R20, PR, RZ, 0x1 ;  /* 0x00000001ff147803 */ /* 0x000fe20000000000 */
[----:B------:R-:W-:Y:S01]  /*2700*/  IMAD.WIDE.U32 R6, R16, UR22, R6 ;  /* 0x0000001610067c25 */ /* 0x000fe2000f8e0006 */
[----:B------:R-:W-:Y:S01]  /*2710*/  ISETP.GE.AND P0, PT, R11, UR5, PT ;  /* 0x000000050b007c0c */ /* 0x000fe2000bf06270 */
[----:B------:R1:W-:Y:S01]  /*2720*/  @P5 STS.128 [R0+0xc000], RZ ;  /* 0x00c000ff00005388 */ /* 0x0003e20000000c00 */
[----:B------:R-:W-:Y:S01]  /*2730*/  P2R R18, PR, RZ, 0x4 ;  /* 0x00000004ff127803 */ /* 0x000fe20000000000 */
[----:B------:R-:W-:Y:S01]  /*2740*/  IMAD.IADD R10, R7, 0x1, R3 ;  /* 0x00000001070a7824 */ /* 0x000fe200078e0203 */
[----:B------:R-:W-:Y:S01]  /*2750*/  P2R R15, PR, RZ, 0x1 ;  /* 0x00000001ff0f7803 */ /* 0x000fe20000000000 */
[----:B------:R1:W-:Y:S01]  /*2760*/  @P5 STS.128 [R0+0x10000], RZ ;  /* 0x010000ff00005388 */ /* 0x0003e20000000c00 */
[----:B------:R-:W-:Y:S07]  /*2770*/  @P5 BRA `(.L_x_488) ;  /* 0x0000000000685947 */ /* 0x000fee0003800000 */
        /* <DEDUP_REMOVED lines=26> */
.L_x_488:
[----:B------:R-:W-:Y:S05]  /*2920*/  BSYNC B0 ;  /* 0x0000000000007941 */ /* 0x000fea0003800000 */
.L_x_487:
        /* <DEDUP_REMOVED lines=33> */
.L_x_490:
[----:B------:R-:W-:Y:S05]  /*2b40*/  BSYNC B0 ;  /* 0x0000000000007941 */ /* 0x000fea0003800000 */
.L_x_489:
        /* <DEDUP_REMOVED lines=34> */
.L_x_492:
[----:B------:R-:W-:Y:S05]  /*2d70*/  BSYNC B0 ;  /* 0x0000000000007941 */ /* 0x000fea0003800000 */
.L_x_491:
        /* <DEDUP_REMOVED lines=33> */
.L_x_494:
[----:B------:R-:W-:Y:S05]  /*2f90*/  BSYNC B0 ;  /* 0x0000000000007941 */ /* 0x000fea0003800000 */
.L_x_493:
        /* <DEDUP_REMOVED lines=42> */
.L_x_496:
[----:B------:R-:W-:Y:S05]  /*3240*/  BSYNC B0 ;  /* 0x0000000000007941 */ /* 0x000fea0003800000 */
.L_x_495:
        /* <DEDUP_REMOVED lines=32> */
.L_x_498:
[----:B------:R-:W-:Y:S05]  /*3450*/  BSYNC B0 ;  /* 0x0000000000007941 */ /* 0x000fea0003800000 */
.L_x_497:
        /* <DEDUP_REMOVED lines=32> */
.L_x_500:
[----:B------:R-:W-:Y:S05]  /*3660*/  BSYNC B0 ;  /* 0x0000000000007941 */ /* 0x000fea0003800000 */
.L_x_499:
        /* <DEDUP_REMOVED lines=32> */
.L_x_502:
[----:B------:R-:W-:Y:S05]  /*3870*/  BSYNC B0 ;  /* 0x0000000000007941 */ /* 0x000fea0003800000 */
.L_x_501:
[----:B------:R-:W-:Y:S01]  /*3880*/  ULDC.64 UR18, c[0x0][0x3c8] ;  /* 0x0000f20000127ab9 */ /* 0x000fe20000000a00 */
[----:B------:R-:W-:Y:S01]  /*3890*/  USHF.R.S32.HI UR10, URZ, 0x1f, UR56 ;  /* 0x0000001f3f0a7899 */ /* 0x000fe20008011438 */
[----:B------:R-:W-:Y:S01]  /*38a0*/  ISETP.NE.AND P6, PT, R18, RZ, PT ;  /* 0x000000ff1200720c */ /* 0x000fe20003fc5270 */
[----:B------:R-:W-:Y:S01]  /*38b0*/  UISETP.NE.U32.AND UP1, UPT, UR18, URZ, UPT ;  /* 0x0000003f1200728c */ /* 0x000fe2000bf25070 */
[----:B------:R-:W-:Y:S02]  /*38c0*/  SHF.R.S32.HI R7, RZ, 0x1f, R252 ;  /* 0x0000001fff077819 */ /* 0x000fe400000114fc */
[----:B------:R-:W-:Y:S01]  /*38d0*/  ISETP.NE.AND P5, PT, R21, RZ, PT ;  /* 0x000000ff1500720c */ /* 0x000fe20003fa5270 */
[----:B------:R-:W-:Y:S01]  /*38e0*/  UISETP.NE.AND.EX UP1, UPT, UR19, URZ, UPT, UP1 ;  /* 0x0000003f1300728c */ /* 0x000fe2000bf25310 */
[----:B------:R-:W-:Y:S01]  /*38f0*/  ISETP.NE.AND P4, PT, R20, RZ, PT ;  /* 0x000000ff1400720c */ /* 0x000fe20003f85270 */
[----:B------:R-:W-:Y:S01]  /*3900*/  IMAD.MOV.U32 R239, RZ, RZ, 0x7f800000 ;  /* 0x7f800000ffef7424 */ /* 0x000fe200078e00ff */
[----:B------:R-:W-:Y:S01]  /*3910*/  ISETP.NE.AND P3, PT, R15, RZ, PT ;  /* 0x000000ff0f00720c */ /* 0x000fe20003f65270 */
[----:B------:R-:W-:Y:S01]  /*3920*/  IMAD.MOV.U32 R240, RZ, RZ, 0x7f800000 ;  /* 0x7f800000fff07424 */ /* 0x000fe200078e00ff */
[----:B------:R-:W-:Y:S01]  /*3930*/  SHF.R.S32.HI R5, RZ, 0x1f, R11 ;  /* 0x0000001fff057819 */ /* 0x000fe2000001140b */
[----:B------:R-:W-:Y:S01]  /*3940*/  IMAD.MOV.U32 R237, RZ, RZ, 0x7f800000 ;  /* 0x7f800000ffed7424 */ /* 0x000fe200078e00ff */
[----:B------:R-:W-:Y:S01]  /*3950*/  PLOP3.LUT P2, PT, PT, PT, UP1, 0x80, 0x0 ;  /* 0x000000000000781c */ /* 0x000fe20003f4f018 */
[----:B------:R-:W-:Y:S01]  /*3960*/  IMAD.MOV.U32 R238, RZ, RZ, 0x7f800000 ;  /* 0x7f800000ffee7424 */ /* 0x000fe200078e00ff */
[----:B------:R-:W0:Y:S01]  /*3970*/  LDGDEPBAR ;  /* 0x00000000000079af */ /* 0x000e220000000000 */
[----:B------:R-:W-:Y:S01]  /*3980*/  ULDC UR17, c[0x0][0x2d0] ;  /* 0x0000b40000117ab9 */ /* 0x000fe20000000800 */
[----:B------:R-:W-:Y:S01]  /*3990*/  @UP1 ULDC.64 UR20, c[0x0][0x3d0] ;  /* 0x0000f40000141ab9 */ /* 0x000fe20000000a00 */
[----:B------:R-:W-:Y:S01]  /*39a0*/  @UP1 UMOV UR11, UR10 ;  /* 0x0000000a000b1c82 */ /* 0x000fe20008000000 */
[----:B------:R-:W-:Y:S01]  /*39b0*/  @UP1 UIMAD UR5, UR57, UR20, URZ ;  /* 0x00000014390512a4 */ /* 0x000fe2000f8e023f */
[----:B------:R-:W-:-:S02]  /*39c0*/  @UP1 UMOV UR10, UR56 ;  /* 0x00000038000a1c82 */ /* 0x000fc40008000000 */
[----:B------:R-:W-:Y:S02]  /*39d0*/  @UP1 UIMAD.WIDE.U32 UR10, UR45, UR20, UR10 ;  /* 0x000000142d0a12a5 */ /* 0x000fe4000f8e000a */
[----:B------:R-:W-:Y:S02]  /*39e0*/  @UP1 UIMAD UR5, UR45, UR21, UR5 ;  /* 0x000000152d0512a4 */ /* 0x000fe4000f8e0205 */
[----:B------:R-:W-:Y:S02]  /*39f0*/  @UP1 ULEA UR18, UP0, UR10, UR18, 0x2 ;  /* 0x000000120a121291 */ /* 0x000fe4000f80103f */
[----:B------:R-:W-:-:S04]  /*3a00*/  @UP1 UIADD3 UR5, UR11, UR5, URZ ;  /* 0x000000050b051290 */ /* 0x000fc8000fffe03f */
[----:B------:R-:W-:Y:S01]  /*3a10*/  @UP1 ULEA.HI.X UR19, UR10, UR19, UR5, 0x2, UP0 ;  /* 0x000000130a131291 */ /* 0x000fe200080f1405 */
[----:B-1----:R-:W-:Y:S01]  /*3a20*/  IMAD.U32 R2, RZ, RZ, UR18 ;  /* 0x00000012ff027e24 */ /* 0x002fe2000f8e00ff */
[----:B--234-:R-:W-:Y:S01]  /*3a30*/  SHF.L.U64.HI R0, R252, 0x2, R7 ;  /* 0x00000002fc007819 */ /* 0x01cfe20000010207 */
[----:B------:R-:W-:Y:S01]  /*3a40*/  @UP1 ULDC UR5, c[0x0][0x2e8] ;  /* 0x0000ba0000051ab9 */ /* 0x000fe20000000800 */
[----:B------:R-:W-:Y:S01]  /*3a50*/  VIADD R212, R218, 0x2000 ;  /* 0x00002000dad47836 */ /* 0x000fe20000000000 */
[----:B------:R-:W-:Y:S01]  /*3a60*/  UIADD3 UR10, UR34, 0x80, URZ ;  /* 0x00000080220a7890 */ /* 0x000fe2000fffe03f */
[----:B------:R-:W-:Y:S02]  /*3a70*/  IMAD.U32 R3, RZ, RZ, UR19 ;  /* 0x00000013ff037e24 */ /* 0x000fe4000f8e00ff */
[----:B------:R-:W-:Y:S02]  /*3a80*/  IMAD.MOV.U32 R219, RZ, RZ, 0x20 ;  /* 0x00000020ffdb7424 */ /* 0x000fe400078e00ff */
[----:B------:R-:W-:Y:S01]  /*3a90*/  IMAD.MOV.U32 R217, RZ, RZ, 0x40 ;  /* 0x00000040ffd97424 */ /* 0x000fe200078e00ff */
[----:B------:R1:W2:Y:S01]  /*3aa0*/  @P2 LDG.E R6, desc[UR6][R2.64] ;  /* 0x0000000602062981 */ /* 0x0002a2000c1e1900 */
[----:B------:R-:W-:Y:S01]  /*3ab0*/  IMAD.MOV.U32 R230, RZ, RZ, R221 ;  /* 0x000000ffffe67224 */ /* 0x000fe200078e00dd */
[----:B------:R-:W-:Y:S01]  /*3ac0*/  CS2R R158, SRZ ;  /* 0x00000000009e7805 */ /* 0x000fe2000001ff00 */
[----:B------:R-:W-:Y:S01]  /*3ad0*/  IMAD.SHL.U32 R246, R252, 0x4, RZ ;  /* 0x00000004fcf67824 */ /* 0x000fe200078e00ff */
        /* <DEDUP_REMOVED lines=20> */
[----:B------:R-:W-:Y:S01]  /*3c20*/  CS2R R120, SRZ ;  /* 0x0000000000787805 */ /* 0x000fe2000001ff00 */
[----:B-1----:R-:W-:Y:S01]  /*3c30*/  IMAD.SHL.U32 R2, R252, 0x4, RZ ;  /* 0x00000004fc027824 */ /* 0x002fe200078e00ff */
[----:B------:R-:W-:Y:S02]  /*3c40*/  CS2R R118, SRZ ;  /* 0x0000000000767805 */ /* 0x000fe4000001ff00 */
[----:B------:R-:W-:Y:S02]  /*3c50*/  CS2R R116, SRZ ;  /* 0x0000000000747805 */ /* 0x000fe4000001ff00 */
[----:B------:R-:W-:Y:S02]  /*3c60*/  CS2R R110, SRZ ;  /* 0x00000000006e7805 */ /* 0x000fe4000001ff00 */
[----:B------:R-:W-:-:S02]  /*3c70*/  CS2R R108, SRZ ;  /* 0x00000000006c7805 */ /* 0x000fc4000001ff00 */
[----:B------:R-:W-:Y:S02]  /*3c80*/  IADD3 R2, P0, R2, UR13, RZ ;  /* 0x0000000d02027c10 */ /* 0x000fe4000ff1e0ff */
[----:B------:R-:W-:Y:S02]  /*3c90*/  CS2R R114, SRZ ;  /* 0x0000000000727805 */ /* 0x000fe4000001ff00 */
[----:B------:R-:W-:Y:S02]  /*3ca0*/  CS2R R112, SRZ ;  /* 0x0000000000707805 */ /* 0x000fe4000001ff00 */
[----:B------:R-:W-:Y:S02]  /*3cb0*/  CS2R R106, SRZ ;  /* 0x00000000006a7805 */ /* 0x000fe4000001ff00 */
[----:B------:R-:W-:Y:S02]  /*3cc0*/  IADD3.X R3, R0, UR12, RZ, P0, !PT ;  /* 0x0000000c00037c10 */ /* 0x000fe400087fe4ff */
[----:B------:R-:W-:-:S02]  /*3cd0*/  CS2R R104, SRZ ;  /* 0x0000000000687805 */ /* 0x000fc4000001ff00 */
[----:B------:R-:W-:Y:S02]  /*3ce0*/  LEA.HI R0, R23, R24, RZ, 0x4 ;  /* 0x0000001817007211 */ /* 0x000fe400078f20ff */
[----:B------:R-:W-:Y:S02]  /*3cf0*/  CS2R R102, SRZ ;  /* 0x0000000000667805 */ /* 0x000fe4000001ff00 */
[C---:B------:R-:W-:Y:S01]  /*3d00*/  @!P3 LEA R4, P0, R11.reuse, UR13, 0x2 ;  /* 0x0000000d0b04bc11 */ /* 0x040fe2000f8010ff */
[----:B------:R-:W5:Y:S01]  /*3d10*/  @!P6 LDG.E R239, desc[UR6][R2.64] ;  /* 0x0000000602efe981 */ /* 0x000f62000c1e1900 */
[----:B------:R-:W-:Y:S02]  /*3d20*/  LOP3.LUT R0, R0, 0xfffffff0, RZ, 0xc0, !PT ;  /* 0xfffffff000007812 */ /* 0x000fe400078ec0ff */
[----:B------:R-:W-:Y:S02]  /*3d30*/  CS2R R100, SRZ ;  /* 0x0000000000647805 */ /* 0x000fe4000001ff00 */
[----:B------:R-:W-:Y:S01]  /*3d40*/  @!P3 LEA.HI.X R5, R11, UR12, R5, 0x2, P0 ;  /* 0x0000000c0b05bc11 */ /* 0x000fe200080f1405 */
[----:B------:R-:W5:Y:S01]  /*3d50*/  @!P5 LDG.E R240, desc[UR6][R2.64+0x20] ;  /* 0x0000200602f0d981 */ /* 0x000f62000c1e1900 */
[----:B------:R-:W-:Y:S01]  /*3d60*/  CS2R R94, SRZ ;  /* 0x00000000005e7805 */ /* 0x000fe2000001ff00 */
[----:B------:R-:W-:Y:S01]  /*3d70*/  IMAD.IADD R0, R24, 0x1, -R0 ;  /* 0x0000000118007824 */ /* 0x000fe200078e0a00 */
[----:B------:R-:W-:Y:S01]  /*3d80*/  CS2R R92, SRZ ;  /* 0x00000000005c7805 */ /* 0x000fe2000001ff00 */
[----:B------:R1:W5:Y:S01]  /*3d90*/  @!P4 LDG.E R237, desc[UR6][R2.64+0x80] ;  /* 0x0000800602edc981 */ /* 0x000362000c1e1900 */
[----:B------:R-:W-:-:S02]  /*3da0*/  CS2R R98, SRZ ;  /* 0x0000000000627805 */ /* 0x000fc4000001ff00 */
[----:B------:R-:W-:Y:S02]  /*3db0*/  CS2R R96, SRZ ;  /* 0x0000000000607805 */ /* 0x000fe4000001ff00 */
[----:B------:R-:W-:Y:S01]  /*3dc0*/  CS2R R90, SRZ ;  /* 0x00000000005a7805 */ /* 0x000fe2000001ff00 */
[----:B------:R3:W5:Y:S01]  /*3dd0*/  @!P3 LDG.E R238, desc[UR6][R4.64] ;  /* 0x0000000604eeb981 */ /* 0x000762000c1e1900 */
        /* <DEDUP_REMOVED lines=19> */
[----:B------:R-:W-:Y:S01]  /*3f10*/  CS2R R46, SRZ ;  /* 0x00000000002e7805 */ /* 0x000fe2000001ff00 */
[----:B-1----:R-:W2:Y:S01]  /*3f20*/  @P2 MUFU.RCP R3, UR5 ;  /* 0x0000000500032d08 */ /* 0x002ea20008001000 */
[----:B------:R-:W-:Y:S02]  /*3f30*/  SHF.R.S32.HI R2, RZ, 0x1f, R0 ;  /* 0x0000001fff027819 */ /* 0x000fe40000011400 */
[----:B------:R-:W-:-:S02]  /*3f40*/  CS2R R44, SRZ ;  /* 0x00000000002c7805 */ /* 0x000fc4000001ff00 */
[----:B------:R-:W-:Y:S02]  /*3f50*/  CS2R R50, SRZ ;  /* 0x0000000000327805 */ /* 0x000fe4000001ff00 */
[----:B------:R-:W-:Y:S02]  /*3f60*/  CS2R R48, SRZ ;  /* 0x0000000000307805 */ /* 0x000fe4000001ff00 */
[----:B------:R-:W-:Y:S02]  /*3f70*/  LEA.HI R2, R2, R0, RZ, 0x3 ;  /* 0x0000000002027211 */ /* 0x000fe400078f18ff */
[----:B------:R-:W-:Y:S02]  /*3f80*/  CS2R R42, SRZ ;  /* 0x00000000002a7805 */ /* 0x000fe4000001ff00 */
[----:B------:R-:W-:Y:S02]  /*3f90*/  CS2R R40, SRZ ;  /* 0x0000000000287805 */ /* 0x000fe4000001ff00 */
[----:B------:R-:W-:-:S02]  /*3fa0*/  CS2R R38, SRZ ;  /* 0x0000000000267805 */ /* 0x000fc4000001ff00 */
[----:B------:R-:W-:Y:S02]  /*3fb0*/  LOP3.LUT R2, R2, 0xfffffff8, RZ, 0xc0, !PT ;  /* 0xfffffff802027812 */ /* 0x000fe400078ec0ff */
[----:B------:R-:W-:Y:S02]  /*3fc0*/  CS2R R36, SRZ ;  /* 0x0000000000247805 */ /* 0x000fe4000001ff00 */
[----:B------:R-:W-:Y:S01]  /*3fd0*/  SHF.L.U64.HI R245, R252, 0x2, R7 ;  /* 0x00000002fcf57819 */ /* 0x000fe20000010207 */
[----:B------:R-:W-:Y:S01]  /*3fe0*/  ULDC UR18, c[0x0][0x2dc] ;  /* 0x0000b70000127ab9 */ /* 0x000fe20000000800 */
[----:B------:R-:W-:-:S05]  /*3ff0*/  IMAD.IADD R0, R0, 0x1, -R2 ;  /* 0x0000000100007824 */ /* 0x000fca00078e0a02 */
[C---:B------:R-:W-:Y:S02]  /*4000*/  LOP3.LUT P0, RZ, R0.reuse, 0x2, RZ, 0xc0, !PT ;  /* 0x0000000200ff7812 */ /* 0x040fe4000780c0ff */
[----:B------:R-:W-:Y:S01]  /*4010*/  LOP3.LUT P3, RZ, R0, 0x4, RZ, 0xc0, !PT ;  /* 0x0000000400ff7812 */ /* 0x000fe2000786c0ff */
[----:B------:R-:W-:Y:S02]  /*4020*/  VIADD R0, R252, 0xffffffc0 ;  /* 0xffffffc0fc007836 */ /* 0x000fe40000000000 */
[----:B---3--:R-:W-:Y:S02]  /*4030*/  VIADD R4, R220, 0x2000 ;  /* 0x00002000dc047836 */ /* 0x008fe40000000000 */
[----:B------:R-:W-:Y:S01]  /*4040*/  IMAD.SHL.U32 R243, R0, 0x4, RZ ;  /* 0x0000000400f37824 */ /* 0x000fe200078e00ff */
[----:B------:R-:W-:Y:S02]  /*4050*/  SEL R212, R212, R218, !P1 ;  /* 0x000000dad4d47207 */ /* 0x000fe40004800000 */
[----:B------:R-:W-:-:S02]  /*4060*/  SEL R4, R4, R220, !P1 ;  /* 0x000000dc04047207 */ /* 0x000fc40004800000 */
[----:B------:R-:W-:Y:S02]  /*4070*/  LEA R212, R212, UR4, 0x1 ;  /* 0x00000004d4d47c11 */ /* 0x000fe4000f8e08ff */
[----:B------:R-:W-:Y:S02]  /*4080*/  LEA R211, R4, UR4, 0x1 ;  /* 0x0000000404d37c11 */ /* 0x000fe4000f8e08ff */
[----:B------:R-:W-:Y:S02]  /*4090*/  SEL R219, R219, 0xffffffe0, !P0 ;  /* 0xffffffe0dbdb7807 */ /* 0x000fe40004000000 */
[----:B------:R-:W-:Y:S01]  /*40a0*/  SEL R217, R217, 0xffffffc0, !P3 ;  /* 0xffffffc0d9d97807 */ /* 0x000fe20005800000 */
[----:B------:R-:W-:Y:S01]  /*40b0*/  UMOV UR5, URZ ;  /* 0x0000003f00057c82 */ /* 0x000fe20008000000 */
[----:B------:R-:W-:-:S03]  /*40c0*/  UISETP.GE.AND UP0, UPT, UR10, UR8, UPT ;  /* 0x000000080a00728c */ /* 0x000fc6000bf06270 */
[----:B------:R-:W-:Y:S01]  /*40d0*/  ULDC UR10, c[0x0][0x2ec] ;  /* 0x0000bb00000a7ab9 */ /* 0x000fe20000000800 */
[----:B--2---:R-:W-:-:S05]  /*40e0*/  @P2 FMUL.FTZ R2, R6, R3 ;  /* 0x0000000306022220 */ /* 0x004fca0000410000 */
[----:B------:R-:W-:Y:S01]  /*40f0*/  @P2 R2UR UR11, R2 ;  /* 0x00000000020b22ca */ /* 0x000fe200000e0000 */
[----:B------:R-:W-:-:S04]  /*4100*/  IMAD.U32 R2, RZ, RZ, UR28 ;  /* 0x0000001cff027e24 */ /* 0x000fc8000f8e00ff */
[----:B------:R-:W-:Y:S01]  /*4110*/  IMAD R3, R2, 0x80, R247 ;  /* 0x0000008002037824 */ /* 0x000fe200078e02f7 */
[----:B------:R-:W-:-:S04]  /*4120*/  SHF.R.S32.HI R2, RZ, 0x1f, R0 ;  /* 0x0000001fff027819 */ /* 0x000fc80000011400 */
[----:B------:R-:W-:Y:S02]  /*4130*/  SHF.L.U64.HI R244, R0, 0x2, R2 ;  /* 0x0000000200f47819 */ /* 0x000fe40000010202 */
[----:B------:R-:W-:Y:S01]  /*4140*/  IADD3 R0, R252, -UR36, -R3 ;  /* 0x80000024fc007c10 */ /* 0x000fe2000fffe803 */
[----:B------:R-:W-:-:S04]  /*4150*/  @UP1 UMOV UR5, UR11 ;  /* 0x0000000b00051c82 */ /* 0x000fc80008000000 */
[----:B------:R-:W-:-:S07]  /*4160*/  VIADD R242, R0, UR8 ;  /* 0x0000000800f27c36 */ /* 0x000fce0008000000 */
.L_x_505:
        /* <DEDUP_REMOVED lines=8> */
[----:B------:R-:W-:Y:S04]  /*41f0*/  UISETP.GE.AND UP3, UPT, UR9, 0x1, UPT ;  /* 0x000000010900788c */ /* 0x000fe8000bf66270 */
[----:B------:R-:W-:Y:S01]  /*4200*/  SEL R217, R208, 0xffffffc0, !P3 ;  /* 0xffffffc0d0d97807 */ /* 0x000fe20005800000 */
[----:B------:R-:W-:Y:S04]  /*4210*/  DEPBAR.LE SB0, 0x0 ;  /* 0x000080000000791a */ /* 0x000fe80000000000 */
[----:B------:R-:W-:Y:S06]  /*4220*/  BAR.SYNC.DEFER_BLOCKING 0x0 ;  /* 0x0000000000007b1d */ /* 0x000fec0000010000 */
[----:B------:R-:W-:Y:S08]  /*4230*/  LDSM.16.M88.4 R32, [R212] ;  /* 0x00000000d420783b */ /* 0x000ff00000000200 */
[----:B------:R-:W1:Y:S08]  /*4240*/  LDSM.16.M88.4 R16, [R214+UR4+0xc000] ;  /* 0x00c00004d610783b */ /* 0x000e700008000200 */
[----:B------:R-:W2:Y:S08]  /*4250*/  LDSM.16.M88.4 R28, [R212+0x1000] ;  /* 0x00100000d41c783b */ /* 0x000eb00000000200 */
[----:B------:R-:W3:Y:S08]  /*4260*/  LDSM.16.M88.4 R164, [R214+UR4+0xc800] ;  /* 0x00c80004d6a4783b */ /* 0x000ef00008000200 */
[----:B------:R-:W-:Y:S08]  /*4270*/  LDSM.16.M88.4 R168, [R0] ;  /* 0x0000000000a8783b */ /* 0x000ff00000000200 */
[----:B------:R-:W4:Y:S01]  /*4280*/  LDSM.16.M88.4 R172, [R213] ;  /* 0x00000000d5ac783b */ /* 0x000f220000000200 */
[-C--:B-1----:R-:W-:Y:S07]  /*4290*/  HMMA.16816.F32 R4, R32, R16.reuse, RZ ;  /* 0x000000102004723c */ /* 0x082fee00000018ff */
[----:B------:R-:W1:Y:S01]  /*42a0*/  LDSM.16.M88.4 R176, [R0+0x1000] ;  /* 0x0010000000b0783b */ /* 0x000e620000000200 */
[C---:B--2---:R-:W-:Y:S07]  /*42b0*/  HMMA.16816.F32 R8, R28.reuse, R16, RZ ;  /* 0x000000101c08723c */ /* 0x044fee00000018ff */
[----:B------:R-:W2:Y:S01]  /*42c0*/  LDSM.16.M88.4 R180, [R213+0x800] ;  /* 0x00080000d5b4783b */ /* 0x000ea20000000200 */
[-C--:B------:R-:W-:Y:S07]  /*42d0*/  HMMA.16816.F32 R12, R28, R18.reuse, RZ ;  /* 0x000000121c0c723c */ /* 0x080fee00000018ff */
[----:B------:R-:W-:Y:S01]  /*42e0*/  LDSM.16.M88.4 R184, [R3] ;  /* 0x0000000003b8783b */ /* 0x000fe20000000200 */
[C---:B------:R-:W-:Y:S07]  /*42f0*/  HMMA.16816.F32 R16, R32.reuse, R18, RZ ;  /* 0x000000122010723c */ /* 0x040fee00000018ff */
[----:B------:R-:W2:Y:S01]  /*4300*/  LDSM.16.M88.4 R188, [R216] ;  /* 0x00000000d8bc783b */ /* 0x000ea20000000200 */
[-C--:B---3--:R-:W-:Y:S06]  /*4310*/  HMMA.16816.F32 R20, R32, R164.reuse, RZ ;  /* 0x000000a42014723c */ /* 0x088fec00000018ff */
[C---:B------:R-:W-:Y:S01]  /*4320*/  HMMA.16816.F32 R24, R28.reuse, R164, RZ ;  /* 0x000000a41c18723c */ /* 0x040fe200000018ff */
[----:B------:R-:W3:Y:S05]  /*4330*/  LDSM.16.M88.4 R192, [R3+0x1000] ;  /* 0x0010000003c0783b */ /* 0x000eea0000000200 */
[-C--:B------:R-:W-:Y:S03]  /*4340*/  HMMA.16816.F32 R28, R28, R166.reuse, RZ ;  /* 0x000000a61c1c723c */ /* 0x080fe600000018ff */
[----:B------:R-:W3:Y:S03]  /*4350*/  LDSM.16.M88.4 R196, [R216+0x800] ;  /* 0x00080000d8c4783b */ /* 0x000ee60000000200 */
[----:B------:R-:W-:Y:S05]  /*4360*/  HMMA.16816.F32 R32, R32, R166, RZ ;  /* 0x000000a62020723c */ /* 0x000fea00000018ff */
[----:B------:R-:W-:Y:S01]  /*4370*/  LDSM.16.M88.4 R164, [R2] ;  /* 0x0000000002a4783b */ /* 0x000fe20000000200 */
[-C--:B----4-:R-:W-:Y:S06]  /*4380*/  HMMA.16816.F32 R4, R168, R172.reuse, R4 ;  /* 0x000000aca804723c */ /* 0x090fec0000001804 */
[C---:B-1----:R-:W-:Y:S01]  /*4390*/  HMMA.16816.F32 R8, R176.reuse, R172, R8 ;  /* 0x000000acb008723c */ /* 0x042fe20000001808 */
[----:B------:R-:W-:Y:S05]  /*43a0*/  LDSM.16.M88.4 R200, [R2+0x1000] ;  /* 0x0010000002c8783b */ /* 0x000fea0000000200 */
[-C--:B------:R-:W-:Y:S06]  /*43b0*/  HMMA.16816.F32 R12, R176, R174.reuse, R12 ;  /* 0x000000aeb00c723c */ /* 0x080fec000000180c */
[C---:B------:R-:W-:Y:S01]  /*43c0*/  HMMA.16816.F32 R16, R168.reuse, R174, R16 ;  /* 0x000000aea810723c */ /* 0x040fe20000001810 */
[----:B------:R-:W1:Y:S05]  /*43d0*/  LDSM.16.M88.4 R172, [R215] ;  /* 0x00000000d7ac783b */ /* 0x000e6a0000000200 */
[-C--:B--2---:R-:W-:Y:S06]  /*43e0*/  HMMA.16816.F32 R20, R168, R180.reuse, R20 ;  /* 0x000000b4a814723c */ /* 0x084fec0000001814 */
[C---:B------:R-:W-:Y:S06]  /*43f0*/  HMMA.16816.F32 R24, R176.reuse, R180, R24 ;  /* 0x000000b4b018723c */ /* 0x040fec0000001818 */
[-C--:B------:R-:W-:Y:S01]  /*4400*/  HMMA.16816.F32 R28, R176, R182.reuse, R28 ;  /* 0x000000b6b01c723c */ /* 0x080fe2000000181c */
[----:B------:R-:W2:Y:S05]  /*4410*/  LDSM.16.M88.4 R176, [R215+0x800] ;  /* 0x00080000d7b0783b */ /* 0x000eaa0000000200 */
[----:B------:R-:W-:Y:S03]  /*4420*/  HMMA.16816.F32 R32, R168, R182, R32 ;  /* 0x000000b6a820723c */ /* 0x000fe60000001820 */
[----:B------:R-:W-:Y:S03]  /*4430*/  LDSM.16.M88.4 R168, [R212+0x2000] ;  /* 0x00200000d4a8783b */ /* 0x000fe60000000200 */
[-C--:B------:R-:W-:Y:S05]  /*4440*/  HMMA.16816.F32 R4, R184, R188.reuse, R4 ;  /* 0x000000bcb804723c */ /* 0x080fea0000001804 */
[----:B------:R-:W4:Y:S01]  /*4450*/  LDSM.16.M88.4 R180, [R214+UR4+0x10000] ;  /* 0x01000004d6b4783b */ /* 0x000f220008000200 */
[C---:B---3--:R-:W-:Y:S06]  /*4460*/  HMMA.16816.F32 R8, R192.reuse, R188, R8 ;  /* 0x000000bcc008723c */ /* 0x048fec0000001808 */
[-C--:B------:R-:W-:Y:S06]  /*4470*/  HMMA.16816.F32 R12, R192, R190.reuse, R12 ;  /* 0x000000bec00c723c */ /* 0x080fec000000180c */
[C---:B------:R-:W-:Y:S01]  /*4480*/  HMMA.16816.F32 R16, R184.reuse, R190, R16 ;  /* 0x000000beb810723c */ /* 0x040fe20000001810 */
[----:B------:R-:W3:Y:S05]  /*4490*/  LDSM.16.M88.4 R188, [R212+0x3000] ;  /* 0x00300000d4bc783b */ /* 0x000eea0000000200 */
[-C--:B------:R-:W-:Y:S06]  /*44a0*/  HMMA.16816.F32 R20, R184, R196.reuse, R20 ;  /* 0x000000c4b814723c */ /* 0x080fec0000001814 */
[C---:B------:R-:W-:Y:S06]  /*44b0*/  HMMA.16816.F32 R24, R192.reuse, R196, R24 ;  /* 0x000000c4c018723c */ /* 0x040fec0000001818 */
[-C--:B------:R-:W-:Y:S01]  /*44c0*/  HMMA.16816.F32 R28, R192, R198.reuse, R28 ;  /* 0x000000c6c01c723c */ /* 0x080fe2000000181c */
[----:B------:R-:W3:Y:S05]  /*44d0*/  LDSM.16.M88.4 R192, [R214+UR4+0x10800] ;  /* 0x01080004d6c0783b */ /* 0x000eea0008000200 */
[----:B------:R-:W-:Y:S03]  /*44e0*/  HMMA.16816.F32 R32, R184, R198, R32 ;  /* 0x000000c6b820723c */ /* 0x000fe60000001820 */
[----:B------:R-:W-:Y:S03]  /*44f0*/  LDSM.16.M88.4 R184, [R213+0x4000] ;  /* 0x00400000d5b8783b */ /* 0x000fe60000000200 */
[-C--:B-1----:R-:W-:Y:S05]  /*4500*/  HMMA.16816.F32 R4, R164, R172.reuse, R4 ;  /* 0x000000aca404723c */ /* 0x082fea0000001804 */
[----:B------:R-:W-:Y:S01]  /*4510*/  LDSM.16.M88.4 R196, [R0+0x3000] ;  /* 0x0030000000c4783b */ /* 0x000fe20000000200 */
[C---:B------:R-:W-:Y:S06]  /*4520*/  HMMA.16816.F32 R8, R200.reuse, R172, R8 ;  /* 0x000000acc808723c */ /* 0x040fec0000001808 */
[-C--:B------:R-:W-:Y:S06]  /*4530*/  HMMA.16816.F32 R12, R200, R174.reuse, R12 ;  /* 0x000000aec80c723c */ /* 0x080fec000000180c */
[C---:B------:R-:W-:Y:S01]  /*4540*/  HMMA.16816.F32 R16, R164.reuse, R174, R16 ;  /* 0x000000aea410723c */ /* 0x040fe20000001810 */
[----:B------:R1:W3:Y:S05]  /*4550*/  LDSM.16.M88.4 R172, [R0+0x2000] ;  /* 0x0020000000ac783b */ /* 0x0002ea0000000200 */
[-C--:B--2---:R-:W-:Y:S06]  /*4560*/  HMMA.16816.F32 R20, R164, R176.reuse, R20 ;  /* 0x000000b0a414723c */ /* 0x084fec0000001814 */
[C---:B------:R-:W-:Y:S06]  /*4570*/  HMMA.16816.F32 R24, R200.reuse, R176, R24 ;  /* 0x000000b0c818723c */ /* 0x040fec0000001818 */
[-C--:B------:R-:W-:Y:S01]  /*4580*/  HMMA.16816.F32 R28, R200, R178.reuse, R28 ;  /* 0x000000b2c81c723c */ /* 0x080fe2000000181c */
[----:B------:R-:W2:Y:S05]  /*4590*/  LDSM.16.M88.4 R200, [R213+0x4800] ;  /* 0x00480000d5c8783b */ /* 0x000eaa0000000200 */
[----:B------:R-:W-:Y:S01]  /*45a0*/  HMMA.16816.F32 R32, R164, R178, R32 ;  /* 0x000000b2a420723c */ /* 0x000fe20000001820 */
[----:B-1----:R-:W-:Y:S02]  /*45b0*/  IMAD.U32 R0, RZ, RZ, UR9 ;  /* 0x00000009ff007e24 */ /* 0x002fe4000f8e00ff */
[----:B------:R-:W-:Y:S02]  /*45c0*/  LDSM.16.M88.4 R164, [R3+0x2000] ;  /* 0x0020000003a4783b */ /* 0x000fe40000000200 */
[----:B------:R-:W-:Y:S01]  /*45d0*/  IMAD R0, R0, 0x40, R242 ;  /* 0x0000004000007824 */ /* 0x000fe200078e02f2 */
[-C--:B----4-:R-:W-:Y:S05]  /*45e0*/  HMMA.16816.F32 R4, R168, R180.reuse, R4 ;  /* 0x000000b4a804723c */ /* 0x090fea0000001804 */
[----:B------:R-:W1:Y:S01]  /*45f0*/  LDSM.16.M88.4 R176, [R216+0x4000] ;  /* 0x00400000d8b0783b */ /* 0x000e620000000200 */
        /* <DEDUP_REMOVED lines=8> */
[----:B------:R-:W-:Y:S03]  /*4680*/  HMMA.16816.F32 R32, R168, R194, R32 ;  /* 0x000000c2a820723c */ /* 0x000fe60000001820 */
[----:B------:R3:W4:Y:S03]  /*4690*/  LDSM.16.M88.4 R168, [R3+0x3000] ;  /* 0x0030000003a8783b */ /* 0x0007260000000200 */
[-C--:B------:R-:W-:Y:S05]  /*46a0*/  HMMA.16816.F32 R4, R172, R184.reuse, R4 ;  /* 0x000000b8ac04723c */ /* 0x080fea0000001804 */
[----:B------:R-:W-:Y:S01]  /*46b0*/  LDSM.16.M88.4 R192, [R2+0x3000] ;  /* 0x0030000002c0783b */ /* 0x000fe20000000200 */
[C---:B------:R-:W-:Y:S06]  /*46c0*/  HMMA.16816.F32 R8, R196.reuse, R184, R8 ;  /* 0x000000b8c408723c */ /* 0x040fec0000001808 */
[-C--:B------:R-:W-:Y:S06]  /*46d0*/  HMMA.16816.F32 R12, R196, R186.reuse, R12 ;  /* 0x000000bac40c723c */ /* 0x080fec000000180c */
[C---:B------:R-:W-:Y:S01]  /*46e0*/  HMMA.16816.F32 R16, R172.reuse, R186, R16 ;  /* 0x000000baac10723c */ /* 0x040fe20000001810 */
[----:B------:R1:W4:Y:S04]  /*46f0*/  LDSM.16.M88.4 R184, [R2+0x2000] ;  /* 0x0020000002b8783b */ /* 0x0003280000000200 */
[C---:B---3--:R-:W-:Y:S01]  /*4700*/  VIADD R3, R0.reuse, 0x20 ;  /* 0x0000002000037836 */ /* 0x048fe20000000000 */
[-C--:B--2---:R-:W-:Y:S04]  /*4710*/  HMMA.16816.F32 R20, R172, R200.reuse, R20 ;  /* 0x000000c8ac14723c */ /* 0x084fe80000001814 */
[----:B------:R-:W-:Y:S02]  /*4720*/  ISETP.GE.AND P1, PT, R3, RZ, PT ;  /* 0x000000ff0300720c */ /* 0x000fe40003f26270 */
[C---:B------:R-:W-:Y:S06]  /*4730*/  HMMA.16816.F32 R24, R196.reuse, R200, R24 ;  /* 0x000000c8c418723c */ /* 0x040fec0000001818 */
[-C--:B------:R-:W-:Y:S05]  /*4740*/  HMMA.16816.F32 R28, R196, R202.reuse, R28 ;  /* 0x000000cac41c723c */ /* 0x080fea000000181c */
[C---:B------:R-:W-:Y:S01]  /*4750*/  @!P1 IADD3 R3, -R0.reuse, -0x20, RZ ;  /* 0xffffffe000039810 */ /* 0x040fe20007ffe1ff */
[----:B------:R-:W-:Y:S01]  /*4760*/  HMMA.16816.F32 R32, R172, R202, R32 ;  /* 0x000000caac20723c */ /* 0x000fe20000001820 */
[----:B------:R-:W-:Y:S04]  /*4770*/  PLOP3.LUT P1, PT, PT, PT, UP0, 0x80, 0x0 ;  /* 0x000000000000781c */ /* 0x000fe80003f2f008 */
[----:B-1----:R-:W-:Y:S01]  /*4780*/  VIADD R2, R0, 0x28 ;  /* 0x0000002800027836 */ /* 0x002fe20000000000 */
[-C--:B------:R-:W-:Y:S05]  /*4790*/  HMMA.16816.F32 R4, R164, R176.reuse, R4 ;  /* 0x000000b0a404723c */ /* 0x080fea0000001804 */
[----:B------:R-:W-:Y:S01]  /*47a0*/  ISETP.GE.AND P5, PT, R2, RZ, PT ;  /* 0x000000ff0200720c */ /* 0x000fe20003fa6270 */
[C---:B----4-:R-:W-:Y:S06]  /*47b0*/  HMMA.16816.F32 R8, R168.reuse, R176, R8 ;  /* 0x000000b0a808723c */ /* 0x050fec0000001808 */
[-C--:B------:R-:W-:Y:S06]  /*47c0*/  HMMA.16816.F32 R12, R168, R178.reuse, R12 ;  /* 0x000000b2a80c723c */ /* 0x080fec000000180c */
[C---:B------:R-:W-:Y:S05]  /*47d0*/  HMMA.16816.F32 R16, R164.reuse, R178, R16 ;  /* 0x000000b2a410723c */ /* 0x040fea0000001810 */
[C---:B------:R-:W-:Y:S01]  /*47e0*/  @!P5 IADD3 R2, -R0.reuse, -0x28, RZ ;  /* 0xffffffd80002d810 */ /* 0x040fe20007ffe1ff */
[-C--:B------:R-:W-:Y:S01]  /*47f0*/  HMMA.16816.F32 R20, R164, R180.reuse, R20 ;  /* 0x000000b4a414723c */ /* 0x080fe20000001814 */
[----:B------:R-:W-:Y:S05]  /*4800*/  PLOP3.LUT P5, PT, PT, PT, UP0, 0x80, 0x0 ;  /* 0x000000000000781c */ /* 0x000fea0003faf008 */
[C---:B------:R-:W-:Y:S06]  /*4810*/  HMMA.16816.F32 R24, R168.reuse, R180, R24 ;  /* 0x000000b4a818723c */ /* 0x040fec0000001818 */
[-C--:B------:R-:W-:Y:S06]  /*4820*/  HMMA.16816.F32 R28, R168, R182.reuse, R28 ;  /* 0x000000b6a81c723c */ /* 0x080fec000000181c */
[----:B------:R-:W-:Y:S05]  /*4830*/  HMMA.16816.F32 R32, R164, R182, R32 ;  /* 0x000000b6a420723c */ /* 0x000fea0000001820 */
[----:B------:R-:W-:Y:S01]  /*4840*/  I2FP.F32.S32 R169, R3 ;  /* 0x0000000300a97245 */ /* 0x000fe20000201400 */
[-C--:B------:R-:W-:Y:S01]  /*4850*/  HMMA.16816.F32 R4, R184, R188.reuse, R4 ;  /* 0x000000bcb804723c */ /* 0x080fe20000001804 */
[----:B------:R-:W-:Y:S04]  /*4860*/  IMAD.U32 R165, RZ, RZ, UR28 ;  /* 0x0000001cffa57e24 */ /* 0x000fe8000f8e00ff */
[----:B------:R-:W-:Y:S01]  /*4870*/  VIADD R166, R0, 0x8 ;  /* 0x0000000800a67836 */ /* 0x000fe20000000000 */
[C---:B------:R-:W-:Y:S04]  /*4880*/  HMMA.16816.F32 R8, R192.reuse, R188, R8 ;  /* 0x000000bcc008723c */ /* 0x040fe80000001808 */
[----:B------:R-:W-:Y:S01]  /*4890*/  ISETP.GE.AND P2, PT, R166, RZ, PT ;  /* 0x000000ffa600720c */ /* 0x000fe20003f46270 */
[----:B------:R-:W-:Y:S01]  /*48a0*/  IMAD R165, R165, 0x80, R247 ;  /* 0x00000080a5a57824 */ /* 0x000fe200078e02f7 */
[-C--:B------:R-:W-:Y:S04]  /*48b0*/  HMMA.16816.F32 R12, R192, R190.reuse, R12 ;  /* 0x000000bec00c723c */ /* 0x080fe8000000180c */
[C---:B------:R-:W-:Y:S01]  /*48c0*/  @P4 ISETP.GE.AND P4, PT, R165.reuse, UR8, PT ;  /* 0x00000008a5004c0c */ /* 0x040fe2000bf86270 */
[----:B------:R-:W-:Y:S01]  /*48d0*/  VIADD R164, R0, 0xffffffff ;  /* 0xffffffff00a47836 */ /* 0x000fe20000000000 */
[C---:B------:R-:W-:Y:S05]  /*48e0*/  HMMA.16816.F32 R16, R184.reuse, R190, R16 ;  /* 0x000000beb810723c */ /* 0x040fea0000001810 */
[C---:B------:R-:W-:Y:S01]  /*48f0*/  @P0 VIADD R168, R165.reuse, 0x1 ;  /* 0x00000001a5a80836 */ /* 0x040fe20000000000 */
[----:B------:R-:W-:Y:S01]  /*4900*/  ISETP.GE.AND P0, PT, R164, RZ, PT ;  /* 0x000000ffa400720c */ /* 0x000fe20003f06270 */
[----:B------:R-:W-:Y:S01]  /*4910*/  @P6 VIADD R170, R165, 0x8 ;  /* 0x00000008a5aa6836 */ /* 0x000fe20000000000 */
[C---:B------:R-:W-:Y:S02]  /*4920*/  @!P2 IADD3 R166, -R0.reuse, -0x8, RZ ;  /* 0xfffffff800a6a810 */ /* 0x040fe40007ffe1ff */
[----:B------:R-:W-:Y:S02]  /*4930*/  PLOP3.LUT P6, PT, PT, PT, UP0, 0x80, 0x0 ;  /* 0x000000000000781c */ /* 0x000fe40003fcf008 */
[----:B------:R-:W-:Y:S01]  /*4940*/  IABS R167, R0 ;  /* 0x0000000000a77213 */ /* 0x000fe20000000000 */
[----:B------:R-:W-:Y:S01]  /*4950*/  FFMA.FTZ R8, R169, -UR5, R8 ;  /* 0x80000005a9087c23 */ /* 0x000fe20008010008 */
[----:B------:R-:W-:Y:S01]  /*4960*/  I2FP.F32.S32 R174, R166 ;  /* 0x000000a600ae7245 */ /* 0x000fe20000201400 */
[----:B-----5:R-:W-:Y:S01]  /*4970*/  FMUL.FTZ R166, R239, 1.4426950216293334961 ;  /* 0x3fb8aa3befa67820 */ /* 0x020fe20000410000 */
[----:B------:R-:W-:Y:S01]  /*4980*/  I2FP.F32.S32 R171, R167 ;  /* 0x000000a700ab7245 */ /* 0x000fe20000201400 */
[----:B------:R-:W-:Y:S01]  /*4990*/  VIADD R167, R0, 0x1f ;  /* 0x0000001f00a77836 */ /* 0x000fe20000000000 */
[----:B------:R-:W-:Y:S01]  /*49a0*/  I2FP.F32.S32 R3, R2 ;  /* 0x0000000200037245 */ /* 0x000fe20000201400 */
[----:B------:R-:W-:Y:S01]  /*49b0*/  FFMA.FTZ R6, R174, -UR5, R6 ;  /* 0x80000005ae067c23 */ /* 0x000fe20008010006 */
[C---:B------:R-:W-:Y:S01]  /*49c0*/  @!P0 IADD3 R164, -R0.reuse, 0x1, RZ ;  /* 0x0000000100a48810 */ /* 0x040fe20007ffe1ff */
[----:B------:R-:W-:Y:S01]  /*49d0*/  VIADD R2, R0, 0x7 ;  /* 0x0000000700027836 */ /* 0x000fe20000000000 */
[----:B------:R-:W-:Y:S01]  /*49e0*/  PLOP3.LUT P0, PT, PT, PT, UP0, 0x80, 0x0 ;  /* 0x000000000000781c */ /* 0x000fe20003f0f008 */
[----:B------:R-:W-:Y:S01]  /*49f0*/  FFMA.FTZ R4, R171, -UR5, R4 ;  /* 0x80000005ab047c23 */ /* 0x000fe20008010004 */
[----:B------:R-:W-:Y:S01]  /*4a00*/  FFMA.FTZ R10, R3, -UR5, R10 ;  /* 0x80000005030a7c23 */ /* 0x000fe2000801000a */
[----:B------:R-:W-:Y:S01]  /*4a10*/  @P1 FSEL R6, R6, -INF , !P4 ;  /* 0xff80000006061808 */ /* 0x000fe20006000000 */
[----:B------:R-:W-:Y:S01]  /*4a20*/  FMUL.FTZ R3, R237, 1.4426950216293334961 ;  /* 0x3fb8aa3bed037820 */ /* 0x000fe20000410000 */
[----:B------:R-:W-:Y:S01]  /*4a30*/  ISETP.GE.AND P1, PT, R2, RZ, PT ;  /* 0x000000ff0200720c */ /* 0x000fe20003f26270 */
[----:B------:R-:W-:Y:S01]  /*4a40*/  FFMA.FTZ R14, R169, -UR5, R14 ;  /* 0x80000005a90e7c23 */ /* 0x000fe2000801000e */
[----:B------:R-:W-:Y:S01]  /*4a50*/  @P6 FSEL R4, R4, -INF , !P4 ;  /* 0xff80000004046808 */ /* 0x000fe20006000000 */
[----:B------:R-:W-:Y:S01]  /*4a60*/  FFMA.FTZ R18, R171, -UR5, R18 ;  /* 0x80000005ab127c23 */ /* 0x000fe20008010012 */
[----:B------:R-:W-:Y:S02]  /*4a70*/  @P5 FSEL R8, R8, -INF , !P4 ;  /* 0xff80000008085808 */ /* 0x000fe40006000000 */
[----:B------:R-:W-:Y:S02]  /*4a80*/  PLOP3.LUT P2, PT, PT, PT, UP0, 0x80, 0x0 ;  /* 0x000000000000781c */ /* 0x000fe40003f4f008 */
[----:B------:R-:W-:Y:S02]  /*4a90*/  @P0 FSEL R10, R10, -INF , !P4 ;  /* 0xff8000000a0a0808 */ /* 0x000fe40006000000 */
[----:B------:R-:W-:Y:S02]  /*4aa0*/  FSETP.NEU.FTZ.AND P4, PT, R239, -INF , PT ;  /* 0xff800000ef00780b */ /* 0x000fe40003f9d000 */
[----:B------:R-:W-:Y:S01]  /*4ab0*/  I2FP.F32.S32 R172, R164 ;  /* 0x000000a400ac7245 */ /* 0x000fe20000201400 */
[----:B------:R-:W-:Y:S01]  /*4ac0*/  FMUL.FTZ R164, R240, 1.4426950216293334961 ;  /* 0x3fb8aa3bf0a47820 */ /* 0x000fe20000410000 */
[----:B------:R-:W-:Y:S02]  /*4ad0*/  FSEL R166, R166, RZ, P4 ;  /* 0x000000ffa6a67208 */ /* 0x000fe40002000000 */
[----:B------:R-:W-:Y:S01]  /*4ae0*/  PLOP3.LUT P5, PT, PT, PT, UP0, 0x80, 0x0 ;  /* 0x000000000000781c */ /* 0x000fe20003faf008 */
[----:B------:R-:W-:Y:S01]  /*4af0*/  FFMA.FTZ R5, R172, -UR5, R5 ;  /* 0x80000005ac057c23 */ /* 0x000fe20008010005 */
[----:B------:R-:W-:Y:S01]  /*4b00*/  FSETP.NEU.FTZ.AND P0, PT, R240, -INF , PT ;  /* 0xff800000f000780b */ /* 0x000fe20003f1d000 */
[----:B------:R-:W-:Y:S01]  /*4b10*/  FFMA.FTZ R4, R4, UR10, -R166 ;  /* 0x0000000a04047c23 */ /* 0x000fe200080108a6 */
[----:B------:R-:W-:Y:S01]  /*4b20*/  @!P1 IADD3 R2, -R0, -0x7, RZ ;  /* 0xfffffff900029810 */ /* 0x000fe20007ffe1ff */
[----:B------:R-:W-:Y:S01]  /*4b30*/  FFMA.FTZ R19, R172, -UR5, R19 ;  /* 0x80000005ac137c23 */ /* 0x000fe20008010013 */
[----:B------:R-:W-:Y:S01]  /*4b40*/  FSEL R164, R164, RZ, P0 ;  /* 0x000000ffa4a47208 */ /* 0x000fe20000000000 */
[----:B------:R1:W-:Y:S01]  /*4b50*/  MUFU.EX2 R179, R4 ;  /* 0x0000000400b37308 */ /* 0x0003e20000000800 */
[----:B------:R-:W-:Y:S01]  /*4b60*/  I2FP.F32.S32 R173, R2 ;  /* 0x0000000200ad7245 */ /* 0x000fe20000201400 */
[----:B------:R-:W-:Y:S01]  /*4b70*/  VIADD R2, R0, 0x27 ;  /* 0x0000002700027836 */ /* 0x000fe20000000000 */
[----:B------:R-:W-:Y:S01]  /*4b80*/  ISETP.GE.AND P1, PT, R167, RZ, PT ;  /* 0x000000ffa700720c */ /* 0x000fe20003f26270 */
[----:B------:R-:W-:Y:S01]  /*4b90*/  FFMA.FTZ R6, R6, UR10, -R164 ;  /* 0x0000000a06067c23 */ /* 0x000fe200080108a4 */
[----:B------:R-:W-:Y:S01]  /*4ba0*/  PLOP3.LUT P0, PT, PT, PT, UP0, 0x80, 0x0 ;  /* 0x000000000000781c */ /* 0x000fe20003f0f008 */
[----:B------:R-:W-:Y:S01]  /*4bb0*/  FFMA.FTZ R7, R173, -UR5, R7 ;  /* 0x80000005ad077c23 */ /* 0x000fe20008010007 */
[----:B------:R-:W-:Y:S03]  /*4bc0*/  FSETP.NEU.FTZ.AND P4, PT, R237, -INF , PT ;  /* 0xff800000ed00780b */ /* 0x000fe60003f9d000 */
[----:B------:R2:W-:Y:S01]  /*4bd0*/  MUFU.EX2 R180, R6 ;  /* 0x0000000600b47308 */ /* 0x0005e20000000800 */
[----:B------:R-:W-:Y:S02]  /*4be0*/  @P2 ISETP.GE.AND P2, PT, R168, UR8, PT ;  /* 0x00000008a8002c0c */ /* 0x000fe4000bf46270 */
[----:B------:R-:W-:Y:S02]  /*4bf0*/  FSEL R3, R3, RZ, P4 ;  /* 0x000000ff03037208 */ /* 0x000fe40002000000 */
[----:B------:R-:W-:Y:S02]  /*4c00*/  @P5 FSEL R5, R5, -INF , !P2 ;  /* 0xff80000005055808 */ /* 0x000fe40005000000 */
[----:B------:R-:W-:Y:S01]  /*4c10*/  ISETP.GE.AND P4, PT, R2, RZ, PT ;  /* 0x000000ff0200720c */ /* 0x000fe20003f86270 */
[----:B------:R-:W-:Y:S01]  /*4c20*/  FFMA.FTZ R8, R8, UR10, -R3 ;  /* 0x0000000a08087c23 */ /* 0x000fe20008010803 */
[----:B------:R-:W-:Y:S01]  /*4c30*/  PLOP3.LUT P6, PT, PT, PT, UP0, 0x80, 0x0 ;  /* 0x000000000000781c */ /* 0x000fe20003fcf008 */
[----:B------:R-:W-:Y:S01]  /*4c40*/  FFMA.FTZ R5, R5, UR10, -R166 ;  /* 0x0000000a05057c23 */ /* 0x000fe200080108a6 */
[----:B------:R-:W-:Y:S01]  /*4c50*/  PLOP3.LUT P5, PT, PT, PT, UP0, 0x80, 0x0 ;  /* 0x000000000000781c */ /* 0x000fe20003faf008 */
[C---:B-1----:R-:W-:Y:S01]  /*4c60*/  VIADD R4, R0.reuse, 0x18 ;  /* 0x0000001800047836 */ /* 0x042fe20000000000 */
[----:B------:R-:W-:Y:S01]  /*4c70*/  @!P1 IADD3 R167, -R0, -0x1f, RZ ;  /* 0xffffffe100a79810 */ /* 0x000fe20007ffe1ff */
[----:B------:R1:W3:Y:S01]  /*4c80*/  MUFU.EX2 R178, R5 ;  /* 0x0000000500b27308 */ /* 0x0002e20000000800 */
[----:B------:R-:W-:Y:S02]  /*4c90*/  @P0 FSEL R7, R7, -INF , !P2 ;  /* 0xff80000007070808 */ /* 0x000fe40005000000 */
[----:B------:R-:W-:Y:S01]  /*4ca0*/  PLOP3.LUT P1, PT, PT, PT, UP0, 0x80, 0x0 ;  /* 0x000000000000781c */ /* 0x000fe20003f2f008 */
[----:B--2---:R-:W-:Y:S01]  /*4cb0*/  FMUL.FTZ R6, R238, 1.4426950216293334961 ;  /* 0x3fb8aa3bee067820 */ /* 0x004fe20000410000 */
[----:B------:R-:W-:Y:S01]  /*4cc0*/  I2FP.F32.S32 R168, R167 ;  /* 0x000000a700a87245 */ /* 0x000fe20000201400 */
[----:B------:R-:W-:Y:S01]  /*4cd0*/  FFMA.FTZ R7, R7, UR10, -R164 ;  /* 0x0000000a07077c23 */ /* 0x000fe200080108a4 */
[C---:B------:R-:W-:Y:S01]  /*4ce0*/  @!P4 IADD3 R2, -R0.reuse, -0x27, RZ ;  /* 0xffffffd90002c810 */ /* 0x040fe20007ffe1ff */
[----:B------:R-:W-:Y:S01]  /*4cf0*/  VIADD R167, R0, 0x17 ;  /* 0x0000001700a77836 */ /* 0x000fe20000000000 */
[----:B------:R-:W-:Y:S01]  /*4d00*/  ISETP.GE.AND P4, PT, R4, RZ, PT ;  /* 0x000000ff0400720c */ /* 0x000fe20003f86270 */
[----:B------:R-:W-:Y:S01]  /*4d10*/  FFMA.FTZ R9, R168, -UR5, R9 ;  /* 0x80000005a8097c23 */ /* 0x000fe20008010009 */
[----:B------:R-:W-:Y:S01]  /*4d20*/  @P6 ISETP.GE.AND P6, PT, R170, UR8, PT ;  /* 0x00000008aa006c0c */ /* 0x000fe2000bfc6270 */
[----:B------:R2:W-:Y:S01]  /*4d30*/  MUFU.EX2 R231, R7 ;  /* 0x0000000700e77308 */ /* 0x0005e20000000800 */
[----:B------:R-:W-:Y:S01]  /*4d40*/  @P5 VIADD R170, R165, 0x9 ;  /* 0x00000009a5aa5836 */ /* 0x000fe20000000000 */
[----:B------:R-:W-:Y:S01]  /*4d50*/  PLOP3.LUT P5, PT, PT, PT, UP0, 0x80, 0x0 ;  /* 0x000000000000781c */ /* 0x000fe20003faf008 */
[----:B------:R-:W-:Y:S01]  /*4d60*/  FFMA.FTZ R15, R168, -UR5, R15 ;  /* 0x80000005a80f7c23 */ /* 0x000fe2000801000f */
[----:B------:R-:W-:Y:S02]  /*4d70*/  @P1 FSEL R9, R9, -INF , !P2 ;  /* 0xff80000009091808 */ /* 0x000fe40005000000 */
[----:B------:R-:W-:Y:S02]  /*4d80*/  PLOP3.LUT P1, PT, PT, PT, UP0, 0x80, 0x0 ;  /* 0x000000000000781c */ /* 0x000fe40003f2f008 */
[----:B-1----:R-:W-:Y:S01]  /*4d90*/  I2FP.F32.S32 R5, R2 ;  /* 0x0000000200057245 */ /* 0x002fe20000201400 */
[----:B------:R-:W-:Y:S01]  /*4da0*/  FFMA.FTZ R9, R9, UR10, -R3 ;  /* 0x0000000a09097c23 */ /* 0x000fe20008010803 */
[----:B------:R-:W-:Y:S01]  /*4db0*/  @!P4 IADD3 R4, -R0, -0x18, RZ ;  /* 0xffffffe80004c810 */ /* 0x000fe20007ffe1ff */
[----:B------:R1:W-:Y:S01]  /*4dc0*/  MUFU.EX2 R198, R8 ;  /* 0x0000000800c67308 */ /* 0x0003e20000000800 */
[----:B------:R-:W-:Y:S01]  /*4dd0*/  FSETP.NEU.FTZ.AND P0, PT, R238, -INF , PT ;  /* 0xff800000ee00780b */ /* 0x000fe20003f1d000 */
[----:B------:R-:W-:Y:S01]  /*4de0*/  FFMA.FTZ R11, R5, -UR5, R11 ;  /* 0x80000005050b7c23 */ /* 0x000fe2000801000b */
[----:B------:R-:W-:Y:S02]  /*4df0*/  PLOP3.LUT P4, PT, PT, PT, UP0, 0x80, 0x0 ;  /* 0x000000000000781c */ /* 0x000fe40003f8f008 */
[----:B------:R-:W-:Y:S02]  /*4e00*/  @P5 ISETP.GE.AND P5, PT, R170, UR8, PT ;  /* 0x00000008aa005c0c */ /* 0x000fe4000bfa6270 */
[----:B------:R-:W-:Y:S03]  /*4e10*/  FSEL R2, R6, RZ, P0 ;  /* 0x000000ff06027208 */ /* 0x000fe60000000000 */
[----:B------:R4:W-:Y:S01]  /*4e20*/  MUFU.EX2 R197, R9 ;  /* 0x0000000900c57308 */ /* 0x0009e20000000800 */
[----:B------:R-:W-:Y:S02]  /*4e30*/  I2FP.F32.S32 R170, R4 ;  /* 0x0000000400aa7245 */ /* 0x000fe40000201400 */
[----:B------:R-:W-:Y:S01]  /*4e40*/  ISETP.GE.AND P0, PT, R167, RZ, PT ;  /* 0x000000ffa700720c */ /* 0x000fe20003f06270 */
[----:B--2---:R-:W2:Y:S01]  /*4e50*/  LDSM.16.M88.4 R4, [R215+0x4800] ;  /* 0x00480000d704783b */ /* 0x004ea20000000200 */
[----:B------:R-:W-:Y:S01]  /*4e60*/  @P1 FSEL R11, R11, -INF , !P2 ;  /* 0xff8000000b0b1808 */ /* 0x000fe20005000000 */
[----:B------:R-:W-:Y:S01]  /*4e70*/  FFMA.FTZ R12, R170, -UR5, R12 ;  /* 0x80000005aa0c7c23 */ /* 0x000fe2000801000c */
[----:B------:R-:W-:Y:S01]  /*4e80*/  PLOP3.LUT P1, PT, PT, PT, UP0, 0x80, 0x0 ;  /* 0x000000000000781c */ /* 0x000fe20003f2f008 */
[--C-:B------:R-:W-:Y:S01]  /*4e90*/  FFMA.FTZ R10, R10, UR10, -R2.reuse ;  /* 0x0000000a0a0a7c23 */ /* 0x100fe20008010802 */
[----:B------:R-:W-:Y:S01]  /*4ea0*/  PLOP3.LUT P2, PT, PT, PT, UP0, 0x80, 0x0 ;  /* 0x000000000000781c */ /* 0x000fe20003f4f008 */
[----:B-1----:R-:W-:Y:S01]  /*4eb0*/  VIADD R8, R0, 0xfffffff8 ;  /* 0xfffffff800087836 */ /* 0x002fe20000000000 */
[----:B------:R-:W-:Y:S01]  /*4ec0*/  @P4 FSEL R12, R12, -INF , !P6 ;  /* 0xff8000000c0c4808 */ /* 0x000fe20007000000 */
[----:B------:R1:W-:Y:S01]  /*4ed0*/  MUFU.EX2 R200, R10 ;  /* 0x0000000a00c87308 */ /* 0x0003e20000000800 */
[--C-:B------:R-:W-:Y:S02]  /*4ee0*/  FFMA.FTZ R11, R11, UR10, -R2.reuse ;  /* 0x0000000a0b0b7c23 */ /* 0x100fe40008010802 */
[----:B------:R-:W-:Y:S01]  /*4ef0*/  ISETP.GE.AND P4, PT, R8, RZ, PT ;  /* 0x000000ff0800720c */ /* 0x000fe20003f86270 */
[----:B------:R-:W-:Y:S01]  /*4f00*/  FFMA.FTZ R12, R12, UR10, -R3 ;  /* 0x0000000a0c0c7c23 */ /* 0x000fe20008010803 */
[C---:B------:R-:W-:Y:S01]  /*4f10*/  @!P0 IADD3 R167, -R0.reuse, -0x17, RZ ;  /* 0xffffffe900a78810 */ /* 0x040fe20007ffe1ff */
[C---:B----4-:R-:W-:Y:S01]  /*4f20*/  VIADD R9, R0.reuse, 0xfffffff7 ;  /* 0xfffffff700097836 */ /* 0x050fe20000000000 */
[----:B------:R-:W-:Y:S01]  /*4f30*/  PLOP3.LUT P0, PT, PT, PT, UP0, 0x80, 0x0 ;  /* 0x000000000000781c */ /* 0x000fe20003f0f008 */
[----:B------:R-:W-:Y:S01]  /*4f40*/  @P1 VIADD R169, R165, 0x10 ;  /* 0x00000010a5a91836 */ /* 0x000fe20000000000 */
[----:B------:R-:W-:Y:S01]  /*4f50*/  I2FP.F32.S32 R167, R167 ;  /* 0x000000a700a77245 */ /* 0x000fe20000201400 */
[----:B------:R4:W-:Y:S01]  /*4f60*/  MUFU.EX2 R190, R12 ;  /* 0x0000000c00be7308 */ /* 0x0009e20000000800 */
[----:B------:R-:W-:Y:S03]  /*4f70*/  ISETP.GE.AND P1, PT, R9, RZ, PT ;  /* 0x000000ff0900720c */ /* 0x000fe60003f26270 */
[----:B------:R-:W-:Y:S02]  /*4f80*/  FFMA.FTZ R13, R167, -UR5, R13 ;  /* 0x80000005a70d7c23 */ /* 0x000fe4000801000d */
[----:B------:R-:W-:Y:S04]  /*4f90*/  @!P4 IADD3 R8, -R0, 0x8, RZ ;  /* 0x000000080008c810 */ /* 0x000fe80007ffe1ff */
[----:B------:R3:W-:Y:S01]  /*4fa0*/  MUFU.EX2 R199, R11 ;  /* 0x0000000b00c77308 */ /* 0x0007e20000000800 */
[----:B------:R-:W-:Y:S02]  /*4fb0*/  @P2 FSEL R13, R13, -INF , !P5 ;  /* 0xff8000000d0d2808 */ /* 0x000fe40006800000 */
[----:B------:R-:W-:Y:S02]  /*4fc0*/  @P0 FSEL R14, R14, -INF , !P6 ;  /* 0xff8000000e0e0808 */ /* 0x000fe40007000000 */
[----:B------:R-:W-:Y:S01]  /*4fd0*/  PLOP3.LUT P2, PT, PT, PT, UP0, 0x80, 0x0 ;  /* 0x000000000000781c */ /* 0x000fe20003f4f008 */
[----:B------:R-:W-:Y:S01]  /*4fe0*/  FFMA.FTZ R13, R13, UR10, -R3 ;  /* 0x0000000a0d0d7c23 */ /* 0x000fe20008010803 */
[----:B------:R-:W-:Y:S01]  /*4ff0*/  PLOP3.LUT P0, PT, PT, PT, UP0, 0x80, 0x0 ;  /* 0x000000000000781c */ /* 0x000fe20003f0f008 */
[----:B------:R-:W-:Y:S01]  /*5000*/  FFMA.FTZ R14, R14, UR10, -R2 ;  /* 0x0000000a0e0e7c23 */ /* 0x000fe20008010802 */
[C---:B------:R-:W-:Y:S01]  /*5010*/  @!P1 IADD3 R9, -R0.reuse, 0x9, RZ ;  /* 0x0000000900099810 */ /* 0x040fe20007ffe1ff */
[----:B------:R3:W-:Y:S01]  /*5020*/  MUFU.EX2 R189, R13 ;  /* 0x0000000d00bd7308 */ /* 0x0007e20000000800 */
[----:B------:R-:W-:Y:S02]  /*5030*/  PLOP3.LUT P4, PT, PT, PT, UP0, 0x80, 0x0 ;  /* 0x000000000000781c */ /* 0x000fe40003f8f008 */
[----:B-1----:R-:W-:Y:S01]  /*5040*/  I2FP.F32.S32 R10, R9 ;  /* 0x00000009000a7245 */ /* 0x002fe20000201400 */
[-C--:B--2---:R-:W-:Y:S01]  /*5050*/  HMMA.16816.F32 R20, R184, R4.reuse, R20 ;  /* 0x00000004b814723c */ /* 0x084fe20000001814 */
[----:B------:R-:W-:Y:S02]  /*5060*/  PLOP3.LUT P1, PT, PT, PT, UP0, 0x80, 0x0 ;  /* 0x000000000000781c */ /* 0x000fe40003f2f008 */
[----:B------:R-:W-:Y:S01]  /*5070*/  VIADD R9, R0, 0xfffffff0 ;  /* 0xfffffff000097836 */ /* 0x000fe20000000000 */
[----:B------:R-:W-:Y:S01]  /*5080*/  @P2 FSEL R15, R15, -INF , !P5 ;  /* 0xff8000000f0f2808 */ /* 0x000fe20006800000 */
[----:B------:R-:W-:Y:S01]  /*5090*/  FFMA.FTZ R17, R10, -UR5, R17 ;  /* 0x800000050a117c23 */ /* 0x000fe20008010011 */
[C---:B------:R-:W-:Y:S01]  /*50a0*/  HMMA.16816.F32 R24, R192.reuse, R4, R24 ;  /* 0x00000004c018723c */ /* 0x040fe20000001818 */
[----:B------:R-:W-:Y:S01]  /*50b0*/  PLOP3.LUT P2, PT, PT, PT, UP0, 0x80, 0x0 ;  /* 0x000000000000781c */ /* 0x000fe20003f4f008 */
[----:B------:R-:W-:Y:S03]  /*50c0*/  MUFU.EX2 R196, R14 ;  /* 0x0000000e00c47308 */ /* 0x000fe60000000800 */
[----:B------:R-:W-:Y:S01]  /*50d0*/  @P0 FSEL R18, R18, -INF , !P6 ;  /* 0xff80000012120808 */ /* 0x000fe20007000000 */
[-C--:B------:R-:W-:Y:S03]  /*50e0*/  HMMA.16816.F32 R28, R192, R6.reuse, R28 ;  /* 0x00000006c01c723c */ /* 0x080fe6000000181c */
[----:B------:R-:W-:Y:S02]  /*50f0*/  ISETP.GE.AND P0, PT, R9, RZ, PT ;  /* 0x000000ff0900720c */ /* 0x000fe40003f06270 */
[----:B----4-:R-:W-:Y:S01]  /*5100*/  I2FP.F32.S32 R12, R8 ;  /* 0x00000008000c7245 */ /* 0x010fe20000201400 */
[----:B------:R-:W-:Y:S05]  /*5110*/  HMMA.16816.F32 R32, R184, R6, R32 ;  /* 0x00000006b820723c */ /* 0x000fea0000001820 */
[----:B------:R-:W-:Y:S01]  /*5120*/  FFMA.FTZ R16, R12, -UR5, R16 ;  /* 0x800000050c107c23 */ /* 0x000fe20008010010 */
[----:B------:R-:W-:Y:S01]  /*5130*/  VIADD R8, R0, 0xffffffef ;  /* 0xffffffef00087836 */ /* 0x000fe20000000000 */
[----:B------:R-:W-:Y:S01]  /*5140*/  @P1 FSEL R17, R17, -INF , !P5 ;  /* 0xff80000011111808 */ /* 0x000fe20006800000 */
[----:B---3--:R-:W-:Y:S01]  /*5150*/  @P2 VIADD R11, R165, 0x11 ;  /* 0x00000011a50b2836 */ /* 0x008fe20000000000 */
[----:B------:R-:W-:Y:S02]  /*5160*/  PLOP3.LUT P1, PT, PT, PT, UP0, 0x80, 0x0 ;  /* 0x000000000000781c */ /* 0x000fe40003f2f008 */
[----:B------:R-:W-:Y:S01]  /*5170*/  @P4 FSEL R16, R16, -INF , !P6 ;  /* 0xff80000010104808 */ /* 0x000fe20007000000 */
[C---:B------:R-:W-:Y:S01]  /*5180*/  VIADD R5, R0.reuse, 0x10 ;  /* 0x0000001000057836 */ /* 0x040fe20000000000 */
[----:B------:R-:W-:Y:S01]  /*5190*/  PLOP3.LUT P4, PT, PT, PT, UP0, 0x80, 0x0 ;  /* 0x000000000000781c */ /* 0x000fe20003f8f008 */
[C---:B------:R-:W-:Y:S01]  /*51a0*/  VIADD R4, R0.reuse, 0xf ;  /* 0x0000000f00047836 */ /* 0x040fe20000000000 */
[----:B------:R-:W-:Y:S01]  /*51b0*/  @!P0 IADD3 R9, -R0, 0x10, RZ ;  /* 0x0000001000098810 */ /* 0x000fe20007ffe1ff */
[----:B------:R-:W-:Y:S01]  /*51c0*/  FFMA.FTZ R22, R12, -UR5, R22 ;  /* 0x800000050c167c23 */ /* 0x000fe20008010016 */
[----:B------:R-:W-:Y:S01]  /*51d0*/  ISETP.GE.AND P2, PT, R8, RZ, PT ;  /* 0x000000ff0800720c */ /* 0x000fe20003f46270 */
[----:B------:R-:W-:Y:S01]  /*51e0*/  FFMA.FTZ R23, R10, -UR5, R23 ;  /* 0x800000050a177c23 */ /* 0x000fe20008010017 */
[----:B------:R-:W-:Y:S01]  /*51f0*/  PLOP3.LUT P0, PT, PT, PT, UP0, 0x80, 0x0 ;  /* 0x000000000000781c */ /* 0x000fe20003f0f008 */
[----:B------:R-:W-:Y:S01]  /*5200*/  FFMA.FTZ R26, R170, -UR5, R26 ;  /* 0x80000005aa1a7c23 */ /* 0x000fe2000801001a */
[----:B------:R-:W-:Y:S01]  /*5210*/  PLOP3.LUT P6, PT, PT, PT, UP0, 0x80, 0x0 ;  /* 0x000000000000781c */ /* 0x000fe20003fcf008 */
[----:B------:R-:W-:Y:S01]  /*5220*/  FFMA.FTZ R27, R167, -UR5, R27 ;  /* 0x80000005a71b7c23 */ /* 0x000fe2000801001b */
[----:B------:R-:W-:Y:S01]  /*5230*/  I2FP.F32.S32 R13, R9 ;  /* 0x00000009000d7245 */ /* 0x000fe20000201400 */
[----:B------:R-:W-:Y:S01]  /*5240*/  FFMA.FTZ R28, R174, -UR5, R28 ;  /* 0x80000005ae1c7c23 */ /* 0x000fe2000801001c */
[----:B------:R-:W-:Y:S01]  /*5250*/  @P1 FSEL R19, R19, -INF , !P5 ;  /* 0xff80000013131808 */ /* 0x000fe20006800000 */
[----:B------:R-:W-:Y:S01]  /*5260*/  FFMA.FTZ R29, R173, -UR5, R29 ;  /* 0x80000005ad1d7c23 */ /* 0x000fe2000801001d */
[----:B------:R-:W-:Y:S01]  /*5270*/  @P4 ISETP.GE.AND P4, PT, R169, UR8, PT ;  /* 0x00000008a9004c0c */ /* 0x000fe2000bf86270 */
[----:B------:R-:W-:Y:S01]  /*5280*/  FFMA.FTZ R20, R13, -UR5, R20 ;  /* 0x800000050d147c23 */ /* 0x000fe20008010014 */
[----:B------:R-:W-:Y:S01]  /*5290*/  PLOP3.LUT P1, PT, PT, PT, UP0, 0x80, 0x0 ;  /* 0x000000000000781c */ /* 0x000fe20003f2f008 */
[--C-:B------:R-:W-:Y:S01]  /*52a0*/  FFMA.FTZ R16, R16, UR10, -R166.reuse ;  /* 0x0000000a10107c23 */ /* 0x100fe200080108a6 */
[----:B------:R-:W-:Y:S01]  /*52b0*/  @!P2 IADD3 R8, -R0, 0x11, RZ ;  /* 0x000000110008a810 */ /* 0x000fe20007ffe1ff */
[----:B------:R-:W-:Y:S01]  /*52c0*/  FFMA.FTZ R17, R17, UR10, -R166 ;  /* 0x0000000a11117c23 */ /* 0x000fe200080108a6 */
[----:B------:R-:W-:Y:S01]  /*52d0*/  @P0 FSEL R20, R20, -INF , !P4 ;  /* 0xff80000014140808 */ /* 0x000fe20006000000 */
[----:B------:R-:W-:Y:S01]  /*52e0*/  MUFU.EX2 R202, R16 ;  /* 0x0000001000ca7308 */ /* 0x000fe20000000800 */
[----:B------:R-:W-:Y:S01]  /*52f0*/  ISETP.GE.AND P5, PT, R5, RZ, PT ;  /* 0x000000ff0500720c */ /* 0x000fe20003fa6270 */
[--C-:B------:R-:W-:Y:S01]  /*5300*/  FFMA.FTZ R18, R18, UR10, -R164.reuse ;  /* 0x0000000a12127c23 */ /* 0x100fe200080108a4 */
[----:B------:R-:W-:Y:S01]  /*5310*/  PLOP3.LUT P0, PT, PT, PT, UP0, 0x80, 0x0 ;  /* 0x000000000000781c */ /* 0x000fe20003f0f008 */
[----:B------:R-:W-:Y:S01]  /*5320*/  FFMA.FTZ R19, R19, UR10, -R164 ;  /* 0x0000000a13137c23 */ /* 0x000fe200080108a4 */
[----:B------:R-:W-:Y:S01]  /*5330*/  @P6 ISETP.GE.AND P6, PT, R11, UR8, PT ;  /* 0x000000080b006c0c */ /* 0x000fe2000bfc6270 */
[----:B------:R-:W-:Y:S01]  /*5340*/  FFMA.FTZ R34, R13, -UR5, R34 ;  /* 0x800000050d227c23 */ /* 0x000fe20008010022 */
[----:B------:R-:W-:Y:S03]  /*5350*/  I2FP.F32.S32 R11, R8 ;  /* 0x00000008000b7245 */ /* 0x000fe60000201400 */
[----:B------:R-:W-:Y:S01]  /*5360*/  MUFU.EX2 R201, R17 ;  /* 0x0000001100c97308 */ /* 0x000fe20000000800 */
[----:B------:R-:W-:Y:S01]  /*5370*/  ISETP.GE.AND P2, PT, R4, RZ, PT ;  /* 0x000000ff0400720c */ /* 0x000fe20003f46270 */
[----:B------:R-:W-:Y:S01]  /*5380*/  FFMA.FTZ R15, R15, UR10, -R2 ;  /* 0x0000000a0f0f7c23 */ /* 0x000fe20008010802 */
[----:B------:R-:W-:Y:S01]  /*5390*/  FFMA.FTZ R20, R20, UR10, -R166 ;  /* 0x0000000a14147c23 */ /* 0x000fe200080108a6 */
[C---:B------:R-:W-:Y:S01]  /*53a0*/  FFMA.FTZ R21, R11.reuse, -UR5, R21 ;  /* 0x800000050b157c23 */ /* 0x040fe20008010015 */
[----:B------:R-:W-:Y:S01]  /*53b0*/  FFMA.FTZ R35, R11, -UR5, R35 ;  /* 0x800000050b237c23 */ /* 0x000fe20008010023 */
[----:B------:R-:W-:Y:S02]  /*53c0*/  @!P5 IADD3 R5, -R0, -0x10, RZ ;  /* 0xfffffff00005d810 */ /* 0x000fe40007ffe1ff */
[----:B------:R-:W-:Y:S02]  /*53d0*/  @P0 FSEL R22, R22, -INF , !P4 ;  /* 0xff80000016160808 */ /* 0x000fe40006000000 */
[----:B------:R-:W-:Y:S01]  /*53e0*/  MUFU.EX2 R236, R18 ;  /* 0x0000001200ec7308 */ /* 0x000fe20000000800 */
[----:B------:R-:W-:Y:S02]  /*53f0*/  @P1 FSEL R21, R21, -INF , !P6 ;  /* 0xff80000015151808 */ /* 0x000fe40007000000 */
[----:B------:R-:W-:Y:S01]  /*5400*/  PLOP3.LUT P1, PT, PT, PT, UP0, 0x80, 0x0 ;  /* 0x000000000000781c */ /* 0x000fe20003f2f008 */
[----:B------:R-:W-:Y:S01]  /*5410*/  FFMA.FTZ R22, R22, UR10, -R164 ;  /* 0x0000000a16167c23 */ /* 0x000fe200080108a4 */
[----:B------:R-:W-:Y:S01]  /*5420*/  PLOP3.LUT P0, PT, PT, PT, UP0, 0x80, 0x0 ;  /* 0x000000000000781c */ /* 0x000fe20003f0f008 */
[----:B------:R-:W-:Y:S01]  /*5430*/  FFMA.FTZ R21, R21, UR10, -R166 ;  /* 0x0000000a15157c23 */ /* 0x000fe200080108a6 */
[C---:B------:R-:W-:Y:S03]  /*5440*/  @!P2 IADD3 R4, -R0.reuse, -0xf, RZ ;  /* 0xfffffff10004a810 */ /* 0x040fe60007ffe1ff */
[----:B------:R-:W1:Y:S01]  /*5450*/  MUFU.EX2 R207, R19 ;  /* 0x0000001300cf7308 */ /* 0x000e620000000800 */
[----:B------:R-:W-:Y:S01]  /*5460*/  I2FP.F32.S32 R9, R5 ;  /* 0x0000000500097245 */ /* 0x000fe20000201400 */
[C---:B------:R-:W-:Y:S01]  /*5470*/  VIADD R5, R0.reuse, 0xffffffe8 ;  /* 0xffffffe800057836 */ /* 0x040fe20000000000 */
[----:B------:R-:W-:Y:S02]  /*5480*/  PLOP3.LUT P5, PT, PT, PT, UP0, 0x80, 0x0 ;  /* 0x000000000000781c */ /* 0x000fe40003faf008 */
[----:B------:R-:W-:Y:S01]  /*5490*/  I2FP.F32.S32 R8, R4 ;  /* 0x0000000400087245 */ /* 0x000fe20000201400 */
[----:B------:R-:W-:Y:S01]  /*54a0*/  FFMA.FTZ R24, R9, -UR5, R24 ;  /* 0x8000000509187c23 */ /* 0x000fe20008010018 */
[----:B------:R-:W-:Y:S01]  /*54b0*/  PLOP3.LUT P2, PT, PT, PT, UP0, 0x80, 0x0 ;  /* 0x000000000000781c */ /* 0x000fe20003f4f008 */
[----:B------:R-:W-:Y:S01]  /*54c0*/  VIADD R4, R0, 0xffffffe7 ;  /* 0xffffffe700047836 */ /* 0x000fe20000000000 */
[----:B------:R-:W-:Y:S01]  /*54d0*/  @P1 FSEL R23, R23, -INF , !P6 ;  /* 0xff80000017171808 */ /* 0x000fe20007000000 */
[----:B------:R-:W-:Y:S01]  /*54e0*/  FFMA.FTZ R25, R8, -UR5, R25 ;  /* 0x8000000508197c23 */ /* 0x000fe20008010019 */
[----:B------:R-:W-:Y:S01]  /*54f0*/  @P0 FSEL R24, R24, -INF , !P4 ;  /* 0xff80000018180808 */ /* 0x000fe20006000000 */
[----:B------:R-:W-:Y:S01]  /*5500*/  FFMA.FTZ R30, R9, -UR5, R30 ;  /* 0x80000005091e7c23 */ /* 0x000fe2000801001e */
[----:B------:R-:W-:Y:S01]  /*5510*/  PLOP3.LUT P1, PT, PT, PT, UP0, 0x80, 0x0 ;  /* 0x000000000000781c */ /* 0x000fe20003f2f008 */
[----:B------:R-:W-:Y:S01]  /*5520*/  FFMA.FTZ R31, R8, -UR5, R31 ;  /* 0x80000005081f7c23 */ /* 0x000fe2000801001f */
[----:B------:R-:W-:Y:S01]  /*5530*/  PLOP3.LUT P0, PT, PT, PT, UP0, 0x80, 0x0 ;  /* 0x000000000000781c */ /* 0x000fe20003f0f008 */
[--C-:B------:R-:W-:Y:S01]  /*5540*/  FFMA.FTZ R24, R24, UR10, -R3.reuse ;  /* 0x0000000a18187c23 */ /* 0x100fe20008010803 */
[----:B------:R-:W-:Y:S01]  /*5550*/  @P5 FSEL R25, R25, -INF , !P6 ;  /* 0xff80000019195808 */ /* 0x000fe20007000000 */
[----:B------:R-:W2:Y:S01]  /*5560*/  MUFU.EX2 R191, R15 ;  /* 0x0000000f00bf7308 */ /* 0x000ea20000000800 */
[----:B------:R-:W-:Y:S01]  /*5570*/  PLOP3.LUT P5, PT, PT, PT, UP0, 0x80, 0x0 ;  /* 0x000000000000781c */ /* 0x000fe20003faf008 */
[----:B------:R-:W-:Y:S01]  /*5580*/  FFMA.FTZ R23, R23, UR10, -R164 ;  /* 0x0000000a17177c23 */ /* 0x000fe200080108a4 */
[----:B------:R-:W-:Y:S01]  /*5590*/  @P2 FSEL R26, R26, -INF , !P4 ;  /* 0xff8000001a1a2808 */ /* 0x000fe20006000000 */
[--C-:B------:R-:W-:Y:S01]  /*55a0*/  FFMA.FTZ R25, R25, UR10, -R3.reuse ;  /* 0x0000000a19197c23 */ /* 0x100fe20008010803 */
[----:B------:R-:W-:Y:S02]  /*55b0*/  PLOP3.LUT P2, PT, PT, PT, UP0, 0x80, 0x0 ;  /* 0x000000000000781c */ /* 0x000fe40003f4f008 */
[----:B------:R-:W-:Y:S01]  /*55c0*/  PLOP3.LUT P4, PT, PT, PT, UP0, 0x80, 0x0 ;  /* 0x000000000000781c */ /* 0x000fe20003f8f008 */
[--C-:B------:R-:W-:Y:S01]  /*55d0*/  FFMA.FTZ R26, R26, UR10, -R2.reuse ;  /* 0x0000000a1a1a7c23 */ /* 0x100fe20008010802 */
[----:B------:R-:W-:Y:S01]  /*55e0*/  @P1 FSEL R27, R27, -INF , !P6 ;  /* 0xff8000001b1b1808 */ /* 0x000fe20007000000 */
[C---:B------:R-:W-:Y:S01]  /*55f0*/  @P0 VIADD R6, R165.reuse, 0x18 ;  /* 0x00000018a5060836 */ /* 0x040fe20000000000 */
[----:B------:R-:W-:Y:S01]  /*5600*/  PLOP3.LUT P1, PT, PT, PT, UP0, 0x80, 0x0 ;  /* 0x000000000000781c */ /* 0x000fe20003f2f008 */
[----:B------:R-:W-:Y:S01]  /*5610*/  MUFU.EX2 R205, R20 ;  /* 0x0000001400cd7308 */ /* 0x000fe20000000800 */
[----:B------:R-:W-:Y:S01]  /*5620*/  PLOP3.LUT P0, PT, PT, PT, UP0, 0x80, 0x0 ;  /* 0x000000000000781c */ /* 0x000fe20003f0f008 */
[----:B------:R-:W-:Y:S01]  /*5630*/  @P5 VIADD R165, R165, 0x19 ;  /* 0x00000019a5a55836 */ /* 0x000fe20000000000 */
[----:B------:R-:W-:Y:S01]  /*5640*/  ISETP.GE.AND P6, PT, R5, RZ, PT ;  /* 0x000000ff0500720c */ /* 0x000fe20003fc6270 */
[----:B------:R-:W-:Y:S01]  /*5650*/  FFMA.FTZ R27, R27, UR10, -R2 ;  /* 0x0000000a1b1b7c23 */ /* 0x000fe20008010802 */
[----:B------:R-:W-:Y:S02]  /*5660*/  ISETP.GE.AND P5, PT, R4, RZ, PT ;  /* 0x000000ff0400720c */ /* 0x000fe40003fa6270 */
[----:B------:R-:W-:Y:S03]  /*5670*/  @P2 ISETP.GE.AND P2, PT, R6, UR8, PT ;  /* 0x0000000806002c0c */ /* 0x000fe6000bf46270 */
[----:B------:R-:W3:Y:S01]  /*5680*/  MUFU.EX2 R203, R21 ;  /* 0x0000001500cb7308 */ /* 0x000ee20000000800 */
[----:B------:R-:W-:Y:S02]  /*5690*/  @P4 ISETP.GE.AND P4, PT, R165, UR8, PT ;  /* 0x00000008a5004c0c */ /* 0x000fe4000bf86270 */
[----:B------:R-:W-:Y:S02]  /*56a0*/  @P1 FSEL R28, R28, -INF , !P2 ;  /* 0xff8000001c1c1808 */ /* 0x000fe40005000000 */
[----:B------:R-:W-:Y:S02]  /*56b0*/  @P0 FSEL R29, R29, -INF , !P4 ;  /* 0xff8000001d1d0808 */ /* 0x000fe40006000000 */
[----:B------:R-:W-:Y:S01]  /*56c0*/  @!P6 IADD3 R5, -R0, 0x18, RZ ;  /* 0x000000180005e810 */ /* 0x000fe20007ffe1ff */
[--C-:B------:R-:W-:Y:S01]  /*56d0*/  FFMA.FTZ R28, R28, UR10, -R3.reuse ;  /* 0x0000000a1c1c7c23 */ /* 0x100fe20008010803 */
[----:B------:R-:W-:Y:S01]  /*56e0*/  @!P5 IADD3 R4, -R0, 0x19, RZ ;  /* 0x000000190004d810 */ /* 0x000fe20007ffe1ff */
[----:B------:R-:W-:Y:S01]  /*56f0*/  FFMA.FTZ R3, R29, UR10, -R3 ;  /* 0x0000000a1d037c23 */ /* 0x000fe20008010803 */
[----:B------:R-:W-:Y:S01]  /*5700*/  F2FP.F16.F32.PACK_AB R0, R178, R179 ;  /* 0x000000b3b200723e */ /* 0x000fe200000000ff */
[----:B------:R-:W-:Y:S01]  /*5710*/  MUFU.EX2 R206, R22 ;  /* 0x0000001600ce7308 */ /* 0x000fe20000000800 */
[----:B------:R-:W-:Y:S02]  /*5720*/  PLOP3.LUT P1, PT, PT, PT, UP0, 0x80, 0x0 ;  /* 0x000000000000781c */ /* 0x000fe40003f2f008 */
[----:B------:R-:W-:Y:S01]  /*5730*/  I2FP.F32.S32 R5, R5 ;  /* 0x0000000500057245 */ /* 0x000fe20000201400 */
[----:B------:R4:W-:Y:S01]  /*5740*/  STS [R228+0x20000], R0 ;  /* 0x02000000e4007388 */ /* 0x0009e20000000800 */
[----:B------:R-:W-:Y:S02]  /*5750*/  PLOP3.LUT P0, PT, PT, PT, UP0, 0x80, 0x0 ;  /* 0x000000000000781c */ /* 0x000fe40003f0f008 */
[----:B------:R-:W-:Y:S03]  /*5760*/  I2FP.F32.S32 R4, R4 ;  /* 0x0000000400047245 */ /* 0x000fe60000201400 */
[----:B------:R2:W-:Y:S01]  /*5770*/  MUFU.EX2 R183, R3 ;  /* 0x0000000300b77308 */ /* 0x0005e20000000800 */
[----:B------:R-:W-:Y:S01]  /*5780*/  FFMA.FTZ R32, R5, -UR5, R32 ;  /* 0x8000000505207c23 */ /* 0x000fe20008010020 */
[----:B------:R-:W-:Y:S01]  /*5790*/  PLOP3.LUT P5, PT, PT, PT, UP0, 0x80, 0x0 ;  /* 0x000000000000781c */ /* 0x000fe20003faf008 */
[----:B------:R-:W-:Y:S01]  /*57a0*/  FFMA.FTZ R33, R4, -UR5, R33 ;  /* 0x8000000504217c23 */ /* 0x000fe20008010021 */
[----:B-1----:R-:W-:Y:S02]  /*57b0*/  F2FP.F16.F32.PACK_AB R5, R207, R236 ;  /* 0x000000eccf05723e */ /* 0x002fe400000000ff */
[----:B------:R-:W-:Y:S04]  /*57c0*/  @P1 FSEL R32, R32, -INF , !P2 ;  /* 0xff80000020201808 */ /* 0x000fe80005000000 */
[----:B------:R-:W-:Y:S01]  /*57d0*/  MUFU.EX2 R204, R23 ;  /* 0x0000001700cc7308 */ /* 0x000fe20000000800 */
[----:B------:R-:W-:Y:S02]  /*57e0*/  PLOP3.LUT P1, PT, PT, PT, UP0, 0x80, 0x0 ;  /* 0x000000000000781c */ /* 0x000fe40003f2f008 */
[----:B------:R-:W-:Y:S01]  /*57f0*/  @P0 FSEL R33, R33, -INF , !P4 ;  /* 0xff80000021210808 */ /* 0x000fe20006000000 */
[--C-:B------:R-:W-:Y:S01]  /*5800*/  FFMA.FTZ R32, R32, UR10, -R166.reuse ;  /* 0x0000000a20207c23 */ /* 0x100fe200080108a6 */
[----:B------:R-:W-:Y:S02]  /*5810*/  PLOP3.LUT P0, PT, PT, PT, UP0, 0x80, 0x0 ;  /* 0x000000000000781c */ /* 0x000fe40003f0f008 */
[----:B------:R-:W-:Y:S01]  /*5820*/  F2FP.F16.F32.PACK_AB R4, R197, R198 ;  /* 0x000000c6c504723e */ /* 0x000fe200000000ff */
[----:B------:R-:W-:Y:S01]  /*5830*/  FFMA.FTZ R166, R33, UR10, -R166 ;  /* 0x0000000a21a67c23 */ /* 0x000fe200080108a6 */
[----:B--2---:R-:W-:Y:S01]  /*5840*/  F2FP.F16.F32.PACK_AB R3, R231, R180 ;  /* 0x000000b4e703723e */ /* 0x004fe200000000ff */
[----:B------:R-:W-:Y:S01]  /*5850*/  MUFU.EX2 R194, R32 ;  /* 0x0000002000c27308 */ /* 0x000fe20000000800 */
[----:B------:R-:W-:Y:S02]  /*5860*/  @P5 FSEL R30, R30, -INF , !P2 ;  /* 0xff8000001e1e5808 */ /* 0x000fe40005000000 */
[----:B----4-:R-:W-:Y:S01]  /*5870*/  F2FP.F16.F32.PACK_AB R0, R201, R202 ;  /* 0x000000cac900723e */ /* 0x010fe200000000ff */
[----:B------:R1:W-:Y:S01]  /*5880*/  STS [R228+0x20400], R3 ;  /* 0x02040003e4007388 */ /* 0x0003e20000000800 */
[----:B------:R-:W-:Y:S01]  /*5890*/  @P1 FSEL R34, R34, -INF , !P2 ;  /* 0xff80000022221808 */ /* 0x000fe20005000000 */
[----:B------:R-:W-:Y:S01]  /*58a0*/  FFMA.FTZ R30, R30, UR10, -R2 ;  /* 0x0000000a1e1e7c23 */ /* 0x000fe20008010802 */
[----:B------:R-:W-:Y:S01]  /*58b0*/  PLOP3.LUT P1, PT, PT, PT, UP0, 0x80, 0x0 ;  /* 0x000000000000781c */ /* 0x000fe20003f2f008 */
[----:B------:R2:W-:Y:S01]  /*58c0*/  STS [R229+0x20000], R0 ;  /* 0x02000000e5007388 */ /* 0x0005e20000000800 */
[----:B------:R-:W-:Y:S01]  /*58d0*/  @P0 FSEL R35, R35, -INF , !P4 ;  /* 0xff80000023230808 */ /* 0x000fe20006000000 */
[--C-:B------:R-:W-:Y:S01]  /*58e0*/  FFMA.FTZ R34, R34, UR10, -R164.reuse ;  /* 0x0000000a22227c23 */ /* 0x100fe200080108a4 */
[----:B------:R-:W4:Y:S01]  /*58f0*/  MUFU.EX2 R192, R166 ;  /* 0x000000a600c07308 */ /* 0x000f220000000800 */
[----:B------:R3:W-:Y:S01]  /*5900*/  STS [R229+0x20400], R5 ;  /* 0x02040005e5007388 */ /* 0x0007e20000000800 */
[----:B------:R-:W-:Y:S01]  /*5910*/  IADD3 R176, P0, R246, UR15, RZ ;  /* 0x0000000ff6b07c10 */ /* 0x000fe2000ff1e0ff */
[----:B------:R-:W-:Y:S02]  /*5920*/  FFMA.FTZ R164, R35, UR10, -R164 ;  /* 0x0000000a23a47c23 */ /* 0x000fe400080108a4 */
[----:B------:R4:W-:Y:S01]  /*5930*/  STS [R228+0x21000], R4 ;  /* 0x02100004e4007388 */ /* 0x0009e20000000800 */
[----:B------:R-:W-:Y:S04]  /*5940*/  IADD3.X R177, R245, UR14, RZ, P0, !PT ;  /* 0x0000000ef5b17c10 */ /* 0x000fe800087fe4ff */
[----:B------:R-:W-:Y:S01]  /*5950*/  MUFU.EX2 R195, R34 ;  /* 0x0000002200c37308 */ /* 0x000fe20000000800 */
[----:B------:R-:W-:Y:S02]  /*5960*/  @P1 FSEL R31, R31, -INF , !P4 ;  /* 0xff8000001f1f1808 */ /* 0x000fe40006000000 */
[----:B------:R-:W-:Y:S03]  /*5970*/  PLOP3.LUT P1, PT, PT, PT, UP3, 0x80, 0x0 ;  /* 0x000000000000781c */ /* 0x000fe60003f2f038 */
[----:B------:R-:W-:Y:S04]  /*5980*/  FFMA.FTZ R2, R31, UR10, -R2 ;  /* 0x0000000a1f027c23 */ /* 0x000fe80008010802 */
[----:B------:R-:W4:Y:S01]  /*5990*/  MUFU.EX2 R193, R164 ;  /* 0x000000a400c17308 */ /* 0x000f220000000800 */
[----:B-1----:R-:W-:Y:S02]  /*59a0*/  F2FP.F16.F32.PACK_AB R3, R199, R200 ;  /* 0x000000c8c703723e */ /* 0x002fe400000000ff */
[----:B--2---:R-:W-:Y:S03]  /*59b0*/  F2FP.F16.F32.PACK_AB R0, R189, R190 ;  /* 0x000000bebd00723e */ /* 0x004fe600000000ff */
[----:B------:R1:W-:Y:S04]  /*59c0*/  STS [R228+0x21400], R3 ;  /* 0x02140003e4007388 */ /* 0x0003e80000000800 */
[----:B------:R2:W-:Y:S01]  /*59d0*/  MUFU.EX2 R181, R2 ;  /* 0x0000000200b57308 */ /* 0x0005e20000000800 */
[----:B---3--:R-:W-:Y:S01]  /*59e0*/  F2FP.F16.F32.PACK_AB R5, R191, R196 ;  /* 0x000000c4bf05723e */ /* 0x008fe200000000ff */
[----:B------:R3:W-:Y:S01]  /*59f0*/  STS [R229+0x21000], R0 ;  /* 0x02100000e5007388 */ /* 0x0007e20000000800 */
[----:B----4-:R-:W-:Y:S03]  /*5a00*/  F2FP.F16.F32.PACK_AB R4, R203, R205 ;  /* 0x000000cdcb04723e */ /* 0x010fe600000000ff */
[----:B------:R4:W-:Y:S04]  /*5a10*/  STS [R229+0x21400], R5 ;  /* 0x02140005e5007388 */ /* 0x0009e80000000800 */
[----:B------:R-:W-:Y:S01]  /*5a20*/  MUFU.EX2 R186, R24 ;  /* 0x0000001800ba7308 */ /* 0x000fe20000000800 */
[----:B------:R4:W-:Y:S09]  /*5a30*/  STS [R226+0x20000], R4 ;  /* 0x02000004e2007388 */ /* 0x0009f20000000800 */
[----:B------:R-:W4:Y:S01]  /*5a40*/  MUFU.EX2 R185, R25 ;  /* 0x0000001900b97308 */ /* 0x000f220000000800 */
[----:B--2---:R-:W-:Y:S02]  /*5a50*/  F2FP.F16.F32.PACK_AB R2, R192, R194 ;  /* 0x000000c2c002723e */ /* 0x004fe400000000ff */
[----:B-1----:R-:W-:Y:S07]  /*5a60*/  F2FP.F16.F32.PACK_AB R3, R204, R206 ;  /* 0x000000cecc03723e */ /* 0x002fee00000000ff */
[----:B------:R-:W-:Y:S01]  /*5a70*/  MUFU.EX2 R188, R26 ;  /* 0x0000001a00bc7308 */ /* 0x000fe20000000800 */
[----:B---3--:R-:W-:Y:S01]  /*5a80*/  F2FP.F16.F32.PACK_AB R0, R193, R195 ;  /* 0x000000c3c100723e */ /* 0x008fe200000000ff */
[----:B------:R1:W-:Y:S04]  /*5a90*/  STS [R226+0x20400], R3 ;  /* 0x02040003e2007388 */ /* 0x0003e80000000800 */
[----:B------:R-:W-:Y:S04]  /*5aa0*/  STS [R227+0x20000], R2 ;  /* 0x02000002e3007388 */ /* 0x000fe80000000800 */
[----:B------:R-:W2:Y:S01]  /*5ab0*/  MUFU.EX2 R187, R27 ;  /* 0x0000001b00bb7308 */ /* 0x000ea20000000800 */
[----:B----4-:R-:W-:Y:S01]  /*5ac0*/  F2FP.F16.F32.PACK_AB R5, R185, R186 ;  /* 0x000000bab905723e */ /* 0x010fe200000000ff */
[----:B------:R3:W-:Y:S04]  /*5ad0*/  STS [R227+0x20400], R0 ;  /* 0x02040000e3007388 */ /* 0x0007e80000000800 */
[----:B------:R-:W-:Y:S04]  /*5ae0*/  STS [R226+0x21000], R5 ;  /* 0x02100005e2007388 */ /* 0x000fe80000000800 */
[----:B------:R-:W1:Y:S10]  /*5af0*/  MUFU.EX2 R184, R28 ;  /* 0x0000001c00b87308 */ /* 0x000e740000000800 */
[----:B------:R-:W4:Y:S01]  /*5b00*/  MUFU.EX2 R182, R30 ;  /* 0x0000001e00b67308 */ /* 0x000f220000000800 */
[----:B--2---:R-:W-:Y:S05]  /*5b10*/  F2FP.F16.F32.PACK_AB R4, R187, R188 ;  /* 0x000000bcbb04723e */ /* 0x004fea00000000ff */
[----:B------:R-:W-:Y:S01]  /*5b20*/  STS [R226+0x21400], R4 ;  /* 0x02140004e2007388 */ /* 0x000fe20000000800 */
[----:B-1----:R-:W-:Y:S02]  /*5b30*/  F2FP.F16.F32.PACK_AB R3, R183, R184 ;  /* 0x000000b8b703723e */ /* 0x002fe400000000ff */
[C---:B---3--:R-:W-:Y:S03]  /*5b40*/  LEA R0, R218.reuse, UR4, 0x1 ;  /* 0x00000004da007c11 */ /* 0x048fe6000f8e08ff */
[----:B------:R-:W-:Y:S01]  /*5b50*/  STS [R227+0x21000], R3 ;  /* 0x02100003e3007388 */ /* 0x000fe20000000800 */
[----:B----4-:R-:W-:Y:S05]  /*5b60*/  F2FP.F16.F32.PACK_AB R2, R181, R182 ;  /* 0x000000b6b502723e */ /* 0x010fea00000000ff */
[----:B------:R1:W-:Y:S04]  /*5b70*/  STS [R227+0x21400], R2 ;  /* 0x02140002e3007388 */ /* 0x0003e80000000800 */
[----:B------:R-:W-:Y:S08]  /*5b80*/  LDSM.16.M88.4 R32, [R0+0x8000] ;  /* 0x008000000020783b */ /* 0x000ff00000000200 */
[----:B------:R-:W2:Y:S08]  /*5b90*/  LDSM.16.M88.4 R16, [R214+UR4+0x14000] ;  /* 0x01400004d610783b */ /* 0x000eb00008000200 */
[----:B------:R-:W3:Y:S01]  /*5ba0*/  LDSM.16.M88.4 R28, [R0+0x9000] ;  /* 0x00900000001c783b */ /* 0x000ee20000000200 */
[----:B-1----:R-:W-:Y:S07]  /*5bb0*/  LEA R2, R218, UR4, 0x1 ;  /* 0x00000004da027c11 */ /* 0x002fee000f8e08ff */
[----:B------:R-:W1:Y:S01]  /*5bc0*/  LDSM.16.M88.4 R164, [R214+UR4+0x14800] ;  /* 0x01480004d6a4783b */ /* 0x000e620008000200 */
[--C-:B------:R-:W-:Y:S02]  /*5bd0*/  IMAD.IADD R3, R219, 0x1, R2.reuse ;  /* 0x00000001db037824 */ /* 0x100fe400078e0202 */
[C---:B------:R-:W-:Y:S02]  /*5be0*/  IMAD.IADD R208, R217.reuse, 0x1, R2 ;  /* 0x00000001d9d07824 */ /* 0x040fe400078e0202 */
[----:B------:R-:W-:Y:S03]  /*5bf0*/  IMAD.IADD R2, R217, 0x1, R3 ;  /* 0x00000001d9027824 */ /* 0x000fe600078e0203 */
[----:B------:R-:W-:Y:S08]  /*5c00*/  LDSM.16.M88.4 R168, [R3+0x8000] ;  /* 0x0080000003a8783b */ /* 0x000ff00000000200 */
[----:B------:R-:W4:Y:S01]  /*5c10*/  LDSM.16.M88.4 R172, [R213+0x8000] ;  /* 0x00800000d5ac783b */ /* 0x000f220000000200 */
[-C--:B--2---:R-:W-:Y:S06]  /*5c20*/  HMMA.16816.F32 R4, R32, R16.reuse, RZ ;  /* 0x000000102004723c */ /* 0x084fec00000018ff */
[C---:B---3--:R-:W-:Y:S06]  /*5c30*/  HMMA.16816.F32 R8, R28.reuse, R16, RZ ;  /* 0x000000101c08723c */ /* 0x048fec00000018ff */
[-C--:B------:R-:W-:Y:S06]  /*5c40*/  HMMA.16816.F32 R12, R28, R18.reuse, RZ ;  /* 0x000000121c0c723c */ /* 0x080fec00000018ff */
[C---:B------:R-:W-:Y:S06]  /*5c50*/  HMMA.16816.F32 R16, R32.reuse, R18, RZ ;  /* 0x000000122010723c */ /* 0x040fec00000018ff */
[-C--:B-1----:R-:W-:Y:S06]  /*5c60*/  HMMA.16816.F32 R20, R32, R164.reuse, RZ ;  /* 0x000000a42014723c */ /* 0x082fec00000018ff */
        /* <DEDUP_REMOVED lines=38> */
[----:B------:R1:W-:Y:S08]  /*5ed0*/  LDSM.16.M88.4 R164, [R0+0xa000] ;  /* 0x00a0000000a4783b */ /* 0x0003f00000000200 */
[----:B------:R-:W2:Y:S08]  /*5ee0*/  LDSM.16.M88.4 R168, [R214+UR4+0x18000] ;  /* 0x01800004d6a8783b */ /* 0x000eb00008000200 */
[----:B-1----:R-:W5:Y:S01]  /*5ef0*/  LDG.E R0, desc[UR6][R176.64+0xa0] ;  /* 0x0000a006b0007981 */ /* 0x002f62000c1e1900 */
[-C--:B--2---:R-:W-:Y:S06]  /*5f00*/  HMMA.16816.F32 R4, R164, R168.reuse, R4 ;  /* 0x000000a8a404723c */ /* 0x084fec0000001804 */
        /* <DEDUP_REMOVED lines=31> */
[----:B------:R-:W2:Y:S04]  /*6100*/  LDG.E R175, desc[UR6][R176.64] ;  /* 0x00000006b0af7981 */ /* 0x000ea8000c1e1900 */
[----:B------:R-:W3:Y:S01]  /*6110*/  LDG.E R174, desc[UR6][R176.64+0x20] ;  /* 0x00002006b0ae7981 */ /* 0x000ee2000c1e1900 */
[----:B------:R-:W-:Y:S03]  /*6120*/  HMMA.16816.F32 R32, R168, R166, R32 ;  /* 0x000000a6a820723c */ /* 0x000fe60000001820 */
[----:B------:R1:W5:Y:S02]  /*6130*/  LDG.E R173, desc[UR6][R176.64+0x80] ;  /* 0x00008006b0ad7981 */ /* 0x000364000c1e1900 */
[----:B------:R-:W-:Y:S02]  /*6140*/  IMAD.SHL.U32 R172, R220, 0x2, RZ ;  /* 0x00000002dcac7824 */ /* 0x000fe400078e00ff */
[----:B------:R-:W-:Y:S08]  /*6150*/  LDSM.16.M88.4 R164, [R2+0xa000] ;  /* 0x00a0000002a4783b */ /* 0x000ff00000000200 */
        /* <DEDUP_REMOVED lines=10> */
[----:B------:R-:W-:Y:S01]  /*6200*/  FMUL.FTZ R180, R180, R6 ;  /* 0x00000006b4b47220 */ /* 0x000fe20000410000 */
[----:B-1----:R-:W-:Y:S02]  /*6210*/  FMUL.FTZ R177, R231, R7 ;  /* 0x00000007e7b17220 */ /* 0x002fe40000410000 */
[----:B------:R-:W1:Y:S02]  /*6220*/  LDSM.16.M88.4 R4, [R2+0xb000] ;  /* 0x00b000000204783b */ /* 0x000e640000000200 */
[C---:B-1----:R-:W-:Y:S06]  /*6230*/  HMMA.16816.F32 R8, R4.reuse, R168, R8 ;  /* 0x000000a80408723c */ /* 0x042fec0000001808 */
[-C--:B------:R-:W-:Y:S06]  /*6240*/  HMMA.16816.F32 R12, R4, R170.reuse, R12 ;  /* 0x000000aa040c723c */ /* 0x080fec000000180c */
[C---:B------:R-:W-:Y:S11]  /*6250*/  HMMA.16816.F32 R16, R164.reuse, R170, R16 ;  /* 0x000000aaa410723c */ /* 0x040ff60000001810 */
[----:B------:R-:W-:Y:S11]  /*6260*/  @!UPT UIADD3 URZ, URZ, URZ, URZ ;  /* 0x0000003f3f3ff290 */ /* 0x000ff6000fffe03f */
[----:B------:R-:W-:Y:S02]  /*6270*/  @!UPT UIADD3 URZ, URZ, URZ, URZ ;  /* 0x0000003f3f3ff290 */ /* 0x000fe4000fffe03f */
[C---:B------:R-:W-:Y:S01]  /*6280*/  FADD.FTZ R168, -R175.reuse, R16 ;  /* 0x00000010afa87221 */ /* 0x040fe20000010100 */
[----:B------:R-:W-:Y:S03]  /*6290*/  FADD.FTZ R16, -R175, R17 ;  /* 0x00000011af107221 */ /* 0x000fe60000010100 */
[----:B------:R-:W-:Y:S01]  /*62a0*/  FMUL.FTZ R17, R202, R168 ;  /* 0x000000a8ca117220 */ /* 0x000fe20000410000 */
[----:B------:R-:W-:Y:S01]  /*62b0*/  FMUL.FTZ R16, R201, R16 ;  /* 0x00000010c9107220 */ /* 0x000fe20000410000 */
[----:B------:R-:W1:Y:S02]  /*62c0*/  LDSM.16.M88.4 R168, [R215+0xc800] ;  /* 0x00c80000d7a8783b */ /* 0x000e640000000200 */
[-C--:B-1----:R-:W-:Y:S06]  /*62d0*/  HMMA.16816.F32 R20, R164, R168.reuse, R20 ;  /* 0x000000a8a414723c */ /* 0x082fec0000001814 */
[C---:B------:R-:W-:Y:S06]  /*62e0*/  HMMA.16816.F32 R24, R4.reuse, R168, R24 ;  /* 0x000000a80418723c */ /* 0x040fec0000001818 */
[-C--:B------:R-:W-:Y:S06]  /*62f0*/  HMMA.16816.F32 R28, R4, R170.reuse, R28 ;  /* 0x000000aa041c723c */ /* 0x080fec000000181c */
[----:B------:R-:W-:Y:S01]  /*6300*/  HMMA.16816.F32 R32, R164, R170, R32 ;  /* 0x000000aaa420723c */ /* 0x000fe20000001820 */
[----:B------:R-:W-:Y:S05]  /*6310*/  IMAD.U32 R4, RZ, RZ, UR4 ;  /* 0x00000004ff047e24 */ /* 0x000fea000f8e00ff */
[----:B------:R-:W-:Y:S01]  /*6320*/  IADD3 R4, R172, 0x8000, R4 ;  /* 0x00008000ac047810 */ /* 0x000fe20007ffe004 */
[C---:B------:R-:W-:Y:S01]  /*6330*/  FADD.FTZ R7, -R175.reuse, R20 ;  /* 0x00000014af077221 */ /* 0x040fe20000010100 */
[----:B------:R-:W-:Y:S03]  /*6340*/  FADD.FTZ R6, -R175, R21 ;  /* 0x00000015af067221 */ /* 0x000fe60000010100 */
[----:B------:R-:W-:Y:S02]  /*6350*/  VIADD R176, R4, 0x40 ;  /* 0x0000004004b07836 */ /* 0x000fe40000000000 */
[----:B------:R-:W-:Y:S01]  /*6360*/  FADD.FTZ R164, -R174, R19 ;  /* 0x00000013aea47221 */ /* 0x000fe20000010100 */
[----:B------:R-:W-:Y:S02]  /*6370*/  @P3 VIADD R176, R4, 0xffffffc0 ;  /* 0xffffffc004b03836 */ /* 0x000fe40000000000 */
        /* <DEDUP_REMOVED lines=14> */
[----:B------:R-:W-:Y:S01]  /*6460*/  F2FP.F16.F32.PACK_AB R32, R6, R7 ;  /* 0x000000070620723e */ /* 0x000fe200000000ff */
[----:B------:R-:W-:Y:S01]  /*6470*/  FMUL.FTZ R34, R195, R34 ;  /* 0x00000022c3227220 */ /* 0x000fe20000410000 */
[----:B------:R-:W-:Y:S02]  /*6480*/  FMUL.FTZ R33, R193, R33 ;  /* 0x00000021c1217220 */ /* 0x000fe40000410000 */
[----:B------:R-:W-:Y:S01]  /*6490*/  F2FP.F16.F32.PACK_AB R19, R4, R5 ;  /* 0x000000050413723e */ /* 0x000fe200000000ff */
[C---:B------:R-:W-:Y:S01]  /*64a0*/  FADD.FTZ R4, -R174.reuse, R22 ;  /* 0x00000016ae047221 */ /* 0x040fe20000010100 */
[----:B------:R-:W-:Y:S03]  /*64b0*/  FADD.FTZ R22, -R174, R23 ;  /* 0x00000017ae167221 */ /* 0x000fe60000010100 */
        /* <DEDUP_REMOVED lines=59> */
.L_x_503:
[----:B---3--:R-:W-:Y:S01]  /*6870*/  F2FP.F16.F32.PACK_AB R4, R164, R165 ;  /* 0x000000a5a404723e */ /* 0x008fe200000000ff */
[----:B------:R-:W-:Y:S01]  /*6880*/  STS [R228+0x1c000], R20 ;  /* 0x01c00014e4007388 */ /* 0x000fe20000000800 */
[C---:B-----5:R-:W-:Y:S01]  /*6890*/  FADD.FTZ R8, -R173.reuse, R8 ;  /* 0x00000008ad087221 */ /* 0x060fe20000010100 */
[----:B------:R-:W-:Y:S01]  /*68a0*/  FADD.FTZ R9, -R173, R9 ;  /* 0x00000009ad097221 */ /* 0x000fe20000010100 */
[----:B------:R-:W-:Y:S01]  /*68b0*/  FADD.FTZ R11, -R0, R11 ;  /* 0x0000000b000b7221 */ /* 0x000fe20000010100 */
        /* <DEDUP_REMOVED lines=20> */
[C---:B------:R-:W-:Y:S01]  /*6a00*/  FADD.FTZ R28, -R173.reuse, R28 ;  /* 0x0000001cad1c7221 */ /* 0x040fe20000010100 */
[----:B------:R-:W-:Y:S01]  /*6a10*/  FADD.FTZ R29, -R173, R29 ;  /* 0x0000001dad1d7221 */ /* 0x000fe20000010100 */
[----:B------:R-:W-:Y:S01]  /*6a20*/  FMUL.FTZ R24, R186, R24 ;  /* 0x00000018ba187220 */ /* 0x000fe20000410000 */
[----:B------:R-:W-:Y:S01]  /*6a30*/  FMUL.FTZ R8, R185, R25 ;  /* 0x00000019b9087220 */ /* 0x000fe20000410000 */
[----:B------:R-:W-:Y:S01]  /*6a40*/  FADD.FTZ R31, -R0, R31 ;  /* 0x0000001f001f7221 */ /* 0x000fe20000010100 */
[----:B------:R-:W-:Y:S01]  /*6a50*/  FMUL.FTZ R26, R188, R26 ;  /* 0x0000001abc1a7220 */ /* 0x000fe20000410000 */
[----:B------:R-:W-:Y:S01]  /*6a60*/  FMUL.FTZ R27, R187, R27 ;  /* 0x0000001bbb1b7220 */ /* 0x000fe20000410000 */
[----:B------:R-:W-:Y:S01]  /*6a70*/  FADD.FTZ R30, -R0, R30 ;  /* 0x0000001e001e7221 */ /* 0x000fe20000010100 */
[----:B------:R-:W-:Y:S01]  /*6a80*/  F2FP.F16.F32.PACK_AB R16, R33, R34 ;  /* 0x000000222110723e */ /* 0x000fe200000000ff */
[----:B------:R-:W-:Y:S01]  /*6a90*/  FMUL.FTZ R28, R184, R28 ;  /* 0x0000001cb81c7220 */ /* 0x000fe20000410000 */
[----:B-1----:R-:W-:Y:S01]  /*6aa0*/  F2FP.F16.F32.PACK_AB R4, R5, R6 ;  /* 0x000000060504723e */ /* 0x002fe200000000ff */
[----:B------:R-:W-:Y:S01]  /*6ab0*/  FMUL.FTZ R6, R199, R11 ;  /* 0x0000000bc7067220 */ /* 0x000fe20000410000 */
[----:B------:R-:W-:Y:S01]  /*6ac0*/  FMUL.FTZ R5, R191, R15 ;  /* 0x0000000fbf057220 */ /* 0x000fe20000410000 */
[----:B------:R-:W-:Y:S01]  /*6ad0*/  FMUL.FTZ R7, R183, R29 ;  /* 0x0000001db7077220 */ /* 0x000fe20000410000 */
[----:B------:R-:W-:Y:S01]  /*6ae0*/  FMUL.FTZ R30, R182, R30 ;  /* 0x0000001eb61e7220 */ /* 0x000fe20000410000 */
[----:B------:R1:W-:Y:S01]  /*6af0*/  STS [R228+0x1d000], R4 ;  /* 0x01d00004e4007388 */ /* 0x0003e20000000800 */
[----:B------:R-:W-:Y:S01]  /*6b00*/  F2FP.F16.F32.PACK_AB R6, R6, R10 ;  /* 0x0000000a0606723e */ /* 0x000fe200000000ff */
[----:B------:R-:W-:Y:S01]  /*6b10*/  FMUL.FTZ R0, R181, R31 ;  /* 0x0000001fb5007220 */ /* 0x000fe20000410000 */
        /* <DEDUP_REMOVED lines=149> */
.L_x_504:
        /* <DEDUP_REMOVED lines=35> */
[----:B------:R-:W3:Y:S05]  /*76a0*/  LDSM.16.MT88.4 R176, [R209+0x5800] ;  /* 0x00580000d1b0783b */ /* 0x000eea0000004200 */
[----:B------:R-:W-:Y:S01]  /*76b0*/  HMMA.16816.F32 R32, R168, R182, R32 ;  /* 0x000000b6a820723c */ /* 0x000fe20000001820 */
[----:B------:R-:W-:Y:S04]  /*76c0*/  LDSM.16.MT88.4 R180, [R209+0x2000] ;  /* 0x00200000d1b4783b */ /* 0x000fe80000004200 */
[----:B------:R-:W4:Y:S01]  /*76d0*/  LDSM.16.M88.4 R168, [R0+0x1e000] ;  /* 0x01e0000000a8783b */ /* 0x000f220000000200 */
[-C--:B------:R-:W-:Y:S06]  /*76e0*/  HMMA.16816.F32 R4, R184, R188.reuse, R4 ;  /* 0x000000bcb804723c */ /* 0x080fec0000001804 */
[C---:B------:R-:W-:Y:S06]  /*76f0*/  HMMA.16816.F32 R8, R192.reuse, R188, R8 ;  /* 0x000000bcc008723c */ /* 0x040fec0000001808 */
[-C--:B------:R-:W-:Y:S06]  /*7700*/  HMMA.16816.F32 R12, R192, R190.reuse, R12 ;  /* 0x000000bec00c723c */ /* 0x080fec000000180c */
[C---:B------:R-:W-:Y:S01]  /*7710*/  HMMA.16816.F32 R16, R184.reuse, R190, R16 ;  /* 0x000000beb810723c */ /* 0x040fe20000001810 */
[----:B------:R-:W4:Y:S05]  /*7720*/  LDSM.16.M88.4 R188, [R0+0x1f000] ;  /* 0x01f0000000bc783b */ /* 0x000f2a0000000200 */
        /* <DEDUP_REMOVED lines=12> */
[-C--:B---3--:R-:W-:Y:S06]  /*77f0*/  HMMA.16816.F32 R20, R164, R176.reuse, R20 ;  /* 0x000000b0a414723c */ /* 0x088fec0000001814 */
[C---:B------:R-:W-:Y:S06]  /*7800*/  HMMA.16816.F32 R24, R200.reuse, R176, R24 ;  /* 0x000000b0c818723c */ /* 0x040fec0000001818 */
[-C--:B------:R-:W-:Y:S01]  /*7810*/  HMMA.16816.F32 R28, R200, R178.reuse, R28 ;  /* 0x000000b2c81c723c */ /* 0x080fe2000000181c */
[----:B------:R-:W-:Y:S05]  /*7820*/  LDSM.16.MT88.4 R200, [R209+0x7000] ;  /* 0x00700000d1c8783b */ /* 0x000fea0000004200 */
[----:B------:R-:W-:Y:S01]  /*7830*/  HMMA.16816.F32 R32, R164, R178, R32 ;  /* 0x000000b2a420723c */ /* 0x000fe20000001820 */
[----:B------:R-:W-:Y:S04]  /*7840*/  LDSM.16.M88.4 R164, [R208+0x1e000] ;  /* 0x01e00000d0a4783b */ /* 0x000fe80000000200 */
[----:B------:R-:W2:Y:S01]  /*7850*/  LDSM.16.MT88.4 R176, [R209+0x3000] ;  /* 0x00300000d1b0783b */ /* 0x000ea20000004200 */
[-C--:B----4-:R-:W-:Y:S06]  /*7860*/  HMMA.16816.F32 R4, R168, R180.reuse, R4 ;  /* 0x000000b4a804723c */ /* 0x090fec0000001804 */
[C---:B------:R-:W-:Y:S06]  /*7870*/  HMMA.16816.F32 R8, R188.reuse, R180, R8 ;  /* 0x000000b4bc08723c */ /* 0x040fec0000001808 */
[-C--:B------:R-:W-:Y:S06]  /*7880*/  HMMA.16816.F32 R12, R188, R182.reuse, R12 ;  /* 0x000000b6bc0c723c */ /* 0x080fec000000180c */
[C---:B------:R-:W-:Y:S01]  /*7890*/  HMMA.16816.F32 R16, R168.reuse, R182, R16 ;  /* 0x000000b6a810723c */ /* 0x040fe20000001810 */
[----:B------:R-:W3:Y:S05]  /*78a0*/  LDSM.16.M88.4 R180, [R208+0x1f000] ;  /* 0x01f00000d0b4783b */ /* 0x000eea0000000200 */
[-C--:B------:R-:W-:Y:S06]  /*78b0*/  HMMA.16816.F32 R20, R168, R204.reuse, R20 ;  /* 0x000000cca814723c */ /* 0x080fec0000001814 */
[C---:B------:R-:W-:Y:S06]  /*78c0*/  HMMA.16816.F32 R24, R188.reuse, R204, R24 ;  /* 0x000000ccbc18723c */ /* 0x040fec0000001818 */
[-C--:B------:R-:W-:Y:S01]  /*78d0*/  HMMA.16816.F32 R28, R188, R206.reuse, R28 ;  /* 0x000000cebc1c723c */ /* 0x080fe2000000181c */
[----:B------:R-:W-:Y:S05]  /*78e0*/  LDSM.16.M88.4 R188, [R2+0x1f000] ;  /* 0x01f0000002bc783b */ /* 0x000fea0000000200 */
[----:B------:R-:W-:Y:S01]  /*78f0*/  HMMA.16816.F32 R32, R168, R206, R32 ;  /* 0x000000cea820723c */ /* 0x000fe20000001820 */
[----:B------:R-:W-:Y:S04]  /*7900*/  LDSM.16.M88.4 R168, [R2+0x1e000] ;  /* 0x01e0000002a8783b */ /* 0x000fe80000000200 */
[----:B------:R-:W-:Y:S01]  /*7910*/  LDSM.16.MT88.4 R204, [R209+0x7800] ;  /* 0x00780000d1cc783b */ /* 0x000fe20000004200 */
        /* <DEDUP_REMOVED lines=8> */
[----:B------:R-:W-:Y:S01]  /*79a0*/  HMMA.16816.F32 R32, R172, R198, R32 ;  /* 0x000000c6ac20723c */ /* 0x000fe20000001820 */
[----:B------:R-:W4:Y:S05]  /*79b0*/  LDC R173, c[0x0][0x270] ;  /* 0x00009c00ffad7b82 */ /* 0x000f2a0000000800 */
[-C--:B--2---:R-:W-:Y:S06]  /*79c0*/  HMMA.16816.F32 R4, R164, R176.reuse, R4 ;  /* 0x000000b0a404723c */ /* 0x084fec0000001804 */
[C---:B---3--:R-:W-:Y:S06]  /*79d0*/  HMMA.16816.F32 R8, R180.reuse, R176, R8 ;  /* 0x000000b0b408723c */ /* 0x048fec0000001808 */
        /* <DEDUP_REMOVED lines=10> */
[-C--:B-1----:R-:W-:Y:S05]  /*7a80*/  HMMA.16816.F32 R4, R168, R184.reuse, R4 ;  /* 0x000000b8a804723c */ /* 0x082fea0000001804 */
[----:B------:R-:W-:Y:S01]  /*7a90*/  @P1 IADD3 R166, P0, R243, UR13, RZ ;  /* 0x0000000df3a61c10 */ /* 0x000fe2000ff1e0ff */
[C---:B------:R-:W-:Y:S01]  /*7aa0*/  HMMA.16816.F32 R8, R188.reuse, R184, R8 ;  /* 0x000000b8bc08723c */ /* 0x040fe20000001808 */
        /* <DEDUP_REMOVED lines=441> */
.L_x_506:
        /* <DEDUP_REMOVED lines=23> */
.L_x_507:
        /* <DEDUP_REMOVED lines=56> */
.L_x_509:
[----:B------:R-:W-:Y:S05]  /*9b30*/  BSYNC B0 ;  /* 0x0000000000007941 */ /* 0x000fea0003800000 */
.L_x_508:
        /* <DEDUP_REMOVED lines=18> */
.L_x_511:
[----:B------:R-:W-:Y:S05]  /*9c60*/  BSYNC B0 ;  /* 0x0000000000007941 */ /* 0x000fea0003800000 */
.L_x_510:
        /* <DEDUP_REMOVED lines=20> */
.L_x_513:
[----:B------:R-:W-:Y:S05]  /*9db0*/  BSYNC B0 ;  /* 0x0000000000007941 */ /* 0x000fea0003800000 */
.L_x_512:
        /* <DEDUP_REMOVED lines=20> */
.L_x_515:
[----:B------:R-:W-:Y:S05]  /*9f00*/  BSYNC B0 ;  /* 0x0000000000007941 */ /* 0x000fea0003800000 */
.L_x_514:
[----:B------:R-:W-:Y:S01]  /*9f10*/  IMAD.U32 R3, RZ, RZ, UR10 ;  /* 0x0000000aff037e24 */ /* 0x000fe2000f8e00ff */
[----:B------:R-:W-:Y:S01]  /*9f20*/  UIMAD UR9, UR9, UR10, URZ ;  /* 0x0000000a090972a4 */ /* 0x000fe2000f8e023f */
[----:B-1----:R-:W1:Y:S01]  /*9f30*/  LDS.128 R16, [R2+0x14000] ;  /* 0x0140000002107984 */ /* 0x002e620000000c00 */
[----:B------:R-:W-:Y:S01]  /*9f40*/  USHF.R.S32.HI UR12, URZ, 0x1f, UR56 ;  /* 0x0000001f3f0c7899 */ /* 0x000fe20008011438 */
[----:B------:R-:W-:Y:S01]  /*9f50*/  IMAD.WIDE.U32 R4, R3, UR5, R10 ;  /* 0x0000000503047c25 */ /* 0x000fe2000f8e000a */
[----:B------:R-:W-:Y:S01]  /*9f60*/  UIMAD UR5, UR5, UR11, UR9 ;  /* 0x0000000b050572a4 */ /* 0x000fe2000f8e0209 */
[----:B------:R2:W1:Y:S01]  /*9f70*/  LDS.128 R12, [R2+0x18000] ;  /* 0x01800000020c7984 */ /* 0x0004620000000c00 */
[----:B------:R-:W-:Y:S01]  /*9f80*/  BSSY B0, `(.L_x_516) ;  /* 0x0000019000007945 */ /* 0x000fe20003800000 */
[----:B------:R-:W-:Y:S01]  /*9f90*/  ULDC.64 UR8, c[0x0][0x470] ;  /* 0x00011c0000087ab9 */ /* 0x000fe20000000a00 */
        /* <DEDUP_REMOVED lines=23> */
.L_x_517:
[----:B------:R-:W-:Y:S05]  /*a110*/  BSYNC B0 ;  /* 0x0000000000007941 */ /* 0x000fea0003800000 */
.L_x_516:
        /* <DEDUP_REMOVED lines=18> */
.L_x_519:
[----:B------:R-:W-:Y:S05]  /*a240*/  BSYNC B0 ;  /* 0x0000000000007941 */ /* 0x000fea0003800000 */
.L_x_518:
        /* <DEDUP_REMOVED lines=18> */
.L_x_521:
[----:B------:R-:W-:Y:S05]  /*a370*/  BSYNC B0 ;  /* 0x0000000000007941 */ /* 0x000fea0003800000 */
.L_x_520:
        /* <DEDUP_REMOVED lines=18> */
.L_x_476:
        /* <DEDUP_REMOVED lines=25> */
.L_x_523:
        /* <DEDUP_REMOVED lines=23> */
.L_x_524:
        /* <DEDUP_REMOVED lines=16> */
[----:B------:R-:W-:Y:S01]  /*a8a0*/  UIMAD UR15, UR56, UR15, UR5 ;  /* 0x0000000f380f72a4 */ /* 0x000fe2000f8e0205 */
[----:B------:R-:W-:Y:S01]  /*a8b0*/  MOV R4, UR14 ;  /* 0x0000000e00047c02 */ /* 0x000fe20008000f00 */
[----:B------:R-:W-:Y:S01]  /*a8c0*/  VIADD R10, R224, 0x40 ;  /* 0x00000040e00a7836 */ /* 0x000fe20000000000 */
        /* <DEDUP_REMOVED lines=21> */
.L_x_526:
[----:B------:R-:W-:Y:S05]  /*aa20*/  BSYNC B0 ;  /* 0x0000000000007941 */ /* 0x000fea0003800000 */
.L_x_525:
        /* <DEDUP_REMOVED lines=18> */
.L_x_528:
[----:B------:R-:W-:Y:S05]  /*ab50*/  BSYNC B0 ;  /* 0x0000000000007941 */ /* 0x000fea0003800000 */
.L_x_527:
        /* <DEDUP_REMOVED lines=18> */
.L_x_530:
[----:B------:R-:W-:Y:S05]  /*ac80*/  BSYNC B0 ;  /* 0x0000000000007941 */ /* 0x000fea0003800000 */
.L_x_529:
        /* <DEDUP_REMOVED lines=18> */
.L_x_532:
[----:B------:R-:W-:Y:S05]  /*adb0*/  BSYNC B0 ;  /* 0x0000000000007941 */ /* 0x000fea0003800000 */
.L_x_531:
        /* <DEDUP_REMOVED lines=30> */
.L_x_534:
[----:B------:R-:W-:Y:S05]  /*afa0*/  BSYNC B0 ;  /* 0x0000000000007941 */ /* 0x000fea0003800000 */
.L_x_533:
        /* <DEDUP_REMOVED lines=18> */
.L_x_536:
[----:B------:R-:W-:Y:S05]  /*b0d0*/  BSYNC B0 ;  /* 0x0000000000007941 */ /* 0x000fea0003800000 */
.L_x_535:
        /* <DEDUP_REMOVED lines=18> */
.L_x_538:
[----:B------:R-:W-:Y:S05]  /*b200*/  BSYNC B0 ;  /* 0x0000000000007941 */ /* 0x000fea0003800000 */
.L_x_537:
        /* <DEDUP_REMOVED lines=17> */
.L_x_522:
[----:B------:R-:W-:Y:S05]  /*b320*/  BSYNC B1 ;  /* 0x0000000000017941 */ /* 0x000fea0003800000 */
.L_x_471:
        /* <DEDUP_REMOVED lines=11> */
.L_x_539:
[----:B------:R-:W-:Y:S05]  /*b3e0*/  EXIT ;  /* 0x000000000000794d */ /* 0x000fea0003800000 */
.L_x_541:
        /* <DEDUP_REMOVED lines=9> */
.L_x_2061:


//--------------------- .text._ZN5flash44flash_bwd_dq_dk_dv_loop_seqk_parallel_kernelI23Flash_bwd_kernel_traitsILi128ELi64ELi128ELi8ELi2ELi4ELi2ELb0ELb0EN7cutlass6half_tE19Flash_kernel_traitsILi128ELi64ELi128ELi8ES3_EELb0ELb0ELb1ELb0ELb0ELb1ELb0EEEvNS_16Flash_bwd_paramsE --------------------------
	.section	.text._ZN5flash44flash_bwd_dq_dk_dv_loop_seqk_parallel_kernelI23Flash_bwd_kernel_traitsILi128ELi64ELi128ELi8ELi2ELi4ELi2ELb0ELb0EN7cutlass6half_tE19Flash_kernel_traitsILi128ELi64ELi128ELi8ES3_EELb0ELb0ELb1ELb0ELb0ELb1ELb0EEEvNS_16Flash_bwd_paramsE,"ax",@progbits
	.align	128
        .global         _ZN5flash44flash_bwd_dq_dk_dv_loop_seqk_parallel_kernelI23Flash_bwd_kernel_traitsILi128ELi64ELi128ELi8ELi2ELi4ELi2ELb0ELb0EN7cutlass6half_tE19Flash_kernel_traitsILi128ELi64ELi128ELi8ES3_EELb0ELb0ELb1ELb0ELb0ELb1ELb0EEEvNS_16Flash_bwd_paramsE
        .type           _ZN5flash44flash_bwd_dq_dk_dv_loop_seqk_parallel_kernelI23Flash_bwd_kernel_traitsILi128ELi64ELi128ELi8ELi2ELi4ELi2ELb0ELb0EN7cutlass6half_tE19Flash_kernel_traitsILi128ELi64ELi128ELi8ES3_EELb0ELb0ELb1ELb0ELb0ELb1ELb0EEEvNS_16Flash_bwd_paramsE,@function
        .size           _ZN5flash44flash_bwd_dq_dk_dv_loop_seqk_parallel_kernelI23Flash_bwd_kernel_traitsILi128ELi64ELi128ELi8ELi2ELi4ELi2ELb0ELb0EN7cutlass6half_tE19Flash_kernel_traitsILi128ELi64ELi128ELi8ES3_EELb0ELb0ELb1ELb0ELb0ELb1ELb0EEEvNS_16Flash_bwd_paramsE,(.L_x_2062 - _ZN5flash44flash_bwd_dq_dk_dv_loop_seqk_parallel_kernelI23Flash_bwd_kernel_traitsILi128ELi64ELi128ELi8ELi2ELi4ELi2ELb0ELb0EN7cutlass6half_tE19Flash_kernel_traitsILi128ELi64ELi128ELi8ES3_EELb0ELb0ELb1ELb0ELb0ELb1ELb0EEEvNS_16Flash_bwd_paramsE)
        .other          _ZN5flash44flash_bwd_dq_dk_dv_loop_seqk_parallel_kernelI23Flash_bwd_kernel_traitsILi128ELi64ELi128ELi8ELi2ELi4ELi2ELb0ELb0EN7cutlass6half_tE19Flash_kernel_traitsILi128ELi64ELi128ELi8ES3_EELb0ELb0ELb1ELb0ELb0ELb1ELb0EEEvNS_16Flash_bwd_paramsE,@"STO_CUDA_ENTRY STV_DEFAULT"
_ZN5flash44flash_bwd_dq_dk_dv_loop_seqk_parallel_kernelI23Flash_bwd_kernel_traitsILi128ELi64ELi128ELi8ELi2ELi4ELi2ELb0ELb0EN7cutlass6half_tE19Flash_kernel_traitsILi128ELi64ELi128ELi8ES3_EELb0ELb0ELb1ELb0ELb0ELb1ELb0EEEvNS_16Flash_bwd_paramsE:
.text._ZN5flash44flash_bwd_dq_dk_dv_loop_seqk_parallel_kernelI23Flash_bwd_kernel_traitsILi128ELi64ELi128ELi8ELi2ELi4ELi2ELb0ELb0EN7cutlass6half_tE19Flash_kernel_traitsILi128ELi64ELi128ELi8ES3_EELb0ELb0ELb1ELb0ELb0ELb1ELb0EEEvNS_16Flash_bwd_paramsE:
        /* <DEDUP_REMOVED lines=14> */
[----:B------:R-:W3:Y:S01]  /*00e0*/  S2UR UR54, SR_CTAID.Z ;  /* 0x00000000003679c3 */ /* 0x000ee20000002700 */
[----:B------:R-:W-:Y:S01]  /*00f0*/  UMOV UR5, 0x400 ;  /* 0x0000040000057882 */ /* 0x000fe20000000000 */
[----:B------:R-:W-:Y:S01]  /*0100*/  IMAD.MOV.U32 R250, RZ, RZ, 0x20 ;  /* 0x00000020fffa7424 */ /* 0x000fe200078e00ff */
[----:B------:R-:W-:Y:S01]  /*0110*/  ULDC.64 UR8, c[0x0][0x208] ;  /* 0x0000820000087ab9 */ /* 0x000fe20000000a00 */
[----:B------:R-:W-:Y:S01]  /*0120*/  IMAD.MOV.U32 R227, RZ, RZ, -0x10 ;  /* 0xfffffff0ffe37424 */ /* 0x000fe200078e00ff */
[----:B------:R-:W-:Y:S01]  /*0130*/  ULDC UR58, c[0x0][0x394] ;  /* 0x0000e500003a7ab9 */ /* 0x000fe20000000800 */
[----:B------:R-:W-:Y:S02]  /*0140*/  UMOV UR59, 0xffffc000 ;  /* 0xffffc000003b7882 */ /* 0x000fe40000000000 */
[----:B------:R-:W4:Y:S08]  /*0150*/  S2UR UR4, SR_CgaCtaId ;  /* 0x00000000000479c3 */ /* 0x000f300000008800 */
[----:B------:R-:W5:Y:S01]  /*0160*/  S2UR UR44, SR_CTAID.Y ;  /* 0x00000000002c79c3 */ /* 0x000f620000002600 */
[----:B---3--:R-:W-:Y:S01]  /*0170*/  USHF.R.S32.HI UR6, URZ, 0x1f, UR54 ;  /* 0x0000001f3f067899 */ /* 0x008fe20008011436 */
[----:B--2---:R-:W-:Y:S01]  /*0180*/  SHF.R.S32.HI R13, RZ, 0x1f, R14 ;  /* 0x0000001fff0d7819 */ /* 0x004fe2000001140e */
[----:B------:R-:W-:Y:S01]  /*0190*/  IMAD.SHL.U32 R249, R14, 0x2, RZ ;  /* 0x000000020ef97824 */ /* 0x000fe200078e00ff */
[----:B----4-:R-:W-:-:S02]  /*01a0*/  ULEA UR4, UR4, UR5, 0x18 ;  /* 0x0000000504047291 */ /* 0x010fc4000f8ec03f */
[CC--:B------:R-:W-:Y:S02]  /*01b0*/  LEA.HI R9, R13.reuse, R14.reuse, RZ, 0x4 ;  /* 0x0000000e0d097211 */ /* 0x0c0fe400078f20ff */
[CC--:B------:R-:W-:Y:S02]  /*01c0*/  LEA.HI R5, R13.reuse, R14.reuse, RZ, 0x5 ;  /* 0x0000000e0d057211 */ /* 0x0c0fe400078f28ff */
[----:B------:R-:W-:Y:S01]  /*01d0*/  LEA.HI R17, R13, R14, RZ, 0x2 ;  /* 0x0000000e0d117211 */ /* 0x000fe200078f10ff */
[----:B-----5:R-:W-:Y:S01]  /*01e0*/  USHF.L.U32 UR5, UR44, 0x7, URZ ;  /* 0x000000072c057899 */ /* 0x020fe2000800063f */
[----:B------:R-:W-:Y:S02]  /*01f0*/  SHF.R.S32.HI R7, RZ, 0x4, R9 ;  /* 0x00000004ff077819 */ /* 0x000fe40000011409 */
[--C-:B------:R-:W-:Y:S02]  /*0200*/  SHF.R.S32.HI R6, RZ, 0x5, R5.reuse ;  /* 0x00000005ff067819 */ /* 0x100fe40000011405 */
[----:B-1----:R-:W-:-:S02]  /*0210*/  SHF.R.S32.HI R0, RZ, 0x1f, R5 ;  /* 0x0000001fff007819 */ /* 0x002fc40000011405 */
[--C-:B------:R-:W-:Y:S02]  /*0220*/  SHF.R.S32.HI R8, RZ, 0x2, R17.reuse ;  /* 0x00000002ff087819 */ /* 0x100fe40000011411 */
[----:B------:R-:W-:Y:S02]  /*0230*/  SHF.R.S32.HI R2, RZ, 0x1f, R17 ;  /* 0x0000001fff027819 */ /* 0x000fe40000011411 */
[----:B------:R-:W-:Y:S02]  /*0240*/  LEA.HI R3, R9, R7, RZ, 0x1 ;  /* 0x0000000709037211 */ /* 0x000fe400078f08ff */
[-C--:B------:R-:W-:Y:S02]  /*0250*/  LEA.HI R0, R0, R6.reuse, RZ, 0x2 ;  /* 0x0000000600007211 */ /* 0x080fe400078f10ff */
[----:B------:R-:W-:Y:S02]  /*0260*/  LEA.HI R4, R5, R6, RZ, 0x1 ;  /* 0x0000000605047211 */ /* 0x000fe400078f08ff */
[----:B------:R-:W-:-:S02]  /*0270*/  LEA.HI R2, R2, R8, RZ, 0x3 ;  /* 0x0000000802027211 */ /* 0x000fc400078f18ff */
[----:B------:R-:W-:Y:S02]  /*0280*/  LOP3.LUT R3, R3, 0xfffffffe, RZ, 0xc0, !PT ;  /* 0xfffffffe03037812 */ /* 0x000fe400078ec0ff */
[----:B------:R-:W-:Y:S02]  /*0290*/  LEA.HI R214, R13, R14, RZ, 0x3 ;  /* 0x0000000e0dd67211 */ /* 0x000fe400078f18ff */
[----:B------:R-:W-:Y:S01]  /*02a0*/  LOP3.LUT R0, R0, 0xfffffffc, RZ, 0xc0, !PT ;  /* 0xfffffffc00007812 */ /* 0x000fe200078ec0ff */
[----:B------:R-:W-:Y:S01]  /*02b0*/  IMAD.IADD R10, R7, 0x1, -R3 ;  /* 0x00000001070a7824 */ /* 0x000fe200078e0a03 */
[----:B------:R-:W-:Y:S02]  /*02c0*/  LOP3.LUT R4, R4, 0xfffffffe, RZ, 0xc0, !PT ;  /* 0xfffffffe04047812 */ /* 0x000fe400078ec0ff */
[----:B------:R-:W-:Y:S01]  /*02d0*/  LOP3.LUT R2, R2, 0xfffffff8, RZ, 0xc0, !PT ;  /* 0xfffffff802027812 */ /* 0x000fe200078ec0ff */
[C---:B------:R-:W-:Y:S01]  /*02e0*/  IMAD.IADD R11, R6.reuse, 0x1, -R0 ;  /* 0x00000001060b7824 */ /* 0x040fe200078e0a00 */
[----:B------:R-:W-:Y:S01]  /*02f0*/  SHF.R.S32.HI R3, RZ, 0x3, R214 ;  /* 0x00000003ff037819 */ /* 0x000fe200000114d6 */
[----:B------:R-:W-:Y:S01]  /*0300*/  IMAD.IADD R12, R6, 0x1, -R4 ;  /* 0x00000001060c7824 */ /* 0x000fe200078e0a04 */
[----:B------:R-:W-:Y:S01]  /*0310*/  LOP3.LUT R0, R214, 0xfffffff8, RZ, 0xc0, !PT ;  /* 0xfffffff8d6007812 */ /* 0x000fe200078ec0ff */
[----:B------:R-:W-:Y:S01]  /*0320*/  IMAD.IADD R8, R8, 0x1, -R2 ;  /* 0x0000000108087824 */ /* 0x000fe200078e0a02 */
[----:B------:R-:W-:Y:S01]  /*0330*/  LOP3.LUT R2, R5, 0xffffffe0, RZ, 0xc0, !PT ;  /* 0xffffffe005027812 */ /* 0x000fe200078ec0ff */
[----:B------:R-:W-:Y:S01]  /*0340*/  IMAD.SHL.U32 R5, R3, 0x40, RZ ;  /* 0x0000004003057824 */ /* 0x000fe200078e00ff */
[----:B------:R-:W-:Y:S01]  /*0350*/  LOP3.LUT R4, R9, 0xfffffff0, RZ, 0xc0, !PT ;  /* 0xfffffff009047812 */ /* 0x000fe200078ec0ff */
[----:B------:R-:W-:-:S02]  /*0360*/  IMAD.IADD R0, R14, 0x1, -R0 ;  /* 0x000000010e007824 */ /* 0x000fc400078e0a00 */
[C---:B------:R-:W-:Y:S01]  /*0370*/  IMAD.IADD R3, R14.reuse, 0x1, -R2 ;  /* 0x000000010e037824 */ /* 0x040fe200078e0a02 */
[----:B------:R-:W-:Y:S01]  /*0380*/  LOP3.LUT R2, R5, 0x1c0, RZ, 0xc0, !PT ;  /* 0x000001c005027812 */ /* 0x000fe200078ec0ff */
[----:B------:R-:W-:Y:S01]  /*0390*/  IMAD.IADD R4, R14, 0x1, -R4 ;  /* 0x000000010e047824 */ /* 0x000fe200078e0a04 */
[C---:B------:R-:W-:Y:S01]  /*03a0*/  LOP3.LUT P4, RZ, R0.reuse, 0x2, RZ, 0xc0, !PT ;  /* 0x0000000200ff7812 */ /* 0x040fe2000788c0ff */
[C---:B------:R-:W-:Y:S01]  /*03b0*/  IMAD.SHL.U32 R5, R0.reuse, 0x8, RZ ;  /* 0x0000000800057824 */ /* 0x040fe200078e00ff */
[C---:B------:R-:W-:Y:S01]  /*03c0*/  LOP3.LUT P3, RZ, R0.reuse, 0x4, RZ, 0xc0, !PT ;  /* 0x0000000400ff7812 */ /* 0x040fe2000786c0ff */
[----:B------:R-:W-:Y:S01]  /*03d0*/  IMAD.SHL.U32 R0, R0, 0x40, RZ ;  /* 0x0000004000007824 */ /* 0x000fe200078e00ff */
[----:B------:R-:W-:Y:S02]  /*03e0*/  SHF.R.S32.HI R6, RZ, 0x1f, R4 ;  /* 0x0000001fff067819 */ /* 0x000fe40000011404 */
[----:B------:R-:W-:Y:S02]  /*03f0*/  LOP3.LUT R5, R2, 0x38, R5, 0xf8, !PT ;  /* 0x0000003802057812 */ /* 0x000fe400078ef805 */
[----:B------:R-:W-:-:S02]  /*0400*/  SHF.R.U32.HI R2, RZ, 0x3, R2 ;  /* 0x00000003ff027819 */ /* 0x000fc40000011602 */
[----:B------:R-:W-:Y:S02]  /*0410*/  LEA.HI R9, R6, R4, RZ, 0x3 ;  /* 0x0000000406097211 */ /* 0x000fe400078f18ff */
[----:B------:R-:W-:Y:S01]  /*0420*/  LOP3.LUT R245, R5, R2, RZ, 0x3c, !PT ;  /* 0x0000000205f57212 */ /* 0x000fe200078e3cff */
[----:B------:R-:W-:Y:S01]  /*0430*/  IMAD.SHL.U32 R2, R11, 0x10, RZ ;  /* 0x000000100b027824 */ /* 0x000fe200078e00ff */
[----:B------:R-:W-:Y:S02]  /*0440*/  SHF.R.S32.HI R7, RZ, 0x1f, R3 ;  /* 0x0000001fff077819 */ /* 0x000fe40000011403 */
[----:B------:R-:W-:Y:S02]  /*0450*/  LOP3.LUT R5, R9, 0xfffffff8, RZ, 0xc0, !PT ;  /* 0xfffffff809057812 */ /* 0x000fe400078ec0ff */
[----:B------:R-:W-:Y:S02]  /*0460*/  LOP3.LUT R0, R0, 0x1c0, RZ, 0xc0, !PT ;  /* 0x000001c000007812 */ /* 0x000fe400078ec0ff */
[----:B------:R-:W-:Y:S01]  /*0470*/  LEA.HI R15, R7, R3, RZ, 0x2 ;  /* 0x00000003070f7211 */ /* 0x000fe200078f10ff */
[----:B------:R-:W-:Y:S01]  /*0480*/  IMAD.IADD R16, R4, 0x1, -R5 ;  /* 0x0000000104107824 */ /* 0x000fe200078e0a05 */
[----:B------:R-:W-:Y:S01]  /*0490*/  LOP3.LUT R3, R8, 0x1, RZ, 0xc0, !PT ;  /* 0x0000000108037812 */ /* 0x000fe200078ec0ff */
[----:B------:R-:W-:Y:S01]  /*04a0*/  IMAD.SHL.U32 R5, R10, 0x200, RZ ;  /* 0x000002000a057824 */ /* 0x000fe200078e00ff */
[----:B------:R-:W-:-:S02]  /*04b0*/  LOP3.LUT R2, R0, 0x30, R2, 0xf8, !PT ;  /* 0x0000003000027812 */ /* 0x000fc400078ef802 */
[----:B------:R-:W-:Y:S02]  /*04c0*/  LEA.HI R4, R13, R14, RZ, 0x6 ;  /* 0x0000000e0d047211 */ /* 0x000fe400078f30ff */
[----:B------:R-:W-:Y:S02]  /*04d0*/  ISETP.NE.U32.AND P0, PT, R3, 0x1, PT ;  /* 0x000000010300780c */ /* 0x000fe40003f05070 */
[----:B------:R-:W-:Y:S02]  /*04e0*/  LOP3.LUT R6, R2, 0x8, R214, 0xf8, !PT ;  /* 0x0000000802067812 */ /* 0x000fe400078ef8d6 */
[----:B------:R-:W-:Y:S01]  /*04f0*/  SHF.R.S32.HI R3, RZ, 0x6, R4 ;  /* 0x00000006ff037819 */ /* 0x000fe20000011404 */
[----:B------:R-:W-:Y:S01]  /*0500*/  IMAD.SHL.U32 R4, R10, 0x20, RZ ;  /* 0x000000200a047824 */ /* 0x000fe200078e00ff */
[----:B------:R-:W-:Y:S02]  /*0510*/  LOP3.LUT R214, R0, 0x8, R214, 0xf8, !PT ;  /* 0x0000000800d67812 */ /* 0x000fe400078ef8d6 */
[----:B------:R-:W-:Y:S01]  /*0520*/  SHF.R.U32.HI R210, RZ, 0x3, R0 ;  /* 0x00000003ffd27819 */ /* 0x000fe20000011600 */
[----:B------:R-:W-:Y:S01]  /*0530*/  IMAD R2, R3, 0x800, R5 ;  /* 0x0000080003027824 */ /* 0x000fe200078e0205 */
[----:B------:R-:W-:Y:S01]  /*0540*/  LOP3.LUT R0, R17, 0x7ffffffc, RZ, 0xc0, !PT ;  /* 0x7ffffffc11007812 */ /* 0x000fe200078ec0ff */
[C---:B------:R-:W-:Y:S01]  /*0550*/  IMAD.SHL.U32 R7, R3.reuse, 0x8, RZ ;  /* 0x0000000803077824 */ /* 0x040fe200078e00ff */
[----:B------:R-:W-:Y:S01]  /*0560*/  LOP3.LUT R214, R214, R210, RZ, 0x3c, !PT ;  /* 0x000000d2d6d67212 */ /* 0x000fe200078e3cff */
[----:B------:R-:W-:Y:S01]  /*0570*/  IMAD R245, R3, 0x200, R245 ;  /* 0x0000020003f57824 */ /* 0x000fe200078e02f5 */
[----:B------:R-:W-:Y:S01]  /*0580*/  LEA.HI R13, R13, R14, RZ, 0x7 ;  /* 0x0000000e0d0d7211 */ /* 0x000fe200078f38ff */
[----:B------:R-:W-:Y:S01]  /*0590*/  IMAD.IADD R0, R14, 0x1, -R0 ;  /* 0x000000010e007824 */ /* 0x000fe200078e0a00 */
[----:B------:R-:W-:Y:S01]  /*05a0*/  LOP3.LUT R4, R4, 0x20, RZ, 0xc0, !PT ;  /* 0x0000002004047812 */ /* 0x000fe200078ec0ff */
[----:B------:R-:W-:Y:S01]  /*05b0*/  IMAD.IADD R214, R2, 0x1, R214 ;  /* 0x0000000102d67824 */ /* 0x000fe200078e02d6 */
[----:B------:R-:W-:Y:S01]  /*05c0*/  LOP3.LUT R210, R5, R6, R210, 0xf6, !PT ;  /* 0x0000000605d27212 */ /* 0x000fe200078ef6d2 */
[----:B------:R-:W-:Y:S01]  /*05d0*/  IMAD.SHL.U32 R2, R0, 0x2, RZ ;  /* 0x0000000200027824 */ /* 0x000fe200078e00ff */
[----:B------:R-:W-:Y:S01]  /*05e0*/  SHF.R.S32.HI R0, RZ, 0x7, R13 ;  /* 0x00000007ff007819 */ /* 0x000fe2000001140d */
[----:B------:R-:W-:Y:S01]  /*05f0*/  IMAD.SHL.U32 R5, R10, 0x10, RZ ;  /* 0x000000100a057824 */ /* 0x000fe200078e00ff */
[----:B------:R-:W-:Y:S01]  /*0600*/  LOP3.LUT R209, R4, 0x18, R7, 0xf8, !PT ;  /* 0x0000001804d17812 */ /* 0x000fe200078ef807 */
[--C-:B------:R-:W-:Y:S01]  /*0610*/  IMAD R11, R11, 0x400, R2.reuse ;  /* 0x000004000b0b7824 */ /* 0x100fe200078e0202 */
[----:B------:R-:W-:Y:S01]  /*0620*/  SHF.R.S32.HI R6, RZ, 0x2, R15 ;  /* 0x00000002ff067819 */ /* 0x000fe2000001140f */
[----:B------:R-:W-:Y:S01]  /*0630*/  IMAD R7, R0, 0x1000, R2 ;  /* 0x0000100000077824 */ /* 0x000fe200078e0202 */
[----:B------:R-:W-:Y:S01]  /*0640*/  R2P PR, R8, 0x6 ;  /* 0x0000000608007804 */ /* 0x000fe20000000000 */
[----:B------:R-:W-:Y:S01]  /*0650*/  IMAD.SHL.U32 R4, R0, 0x8, RZ ;  /* 0x0000000800047824 */ /* 0x000fe200078e00ff */
[----:B------:R-:W-:Y:S01]  /*0660*/  SEL R213, R250, 0xffffffe0, !P4 ;  /* 0xffffffe0fad57807 */ /* 0x000fe20006000000 */
[----:B------:R-:W-:Y:S01]  /*0670*/  IMAD.SHL.U32 R0, R8, 0x40, RZ ;  /* 0x0000004008007824 */ /* 0x000fe200078e00ff */
[----:B------:R-:W-:Y:S01]  /*0680*/  SEL R227, R227, 0x10, !P0 ;  /* 0x00000010e3e37807 */ /* 0x000fe20004000000 */
[----:B------:R-:W-:Y:S01]  /*0690*/  IMAD.SHL.U32 R2, R3, 0x20, RZ ;  /* 0x0000002003027824 */ /* 0x000fe200078e00ff */
[----:B------:R-:W-:Y:S01]  /*06a0*/  LOP3.LUT R3, R4, 0x8, RZ, 0xc0, !PT ;  /* 0x0000000804037812 */ /* 0x000fe200078ec0ff */
[----:B------:R-:W-:Y:S01]  /*06b0*/  IMAD R7, R12, 0x400, R7 ;  /* 0x000004000c077824 */ /* 0x000fe200078e0207 */
[----:B------:R-:W-:Y:S01]  /*06c0*/  LOP3.LUT R0, R0, 0x1c0, RZ, 0xc0, !PT ;  /* 0x000001c000007812 */ /* 0x000fe200078ec0ff */
[----:B------:R-:W-:Y:S01]  /*06d0*/  IMAD R241, R12, 0x10, R6 ;  /* 0x000000100cf17824 */ /* 0x000fe200078e0206 */
[----:B------:R-:W-:Y:S01]  /*06e0*/  LOP3.LUT R249, R2, 0x6, R249, 0xf8, !PT ;  /* 0x0000000602f97812 */ /* 0x000fe200078ef8f9 */
[----:B------:R-:W-:Y:S01]  /*06f0*/  IMAD.SHL.U32 R6, R9, 0x40, RZ ;  /* 0x0000004009067824 */ /* 0x000fe200078e00ff */
[----:B------:R-:W-:Y:S01]  /*0700*/  LOP3.LUT R4, R0, 0x20, R2, 0xf8, !PT ;  /* 0x0000002000047812 */ /* 0x000fe200078ef802 */
[----:B------:R-:W-:Y:S01]  /*0710*/  IMAD.SHL.U32 R214, R214, 0x2, RZ ;  /* 0x00000002d6d67824 */ /* 0x000fe200078e00ff */
[----:B------:R-:W-:-:S02]  /*0720*/  SHF.R.U32.HI R2, RZ, 0x3, R0 ;  /* 0x00000003ff027819 */ /* 0x000fc40000011600 */
[----:B------:R-:W-:Y:S01]  /*0730*/  LOP3.LUT R8, R3, 0x10, R5, 0xf8, !PT ;  /* 0x0000001003087812 */ /* 0x000fe200078ef805 */
[----:B------:R-:W-:Y:S01]  /*0740*/  IMAD.SHL.U32 R5, R10, 0x8, RZ ;  /* 0x000000080a057824 */ /* 0x000fe200078e00ff */
[----:B------:R-:W-:Y:S02]  /*0750*/  LOP3.LUT R4, R4, R2, RZ, 0x3c, !PT ;  /* 0x0000000204047212 */ /* 0x000fe400078e3cff */
[----:B------:R-:W-:Y:S01]  /*0760*/  LOP3.LUT R0, R2, R0, R3, 0x1e, !PT ;  /* 0x0000000002007212 */ /* 0x000fe200078e1e03 */
[----:B------:R-:W-:Y:S01]  /*0770*/  IMAD.SHL.U32 R2, R16, 0x40, RZ ;  /* 0x0000004010027824 */ /* 0x000fe200078e00ff */
[----:B------:R-:W-:Y:S01]  /*0780*/  SEL R250, R250, 0xffffffe0, !P1 ;  /* 0xffffffe0fafa7807 */ /* 0x000fe20004800000 */
[----:B------:R-:W-:Y:S01]  /*0790*/  IMAD.IADD R7, R4, 0x1, R7 ;  /* 0x0000000104077824 */ /* 0x000fe200078e0207 */
[----:B------:R-:W-:Y:S01]  /*07a0*/  LEA R210, R210, UR4, 0x1 ;  /* 0x00000004d2d27c11 */ /* 0x000fe2000f8e08ff */
[----:B------:R-:W-:Y:S01]  /*07b0*/  VIADD R4, R241, 0xffffffc0 ;  /* 0xffffffc0f1047836 */ /* 0x000fe20000000000 */
[----:B------:R-:W-:Y:S01]  /*07c0*/  LOP3.LUT R2, R2, 0x1c0, RZ, 0xc0, !PT ;  /* 0x000001c002027812 */ /* 0x000fe200078ec0ff */
[----:B------:R-:W-:Y:S01]  /*07d0*/  IMAD.IADD R11, R11, 0x1, R0 ;  /* 0x000000010b0b7824 */ /* 0x000fe200078e0200 */
[----:B------:R-:W-:-:S02]  /*07e0*/  LEA R228, R7, UR4, 0x1 ;  /* 0x0000000407e47c11 */ /* 0x000fc4000f8e08ff */
[----:B------:R-:W-:Y:S02]  /*07f0*/  SHF.R.S32.HI R0, RZ, 0x1f, R4 ;  /* 0x0000001fff007819 */ /* 0x000fe40000011404 */
[----:B------:R-:W-:Y:S01]  /*0800*/  SHF.R.U32.HI R3, RZ, 0x3, R2 ;  /* 0x00000003ff037819 */ /* 0x000fe20000011602 */
[----:B------:R-:W-:Y:S01]  /*0810*/  IMAD.IADD R226, R228, 0x1, R250 ;  /* 0x00000001e4e27824 */ /* 0x000fe200078e02fa */
[----:B------:R-:W-:Y:S01]  /*0820*/  SHF.L.U64.HI R248, R4, 0x2, R0 ;  /* 0x0000000204f87819 */ /* 0x000fe20000010200 */
[----:B------:R-:W-:Y:S01]  /*0830*/  IMAD.IADD R229, R228, 0x1, R227 ;  /* 0x00000001e4e57824 */ /* 0x000fe200078e02e3 */
[----:B------:R-:W-:Y:S01]  /*0840*/  LOP3.LUT R5, R2, 0x8, R5, 0xf8, !PT ;  /* 0x0000000802057812 */ /* 0x000fe200078ef805 */
[----:B------:R-:W-:Y:S01]  /*0850*/  IMAD.IADD R227, R227, 0x1, R226 ;  /* 0x00000001e3e37824 */ /* 0x000fe200078e02e2 */
[----:B------:R-:W-:Y:S02]  /*0860*/  LOP3.LUT R0, R6, 0xfffffe00, RZ, 0xc0, !PT ;  /* 0xfffffe0006007812 */ /* 0x000fe400078ec0ff */
[----:B------:R-:W-:-:S02]  /*0870*/  LOP3.LUT R4, R3, R8, R2, 0x1e, !PT ;  /* 0x0000000803047212 */ /* 0x000fc400078e1e02 */
[----:B------:R-:W-:Y:S02]  /*0880*/  LOP3.LUT R209, R3, R209, R2, 0x1e, !PT ;  /* 0x000000d103d17212 */ /* 0x000fe400078e1e02 */
[----:B------:R-:W-:Y:S01]  /*0890*/  LOP3.LUT R2, R5, R3, RZ, 0x3c, !PT ;  /* 0x0000000305027212 */ /* 0x000fe200078e3cff */
[----:B------:R-:W-:Y:S01]  /*08a0*/  IMAD R3, R12, 0x400, R0 ;  /* 0x000004000c037824 */ /* 0x000fe200078e0200 */
[-C--:B------:R-:W-:Y:S02]  /*08b0*/  LOP3.LUT R220, R4, R0.reuse, RZ, 0xfc, !PT ;  /* 0x0000000004dc7212 */ /* 0x080fe400078efcff */
[----:B------:R-:W-:Y:S01]  /*08c0*/  LOP3.LUT R209, R209, R0, RZ, 0xfc, !PT ;  /* 0x00000000d1d17212 */ /* 0x000fe200078efcff */
[----:B------:R-:W-:Y:S01]  /*08d0*/  IMAD.U32 R0, RZ, RZ, UR6 ;  /* 0x00000006ff007e24 */ /* 0x000fe2000f8e00ff */
[----:B------:R-:W-:Y:S01]  /*08e0*/  USHF.R.S32.HI UR6, URZ, 0x1f, UR44 ;  /* 0x0000001f3f067899 */ /* 0x000fe2000801142c */
[----:B------:R-:W-:Y:S02]  /*08f0*/  IMAD.IADD R218, R3, 0x1, R2 ;  /* 0x0000000103da7824 */ /* 0x000fe400078e0202 */
[----:B------:R-:W-:Y:S01]  /*0900*/  IMAD.U32 R2, RZ, RZ, UR5 ;  /* 0x00000005ff027e24 */ /* 0x000fe2000f8e00ff */
[----:B------:R-:W-:Y:S01]  /*0910*/  UIADD3 UR5, UR4, 0xc000, URZ ;  /* 0x0000c00004057890 */ /* 0x000fe2000fffe03f */
[----:B------:R-:W-:-:S02]  /*0920*/  IMAD.MOV.U32 R0, RZ, RZ, 0x40 ;  /* 0x00000040ff007424 */ /* 0x000fc400078e00ff */
[----:B------:R-:W-:Y:S01]  /*0930*/  IMAD.U32 R2, RZ, RZ, UR6 ;  /* 0x00000006ff027e24 */ /* 0x000fe2000f8e00ff */
[----:B------:R-:W-:Y:S02]  /*0940*/  USHF.R.S32.HI UR6, URZ, 0x1f, UR54 ;  /* 0x0000001f3f067899 */ /* 0x000fe40008011436 */
[----:B------:R-:W-:Y:S01]  /*0950*/  LEA R246, R11, UR5, 0x1 ;  /* 0x000000050bf67c11 */ /* 0x000fe2000f8e08ff */
[----:B------:R-:W-:Y:S01]  /*0960*/  VIADD R216, R214, UR5 ;  /* 0x00000005d6d87c36 */ /* 0x000fe20008000000 */
[C---:B------:R-:W-:Y:S02]  /*0970*/  SEL R215, R0.reuse, 0xffffffc0, !P3 ;  /* 0xffffffc000d77807 */ /* 0x040fe40005800000 */
[----:B------:R-:W-:Y:S01]  /*0980*/  IMAD.U32 R2, RZ, RZ, UR6 ;  /* 0x00000006ff027e24 */ /* 0x000fe2000f8e00ff */
[----:B------:R-:W-:Y:S01]  /*0990*/  SEL R0, R0, 0xffffffc0, !P2 ;  /* 0xffffffc000007807 */ /* 0x000fe20005000000 */
[C---:B------:R-:W-:Y:S01]  /*09a0*/  VIADD R2, R246.reuse, 0x420 ;  /* 0x00000420f6027836 */ /* 0x040fe20000000000 */
[----:B------:R-:W-:Y:S01]  /*09b0*/  LEA R209, R209, UR5, 0x1 ;  /* 0x00000005d1d17c11 */ /* 0x000fe2000f8e08ff */
[----:B------:R-:W-:-:S02]  /*09c0*/  @P1 VIADD R2, R246, 0x3e0 ;  /* 0x000003e0f6021836 */ /* 0x000fc40000000000 */
[----:B------:R-:W-:Y:S02]  /*09d0*/  IMAD.IADD R213, R216, 0x1, R213 ;  /* 0x00000001d8d57824 */ /* 0x000fe400078e02d5 */
[----:B------:R-:W-:Y:S01]  /*09e0*/  IMAD.IADD R250, R250, 0x1, R246 ;  /* 0x00000001fafa7824 */ /* 0x000fe200078e02f6 */
[----:B------:R1:W-:Y:S01]  /*09f0*/  STL [R1], R2 ;  /* 0x0000000201007387 */ /* 0x0003e20000100800 */
[--C-:B------:R-:W-:Y:S02]  /*0a00*/  IMAD.IADD R216, R216, 0x1, R215.reuse ;  /* 0x00000001d8d87824 */ /* 0x100fe400078e02d7 */
[----:B------:R-:W-:Y:S02]  /*0a10*/  IMAD.IADD R215, R213, 0x1, R215 ;  /* 0x00000001d5d77824 */ /* 0x000fe400078e02d7 */
[--C-:B------:R-:W-:Y:S02]  /*0a20*/  IMAD.IADD R247, R246, 0x1, R0.reuse ;  /* 0x00000001f6f77824 */ /* 0x100fe400078e0200 */
[----:B------:R-:W-:-:S02]  /*0a30*/  IMAD.IADD R251, R250, 0x1, R0 ;  /* 0x00000001fafb7824 */ /* 0x000fc400078e0200 */
[----:B------:R-:W-:-:S07]  /*0a40*/  IMAD.IADD R252, R0, 0x1, R2 ;  /* 0x0000000100fc7824 */ /* 0x000fce00078e0202 */
.L_x_588:
        /* <DEDUP_REMOVED lines=16> */
[----:B------:R-:W-:Y:S01]  /*0b50*/  IMAD.U32 R4, RZ, RZ, UR10 ;  /* 0x0000000aff047e24 */ /* 0x000fe2000f8e00ff */
[----:B------:R-:W-:Y:S01]  /*0b60*/  UISETP.NE.U32.AND UP1, UPT, UR12, URZ, UPT ;  /* 0x0000003f0c00728c */ /* 0x000fe2000bf25070 */
[----:B-1----:R-:W-:Y:S01]  /*0b70*/  IMAD.U32 R2, RZ, RZ, UR6 ;  /* 0x00000006ff027e24 */ /* 0x002fe2000f8e00ff */
        /* <DEDUP_REMOVED lines=9> */
[----:B------:R-:W-:Y:S01]  /*0c10*/  PLOP3.LUT P3, PT, PT, PT, UP1, 0x80, 0x0 ;  /* 0x000000000000781c */ /* 0x000fe20003f6f018 */
[----:B--2-4-:R-:W2:Y:S02]  /*0c20*/  @P1 LDG.E R7, desc[UR8][R4.64] ;  /* 0x0000000804071981 */ /* 0x014ea4000c1e1900 */
[----:B------:R-:W-:-:S02]  /*0c30*/  UISETP.EQ.OR.EX UP4, UPT, UR13, URZ, !UP2, UP4 ;  /* 0x0000003f0d00728c */ /* 0x000fc4000d782740 */
        /* <DEDUP_REMOVED lines=36> */
.L_x_542:
        /* <DEDUP_REMOVED lines=15> */
[----:B------:R-:W-:Y:S01]  /*0f70*/  UIMAD UR20, UR44, UR11, UR10 ;  /* 0x0000000b2c1472a4 */ /* 0x000fe2000f8e020a */
[----:B------:R-:W-:-:S02]  /*0f80*/  ULDC UR12, c[0x0][0x394] ;  /* 0x0000e500000c7ab9 */ /* 0x000fc40000000800 */
[----:B------:R-:W-:Y:S01]  /*0f90*/  @!UP2 ULDC.64 UR10, c[0x0][0x418] ;  /* 0x00010600000aaab9 */ /* 0x000fe20000000a00 */
[----:B------:R-:W-:Y:S01]  /*0fa0*/  ULDC UR57, c[0x0][0x2d4] ;  /* 0x0000b50000397ab9 */ /* 0x000fe20000000800 */
[----:B------:R-:W-:Y:S02]  /*0fb0*/  @!UP2 UIMAD.WIDE.U32 UR36, UR44, UR10, URZ ;  /* 0x0000000a2c24a2a5 */ /* 0x000fe4000f8e003f */
[----:B------:R-:W-:Y:S02]  /*0fc0*/  USHF.R.S32.HI UR34, URZ, 0x1f, UR57 ;  /* 0x0000001f3f227899 */ /* 0x000fe40008011439 */
[----:B------:R-:W-:Y:S01]  /*0fd0*/  @UP0 ULDC.64 UR24, c[0x0][0x248] ;  /* 0x0000920000180ab9 */ /* 0x000fe20000000a00 */
[----:B------:R-:W-:Y:S01]  /*0fe0*/  UIADD3 UR48, UR19, UR20, URZ ;  /* 0x0000001413307290 */ /* 0x000fe2000fffe03f */
[----:B------:R-:W-:Y:S01]  /*0ff0*/  ULDC.U8 UR42, c[0x0][0x3d8] ;  /* 0x0000f600002a7ab9 */ /* 0x000fe20000000000 */
[----:B-1----:R-:W-:Y:S01]  /*1000*/  IABS R5, R6 ;  /* 0x0000000600057213 */ /* 0x002fe20000000000 */
[----:B------:R-:W-:Y:S01]  /*1010*/  UISETP.NE.AND UP3, UPT, UR42, URZ, UPT ;  /* 0x0000003f2a00728c */ /* 0x000fe2000bf65270 */
[----:B------:R-:W-:Y:S01]  /*1020*/  ISETP.NE.AND P3, PT, R6, RZ, PT ;  /* 0x000000ff0600720c */ /* 0x000fe20003f65270 */
[----:B------:R-:W-:Y:S01]  /*1030*/  USHF.L.U32 UR16, UR44, 0x7, URZ ;  /* 0x000000072c107899 */ /* 0x000fe2000800063f */
[----:B------:R-:W1:Y:S01]  /*1040*/  I2F.RP R2, R5 ;  /* 0x0000000500027306 */ /* 0x000e620000209400 */
[----:B------:R-:W-:Y:S01]  /*1050*/  ULDC.64 UR40, c[0x0][0x240] ;  /* 0x0000900000287ab9 */ /* 0x000fe20000000a00 */
[----:B------:R-:W-:-:S02]  /*1060*/  USHF.L.U64.HI UR26, UR44, 0x7, UR56 ;  /* 0x000000072c1a7899 */ /* 0x000fc40008010238 */
[----:B--2---:R-:W-:Y:S02]  /*1070*/  UIMAD.WIDE.U32 UR32, UR7, UR14, URZ ;  /* 0x0000000e072072a5 */ /* 0x004fe4000f8e003f */
[----:B------:R-:W-:Y:S02]  /*1080*/  USEL UR29, UR16, URZ, UP1 ;  /* 0x0000003f101d7287 */ /* 0x000fe40008800000 */
[----:B------:R-:W-:Y:S02]  /*1090*/  UIMAD UR47, UR7, UR15, UR33 ;  /* 0x0000000f072f72a4 */ /* 0x000fe4000f8e0221 */
[----:B------:R-:W-:Y:S02]  /*10a0*/  @!UP2 UIMAD UR7, UR56, UR10, URZ ;  /* 0x0000000a3807a2a4 */ /* 0x000fe4000f8e023f */
[----:B------:R-:W-:Y:S02]  /*10b0*/  UIADD3 UR10, UR13, 0x80, UR30 ;  /* 0x000000800d0a7890 */ /* 0x000fe4000fffe01e */
[----:B------:R-:W-:Y:S01]  /*10c0*/  @!UP2 UIMAD UR27, UR44, UR11, UR7 ;  /* 0x0000000b2c1ba2a4 */ /* 0x000fe2000f8e0207 */
[----:B-1----:R-:W1:Y:S01]  /*10d0*/  MUFU.RCP R2, R2 ;  /* 0x0000000200027308 */ /* 0x002e620000001000 */
[----:B------:R-:W-:-:S02]  /*10e0*/  UIADD3 UR7, UR13, 0x3f, URZ ;  /* 0x0000003f0d077890 */ /* 0x000fc4000fffe03f */
[----:B------:R-:W-:Y:S02]  /*10f0*/  UIADD3 UR10, UR10, UR12, -UR5 ;  /* 0x0000000c0a0a7290 */ /* 0x000fe4000fffe805 */
[----:B------:R-:W-:Y:S02]  /*1100*/  USHF.R.S32.HI UR11, URZ, 0x1f, UR7 ;  /* 0x0000001f3f0b7899 */ /* 0x000fe40008011407 */
[----:B------:R-:W-:Y:S02]  /*1110*/  @UP0 UIADD3 UR12, UR23, UR31, URZ ;  /* 0x0000001f170c0290 */ /* 0x000fe4000fffe03f */
[----:B------:R-:W-:Y:S02]  /*1120*/  ULEA.HI UR28, UR11, UR7, URZ, 0x6 ;  /* 0x000000070b1c7291 */ /* 0x000fe4000f8f303f */
[----:B------:R-:W-:Y:S02]  /*1130*/  UIADD3 UR7, UR10, 0x3f, URZ ;  /* 0x0000003f0a077890 */ /* 0x000fe4000fffe03f */
[----:B------:R-:W-:-:S02]  /*1140*/  @UP0 UIMAD.WIDE.U32 UR10, UR12, UR24, URZ ;  /* 0x000000180c0a02a5 */ /* 0x000fc4000f8e003f */
[----:B------:R-:W-:Y:S01]  /*1150*/  @UP0 UIMAD UR12, UR12, UR25, URZ ;  /* 0x000000190c0c02a4 */ /* 0x000fe2000f8e023f */
[----:B-1----:R-:W-:Y:S01]  /*1160*/  VIADD R2, R2, 0xffffffe ;  /* 0x0ffffffe02027836 */ /* 0x002fe20000000000 */
[----:B------:R-:W-:Y:S02]  /*1170*/  @UP2 ULDC.64 UR14, c[0x0][0x420] ;  /* 0x00010800000e2ab9 */ /* 0x000fe40000000a00 */
[----:B------:R-:W-:Y:S01]  /*1180*/  @UP0 UIADD3 UR52, UR11, UR12, URZ ;  /* 0x0000000c0b340290 */ /* 0x000fe2000fffe03f */
[----:B------:R-:W1:Y:S01]  /*1190*/  F2I.FTZ.U32.TRUNC.NTZ R3, R2 ;  /* 0x0000000200037305 */ /* 0x000e62000021f000 */
[----:B------:R-:W-:Y:S02]  /*11a0*/  USHF.R.S32.HI UR12, URZ, 0x1f, UR7 ;  /* 0x0000001f3f0c7899 */ /* 0x000fe40008011407 */
[----:B------:R-:W-:Y:S02]  /*11b0*/  @UP2 UIMAD.WIDE.U32 UR38, UR6, UR14, URZ ;  /* 0x0000000e062622a5 */ /* 0x000fe4000f8e003f */
[----:B------:R-:W-:-:S02]  /*11c0*/  ULEA.HI UR20, UR12, UR7, URZ, 0x6 ;  /* 0x000000070c147291 */ /* 0x000fc4000f8f303f */
[----:B------:R-:W-:Y:S01]  /*11d0*/  UIMAD UR7, UR34, UR44, URZ ;  /* 0x0000002c220772a4 */ /* 0x000fe2000f8e023f */
[----:B------:R-:W-:Y:S01]  /*11e0*/  ULDC.U8 UR14, c[0x0][0x480] ;  /* 0x00012000000e7ab9 */ /* 0x000fe20000000000 */
[----:B------:R-:W-:Y:S02]  /*11f0*/  @UP2 UIMAD UR50, UR6, UR15, UR39 ;  /* 0x0000000f063222a4 */ /* 0x000fe4000f8e0227 */
[----:B------:R-:W-:Y:S02]  /*1200*/  UISETP.NE.AND UP5, UPT, UR14, URZ, UPT ;  /* 0x0000003f0e00728c */ /* 0x000fe4000bfa5270 */
[----:B------:R-:W-:Y:S01]  /*1210*/  UIMAD.WIDE.U32 UR14, UR44, UR57, URZ ;  /* 0x000000392c0e72a5 */ /* 0x000fe2000f8e003f */
[----:B-1----:R-:W-:Y:S01]  /*1220*/  IMAD.MOV R0, RZ, RZ, -R3 ;  /* 0x000000ffff007224 */ /* 0x002fe200078e0a03 */
[----:B------:R-:W-:Y:S01]  /*1230*/  UIMAD UR7, UR56, UR57, UR7 ;  /* 0x00000039380772a4 */ /* 0x000fe2000f8e0207 */
[----:B------:R-:W-:Y:S01]  /*1240*/  IMAD.MOV.U32 R2, RZ, RZ, RZ ;  /* 0x000000ffff027224 */ /* 0x000fe200078e00ff */
[----:B------:R-:W-:Y:S01]  /*1250*/  UIMAD.WIDE.U32 UR16, UR6, UR40, URZ ;  /* 0x00000028061072a5 */ /* 0x000fe2000f8e003f */
[----:B------:R-:W-:Y:S01]  /*1260*/  IMAD R0, R0, R5, RZ ;  /* 0x0000000500007224 */ /* 0x000fe200078e02ff */
[----:B------:R-:W-:-:S02]  /*1270*/  UIADD3 UR15, UR15, UR7, URZ ;  /* 0x000000070f0f7290 */ /* 0x000fc4000fffe03f */
[----:B------:R-:W-:Y:S01]  /*1280*/  USHF.R.S32.HI UR12, URZ, 0x6, UR28 ;  /* 0x000000063f0c7899 */ /* 0x000fe2000801141c */
[----:B------:R-:W-:Y:S01]  /*1290*/  IMAD.HI.U32 R0, R3, R0, R2 ;  /* 0x0000000003007227 */ /* 0x000fe200078e0002 */
[----:B------:R-:W-:Y:S01]  /*12a0*/  MOV R2, R4 ;  /* 0x0000000400027202 */ /* 0x000fe20000000f00 */
[----:B------:R-:W-:Y:S01]  /*12b0*/  USHF.R.S32.HI UR7, URZ, 0x6, UR20 ;  /* 0x000000063f077899 */ /* 0x000fe20008011414 */
[----:B------:R-:W-:Y:S01]  /*12c0*/  ULDC UR61, c[0x0][0x2dc] ;  /* 0x0000b700003d7ab9 */ /* 0x000fe20000000800 */
[----:B------:R-:W-:Y:S02]  /*12d0*/  ULDC UR60, c[0x0][0x270] ;  /* 0x00009c00003c7ab9 */ /* 0x000fe40000000800 */
[----:B------:R-:W-:Y:S01]  /*12e0*/  IMAD.HI.U32 R0, R0, R2, RZ ;  /* 0x0000000200007227 */ /* 0x000fe200078e00ff */
[----:B------:R-:W-:Y:S01]  /*12f0*/  ULDC UR45, c[0x0][0x2c4] ;  /* 0x0000b100002d7ab9 */ /* 0x000fe20000000800 */
[----:B------:R-:W-:Y:S02]  /*1300*/  USEL UR55, UR18, UR16, !UP2 ;  /* 0x0000001012377287 */ /* 0x000fe4000d000000 */
[----:B------:R-:W-:Y:S01]  /*1310*/  IMAD.MOV R3, RZ, RZ, -R0 ;  /* 0x000000ffff037224 */ /* 0x000fe200078e0a00 */
[----:B------:R-:W-:Y:S01]  /*1320*/  @UP0 UMOV UR51, UR10 ;  /* 0x0000000a00330c82 */ /* 0x000fe20008000000 */
[----:B------:R-:W-:-:S02]  /*1330*/  UIMAD UR22, UR6, UR41, URZ ;  /* 0x00000029061672a4 */ /* 0x000fc4000f8e023f */
[C---:B------:R-:W-:Y:S01]  /*1340*/  IMAD R2, R5.reuse, R3, R2 ;  /* 0x0000000305027224 */ /* 0x040fe200078e0202 */
[----:B------:R-:W-:Y:S02]  /*1350*/  UIMAD.WIDE UR10, UR61, UR60, URZ ;  /* 0x0000003c3d0a72a5 */ /* 0x000fe4000f8e023f */
[----:B------:R-:W-:Y:S02]  /*1360*/  USEL UR26, UR26, URZ, UP1 ;  /* 0x0000003f1a1a7287 */ /* 0x000fe40008800000 */
[----:B------:R-:W-:Y:S01]  /*1370*/  ISETP.GT.U32.AND P1, PT, R5, R2, PT ;  /* 0x000000020500720c */ /* 0x000fe20003f24070 */
[----:B------:R-:W-:Y:S02]  /*1380*/  @UP3 UIMAD UR18, UR44, UR45, URZ ;  /* 0x0000002d2c1232a4 */ /* 0x000fe4000f8e023f */
[----:B------:R-:W-:Y:S02]  /*1390*/  UISETP.LT.AND UP1, UPT, UR12, UR7, UPT ;  /* 0x000000070c00728c */ /* 0x000fe4000bf21270 */
[----:B------:R-:W-:-:S02]  /*13a0*/  @UP2 UIADD3 UR48, UR17, UR22, URZ ;  /* 0x0000001611302290 */ /* 0x000fc4000fffe03f */
[----:B------:R-:W-:Y:S02]  /*13b0*/  UIMAD UR19, UR11, UR14, URZ ;  /* 0x0000000e0b1372a4 */ /* 0x000fe4000f8e023f */
[----:B------:R-:W-:Y:S02]  /*13c0*/  @UP3 USEL UR18, UR18, UR6, !UP2 ;  /* 0x0000000612123287 */ /* 0x000fe4000d000000 */
[----:B------:R-:W-:Y:S02]  /*13d0*/  UIMAD.WIDE.U32 UR16, UR10, UR14, URZ ;  /* 0x0000000e0a1072a5 */ /* 0x000fe4000f8e003f */
[----:B------:R-:W-:Y:S01]  /*13e0*/  USEL UR34, UR12, UR7, UP1 ;  /* 0x000000070c227287 */ /* 0x000fe20008800000 */
[----:B------:R-:W-:Y:S01]  /*13f0*/  @!P1 IMAD.IADD R2, R2, 0x1, -R5 ;  /* 0x0000000102029824 */ /* 0x000fe200078e0a05 */
[----:B------:R-:W-:Y:S01]  /*1400*/  @UP3 ULDC UR14, c[0x0][0x2e4] ;  /* 0x0000b900000e3ab9 */ /* 0x000fe20000000800 */
[----:B------:R-:W-:Y:S01]  /*1410*/  UIMAD UR19, UR10, UR15, UR19 ;  /* 0x0000000f0a1372a4 */ /* 0x000fe2000f8e0213 */
[----:B------:R-:W-:Y:S01]  /*1420*/  @!P1 IADD3 R0, R0, 0x1, RZ ;  /* 0x0000000100009810 */ /* 0x000fe20007ffe0ff */
[----:B------:R-:W-:Y:S01]  /*1430*/  @UP3 UIMAD UR43, UR54, UR14, UR18 ;  /* 0x0000000e362b32a4 */ /* 0x000fe2000f8e0212 */
[----:B------:R-:W-:Y:S01]  /*1440*/  ISETP.GE.U32.AND P0, PT, R2, R5, PT ;  /* 0x000000050200720c */ /* 0x000fe20003f06070 */
[----:B------:R-:W-:Y:S01]  /*1450*/  ULEA UR18, UR34, 0xffffffc0, 0x6 ;  /* 0xffffffc022127891 */ /* 0x000fe2000f8e303f */
[----:B------:R-:W-:Y:S01]  /*1460*/  LOP3.LUT R2, R6, UR54, RZ, 0x3c, !PT ;  /* 0x0000003606027c12 */ /* 0x000fe2000f8e3cff */
[----:B------:R-:W-:Y:S01]  /*1470*/  UIMAD.WIDE.U32 UR14, UR10, UR6, URZ ;  /* 0x000000060a0e72a5 */ /* 0x000fe2000f8e003f */
[----:B------:R-:W-:Y:S01]  /*1480*/  PLOP3.LUT P1, PT, PT, PT, UP0, 0x80, 0x0 ;  /* 0x000000000000781c */ /* 0x000fe20003f2f008 */
[----:B------:R-:W-:Y:S01]  /*1490*/  UIADD3 UR22, UR17, UR19, URZ ;  /* 0x0000001311167290 */ /* 0x000fe2000fffe03f */
[----:B------:R-:W-:Y:S01]  /*14a0*/  ISETP.GE.AND P2, PT, R2, RZ, PT ;  /* 0x000000ff0200720c */ /* 0x000fe20003f46270 */
[----:B------:R-:W-:-:S02]  /*14b0*/  USHF.R.S32.HI UR19, URZ, 0x1f, UR18 ;  /* 0x0000001f3f137899 */ /* 0x000fc40008011412 */
[----:B------:R-:W-:Y:S02]  /*14c0*/  UIADD3 UR7, UP1, UR18, UR29, URZ ;  /* 0x0000001d12077290 */ /* 0x000fe4000ff3e03f */
[----:B------:R-:W-:Y:S02]  /*14d0*/  UIMAD UR12, UR11, UR6, URZ ;  /* 0x000000060b0c72a4 */ /* 0x000fe4000f8e023f */
[----:B------:R-:W-:Y:S01]  /*14e0*/  USEL UR53, UR16, UR14, !UP2 ;  /* 0x0000000e10357287 */ /* 0x000fe2000d000000 */
[----:B------:R-:W-:Y:S01]  /*14f0*/  @P0 VIADD R0, R0, 0x1 ;  /* 0x0000000100000836 */ /* 0x000fe20000000000 */
[----:B------:R-:W-:Y:S01]  /*1500*/  UIADD3.X UR16, UR19, UR26, URZ, UP1, !UPT ;  /* 0x0000001a13107290 */ /* 0x000fe20008ffe43f */
[----:B------:R-:W-:Y:S01]  /*1510*/  PLOP3.LUT P0, PT, PT, PT, UP3, 0x80, 0x0 ;  /* 0x000000000000781c */ /* 0x000fe20003f0f038 */
[----:B------:R-:W-:Y:S02]  /*1520*/  UIMAD UR11, UR11, UR7, URZ ;  /* 0x000000070b0b72a4 */ /* 0x000fe4000f8e023f */
[----:B------:R-:W-:Y:S01]  /*1530*/  @UP0 UIADD3 UR33, UR23, UR31, URZ ;  /* 0x0000001f17210290 */ /* 0x000fe2000fffe03f */
[----:B------:R-:W-:Y:S01]  /*1540*/  @!P2 IADD3 R0, -R0, RZ, RZ ;  /* 0x000000ff0000a210 */ /* 0x000fe20007ffe1ff */
[----:B------:R-:W-:Y:S01]  /*1550*/  @UP2 UIADD3 UR22, UR15, UR12, URZ ;  /* 0x0000000c0f162290 */ /* 0x000fe2000fffe03f */
[----:B------:R-:W-:Y:S01]  /*1560*/  @!P3 LOP3.LUT R0, RZ, R6, RZ, 0x33, !PT ;  /* 0x00000006ff00b212 */ /* 0x000fe200078e33ff */
[----:B------:R-:W-:Y:S01]  /*1570*/  UIMAD.WIDE.U32 UR28, UR10, UR7, URZ ;  /* 0x000000070a1c72a5 */ /* 0x000fe2000f8e003f */
[----:B------:R-:W-:Y:S01]  /*1580*/  @UP0 ULDC.64 UR14, c[0x0][0x250] ;  /* 0x00009400000e0ab9 */ /* 0x000fe20000000a00 */
[----:B------:R-:W-:-:S02]  /*1590*/  UIMAD UR7, UR10, UR16, UR11 ;  /* 0x000000100a0772a4 */ /* 0x000fc4000f8e020b */
[----:B------:R-:W-:Y:S02]  /*15a0*/  @UP0 UIMAD.WIDE.U32 UR10, UR33, UR14, URZ ;  /* 0x0000000e210a02a5 */ /* 0x000fe4000f8e003f */
[----:B------:R-:W-:Y:S02]  /*15b0*/  @!UP3 UIMAD UR20, UR44, UR60, UR54 ;  /* 0x0000003c2c14b2a4 */ /* 0x000fe4000f8e0236 */
[----:B------:R-:W-:Y:S02]  /*15c0*/  UIMAD UR42, UR54, UR61, URZ ;  /* 0x0000003d362a72a4 */ /* 0x000fe4000f8e023f */
[----:B------:R-:W-:Y:S02]  /*15d0*/  @UP0 UIMAD UR12, UR33, UR15, URZ ;  /* 0x0000000f210c02a4 */ /* 0x000fe4000f8e023f */
[----:B------:R-:W-:Y:S02]  /*15e0*/  @!UP3 UIMAD UR43, UR20, UR45, URZ ;  /* 0x0000002d142bb2a4 */ /* 0x000fe4000f8e023f */
[----:B------:R-:W-:-:S02]  /*15f0*/  USEL UR46, UR32, URZ, UP5 ;  /* 0x0000003f202e7287 */ /* 0x000fc4000a800000 */
[----:B------:R-:W-:Y:S02]  /*1600*/  USHF.R.S32.HI UR35, URZ, 0x1f, UR30 ;  /* 0x0000001f3f237899 */ /* 0x000fe4000801141e */
[----:B------:R-:W-:Y:S02]  /*1610*/  @!UP2 UIADD3 UR50, UR37, UR27, URZ ;  /* 0x0000001b2532a290 */ /* 0x000fe4000fffe03f */
[----:B------:R-:W-:Y:S02]  /*1620*/  USHF.R.S32.HI UR49, URZ, 0x1f, UR42 ;  /* 0x0000001f3f317899 */ /* 0x000fe4000801142a */
[----:B------:R-:W-:Y:S02]  /*1630*/  @UP0 UIADD3 UR33, UR11, UR12, URZ ;  /* 0x0000000c0b210290 */ /* 0x000fe4000fffe03f */
[----:B------:R-:W-:Y:S02]  /*1640*/  USEL UR47, UR47, URZ, UP5 ;  /* 0x0000003f2f2f7287 */ /* 0x000fe4000a800000 */
        /* <DEDUP_REMOVED lines=9> */
[----:B------:R-:W-:-:S04]  /*16e0*/  UIADD3 UR11, UR11, UR7, URZ ;  /* 0x000000070b0b7290 */ /* 0x000fc8000fffe03f */
[----:B------:R-:W-:Y:S02]  /*16f0*/  UIMAD.WIDE.U32 UR10, UR44, UR16, UR10 ;  /* 0x000000102c0a72a5 */ /* 0x000fe4000f8e000a */
[----:B------:R-:W-:-:S04]  /*1700*/  UIMAD UR16, UR56, UR16, URZ ;  /* 0x00000010381072a4 */ /* 0x000fc8000f8e023f */
[----:B------:R-:W-:Y:S01]  /*1710*/  UIMAD UR17, UR44, UR17, UR16 ;  /* 0x000000112c1172a4 */ /* 0x000fe2000f8e0210 */
[----:B------:R-:W-:-:S03]  /*1720*/  UMOV UR51, UR10 ;  /* 0x0000000a00337c82 */ /* 0x000fc60008000000 */
[----:B------:R-:W-:-:S12]  /*1730*/  UIADD3 UR52, UR11, UR17, URZ ;  /* 0x000000110b347290 */ /* 0x000fd8000fffe03f */
.L_x_544:
[----:B------:R-:W-:Y:S05]  /*1740*/  @P1 BRA `(.L_x_545) ;  /* 0x0000000000301947 */ /* 0x000fea0003800000 */
        /* <DEDUP_REMOVED lines=12> */
.L_x_545:
        /* <DEDUP_REMOVED lines=11> */
.L_x_546:
[----:B------:R-:W-:-:S04]  /*18c0*/  UIMAD UR6, UR44, UR60, UR54 ;  /* 0x0000003c2c0672a4 */ /* 0x000fc8000f8e0236 */
[----:B------:R-:W-:-:S12]  /*18d0*/  UIMAD UR6, UR6, UR57, URZ ;  /* 0x00000039060672a4 */ /* 0x000fd8000f8e023f */
.L_x_547:
[----:B------:R-:W1:Y:S01]  /*18e0*/  S2R R38, SR_TID.X ;  /* 0x0000000000267919 */ /* 0x000e620000002100 */
[----:B------:R-:W2:Y:S01]  /*18f0*/  LDC.64 R12, c[0x0][0x420] ;  /* 0x00010800ff0c7b82 */ /* 0x000ea20000000a00 */
[----:B------:R-:W-:Y:S01]  /*1900*/  UIADD3 UR20, UR18, UR6, URZ ;  /* 0x0000000612147290 */ /* 0x000fe2000fffe03f */
[----:B------:R-:W-:Y:S01]  /*1910*/  BSSY B1, `(.L_x_543) ;  /* 0x000081d000017945 */ /* 0x000fe20003800000 */
[----:B------:R-:W-:Y:S02]  /*1920*/  UIMAD UR6, UR61, UR60, URZ ;  /* 0x0000003c3d0672a4 */ /* 0x000fe4000f8e023f */
[----:B------:R-:W-:Y:S02]  /*1930*/  UIADD3 UR11, -UR5, UR13, UR30 ;  /* 0x0000000d050b7290 */ /* 0x000fe4000fffe11e */
[----:B------:R-:W-:Y:S01]  /*1940*/  USHF.L.U32 UR7, UR6, 0x6, URZ ;  /* 0x0000000606077899 */ /* 0x000fe2000800063f */
[----:B------:R-:W-:Y:S01]  /*1950*/  ULDC UR36, c[0x0][0x398] ;  /* 0x0000e60000247ab9 */ /* 0x000fe20000000800 */
[----:B------:R-:W-:-:S02]  /*1960*/  USHF.R.S32.HI UR37, URZ, 0x1f, UR54 ;  /* 0x0000001f3f257899 */ /* 0x000fc40008011436 */
[----:B------:R-:W-:Y:S02]  /*1970*/  UIADD3 UR12, UP4, UP3, UR28, UR7, UR42 ;  /* 0x000000071c0c7290 */ /* 0x000fe4000fb9e02a */
[----:B------:R-:W-:Y:S02]  /*1980*/  USHF.R.S32.HI UR7, URZ, 0x1f, UR7 ;  /* 0x0000001f3f077899 */ /* 0x000fe40008011407 */
[----:B------:R-:W-:Y:S02]  /*1990*/  UIADD3 UR12, UP2, UP1, UR46, UR12, UR53 ;  /* 0x0000000c2e0c7290 */ /* 0x000fe4000f95e035 */
[----:B------:R-:W-:Y:S01]  /*19a0*/  UIADD3.X UR7, UR45, UR7, UR49, UP4, UP3 ;  /* 0x000000072d077290 */ /* 0x000fe2000a7e6431 */
[----:B------:R-:W-:Y:S01]  /*19b0*/  ULDC.64 UR28, c[0x0][0x400] ;  /* 0x00010000001c7ab9 */ /* 0x000fe20000000a00 */
[----:B------:R-:W-:Y:S02]  /*19c0*/  ULDC.64 UR26, c[0x0][0x258] ;  /* 0x00009600001a7ab9 */ /* 0x000fe40000000a00 */
[----:B------:R-:W-:Y:S01]  /*19d0*/  UIADD3.X UR7, UR47, UR7, UR22, UP2, UP1 ;  /* 0x000000072f077290 */ /* 0x000fe200097e2416 */
[----:B------:R-:W-:Y:S01]  /*19e0*/  ULDC.64 UR16, c[0x0][0x428] ;  /* 0x00010a0000107ab9 */ /* 0x000fe20000000a00 */
[----:B-1----:R-:W-:-:S04]  /*19f0*/  SHF.R.S32.HI R39, RZ, 0x1f, R38 ;  /* 0x0000001fff277819 */ /* 0x002fc80000011426 */
[CC--:B------:R-:W-:Y:S02]  /*1a00*/  LEA.HI R3, R39.reuse, R38.reuse, RZ, 0x5 ;  /* 0x0000002627037211 */ /* 0x0c0fe400078f28ff */
[----:B------:R-:W-:Y:S02]  /*1a10*/  LEA.HI R4, R39, R38, RZ, 0x3 ;  /* 0x0000002627047211 */ /* 0x000fe400078f18ff */
[----:B------:R-:W-:Y:S02]  /*1a20*/  LOP3.LUT R2, R3, 0xffffffe0, RZ, 0xc0, !PT ;  /* 0xffffffe003027812 */ /* 0x000fe400078ec0ff */
[----:B------:R-:W-:-:S03]  /*1a30*/  SHF.R.S32.HI R3, RZ, 0x5, R3 ;  /* 0x00000005ff037819 */ /* 0x000fc60000011403 */
[----:B------:R-:W-:-:S04]  /*1a40*/  IMAD.IADD R2, R38, 0x1, -R2 ;  /* 0x0000000126027824 */ /* 0x000fc800078e0a02 */
[----:B------:R-:W-:Y:S01]  /*1a50*/  IMAD R10, R3, UR6, R2 ;  /* 0x00000006030a7c24 */ /* 0x000fe2000f8e0202 */
[----:B------:R-:W-:Y:S01]  /*1a60*/  LOP3.LUT R3, R4, 0xfffffff8, RZ, 0xc0, !PT ;  /* 0xfffffff804037812 */ /* 0x000fe200078ec0ff */
[----:B------:R-:W-:Y:S01]  /*1a70*/  UIADD3 UR6, UR11, -UR36, URZ ;  /* 0x800000240b067290 */ /* 0x000fe2000fffe03f */
[----:B------:R-:W-:Y:S01]  /*1a80*/  SHF.R.S32.HI R2, RZ, 0x3, R4 ;  /* 0x00000003ff027819 */ /* 0x000fe20000011404 */
[----:B------:R-:W-:Y:S02]  /*1a90*/  UIMAD UR11, UR37, UR16, URZ ;  /* 0x00000010250b72a4 */ /* 0x000fe4000f8e023f */
[----:B------:R-:W-:Y:S01]  /*1aa0*/  IMAD.IADD R3, R38, 0x1, -R3 ;  /* 0x0000000126037824 */ /* 0x000fe200078e0a03 */
[----:B------:R-:W-:Y:S01]  /*1ab0*/  SHF.R.S32.HI R35, RZ, 0x1f, R2 ;  /* 0x0000001fff237819 */ /* 0x000fe20000011402 */
[----:B------:R-:W-:Y:S01]  /*1ac0*/  USHF.R.S32.HI UR22, URZ, 0x1f, UR6 ;  /* 0x0000001f3f167899 */ /* 0x000fe20008011406 */
[----:B------:R-:W-:Y:S01]  /*1ad0*/  IADD3 R8, P0, R2, UR18, RZ ;  /* 0x0000001202087c10 */ /* 0x000fe2000ff1e0ff */
[----:B------:R-:W-:Y:S01]  /*1ae0*/  IMAD.SHL.U32 R4, R3, 0x8, RZ ;  /* 0x0000000803047824 */ /* 0x000fe200078e00ff */
[----:B------:R-:W-:Y:S01]  /*1af0*/  UIMAD UR11, UR54, UR17, UR11 ;  /* 0x00000011360b72a4 */ /* 0x000fe2000f8e020b */
[----:B--2---:R-:W-:Y:S01]  /*1b00*/  IMAD R3, R12, UR19, RZ ;  /* 0x000000130c037c24 */ /* 0x004fe2000f8e02ff */
[----:B------:R-:W-:Y:S01]  /*1b10*/  IADD3.X R7, R35, UR19, RZ, P0, !PT ;  /* 0x0000001323077c10 */ /* 0x000fe200087fe4ff */
[----:B------:R-:W-:Y:S01]  /*1b20*/  ULEA.HI UR22, UR22, UR6, URZ, 0x6 ;  /* 0x0000000616167291 */ /* 0x000fe2000f8f303f */
[----:B------:R-:W-:Y:S01]  /*1b30*/  SHF.R.S32.HI R5, RZ, 0x1f, R4 ;  /* 0x0000001fff057819 */ /* 0x000fe20000011404 */
[----:B------:R-:W-:Y:S01]  /*1b40*/  IMAD R11, R13, UR18, R3 ;  /* 0x000000120d0b7c24 */ /* 0x000fe2000f8e0203 */
[----:B------:R-:W-:Y:S01]  /*1b50*/  IADD3 R6, P0, R4, UR10, RZ ;  /* 0x0000000a04067c10 */ /* 0x000fe2000ff1e0ff */
[----:B------:R-:W-:Y:S01]  /*1b60*/  IMAD R9, R7, UR40, RZ ;  /* 0x0000002807097c24 */ /* 0x000fe2000f8e02ff */
[----:B------:R-:W-:-:S02]  /*1b70*/  USHF.R.S32.HI UR22, URZ, 0x6, UR22 ;  /* 0x000000063f167899 */ /* 0x000fc40008011416 */
[----:B------:R-:W-:Y:S01]  /*1b80*/  IADD3.X R7, R5, UR50, RZ, P0, !PT ;  /* 0x0000003205077c10 */ /* 0x000fe200087fe4ff */
[----:B------:R-:W-:Y:S01]  /*1b90*/  IMAD R14, R8, UR41, R9 ;  /* 0x00000029080e7c24 */ /* 0x000fe2000f8e0209 */
[----:B------:R-:W-:Y:S01]  /*1ba0*/  IADD3 R3, P0, R10, UR12, RZ ;  /* 0x0000000c0a037c10 */ /* 0x000fe2000ff1e0ff */
[----:B------:R-:W-:Y:S01]  /*1bb0*/  IMAD.WIDE.U32 R8, R8, UR40, R4 ;  /* 0x0000002808087c25 */ /* 0x000fe2000f8e0004 */
[----:B------:R-:W-:Y:S02]  /*1bc0*/  UISETP.LT.AND UP1, UPT, URZ, UR22, UPT ;  /* 0x000000163f00728c */ /* 0x000fe4000bf21270 */
[----:B------:R-:W-:Y:S01]  /*1bd0*/  LEA.HI.X.SX32 R10, R10, UR7, 0x1, P0 ;  /* 0x000000070a0a7c11 */ /* 0x000fe200080f0eff */
[----:B------:R-:W-:Y:S01]  /*1be0*/  UIMAD UR7, UR37, UR26, URZ ;  /* 0x0000001a250772a4 */ /* 0x000fe2000f8e023f */
[C---:B------:R-:W-:Y:S01]  /*1bf0*/  LEA R201, P0, R3.reuse, UR28, 0x2 ;  /* 0x0000001c03c97c11 */ /* 0x040fe2000f8010ff */
[----:B------:R-:W-:Y:S01]  /*1c00*/  IMAD.WIDE.U32 R6, R12, UR18, R6 ;  /* 0x000000120c067c25 */ /* 0x000fe2000f8e0006 */
[----:B------:R-:W-:Y:S01]  /*1c10*/  IADD3 R8, P2, R8, UR55, RZ ;  /* 0x0000003708087c10 */ /* 0x000fe2000ff5e0ff */
[----:B------:R-:W-:Y:S01]  /*1c20*/  UIMAD UR27, UR54, UR27, UR7 ;  /* 0x0000001b361b72a4 */ /* 0x000fe2000f8e0207 */
[----:B------:R-:W-:Y:S01]  /*1c30*/  LEA.HI.X R200, R3, UR29, R10, 0x2, P0 ;  /* 0x0000001d03c87c11 */ /* 0x000fe200080f140a */
[----:B------:R-:W-:Y:S01]  /*1c40*/  IMAD.U32 R10, RZ, RZ, UR26 ;  /* 0x0000001aff0a7e24 */ /* 0x000fe2000f8e00ff */
[----:B------:R-:W-:Y:S01]  /*1c50*/  IADD3.X R9, R9, UR48, R14, P2, !PT ;  /* 0x0000003009097c10 */ /* 0x000fe200097fe40e */
[----:B------:R-:W-:Y:S01]  /*1c60*/  IMAD.IADD R7, R7, 0x1, R11 ;  /* 0x0000000107077824 */ /* 0x000fe200078e020b */
[----:B------:R-:W-:Y:S01]  /*1c70*/  USEL UR22, URZ, UR22, !UP1 ;  /* 0x000000163f167287 */ /* 0x000fe2000c800000 */
[----:B------:R-:W-:Y:S01]  /*1c80*/  IMAD.U32 R3, RZ, RZ, UR16 ;  /* 0x00000010ff037e24 */ /* 0x000fe2000f8e00ff */
[----:B------:R-:W-:Y:S01]  /*1c90*/  ULDC.64 UR6, c[0x0][0x210] ;  /* 0x0000840000067ab9 */ /* 0x000fe20000000a00 */
[----:B------:R-:W-:Y:S01]  /*1ca0*/  IMAD.WIDE.U32 R8, R10, UR54, R8 ;  /* 0x000000360a087c25 */ /* 0x000fe2000f8e0008 */
[----:B------:R-:W-:-:S02]  /*1cb0*/  UISETP.GT.AND UP1, UPT, UR34, UR22, UPT ;  /* 0x000000162200728c */ /* 0x000fc4000bf24270 */
[----:B------:R-:W-:Y:S01]  /*1cc0*/  UIADD3 UR10, UR18, UR43, URZ ;  /* 0x0000002b120a7290 */ /* 0x000fe2000fffe03f */
[----:B------:R-:W-:Y:S01]  /*1cd0*/  IMAD.WIDE.U32 R6, R3, UR54, R6 ;  /* 0x0000003603067c25 */ /* 0x000fe2000f8e0006 */
[C---:B------:R-:W-:Y:S01]  /*1ce0*/  LEA R224, P0, R8.reuse, UR6, 0x1 ;  /* 0x0000000608e07c11 */ /* 0x040fe2000f8008ff */
[----:B------:R-:W-:Y:S01]  /*1cf0*/  ULDC.64 UR28, c[0x0][0x2b0] ;  /* 0x0000ac00001c7ab9 */ /* 0x000fe20000000a00 */
[----:B------:R-:W-:Y:S01]  /*1d00*/  ULDC.64 UR18, c[0x0][0x478] ;  /* 0x00011e0000127ab9 */ /* 0x000fe20000000a00 */
[----:B------:R-:W-:Y:S01]  /*1d10*/  VIADD R9, R9, UR27 ;  /* 0x0000001b09097c36 */ /* 0x000fe20008000000 */
[----:B------:R-:W-:Y:S01]  /*1d20*/  ULDC.64 UR16, c[0x0][0x3e0] ;  /* 0x0000f80000107ab9 */ /* 0x000fe20000000a00 */
[----:B------:R-:W-:Y:S01]  /*1d30*/  VIADD R7, R7, UR11 ;  /* 0x0000000b07077c36 */ /* 0x000fe20008000000 */
[----:B------:R-:W-:Y:S01]  /*1d40*/  UIMAD.WIDE UR10, UR10, 0x4, UR28 ;  /* 0x000000040a0a78a5 */ /* 0x000fe2000f8e021c */
[-C--:B------:R-:W-:Y:S01]  /*1d50*/  IMAD R3, R35, R12.reuse, RZ ;  /* 0x0000000c23037224 */ /* 0x080fe200078e02ff */
[----:B------:R-:W-:Y:S01]  /*1d60*/  LEA.HI.X R225, R8, UR7, R9, 0x1, P0 ;  /* 0x0000000708e17c11 */ /* 0x000fe200080f0c09 */
[----:B------:R-:W-:Y:S01]  /*1d70*/  IMAD.WIDE.U32 R6, R2, R12, R6 ;  /* 0x0000000c02067225 */ /* 0x000fe200078e0006 */
[----:B------:R-:W-:Y:S01]  /*1d80*/  PLOP3.LUT P0, PT, PT, PT, UP1, 0x80, 0x0 ;  /* 0x000000000000781c */ /* 0x000fe20003f0f018 */
[----:B------:R-:W-:-:S02]  /*1d90*/  UIMAD.WIDE UR26, UR20, 0x4, UR18 ;  /* 0x00000004141a78a5 */ /* 0x000fc4000f8e0212 */
[----:B------:R-:W-:Y:S01]  /*1da0*/  IMAD R3, R2, R13, R3 ;  /* 0x0000000d02037224 */ /* 0x000fe200078e0203 */
[C---:B------:R-:W-:Y:S01]  /*1db0*/  LEA R222, P2, R6.reuse, UR16, 0x1 ;  /* 0x0000001006de7c11 */ /* 0x040fe2000f8408ff */
[----:B------:R-:W-:Y:S02]  /*1dc0*/  UIADD3 UR6, UR34, -0x1, URZ ;  /* 0xffffffff22067890 */ /* 0x000fe4000fffe03f */
[----:B------:R-:W-:Y:S01]  /*1dd0*/  IMAD.IADD R3, R7, 0x1, R3 ;  /* 0x0000000107037824 */ /* 0x000fe200078e0203 */
[----:B------:R-:W-:Y:S01]  /*1de0*/  UMOV UR16, UR11 ;  /* 0x0000000b00107c82 */ /* 0x000fe20008000000 */
[----:B------:R-:W-:Y:S01]  /*1df0*/  UMOV UR19, UR26 ;  /* 0x0000001a00137c82 */ /* 0x000fe20008000000 */
[----:B------:R-:W-:Y:S02]  /*1e00*/  UMOV UR18, UR27 ;  /* 0x0000001b00127c82 */ /* 0x000fe40008000000 */
[----:B------:R-:W-:Y:S01]  /*1e10*/  LEA.HI.X R223, R6, UR17, R3, 0x1, P2 ;  /* 0x0000001106df7c11 */ /* 0x000fe200090f0c03 */
[----:B------:R-:W-:Y:S01]  /*1e20*/  UMOV UR17, UR10 ;  /* 0x0000000a00117c82 */ /* 0x000fe20008000000 */
[----:B------:R-:W-:Y:S05]  /*1e30*/  @P0 BRA `(.L_x_548) ;  /* 0x0000000c00100947 */ /* 0x000fea0003800000 */
        /* <DEDUP_REMOVED lines=19> */
.L_x_549:
        /* <DEDUP_REMOVED lines=17> */
[----:B------:R-:W-:-:S03]  /*2080*/  UIADD3 UR16, UR13, UR15, URZ ;  /* 0x0000000f0d107290 */ /* 0x000fc6000fffe03f */
[----:B------:R-:W-:-:S09]  /*2090*/  UMOV UR15, UR12 ;  /* 0x0000000c000f7c82 */ /* 0x000fd20008000000 */
.L_x_550:
        /* <DEDUP_REMOVED lines=13> */
[C---:B------:R-:W-:Y:S01]  /*2170*/  ISETP.GE.AND P3, PT, R2.reuse, UR5, PT ;  /* 0x0000000502007c0c */ /* 0x040fe2000bf66270 */
[----:B------:R-:W-:Y:S01]  /*2180*/  UIMAD UR14, UR14, UR12, URZ ;  /* 0x0000000c0e0e72a4 */ /* 0x000fe2000f8e023f */
[----:B------:R-:W-:Y:S01]  /*2190*/  IADD3.X R7, R7, UR18, R0, P0, !PT ;  /* 0x0000001207077c10 */ /* 0x000fe200087fe400 */
[----:B------:R-:W-:Y:S01]  /*21a0*/  IMAD.U32 R0, RZ, RZ, UR12 ;  /* 0x0000000cff007e24 */ /* 0x000fe2000f8e00ff */
[----:B------:R-:W-:Y:S01]  /*21b0*/  ISETP.GE.AND P1, PT, R3, UR5, PT ;  /* 0x0000000503007c0c */ /* 0x000fe2000bf26270 */
[----:B------:R-:W-:Y:S01]  /*21c0*/  UIMAD UR13, UR54, UR13, UR14 ;  /* 0x0000000d360d72a4 */ /* 0x000fe2000f8e020e */
[----:B------:R-:W-:Y:S01]  /*21d0*/  IADD3 R3, R2, 0x60, RZ ;  /* 0x0000006002037810 */ /* 0x000fe20007ffe0ff */
        /* <DEDUP_REMOVED lines=15> */
.L_x_552:
[----:B------:R-:W-:Y:S05]  /*22d0*/  BSYNC B0 ;  /* 0x0000000000007941 */ /* 0x000fea0003800000 */
.L_x_551:
[----:B------:R-:W-:Y:S04]  /*22e0*/  BSSY B0, `(.L_x_553) ;  /* 0x000000f000007945 */ /* 0x000fe80003800000 */
[----:B------:R-:W-:Y:S05]  /*22f0*/  @P2 BRA `(.L_x_554) ;  /* 0x0000000000342947 */ /* 0x000fea0003800000 */
[----:B------:R-:W-:Y:S01]  /*2300*/  IADD3 R3, P4, R2, 0x20, RZ ;  /* 0x0000002002037810 */ /* 0x000fe20007f9e0ff */
[----:B------:R-:W-:Y:S01]  /*2310*/  ULDC.64 UR12, c[0x0][0x3f0] ;  /* 0x0000fc00000c7ab9 */ /* 0x000fe20000000a00 */
[----:B------:R-:W-:-:S03]  /*2320*/  MOV R9, R0 ;  /* 0x0000000000097202 */ /* 0x000fc60000000f00 */
[----:B------:R-:W-:-:S04]  /*2330*/  IMAD.X R8, RZ, RZ, R35, P4 ;  /* 0x000000ffff087224 */ /* 0x000fc800020e0623 */
[----:B-1----:R-:W-:Y:S02]  /*2340*/  IMAD R10, R8, UR6, RZ ;  /* 0x00000006080a7c24 */ /* 0x002fe4000f8e02ff */
        /* <DEDUP_REMOVED lines=8> */
.L_x_554:
[----:B------:R-:W-:Y:S05]  /*23d0*/  BSYNC B0 ;  /* 0x0000000000007941 */ /* 0x000fea0003800000 */
.L_x_553:
[----:B------:R-:W-:Y:S04]  /*23e0*/  BSSY B0, `(.L_x_555) ;  /* 0x000000f000007945 */ /* 0x000fe80003800000 */
[----:B------:R-:W-:Y:S05]  /*23f0*/  @P1 BRA `(.L_x_556) ;  /* 0x0000000000341947 */ /* 0x000fea0003800000 */
[----:B------:R-:W-:Y:S01]  /*2400*/  IADD3 R3, P4, R2, 0x40, RZ ;  /* 0x0000004002037810 */ /* 0x000fe20007f9e0ff */
[----:B------:R-:W-:Y:S01]  /*2410*/  ULDC.64 UR12, c[0x0][0x3f0] ;  /* 0x0000fc00000c7ab9 */ /* 0x000fe20000000a00 */
[----:B------:R-:W-:-:S03]  /*2420*/  MOV R9, R0 ;  /* 0x0000000000097202 */ /* 0x000fc60000000f00 */
[----:B------:R-:W-:-:S04]  /*2430*/  IMAD.X R8, RZ, RZ, R35, P4 ;  /* 0x000000ffff087224 */ /* 0x000fc800020e0623 */
[----:B-12---:R-:W-:Y:S02]  /*2440*/  IMAD R10, R8, UR6, RZ ;  /* 0x00000006080a7c24 */ /* 0x006fe4000f8e02ff */
        /* <DEDUP_REMOVED lines=8> */
.L_x_556:
[----:B------:R-:W-:Y:S05]  /*24d0*/  BSYNC B0 ;  /* 0x0000000000007941 */ /* 0x000fea0003800000 */
.L_x_555:
[----:B------:R-:W-:Y:S04]  /*24e0*/  BSSY B0, `(.L_x_557) ;  /* 0x000000f000007945 */ /* 0x000fe80003800000 */
        /* <DEDUP_REMOVED lines=14> */
.L_x_558:
[----:B------:R-:W-:Y:S05]  /*25d0*/  BSYNC B0 ;  /* 0x0000000000007941 */ /* 0x000fea0003800000 */
.L_x_557:
[----:B------:R-:W-:Y:S01]  /*25e0*/  UIMAD UR5, UR35, UR10, URZ ;  /* 0x0000000a230572a4 */ /* 0x000fe2000f8e023f */
[----:B------:R-:W-:Y:S01]  /*25f0*/  IMAD.U32 R0, RZ, RZ, UR10 ;  /* 0x0000000aff007e24 */ /* 0x000fe2000f8e00ff */
        /* <DEDUP_REMOVED lines=14> */
[----:B----4-:R-:W-:Y:S01]  /*26e0*/  MOV R6, R4 ;  /* 0x0000000400067202 */ /* 0x010fe20000000f00 */
        /* <DEDUP_REMOVED lines=10> */
.L_x_560:
[----:B------:R-:W-:Y:S05]  /*2790*/  BSYNC B0 ;  /* 0x0000000000007941 */ /* 0x000fea0003800000 */
.L_x_559:
[----:B------:R-:W-:Y:S04]  /*27a0*/  BSSY B0, `(.L_x_561) ;  /* 0x000000f000007945 */ /* 0x000fe80003800000 */
[----:B------:R-:W-:Y:S05]  /*27b0*/  @P2 BRA `(.L_x_562) ;  /* 0x0000000000342947 */ /* 0x000fea0003800000 */
[----:B------:R-:W-:Y:S01]  /*27c0*/  IADD3 R0, P2, R2, 0x20, RZ ;  /* 0x0000002002007810 */ /* 0x000fe20007f5e0ff */
[----:B------:R-:W-:Y:S01]  /*27d0*/  ULDC.64 UR6, c[0x0][0x3f8] ;  /* 0x0000fe0000067ab9 */ /* 0x000fe20000000a00 */
[----:B----4-:R-:W-:-:S03]  /*27e0*/  MOV R7, R3 ;  /* 0x0000000300077202 */ /* 0x010fc60000000f00 */
        /* <DEDUP_REMOVED lines=10> */
.L_x_562:
[----:B------:R-:W-:Y:S05]  /*2890*/  BSYNC B0 ;  /* 0x0000000000007941 */ /* 0x000fea0003800000 */
.L_x_561:
        /* <DEDUP_REMOVED lines=15> */
.L_x_564:
[----:B------:R-:W-:Y:S05]  /*2990*/  BSYNC B0 ;  /* 0x0000000000007941 */ /* 0x000fea0003800000 */
.L_x_563:
[----:B------:R-:W-:Y:S05]  /*29a0*/  @P0 BRA `(.L_x_565) ;  /* 0x00000070004c0947 */ /* 0x000fea0003800000 */
[----:B------:R-:W-:Y:S01]  /*29b0*/  IADD3 R2, P0, R2, 0x60, RZ ;  /* 0x0000006002027810 */ /* 0x000fe20007f1e0ff */
[----:B------:R-:W-:Y:S01]  /*29c0*/  ULDC.64 UR6, c[0x0][0x3f8] ;  /* 0x0000fe0000067ab9 */ /* 0x000fe20000000a00 */
[----:B------:R-:W-:Y:S02]  /*29d0*/  MOV R5, R3 ;  /* 0x0000000300057202 */ /* 0x000fe40000000f00 */
[----:B------:R-:W-:Y:S01]  /*29e0*/  IADD3.X R0, RZ, R35, RZ, P0, !PT ;  /* 0x00000023ff007210 */ /* 0x000fe200007fe4ff */
        /* <DEDUP_REMOVED lines=9> */
.L_x_548:
[----:B------:R-:W-:Y:S01]  /*2a80*/  UIMAD UR7, UR6, -0x40, UR13 ;  /* 0xffffffc0060778a4 */ /* 0x000fe2000f8e020d */
[C---:B------:R-:W-:Y:S01]  /*2a90*/  VIADD R3, R2.reuse, 0x20 ;  /* 0x0000002002037836 */ /* 0x040fe20000000000 */
[----:B------:R-:W-:Y:S01]  /*2aa0*/  UIMAD UR10, UR21, -0x80, UR5 ;  /* 0xffffff80150a78a4 */ /* 0x000fe2000f8e0205 */
[----:B------:R-:W-:Y:S01]  /*2ab0*/  VIADD R6, R2, 0x40 ;  /* 0x0000004002067836 */ /* 0x000fe20000000000 */
[----:B------:R-:W-:Y:S01]  /*2ac0*/  UIMAD UR12, UR35, UR24, URZ ;  /* 0x00000018230c72a4 */ /* 0x000fe2000f8e023f */
[----:B------:R-:W-:Y:S01]  /*2ad0*/  IMAD.WIDE.U32 R8, R12, 0x40, RZ ;  /* 0x000000400c087825 */ /* 0x000fe200078e00ff */
[----:B------:R-:W-:Y:S01]  /*2ae0*/  ISETP.GE.AND P6, PT, R3, UR7, PT ;  /* 0x0000000703007c0c */ /* 0x000fe2000bfc6270 */
[----:B------:R-:W-:Y:S01]  /*2af0*/  UIMAD UR11, UR35, UR14, URZ ;  /* 0x0000000e230b72a4 */ /* 0x000fe2000f8e023f */
[----:B------:R-:W-:Y:S01]  /*2b00*/  ISETP.GE.AND P3, PT, R6, UR10, PT ;  /* 0x0000000a06007c0c */ /* 0x000fe2000bf66270 */
[----:B------:R-:W-:Y:S01]  /*2b10*/  IMAD.U32 R6, RZ, RZ, UR24 ;  /* 0x00000018ff067e24 */ /* 0x000fe2000f8e00ff */
[----:B------:R-:W-:Y:S01]  /*2b20*/  UIMAD UR12, UR30, UR25, UR12 ;  /* 0x000000191e0c72a4 */ /* 0x000fe2000f8e020c */
[----:B------:R-:W-:Y:S01]  /*2b30*/  IMAD.SHL.U32 R13, R13, 0x40, RZ ;  /* 0x000000400d0d7824 */ /* 0x000fe200078e00ff */
[----:B------:R-:W-:Y:S01]  /*2b40*/  ISETP.GE.AND P4, PT, R3, UR10, PT ;  /* 0x0000000a03007c0c */ /* 0x000fe2000bf86270 */
[----:B------:R-:W-:Y:S01]  /*2b50*/  IMAD.WIDE.U32 R6, R6, UR30, R4 ;  /* 0x0000001e06067c25 */ /* 0x000fe2000f8e0004 */
[----:B------:R-:W-:Y:S01]  /*2b60*/  UIMAD UR11, UR30, UR15, UR11 ;  /* 0x0000000f1e0b72a4 */ /* 0x000fe2000f8e020b */
[----:B------:R-:W-:-:S02]  /*2b70*/  ULDC.64 UR26, c[0x0][0x268] ;  /* 0x00009a00001a7ab9 */ /* 0x000fc40000000a00 */
[----:B------:R-:W-:Y:S01]  /*2b80*/  IMAD.U32 R10, RZ, RZ, UR12 ;  /* 0x0000000cff0a7e24 */ /* 0x000fe2000f8e00ff */
[----:B------:R-:W-:Y:S01]  /*2b90*/  ULDC.64 UR28, c[0x0][0x260] ;  /* 0x00009800001c7ab9 */ /* 0x000fe20000000a00 */
[----:B------:R-:W-:Y:S01]  /*2ba0*/  @!P6 IADD3 R12, P5, R222, R8, RZ ;  /* 0x00000008de0ce210 */ /* 0x000fe20007fbe0ff */
[----:B------:R-:W-:Y:S01]  /*2bb0*/  IMAD.U32 R3, RZ, RZ, UR14 ;  /* 0x0000000eff037e24 */ /* 0x000fe2000f8e00ff */
[----:B------:R-:W-:Y:S01]  /*2bc0*/  IADD3 R8, P1, R6, UR51, RZ ;  /* 0x0000003306087c10 */ /* 0x000fe2000ff3e0ff */
[----:B------:R-:W-:Y:S01]  /*2bd0*/  VIADD R11, R2, 0x60 ;  /* 0x00000060020b7836 */ /* 0x000fe20000000000 */
[----:B------:R-:W-:Y:S01]  /*2be0*/  @!P6 IADD3.X R13, R223, R9, R13, P5, !PT ;  /* 0x00000009df0de210 */ /* 0x000fe20002ffe40d */
[----:B------:R-:W-:Y:S01]  /*2bf0*/  IMAD.WIDE.U32 R4, R3, UR30, R4 ;  /* 0x0000001e03047c25 */ /* 0x000fe2000f8e0004 */
[----:B------:R-:W-:Y:S01]  /*2c00*/  IADD3.X R9, R7, UR52, R10, P1, !PT ;  /* 0x0000003407097c10 */ /* 0x000fe20008ffe40a */
[----:B------:R-:W1:Y:S01]  /*2c10*/  @!P4 LDC.64 R20, c[0x0][0x218] ;  /* 0x00008600ff14cb82 */ /* 0x000e620000000a00 */
[----:B------:R-:W-:Y:S01]  /*2c20*/  PLOP3.LUT P1, PT, PT, PT, UP5, 0x80, 0x0 ;  /* 0x000000000000781c */ /* 0x000fe20003f2f058 */
[----:B------:R-:W-:Y:S01]  /*2c30*/  IMAD.U32 R3, RZ, RZ, UR11 ;  /* 0x0000000bff037e24 */ /* 0x000fe2000f8e00ff */
[----:B------:R-:W-:Y:S01]  /*2c40*/  ULEA.HI UR11, UR6, UR6, URZ, 0x1 ;  /* 0x00000006060b7291 */ /* 0x000fe2000f8f083f */
[----:B------:R-:W-:Y:S01]  /*2c50*/  IADD3 R6, P0, R4, UR32, RZ ;  /* 0x0000002004067c10 */ /* 0x000fe2000ff1e0ff */
[----:B------:R-:W-:Y:S01]  /*2c60*/  IMAD R10, R15, UR26, RZ ;  /* 0x0000001a0f0a7c24 */ /* 0x000fe2000f8e02ff */
[----:B------:R-:W-:Y:S01]  /*2c70*/  USHF.L.U32 UR12, UR41, 0x6, URZ ;  /* 0x00000006290c7899 */ /* 0x000fe2000800063f */
[----:B------:R-:W-:Y:S01]  /*2c80*/  ISETP.GE.AND P2, PT, R11, UR10, PT ;  /* 0x0000000a0b007c0c */ /* 0x000fe2000bf46270 */
[----:B------:R-:W-:Y:S01]  /*2c90*/  ULOP3.LUT UR11, UR11, 0xfffffffe, URZ, 0xc0, !UPT ;  /* 0xfffffffe0b0b7892 */ /* 0x000fe2000f8ec03f */
[----:B------:R-:W-:Y:S01]  /*2ca0*/  IADD3.X R7, R5, UR33, R3, P0, !PT ;  /* 0x0000002105077c10 */ /* 0x000fe200087fe403 */
[----:B------:R-:W-:Y:S01]  /*2cb0*/  IMAD.WIDE.U32 R4, R0, UR28, R8 ;  /* 0x0000001c00047c25 */ /* 0x000fe2000f8e0008 */
[C---:B------:R-:W-:Y:S01]  /*2cc0*/  ISETP.GE.AND P0, PT, R2.reuse, UR7, PT ;  /* 0x0000000702007c0c */ /* 0x040fe2000bf06270 */
[----:B------:R-:W-:Y:S01]  /*2cd0*/  UIADD3 UR11, UR6, -UR11, URZ ;  /* 0x8000000b060b7290 */ /* 0x000fe2000fffe03f */
[----:B------:R-:W2:Y:S08]  /*2ce0*/  @!P3 LDC.64 R30, c[0x0][0x218] ;  /* 0x00008600ff1ebb82 */ /* 0x000eb00000000a00 */
[----:B------:R-:W-:Y:S01]  /*2cf0*/  @P1 BAR.SYNC.DEFER_BLOCKING 0x0 ;  /* 0x0000000000001b1d */ /* 0x000fe20000010000 */
[----:B------:R-:W-:Y:S01]  /*2d00*/  IMAD R3, R15, UR28, RZ ;  /* 0x0000001c0f037c24 */ /* 0x000fe2000f8e02ff */
[----:B------:R-:W-:Y:S01]  /*2d10*/  @!P4 IADD3 R8, P1, R2, 0x20, RZ ;  /* 0x000000200208c810 */ /* 0x000fe20007f3e0ff */
[----:B------:R-:W-:Y:S01]  /*2d20*/  UISETP.NE.AND UP0, UPT, UR11, 0x1, UPT ;  /* 0x000000010b00788c */ /* 0x000fe2000bf05270 */
[----:B------:R-:W-:-:S02]  /*2d30*/  IMAD R16, R0, UR27, R10 ;  /* 0x0000001b00107c24 */ /* 0x000fc4000f8e020a */
[C---:B------:R-:W-:Y:S01]  /*2d40*/  IMAD.WIDE.U32 R6, R0.reuse, UR26, R6 ;  /* 0x0000001a00067c25 */ /* 0x040fe2000f8e0006 */
[----:B------:R-:W-:Y:S01]  /*2d50*/  UIMAD.WIDE.U32 UR26, UR40, 0x40, URZ ;  /* 0x00000040281a78a5 */ /* 0x000fe2000f8e003f */
[----:B------:R-:W3:Y:S02]  /*2d60*/  @!P2 LDC.64 R32, c[0x0][0x218] ;  /* 0x00008600ff20ab82 */ /* 0x000ee40000000a00 */
[----:B------:R-:W-:Y:S01]  /*2d70*/  IMAD R15, R0, UR29, R3 ;  /* 0x0000001d000f7c24 */ /* 0x000fe2000f8e0203 */
[C---:B------:R-:W-:Y:S01]  /*2d80*/  LEA R0, R245.reuse, UR4, 0x1 ;  /* 0x00000004f5007c11 */ /* 0x040fe2000f8e08ff */
[----:B------:R-:W-:Y:S01]  /*2d90*/  VIADD R3, R245, 0x2000 ;  /* 0x00002000f5037836 */ /* 0x000fe20000000000 */
[----:B------:R-:W-:Y:S01]  /*2da0*/  @!P6 IADD3 R10, P5, R224, UR26, RZ ;  /* 0x0000001ae00aec10 */ /* 0x000fe2000ffbe0ff */
[----:B------:R-:W-:Y:S01]  /*2db0*/  @!P4 IMAD.X R9, RZ, RZ, R35, P1 ;  /* 0x000000ffff09c224 */ /* 0x000fe200008e0623 */
[----:B------:R-:W-:Y:S01]  /*2dc0*/  PLOP3.LUT P1, PT, PT, PT, UP0, 0x80, 0x0 ;  /* 0x000000000000781c */ /* 0x000fe20003f2f008 */
[----:B------:R-:W-:-:S02]  /*2dd0*/  IMAD.U32 R11, RZ, RZ, UR12 ;  /* 0x0000000cff0b7e24 */ /* 0x000fc4000f8e00ff */
[----:B------:R-:W-:Y:S01]  /*2de0*/  IMAD.MOV.U32 R239, RZ, RZ, 0x7f800000 ;  /* 0x7f800000ffef7424 */ /* 0x000fe200078e00ff */
[----:B------:R-:W-:Y:S01]  /*2df0*/  SEL R14, R3, R245, !P1 ;  /* 0x000000f5030e7207 */ /* 0x000fe20004800000 */
[----:B------:R-:W-:Y:S01]  /*2e00*/  @!P4 IMAD R9, R9, UR24, RZ ;  /* 0x000000180909cc24 */ /* 0x000fe2000f8e02ff */
[----:B------:R-:W-:Y:S01]  /*2e10*/  @!P6 IADD3.X R11, R225, UR27, R11, P5, !PT ;  /* 0x0000001be10bec10 */ /* 0x000fe2000affe40b */
[----:B------:R-:W-:Y:S01]  /*2e20*/  IMAD.IADD R5, R5, 0x1, R15 ;  /* 0x0000000105057824 */ /* 0x000fe200078e020f */
[----:B------:R-:W-:Y:S01]  /*2e30*/  LEA R221, R14, UR4, 0x1 ;  /* 0x000000040edd7c11 */ /* 0x000fe2000f8e08ff */
[----:B------:R-:W-:Y:S01]  /*2e40*/  @P0 STS.128 [R0+0x8000], RZ ;  /* 0x008000ff00000388 */ /* 0x000fe20000000c00 */
[----:B------:R-:W-:Y:S01]  /*2e50*/  ISETP.GE.AND P5, PT, R2, UR10, PT ;  /* 0x0000000a02007c0c */ /* 0x000fe2000bfa6270 */
[C---:B------:R-:W-:Y:S02]  /*2e60*/  @!P4 IMAD R3, R8.reuse, UR25, R9 ;  /* 0x000000190803cc24 */ /* 0x040fe4000f8e0209 */
[----:B------:R-:W-:Y:S01]  /*2e70*/  IMAD.MOV.U32 R240, RZ, RZ, 0x7f800000 ;  /* 0x7f800000fff07424 */ /* 0x000fe200078e00ff */
[----:B------:R-:W-:Y:S01]  /*2e80*/  @P0 STS.128 [R0+0xa000], RZ ;  /* 0x00a000ff00000388 */ /* 0x000fe20000000c00 */
[----:B------:R-:W-:-:S04]  /*2e90*/  @!P4 IMAD.WIDE.U32 R8, R8, UR24, R4 ;  /* 0x000000180808cc25 */ /* 0x000fc8000f8e0004 */
[----:B------:R-:W-:Y:S01]  /*2ea0*/  IMAD.MOV.U32 R237, RZ, RZ, 0x7f800000 ;  /* 0x7f800000ffed7424 */ /* 0x000fe200078e00ff */
[----:B------:R-:W-:Y:S01]  /*2eb0*/  @!PT LDS RZ, [RZ] ;  /* 0x00000000fffff984 */ /* 0x000fe20000000800 */
[----:B------:R-:W-:Y:S01]  /*2ec0*/  @!PT LDS RZ, [RZ] ;  /* 0x00000000fffff984 */ /* 0x000fe20000000800 */
[----:B------:R-:W-:Y:S01]  /*2ed0*/  @!PT LDS RZ, [RZ] ;  /* 0x00000000fffff984 */ /* 0x000fe20000000800 */
[----:B------:R-:W-:Y:S01]  /*2ee0*/  @!P0 LDGSTS.E.BYPASS.LTC128B.128 [R0+0x8000], desc[UR8][R222.64] ;  /* 0x08000000de008fae */ /* 0x000fe2000b901d48 */
[----:B------:R-:W-:Y:S02]  /*2ef0*/  @!P4 IMAD.IADD R3, R9, 0x1, R3 ;  /* 0x000000010903c824 */ /* 0x000fe400078e0203 */
[----:B------:R-:W-:Y:S01]  /*2f00*/  IMAD.MOV.U32 R238, RZ, RZ, 0x7f800000 ;  /* 0x7f800000ffee7424 */ /* 0x000fe200078e00ff */
[----:B------:R-:W-:Y:S01]  /*2f10*/  @!P0 LDGSTS.E.BYPASS.LTC128B.128 [R0+0xa000], desc[UR8][R222.64+0x80] ;  /* 0x0a000080de008fae */ /* 0x000fe2000b901d48 */
[----:B------:R-:W4:Y:S01]  /*2f20*/  @!P5 LDC.64 R26, c[0x0][0x218] ;  /* 0x00008600ff1adb82 */ /* 0x000f220000000a00 */
[----:B------:R-:W-:Y:S02]  /*2f30*/  @!P5 IMAD.MOV.U32 R9, RZ, RZ, R5 ;  /* 0x000000ffff09d224 */ /* 0x000fe400078e0005 */
[----:B------:R-:W-:Y:S01]  /*2f40*/  VIADD R212, R218, 0x2000 ;  /* 0x00002000dad47836 */ /* 0x000fe20000000000 */
[----:B------:R-:W-:Y:S01]  /*2f50*/  @P6 STS.128 [R0+0x9000], RZ ;  /* 0x009000ff00006388 */ /* 0x000fe20000000c00 */
[----:B------:R-:W-:-:S02]  /*2f60*/  IMAD.IADD R7, R7, 0x1, R16 ;  /* 0x0000000107077824 */ /* 0x000fc400078e0210 */
[----:B------:R-:W-:Y:S01]  /*2f70*/  VIADD R211, R220, 0x2000 ;  /* 0x00002000dcd37836 */ /* 0x000fe20000000000 */
[----:B------:R-:W-:Y:S01]  /*2f80*/  @P6 STS.128 [R0+0xb000], RZ ;  /* 0x00b000ff00006388 */ /* 0x000fe20000000c00 */
[--C-:B------:R-:W-:Y:S02]  /*2f90*/  @!P4 IMAD.MOV.U32 R14, RZ, RZ, R6.reuse ;  /* 0x000000ffff0ec224 */ /* 0x100fe400078e0006 */
[----:B------:R-:W-:Y:S01]  /*2fa0*/  IMAD.MOV.U32 R219, RZ, RZ, 0x20 ;  /* 0x00000020ffdb7424 */ /* 0x000fe200078e00ff */
[----:B------:R-:W-:Y:S01]  /*2fb0*/  @!PT LDS RZ, [RZ] ;  /* 0x00000000fffff984 */ /* 0x000fe20000000800 */
[----:B------:R-:W-:Y:S01]  /*2fc0*/  @!PT LDS RZ, [RZ] ;  /* 0x00000000fffff984 */ /* 0x000fe20000000800 */
[----:B------:R-:W-:Y:S01]  /*2fd0*/  @!PT LDS RZ, [RZ] ;  /* 0x00000000fffff984 */ /* 0x000fe20000000800 */
[----:B------:R-:W-:Y:S01]  /*2fe0*/  @!P6 LDGSTS.E.BYPASS.LTC128B.128 [R0+0x9000], desc[UR8][R12.64] ;  /* 0x090000000c00efae */ /* 0x000fe2000b901d48 */
[--C-:B------:R-:W-:Y:S02]  /*2ff0*/  @!P4 IMAD.MOV.U32 R15, RZ, RZ, R7.reuse ;  /* 0x000000ffff0fc224 */ /* 0x100fe400078e0007 */
[----:B------:R-:W-:Y:S01]  /*3000*/  IMAD.MOV.U32 R217, RZ, RZ, 0x40 ;  /* 0x00000040ffd97424 */ /* 0x000fe200078e00ff */
[----:B------:R1:W-:Y:S01]  /*3010*/  @!P6 LDGSTS.E.BYPASS.LTC128B.128 [R0+0xb000], desc[UR8][R12.64+0x80] ;  /* 0x0b0000800c00efae */ /* 0x0003e2000b901d48 */
[--C-:B------:R-:W-:Y:S01]  /*3020*/  @!P3 IMAD.MOV.U32 R22, RZ, RZ, R6.reuse ;  /* 0x000000ffff16b224 */ /* 0x100fe200078e0006 */
[----:B------:R-:W-:Y:S01]  /*3030*/  CS2R R158, SRZ ;  /* 0x00000000009e7805 */ /* 0x000fe2000001ff00 */
[--C-:B------:R-:W-:Y:S01]  /*3040*/  @!P3 IMAD.MOV.U32 R23, RZ, RZ, R7.reuse ;  /* 0x000000ffff17b224 */ /* 0x100fe200078e0007 */
[----:B------:R-:W-:Y:S01]  /*3050*/  @P0 STS [R221], RZ ;  /* 0x000000ffdd000388 */ /* 0x000fe20000000800 */
[--C-:B------:R-:W-:Y:S01]  /*3060*/  @!P2 IMAD.MOV.U32 R36, RZ, RZ, R6.reuse ;  /* 0x000000ffff24a224 */ /* 0x100fe200078e0006 */
[----:B------:R-:W-:Y:S01]  /*3070*/  CS2R R156, SRZ ;  /* 0x00000000009c7805 */ /* 0x000fe2000001ff00 */
[--C-:B------:R-:W-:Y:S01]  /*3080*/  @!P2 IMAD.MOV.U32 R37, RZ, RZ, R7.reuse ;  /* 0x000000ffff25a224 */ /* 0x100fe200078e0007 */
[----:B------:R-:W-:Y:S01]  /*3090*/  @P0 STS [R221+0x4], RZ ;  /* 0x000004ffdd000388 */ /* 0x000fe20000000800 */
[----:B------:R-:W-:Y:S01]  /*30a0*/  @!P5 IMAD.WIDE.U32 R6, R2, UR14, R6 ;  /* 0x0000000e0206dc25 */ /* 0x000fe2000f8e0006 */
[----:B------:R-:W-:-:S02]  /*30b0*/  CS2R R162, SRZ ;  /* 0x0000000000a27805 */ /* 0x000fc4000001ff00 */
[----:B------:R-:W-:Y:S01]  /*30c0*/  CS2R R160, SRZ ;  /* 0x0000000000a07805 */ /* 0x000fe2000001ff00 */
[----:B------:R-:W-:Y:S01]  /*30d0*/  @P0 STS [R221+0x8], RZ ;  /* 0x000008ffdd000388 */ /* 0x000fe20000000800 */
[----:B------:R-:W-:Y:S01]  /*30e0*/  IMAD.SHL.U32 R244, R241, 0x4, RZ ;  /* 0x00000004f1f47824 */ /* 0x000fe200078e00ff */
        /* <DEDUP_REMOVED lines=13> */
[----:B-1----:R-:W-:Y:S01]  /*31c0*/  VIADD R12, R241, 0x8 ;  /* 0x00000008f10c7836 */ /* 0x002fe20000000000 */
[----:B------:R-:W-:Y:S01]  /*31d0*/  @P0 STS [R221+0x2008], RZ ;  /* 0x002008ffdd000388 */ /* 0x000fe20000000800 */
[----:B------:R-:W-:Y:S02]  /*31e0*/  CS2R R134, SRZ ;  /* 0x0000000000867805 */ /* 0x000fe4000001ff00 */
[----:B------:R-:W-:-:S02]  /*31f0*/  CS2R R132, SRZ ;  /* 0x0000000000847805 */ /* 0x000fc4000001ff00 */
        /* <DEDUP_REMOVED lines=8> */
[----:B------:R-:W-:Y:S01]  /*3280*/  @!P0 LDGSTS.E.BYPASS.LTC128B.128 [R221], desc[UR8][R224.64] ;  /* 0x00000000e0dd8fae */ /* 0x000fe2000b901d48 */
[----:B------:R-:W-:Y:S02]  /*3290*/  CS2R R122, SRZ ;  /* 0x00000000007a7805 */ /* 0x000fe4000001ff00 */
[----:B------:R-:W-:-:S02]  /*32a0*/  CS2R R120, SRZ ;  /* 0x0000000000787805 */ /* 0x000fc4000001ff00 */
[----:B------:R-:W-:Y:S01]  /*32b0*/  CS2R R118, SRZ ;  /* 0x0000000000767805 */ /* 0x000fe2000001ff00 */
[----:B------:R-:W-:Y:S01]  /*32c0*/  @!P0 LDGSTS.E.BYPASS.LTC128B.128 [R221+0x2000], desc[UR8][R224.64+0x80] ;  /* 0x02000080e0dd8fae */ /* 0x000fe2000b901d48 */
[C---:B------:R-:W-:Y:S02]  /*32d0*/  @!P4 LEA R20, P0, R8.reuse, R20, 0x1 ;  /* 0x000000140814c211 */ /* 0x040fe400078008ff */
[----:B------:R-:W-:Y:S02]  /*32e0*/  CS2R R116, SRZ ;  /* 0x0000000000747805 */ /* 0x000fe4000001ff00 */
[----:B------:R-:W-:Y:S01]  /*32f0*/  CS2R R110, SRZ ;  /* 0x00000000006e7805 */ /* 0x000fe2000001ff00 */
[----:B------:R-:W-:Y:S01]  /*3300*/  @P6 STS [R221+0x1000], RZ ;  /* 0x001000ffdd006388 */ /* 0x000fe20000000800 */
[----:B------:R-:W-:Y:S01]  /*3310*/  @!P4 LEA.HI.X R21, R8, R21, R3, 0x1, P0 ;  /* 0x000000150815c211 */ /* 0x000fe200000f0c03 */
[----:B------:R-:W-:Y:S01]  /*3320*/  @!P5 IMAD.MOV.U32 R8, RZ, RZ, R4 ;  /* 0x000000ffff08d224 */ /* 0x000fe200078e0004 */
[C---:B------:R-:W-:Y:S01]  /*3330*/  @!P3 IADD3 R3, P0, R2.reuse, 0x40, RZ ;  /* 0x000000400203b810 */ /* 0x040fe20007f1e0ff */
[----:B------:R-:W-:Y:S01]  /*3340*/  @P6 STS [R221+0x1004], RZ ;  /* 0x001004ffdd006388 */ /* 0x000fe20000000800 */
[----:B------:R-:W-:Y:S01]  /*3350*/  CS2R R108, SRZ ;  /* 0x00000000006c7805 */ /* 0x000fe2000001ff00 */
[----:B------:R-:W-:Y:S01]  /*3360*/  @!P5 IMAD.WIDE.U32 R8, R2, UR24, R8 ;  /* 0x000000180208dc25 */ /* 0x000fe2000f8e0008 */
[----:B------:R-:W-:Y:S01]  /*3370*/  CS2R R114, SRZ ;  /* 0x0000000000727805 */ /* 0x000fe2000001ff00 */
[----:B------:R-:W-:Y:S01]  /*3380*/  @P6 STS [R221+0x1008], RZ ;  /* 0x001008ffdd006388 */ /* 0x000fe20000000800 */
[----:B------:R-:W-:Y:S01]  /*3390*/  CS2R R112, SRZ ;  /* 0x0000000000707805 */ /* 0x000fe2000001ff00 */
[----:B------:R-:W-:Y:S01]  /*33a0*/  @!P3 IMAD.X R13, RZ, RZ, R35, P0 ;  /* 0x000000ffff0db224 */ /* 0x000fe200000e0623 */
[----:B------:R-:W-:Y:S01]  /*33b0*/  CS2R R106, SRZ ;  /* 0x00000000006a7805 */ /* 0x000fe2000001ff00 */
[----:B------:R-:W-:Y:S01]  /*33c0*/  @P6 STS [R221+0x100c], RZ ;  /* 0x00100cffdd006388 */ /* 0x000fe20000000800 */
[----:B------:R-:W-:Y:S01]  /*33d0*/  CS2R R104, SRZ ;  /* 0x0000000000687805 */ /* 0x000fe2000001ff00 */
[----:B------:R-:W-:Y:S01]  /*33e0*/  @!P3 IMAD R13, R13, UR24, RZ ;  /* 0x000000180d0dbc24 */ /* 0x000fe2000f8e02ff */
[----:B------:R-:W-:Y:S01]  /*33f0*/  CS2R R102, SRZ ;  /* 0x0000000000667805 */ /* 0x000fe2000001ff00 */
[----:B------:R-:W-:Y:S01]  /*3400*/  @P6 STS [R221+0x3000], RZ ;  /* 0x003000ffdd006388 */ /* 0x000fe20000000800 */
[----:B------:R-:W-:Y:S01]  /*3410*/  CS2R R100, SRZ ;  /* 0x0000000000647805 */ /* 0x000fe2000001ff00 */
[----:B------:R-:W-:Y:S01]  /*3420*/  @!P3 IMAD R29, R3, UR25, R13 ;  /* 0x00000019031dbc24 */ /* 0x000fe2000f8e020d */
        /* <DEDUP_REMOVED lines=13> */
[----:B------:R-:W-:Y:S01]  /*3500*/  @!PT LDS RZ, [RZ] ;  /* 0x00000000fffff984 */ /* 0x000fe20000000800 */
[----:B------:R-:W-:Y:S01]  /*3510*/  @!PT LDS RZ, [RZ] ;  /* 0x00000000fffff984 */ /* 0x000fe20000000800 */
[----:B------:R-:W-:Y:S01]  /*3520*/  @!PT LDS RZ, [RZ] ;  /* 0x00000000fffff984 */ /* 0x000fe20000000800 */
[----:B------:R-:W-:Y:S01]  /*3530*/  @!P6 LDGSTS.E.BYPASS.LTC128B.128 [R221+0x1000], desc[UR8][R10.64] ;  /* 0x010000000addefae */ /* 0x000fe2000b901d48 */
[----:B------:R-:W-:Y:S02]  /*3540*/  CS2R R82, SRZ ;  /* 0x0000000000527805 */ /* 0x000fe4000001ff00 */
[----:B------:R-:W-:Y:S02]  /*3550*/  CS2R R80, SRZ ;  /* 0x0000000000507805 */ /* 0x000fe4000001ff00 */
[----:B------:R-:W-:Y:S01]  /*3560*/  CS2R R74, SRZ ;  /* 0x00000000004a7805 */ /* 0x000fe2000001ff00 */
[----:B------:R1:W-:Y:S01]  /*3570*/  @!P6 LDGSTS.E.BYPASS.LTC128B.128 [R221+0x3000], desc[UR8][R10.64+0x80] ;  /* 0x030000800addefae */ /* 0x0003e2000b901d48 */
[----:B------:R-:W-:-:S02]  /*3580*/  ISETP.GE.AND P6, PT, R12, UR7, PT ;  /* 0x000000070c007c0c */ /* 0x000fc4000bfc6270 */
[----:B------:R-:W-:Y:S02]  /*3590*/  CS2R R72, SRZ ;  /* 0x0000000000487805 */ /* 0x000fe4000001ff00 */
[C---:B------:R-:W-:Y:S01]  /*35a0*/  @!P2 IADD3 R12, P0, R2.reuse, 0x60, RZ ;  /* 0x00000060020ca810 */ /* 0x040fe20007f1e0ff */
[----:B------:R-:W-:Y:S01]  /*35b0*/  @P5 STS.128 [R0+0xc000], RZ ;  /* 0x00c000ff00005388 */ /* 0x000fe20000000c00 */
[----:B------:R-:W-:Y:S02]  /*35c0*/  CS2R R70, SRZ ;  /* 0x0000000000467805 */ /* 0x000fe4000001ff00 */
[----:B------:R-:W-:Y:S02]  /*35d0*/  CS2R R68, SRZ ;  /* 0x0000000000447805 */ /* 0x000fe4000001ff00 */
[----:B------:R-:W-:Y:S01]  /*35e0*/  CS2R R62, SRZ ;  /* 0x00000000003e7805 */ /* 0x000fe2000001ff00 */
[--C-:B------:R-:W-:Y:S01]  /*35f0*/  @!P2 IMAD.X R17, RZ, RZ, R35.reuse, P0 ;  /* 0x000000ffff11a224 */ /* 0x100fe200000e0623 */
[C---:B------:R-:W-:Y:S01]  /*3600*/  @!P4 IADD3 R18, P0, R2.reuse, 0x20, RZ ;  /* 0x000000200212c810 */ /* 0x040fe20007f1e0ff */
[----:B------:R-:W-:Y:S01]  /*3610*/  @P5 STS.128 [R0+0x10000], RZ ;  /* 0x010000ff00005388 */ /* 0x000fe20000000c00 */
[----:B------:R-:W-:Y:S01]  /*3620*/  CS2R R60, SRZ ;  /* 0x00000000003c7805 */ /* 0x000fe2000001ff00 */
[----:B------:R-:W-:Y:S01]  /*3630*/  @!P2 IMAD R13, R17, UR24, RZ ;  /* 0x00000018110dac24 */ /* 0x000fe2000f8e02ff */
[----:B------:R-:W-:Y:S01]  /*3640*/  CS2R R66, SRZ ;  /* 0x0000000000427805 */ /* 0x000fe2000001ff00 */
[----:B------:R-:W-:Y:S01]  /*3650*/  @!P4 IMAD.X R24, RZ, RZ, R35, P0 ;  /* 0x000000ffff18c224 */ /* 0x000fe200000e0623 */
[----:B------:R-:W-:Y:S01]  /*3660*/  @!P3 IADD3 R16, P0, R2, 0x40, RZ ;  /* 0x000000400210b810 */ /* 0x000fe20007f1e0ff */
[----:B------:R-:W-:Y:S01]  /*3670*/  @!P2 IMAD R28, R12, UR25, R13 ;  /* 0x000000190c1cac24 */ /* 0x000fe2000f8e020d */
[----:B------:R-:W-:-:S02]  /*3680*/  CS2R R64, SRZ ;  /* 0x0000000000407805 */ /* 0x000fc4000001ff00 */
[----:B------:R-:W-:Y:S02]  /*3690*/  CS2R R58, SRZ ;  /* 0x00000000003a7805 */ /* 0x000fe4000001ff00 */
[----:B------:R-:W-:Y:S01]  /*36a0*/  CS2R R56, SRZ ;  /* 0x0000000000387805 */ /* 0x000fe2000001ff00 */
[----:B------:R-:W-:Y:S01]  /*36b0*/  @!P3 IMAD.X R19, RZ, RZ, R35, P0 ;  /* 0x000000ffff13b224 */ /* 0x000fe200000e0623 */
[----:B------:R-:W-:Y:S02]  /*36c0*/  CS2R R54, SRZ ;  /* 0x0000000000367805 */ /* 0x000fe4000001ff00 */
[----:B------:R-:W-:Y:S02]  /*36d0*/  CS2R R52, SRZ ;  /* 0x0000000000347805 */ /* 0x000fe4000001ff00 */
[----:B------:R-:W-:Y:S02]  /*36e0*/  CS2R R46, SRZ ;  /* 0x00000000002e7805 */ /* 0x000fe4000001ff00 */
[----:B------:R-:W-:-:S02]  /*36f0*/  CS2R R44, SRZ ;  /* 0x00000000002c7805 */ /* 0x000fc4000001ff00 */
[----:B------:R-:W-:Y:S02]  /*3700*/  CS2R R50, SRZ ;  /* 0x0000000000327805 */ /* 0x000fe4000001ff00 */
[----:B------:R-:W-:Y:S01]  /*3710*/  CS2R R48, SRZ ;  /* 0x0000000000307805 */ /* 0x000fe2000001ff00 */
[--C-:B-1----:R-:W-:Y:S01]  /*3720*/  @!P2 IMAD.MOV.U32 R10, RZ, RZ, R4.reuse ;  /* 0x000000ffff0aa224 */ /* 0x102fe200078e0004 */
[----:B------:R-:W-:Y:S01]  /*3730*/  CS2R R42, SRZ ;  /* 0x00000000002a7805 */ /* 0x000fe2000001ff00 */
[--C-:B------:R-:W-:Y:S01]  /*3740*/  @!P2 IMAD.MOV.U32 R11, RZ, RZ, R5.reuse ;  /* 0x000000ffff0ba224 */ /* 0x100fe200078e0005 */
[----:B------:R-:W-:Y:S01]  /*3750*/  CS2R R40, SRZ ;  /* 0x0000000000287805 */ /* 0x000fe2000001ff00 */
[----:B------:R-:W-:Y:S01]  /*3760*/  @!P3 IMAD.WIDE.U32 R4, R3, UR24, R4 ;  /* 0x000000180304bc25 */ /* 0x000fe2000f8e0004 */
[----:B------:R-:W-:Y:S01]  /*3770*/  ULDC UR20, c[0x0][0x394] ;  /* 0x0000e50000147ab9 */ /* 0x000fe20000000800 */
[----:B------:R-:W-:Y:S02]  /*3780*/  ULDC UR26, c[0x0][0x398] ;  /* 0x0000e600001a7ab9 */ /* 0x000fe40000000800 */
[----:B------:R-:W-:-:S02]  /*3790*/  @!P5 IMAD R3, R35, UR24, RZ ;  /* 0x000000182303dc24 */ /* 0x000fc4000f8e02ff */
[----:B------:R-:W-:Y:S01]  /*37a0*/  @!P2 IMAD.WIDE.U32 R12, R12, UR24, R10 ;  /* 0x000000180c0cac25 */ /* 0x000fe2000f8e000a */
[----:B----4-:R-:W-:-:S03]  /*37b0*/  @!P5 LEA R10, P0, R8, R26, 0x1 ;  /* 0x0000001a080ad211 */ /* 0x010fc600078008ff */
[----:B------:R-:W-:Y:S01]  /*37c0*/  @!P5 IMAD R17, R2, UR25, R3 ;  /* 0x000000190211dc24 */ /* 0x000fe2000f8e0203 */
[----:B------:R-:W-:Y:S01]  /*37d0*/  SEL R212, R212, R218, !P1 ;  /* 0x000000dad4d47207 */ /* 0x000fe20004800000 */
[----:B------:R-:W-:Y:S01]  /*37e0*/  @!P4 IMAD R3, R24, UR14, RZ ;  /* 0x0000000e1803cc24 */ /* 0x000fe2000f8e02ff */
[----:B------:R-:W-:Y:S01]  /*37f0*/  SEL R211, R211, R220, !P1 ;  /* 0x000000dcd3d37207 */ /* 0x000fe20004800000 */
[----:B------:R-:W-:Y:S01]  /*3800*/  @!P5 IMAD.IADD R11, R9, 0x1, R17 ;  /* 0x00000001090bd824 */ /* 0x000fe200078e0211 */
[----:B------:R-:W1:Y:S01]  /*3810*/  @!P5 LDC.64 R24, c[0x0][0x220] ;  /* 0x00008800ff18db82 */ /* 0x000e620000000a00 */
[----:B------:R-:W-:Y:S01]  /*3820*/  @!P3 IMAD R9, R19, UR14, RZ ;  /* 0x0000000e1309bc24 */ /* 0x000fe2000f8e02ff */
[----:B------:R-:W-:Y:S01]  /*3830*/  ULDC UR25, c[0x0][0x2dc] ;  /* 0x0000b70000197ab9 */ /* 0x000fe20000000800 */
[----:B------:R-:W-:Y:S01]  /*3840*/  @!P4 IMAD R34, R18, UR15, R3 ;  /* 0x0000000f1222cc24 */ /* 0x000fe2000f8e0203 */
[----:B------:R-:W-:Y:S01]  /*3850*/  @!P5 LEA.HI.X R11, R8, R27, R11, 0x1, P0 ;  /* 0x0000001b080bd211 */ /* 0x000fe200000f0c0b */
[----:B------:R-:W-:Y:S01]  /*3860*/  @!P4 IMAD.WIDE.U32 R18, R18, UR14, R14 ;  /* 0x0000000e1212cc25 */ /* 0x000fe2000f8e000e */
[----:B--2---:R-:W-:-:S03]  /*3870*/  @!P3 LEA R14, P0, R4, R30, 0x1 ;  /* 0x0000001e040eb211 */ /* 0x004fc600078008ff */
        /* <DEDUP_REMOVED lines=9> */
[----:B---3--:R-:W-:Y:S01]  /*3910*/  @!P2 LEA R8, P0, R12, R32, 0x1 ;  /* 0x000000200c08a211 */ /* 0x008fe200078008ff */
        /* <DEDUP_REMOVED lines=53> */
[C---:B------:R-:W-:Y:S01]  /*3c70*/  VIADD R5, R241.reuse, 0x20 ;  /* 0x00000020f1057836 */ /* 0x040fe20000000000 */
        /* <DEDUP_REMOVED lines=36> */
[----:B------:R-:W-:Y:S01]  /*3ec0*/  LEA.HI R0, R39, R38, RZ, 0x4 ;  /* 0x0000002627007211 */ /* 0x000fe200078f20ff */
[----:B------:R-:W-:Y:S02]  /*3ed0*/  UIADD3 UR7, UR30, UR13, URZ ;  /* 0x0000000d1e077290 */ /* 0x000fe4000fffe03f */
[----:B------:R2:W5:Y:S01]  /*3ee0*/  @!P0 LDG.E R238, desc[UR8][R4.64] ;  /* 0x0000000804ee8981 */ /* 0x000562000c1e1900 */
[----:B------:R-:W-:-:S05]  /*3ef0*/  LOP3.LUT R0, R0, 0xfffffff0, RZ, 0xc0, !PT ;  /* 0xfffffff000007812 */ /* 0x000fca00078ec0ff */
[----:B------:R-:W-:-:S05]  /*3f00*/  IMAD.IADD R0, R38, 0x1, -R0 ;  /* 0x0000000126007824 */ /* 0x000fca00078e0a00 */
[----:B-1----:R-:W-:-:S04]  /*3f10*/  SHF.R.S32.HI R2, RZ, 0x1f, R0 ;  /* 0x0000001fff027819 */ /* 0x002fc80000011400 */
[----:B------:R-:W-:-:S04]  /*3f20*/  LEA.HI R2, R2, R0, RZ, 0x3 ;  /* 0x0000000002027211 */ /* 0x000fc800078f18ff */
[----:B------:R-:W-:-:S05]  /*3f30*/  LOP3.LUT R2, R2, 0xfffffff8, RZ, 0xc0, !PT ;  /* 0xfffffff802027812 */ /* 0x000fca00078ec0ff */
[----:B------:R-:W-:Y:S01]  /*3f40*/  IMAD.IADD R0, R0, 0x1, -R2 ;  /* 0x0000000100007824 */ /* 0x000fe200078e0a02 */
[----:B------:R-:W-:-:S04]  /*3f50*/  UIADD3 UR7, -UR5, 0x80, UR7 ;  /* 0x0000008005077890 */ /* 0x000fc8000fffe107 */
[C---:B------:R-:W-:Y:S02]  /*3f60*/  LOP3.LUT P0, RZ, R0.reuse, 0x2, RZ, 0xc0, !PT ;  /* 0x0000000200ff7812 */ /* 0x040fe4000780c0ff */
[----:B------:R-:W-:Y:S01]  /*3f70*/  LOP3.LUT P2, RZ, R0, 0x4, RZ, 0xc0, !PT ;  /* 0x0000000400ff7812 */ /* 0x000fe2000784c0ff */
[C---:B------:R-:W-:Y:S01]  /*3f80*/  VIADD R0, R241.reuse, 0xffffffc0 ;  /* 0xffffffc0f1007836 */ /* 0x040fe20000000000 */
[----:B------:R-:W-:Y:S02]  /*3f90*/  CS2R R38, SRZ ;  /* 0x0000000000267805 */ /* 0x000fe4000001ff00 */
[----:B------:R-:W-:Y:S02]  /*3fa0*/  CS2R R36, SRZ ;  /* 0x0000000000247805 */ /* 0x000fe4000001ff00 */
[----:B------:R-:W-:Y:S01]  /*3fb0*/  SHF.L.U64.HI R243, R241, 0x2, R6 ;  /* 0x00000002f1f37819 */ /* 0x000fe20000010206 */
[----:B------:R-:W-:Y:S01]  /*3fc0*/  IMAD.SHL.U32 R242, R0, 0x4, RZ ;  /* 0x0000000400f27824 */ /* 0x000fe200078e00ff */
[----:B------:R-:W-:-:S02]  /*3fd0*/  LEA R212, R212, UR4, 0x1 ;  /* 0x00000004d4d47c11 */ /* 0x000fc4000f8e08ff */
[----:B------:R-:W-:Y:S02]  /*3fe0*/  LEA R211, R211, UR4, 0x1 ;  /* 0x00000004d3d37c11 */ /* 0x000fe4000f8e08ff */
[----:B------:R-:W-:Y:S02]  /*3ff0*/  SEL R219, R219, 0xffffffe0, !P0 ;  /* 0xffffffe0dbdb7807 */ /* 0x000fe40004000000 */
[----:B------:R-:W-:Y:S01]  /*4000*/  SEL R217, R217, 0xffffffc0, !P2 ;  /* 0xffffffc0d9d97807 */ /* 0x000fe20005000000 */
[----:B------:R-:W-:Y:S01]  /*4010*/  UIADD3 UR24, UR7, -UR36, URZ ;  /* 0x8000002407187290 */ /* 0x000fe2000fffe03f */
[----:B------:R-:W-:Y:S02]  /*4020*/  UMOV UR15, UR20 ;  /* 0x00000014000f7c82 */ /* 0x000fe40008000000 */
[----:B--2---:R-:W-:-:S09]  /*4030*/  ULDC UR7, c[0x0][0x2ec] ;  /* 0x0000bb0000077ab9 */ /* 0x004fd20000000800 */
.L_x_570:
[----:B------:R-:W0:Y:S01]  /*4040*/  LDGDEPBAR ;  /* 0x00000000000079af */ /* 0x000e220000000000 */
[----:B------:R-:W-:Y:S01]  /*4050*/  IMAD.IADD R0, R212, 0x1, R219 ;  /* 0x00000001d4007824 */ /* 0x000fe200078e02db */
[----:B------:R-:W-:Y:S01]  /*4060*/  IADD3 R2, P0, R244, UR19, RZ ;  /* 0x00000013f4027c10 */ /* 0x000fe2000ff1e0ff */
[----:B------:R-:W-:Y:S01]  /*4070*/  IMAD.MOV.U32 R230, RZ, RZ, R201 ;  /* 0x000000ffffe67224 */ /* 0x000fe200078e00c9 */
[----:B------:R-:W-:Y:S01]  /*4080*/  USHF.L.U32 UR10, UR6, 0x6, URZ ;  /* 0x00000006060a7899 */ /* 0x000fe2000800063f */
[----:B------:R-:W-:Y:S01]  /*4090*/  MOV R231, R200 ;  /* 0x000000c800e77202 */ /* 0x000fe20000000f00 */
[----:B------:R-:W-:Y:S01]  /*40a0*/  UMOV UR12, UR58 ;  /* 0x0000003a000c7c82 */ /* 0x000fe20008000000 */
        /* <DEDUP_REMOVED lines=25> */
[----:B-1----:R-:W-:Y:S04]  /*4240*/  IMAD.IADD R3, R212, 0x1, R217 ;  /* 0x00000001d4037824 */ /* 0x002fe800078e02d9 */
[-C--:B------:R-:W-:Y:S01]  /*4250*/  HMMA.16816.F32 R28, R28, R166.reuse, RZ ;  /* 0x000000a61c1c723c */ /* 0x080fe200000018ff */
[----:B------:R-:W-:Y:S01]  /*4260*/  IADD3 R2, R0, R217, RZ ;  /* 0x000000d900027210 */ /* 0x000fe20007ffe0ff */
        /* <DEDUP_REMOVED lines=86> */
[----:B------:R-:W-:Y:S03]  /*47d0*/  UIADD3 UR11, UR15, UR12, -UR5 ;  /* 0x0000000c0f0b7290 */ /* 0x000fe6000fffe805 */
[----:B------:R-:W-:Y:S01]  /*47e0*/  UMOV UR12, UR15 ;  /* 0x0000000f000c7c82 */ /* 0x000fe20008000000 */
[----:B------:R-:W-:Y:S01]  /*47f0*/  UISETP.GE.AND UP0, UPT, UR20, UR11, UPT ;  /* 0x0000000b1400728c */ /* 0x000fe2000bf06270 */
[----:B------:R-:W-:Y:S05]  /*4800*/  IMAD.U32 R0, RZ, RZ, UR14 ;  /* 0x0000000eff007e24 */ /* 0x000fea000f8e00ff */
[----:B------:R-:W-:Y:S02]  /*4810*/  ISETP.LT.AND P0, PT, R0, UR5, PT ;  /* 0x0000000500007c0c */ /* 0x000fe4000bf01270 */
[----:B------:R-:W-:Y:S11]  /*4820*/  PLOP3.LUT P1, PT, PT, PT, UP0, 0x80, 0x0 ;  /* 0x000000000000781c */ /* 0x000ff60003f2f008 */
[----:B------:R-:W-:Y:S02]  /*4830*/  @!UPT UIADD3 URZ, URZ, URZ, URZ ;  /* 0x0000003f3f3ff290 */ /* 0x000fe4000fffe03f */
[----:B------:R-:W-:Y:S05]  /*4840*/  @!P1 BRA P0, `(.L_x_567) ;  /* 0x0000000800009947 */ /* 0x000fea0000000000 */
.L_x_566:
        /* <DEDUP_REMOVED lines=128> */
.L_x_567:
[C---:B------:R-:W-:Y:S01]  /*5050*/  FMUL.FTZ R164, R239.reuse, 1.4426950216293334961 ;  /* 0x3fb8aa3befa47820 */ /* 0x040fe20000410000 */
[----:B------:R-:W-:Y:S01]  /*5060*/  FSETP.NEU.FTZ.AND P0, PT, R239, -INF , PT ;  /* 0xff800000ef00780b */ /* 0x000fe20003f1d000 */
[----:B------:R-:W-:Y:S01]  /*5070*/  FMUL.FTZ R3, R240, 1.4426950216293334961 ;  /* 0x3fb8aa3bf0037820 */ /* 0x000fe20000410000 */
[----:B------:R-:W-:Y:S01]  /*5080*/  FMUL.FTZ R2, R237, 1.4426950216293334961 ;  /* 0x3fb8aa3bed027820 */ /* 0x000fe20000410000 */
[----:B------:R-:W-:Y:S01]  /*5090*/  FMUL.FTZ R0, R238, 1.4426950216293334961 ;  /* 0x3fb8aa3bee007820 */ /* 0x000fe20000410000 */
[----:B------:R-:W-:Y:S01]  /*50a0*/  FSEL R164, R164, RZ, P0 ;  /* 0x000000ffa4a47208 */ /* 0x000fe20000000000 */
[----:B------:R-:W-:Y:S01]  /*50b0*/  UISETP.GT.AND UP3, UPT, UR6, UR22, UPT ;  /* 0x000000160600728c */ /* 0x000fe2000bf64270 */
[----:B------:R-:W-:Y:S02]  /*50c0*/  FSETP.NEU.FTZ.AND P0, PT, R240, -INF , PT ;  /* 0xff800000f000780b */ /* 0x000fe40003f1d000 */
[----:B------:R-:W-:Y:S01]  /*50d0*/  MOV R217, 0x40 ;  /* 0x0000004000d97802 */ /* 0x000fe20000000f00 */
[--C-:B------:R-:W-:Y:S01]  /*50e0*/  FFMA.FTZ R4, R4, UR7, -R164.reuse ;  /* 0x0000000704047c23 */ /* 0x100fe200080108a4 */
[----:B------:R-:W-:Y:S01]  /*50f0*/  FSEL R3, R3, RZ, P0 ;  /* 0x000000ff03037208 */ /* 0x000fe20000000000 */
[--C-:B------:R-:W-:Y:S01]  /*5100*/  FFMA.FTZ R5, R5, UR7, -R164.reuse ;  /* 0x0000000705057c23 */ /* 0x100fe200080108a4 */
[----:B------:R-:W-:Y:S01]  /*5110*/  FSETP.NEU.FTZ.AND P0, PT, R237, -INF , PT ;  /* 0xff800000ed00780b */ /* 0x000fe20003f1d000 */
[--C-:B------:R-:W-:Y:S01]  /*5120*/  FFMA.FTZ R16, R16, UR7, -R164.reuse ;  /* 0x0000000710107c23 */ /* 0x100fe200080108a4 */
[----:B------:R-:W-:Y:S01]  /*5130*/  FFMA.FTZ R17, R17, UR7, -R164 ;  /* 0x0000000711117c23 */ /* 0x000fe200080108a4 */
[--C-:B------:R-:W-:Y:S01]  /*5140*/  FFMA.FTZ R18, R18, UR7, -R3.reuse ;  /* 0x0000000712127c23 */ /* 0x100fe20008010803 */
[----:B------:R-:W-:Y:S01]  /*5150*/  FSEL R2, R2, RZ, P0 ;  /* 0x000000ff02027208 */ /* 0x000fe20000000000 */
[--C-:B------:R-:W-:Y:S01]  /*5160*/  FFMA.FTZ R19, R19, UR7, -R3.reuse ;  /* 0x0000000713137c23 */ /* 0x100fe20008010803 */
[--C-:B------:R-:W-:Y:S01]  /*5170*/  FFMA.FTZ R34, R34, UR7, -R3.reuse ;  /* 0x0000000722227c23 */ /* 0x100fe20008010803 */
[--C-:B------:R-:W-:Y:S01]  /*5180*/  FFMA.FTZ R6, R6, UR7, -R3.reuse ;  /* 0x0000000706067c23 */ /* 0x100fe20008010803 */
[--C-:B------:R-:W-:Y:S01]  /*5190*/  FFMA.FTZ R7, R7, UR7, -R3.reuse ;  /* 0x0000000707077c23 */ /* 0x100fe20008010803 */
[--C-:B------:R-:W-:Y:S01]  /*51a0*/  FFMA.FTZ R22, R22, UR7, -R3.reuse ;  /* 0x0000000716167c23 */ /* 0x100fe20008010803 */
[--C-:B------:R-:W-:Y:S01]  /*51b0*/  FFMA.FTZ R23, R23, UR7, -R3.reuse ;  /* 0x0000000717177c23 */ /* 0x100fe20008010803 */
[----:B------:R-:W-:Y:S01]  /*51c0*/  FFMA.FTZ R3, R35, UR7, -R3 ;  /* 0x0000000723037c23 */ /* 0x000fe20008010803 */
        /* <DEDUP_REMOVED lines=8> */
[----:B------:R-:W-:Y:S01]  /*5250*/  MUFU.EX2 R180, R4 ;  /* 0x0000000400b47308 */ /* 0x000fe20000000800 */
[----:B------:R-:W-:Y:S01]  /*5260*/  FSETP.NEU.FTZ.AND P0, PT, R238, -INF , PT ;  /* 0xff800000ee00780b */ /* 0x000fe20003f1d000 */
[--C-:B------:R-:W-:Y:S01]  /*5270*/  FFMA.FTZ R20, R20, UR7, -R164.reuse ;  /* 0x0000000714147c23 */ /* 0x100fe200080108a4 */
[--C-:B------:R-:W-:Y:S01]  /*5280*/  FFMA.FTZ R21, R21, UR7, -R164.reuse ;  /* 0x0000000715157c23 */ /* 0x100fe200080108a4 */
[--C-:B------:R-:W-:Y:S01]  /*5290*/  FFMA.FTZ R32, R32, UR7, -R164.reuse ;  /* 0x0000000720207c23 */ /* 0x100fe200080108a4 */
[----:B------:R-:W-:Y:S01]  /*52a0*/  FSEL R0, R0, RZ, P0 ;  /* 0x000000ff00007208 */ /* 0x000fe20000000000 */
[----:B------:R-:W-:Y:S01]  /*52b0*/  FFMA.FTZ R164, R33, UR7, -R164 ;  /* 0x0000000721a47c23 */ /* 0x000fe200080108a4 */
[----:B------:R-:W-:Y:S03]  /*52c0*/  SEL R217, R217, 0xffffffc0, !P2 ;  /* 0xffffffc0d9d97807 */ /* 0x000fe60005000000 */
[----:B------:R-:W1:Y:S01]  /*52d0*/  MUFU.EX2 R179, R5 ;  /* 0x0000000500b37308 */ /* 0x000e620000000800 */
[----:B------:R-:W-:Y:S01]  /*52e0*/  PLOP3.LUT P0, PT, PT, PT, UP3, 0x80, 0x0 ;  /* 0x000000000000781c */ /* 0x000fe20003f0f038 */
[--C-:B------:R-:W-:Y:S01]  /*52f0*/  FFMA.FTZ R10, R10, UR7, -R0.reuse ;  /* 0x000000070a0a7c23 */ /* 0x100fe20008010800 */
[--C-:B------:R-:W-:Y:S01]  /*5300*/  FFMA.FTZ R11, R11, UR7, -R0.reuse ;  /* 0x000000070b0b7c23 */ /* 0x100fe20008010800 */
[--C-:B------:R-:W-:Y:S01]  /*5310*/  FFMA.FTZ R14, R14, UR7, -R0.reuse ;  /* 0x000000070e0e7c23 */ /* 0x100fe20008010800 */
[--C-:B------:R-:W-:Y:S01]  /*5320*/  FFMA.FTZ R15, R15, UR7, -R0.reuse ;  /* 0x000000070f0f7c23 */ /* 0x100fe20008010800 */
[--C-:B------:R-:W-:Y:S01]  /*5330*/  FFMA.FTZ R30, R30, UR7, -R0.reuse ;  /* 0x000000071e1e7c23 */ /* 0x100fe20008010800 */
[--C-:B------:R-:W-:Y:S03]  /*5340*/  FFMA.FTZ R26, R26, UR7, -R0.reuse ;  /* 0x000000071a1a7c23 */ /* 0x100fe60008010800 */
[----:B------:R-:W-:Y:S01]  /*5350*/  MUFU.EX2 R178, R6 ;  /* 0x0000000600b27308 */ /* 0x000fe20000000800 */
[--C-:B------:R-:W-:Y:S01]  /*5360*/  FFMA.FTZ R27, R27, UR7, -R0.reuse ;  /* 0x000000071b1b7c23 */ /* 0x100fe20008010800 */
[----:B------:R-:W-:Y:S08]  /*5370*/  FFMA.FTZ R0, R31, UR7, -R0 ;  /* 0x000000071f007c23 */ /* 0x000ff00008010800 */
[----:B------:R-:W2:Y:S10]  /*5380*/  MUFU.EX2 R177, R7 ;  /* 0x0000000700b17308 */ /* 0x000eb40000000800 */
[----:B------:R2:W-:Y:S10]  /*5390*/  MUFU.EX2 R233, R3 ;  /* 0x0000000300e97308 */ /* 0x0005f40000000800 */
        /* <DEDUP_REMOVED lines=58> */
[C---:B----4-:R-:W-:Y:S03]  /*5740*/  LEA R0, R218.reuse, UR4, 0x1 ;  /* 0x00000004da007c11 */ /* 0x050fe6000f8e08ff */
[----:B------:R1:W-:Y:S04]  /*5750*/  STS [R227+0x21400], R2 ;  /* 0x02140002e3007388 */ /* 0x0003e80000000800 */
[----:B------:R-:W-:Y:S08]  /*5760*/  LDSM.16.M88.4 R32, [R0+0x8000] ;  /* 0x008000000020783b */ /* 0x000ff00000000200 */
[----:B------:R-:W2:Y:S08]  /*5770*/  LDSM.16.M88.4 R16, [R214+UR4+0x14000] ;  /* 0x01400004d610783b */ /* 0x000eb00008000200 */
[----:B------:R-:W3:Y:S01]  /*5780*/  LDSM.16.M88.4 R28, [R0+0x9000] ;  /* 0x00900000001c783b */ /* 0x000ee20000000200 */
[----:B-1----:R-:W-:Y:S07]  /*5790*/  LEA R2, R218, UR4, 0x1 ;  /* 0x00000004da027c11 */ /* 0x002fee000f8e08ff */
[----:B------:R-:W1:Y:S01]  /*57a0*/  LDSM.16.M88.4 R164, [R214+UR4+0x14800] ;  /* 0x01480004d6a4783b */ /* 0x000e620008000200 */
[-C--:B------:R-:W-:Y:S02]  /*57b0*/  IADD3 R3, R219, R2.reuse, RZ ;  /* 0x00000002db037210 */ /* 0x080fe40007ffe0ff */
[C---:B------:R-:W-:Y:S02]  /*57c0*/  IADD3 R208, R217.reuse, R2, RZ ;  /* 0x00000002d9d07210 */ /* 0x040fe40007ffe0ff */
[----:B------:R-:W-:Y:S03]  /*57d0*/  IADD3 R2, R217, R3, RZ ;  /* 0x00000003d9027210 */ /* 0x000fe60007ffe0ff */
        /* <DEDUP_REMOVED lines=46> */
[----:B------:R-:W2:Y:S01]  /*5ac0*/  LDSM.16.M88.4 R168, [R214+UR4+0x18000] ;  /* 0x01800004d6a8783b */ /* 0x000ea20008000200 */
[----:B-1----:R-:W-:Y:S01]  /*5ad0*/  SHF.L.U32 R0, R220, 0x1, RZ ;  /* 0x00000001dc007819 */ /* 0x002fe200000006ff */
        /* <DEDUP_REMOVED lines=38> */
[-C--:B------:R-:W-:Y:S01]  /*5d40*/  HMMA.16816.F32 R12, R168, R166.reuse, R12 ;  /* 0x000000a6a80c723c */ /* 0x080fe2000000180c */
[----:B------:R-:W-:Y:S04]  /*5d50*/  MOV R164, UR4 ;  /* 0x0000000400a47c02 */ /* 0x000fe80008000f00 */
[----:B------:R-:W-:Y:S01]  /*5d60*/  IADD3 R164, R0, 0x8000, R164 ;  /* 0x0000800000a47810 */ /* 0x000fe20007ffe0a4 */
[C---:B------:R-:W-:Y:S06]  /*5d70*/  HMMA.16816.F32 R16, R172.reuse, R166, R16 ;  /* 0x000000a6ac10723c */ /* 0x040fec0000001810 */
        /* <DEDUP_REMOVED lines=9> */
[----:B------:R-:W1:Y:S01]  /*5e10*/  LDSM.16.M88.4 R4, [R215+0xc800] ;  /* 0x00c80000d704783b */ /* 0x000e620000000200 */
[C---:B------:R-:W-:Y:S01]  /*5e20*/  FADD.FTZ R9, -R197.reuse, R9 ;  /* 0x00000009c5097221 */ /* 0x040fe20000010100 */
[C---:B------:R-:W-:Y:S01]  /*5e30*/  FADD.FTZ R10, -R196.reuse, R10 ;  /* 0x0000000ac40a7221 */ /* 0x040fe20000010100 */
[C---:B------:R-:W-:Y:S01]  /*5e40*/  FADD.FTZ R11, -R196.reuse, R11 ;  /* 0x0000000bc40b7221 */ /* 0x040fe20000010100 */
        /* <DEDUP_REMOVED lines=15> */
[C---:B------:R-:W-:Y:S02]  /*5f40*/  IADD3 R176, R164.reuse, 0x40, RZ ;  /* 0x00000040a4b07810 */ /* 0x040fe40007ffe0ff */
[----:B------:R-:W-:Y:S01]  /*5f50*/  @P2 IADD3 R176, R164, -0x40, RZ ;  /* 0xffffffc0a4b02810 */ /* 0x000fe20007ffe0ff */
[----:B------:R-:W-:Y:S01]  /*5f60*/  FMUL.FTZ R18, R206, R18 ;  /* 0x00000012ce127220 */ /* 0x000fe20000410000 */
[----:B------:R-:W-:Y:S01]  /*5f70*/  F2FP.F16.F32.PACK_AB R165, R9, R165 ;  /* 0x000000a509a5723e */ /* 0x000fe200000000ff */
[----:B------:R-:W-:Y:S01]  /*5f80*/  FMUL.FTZ R14, R205, R19 ;  /* 0x00000013cd0e7220 */ /* 0x000fe20000410000 */
[----:B------:R-:W-:Y:S02]  /*5f90*/  F2FP.F16.F32.PACK_AB R164, R11, R10 ;  /* 0x0000000a0ba4723e */ /* 0x000fe400000000ff */
[----:B------:R-:W-:Y:S02]  /*5fa0*/  F2FP.F16.F32.PACK_AB R167, R179, R180 ;  /* 0x000000b4b3a7723e */ /* 0x000fe400000000ff */
[----:B------:R-:W-:Y:S02]  /*5fb0*/  F2FP.F16.F32.PACK_AB R166, R177, R178 ;  /* 0x000000b2b1a6723e */ /* 0x000fe400000000ff */
[----:B------:R-:W-:Y:S01]  /*5fc0*/  F2FP.F16.F32.PACK_AB R14, R14, R18 ;  /* 0x000000120e0e723e */ /* 0x000fe200000000ff */
[-C--:B-1----:R-:W-:Y:S06]  /*5fd0*/  HMMA.16816.F32 R20, R172, R4.reuse, R20 ;  /* 0x00000004ac14723c */ /* 0x082fec0000001814 */
[C---:B------:R-:W-:Y:S06]  /*5fe0*/  HMMA.16816.F32 R24, R168.reuse, R4, R24 ;  /* 0x00000004a818723c */ /* 0x040fec0000001818 */
[-C--:B------:R-:W-:Y:S05]  /*5ff0*/  HMMA.16816.F32 R28, R168, R6.reuse, R28 ;  /* 0x00000006a81c723c */ /* 0x080fea000000181c */
[----:B------:R-:W-:Y:S01]  /*6000*/  FMUL.FTZ R4, R186, R15 ;  /* 0x0000000fba047220 */ /* 0x000fe20000410000 */
[----:B------:R-:W-:Y:S05]  /*6010*/  HMMA.16816.F32 R32, R172, R6, R32 ;  /* 0x00000006ac20723c */ /* 0x000fea0000001820 */
[----:B------:R-:W-:Y:S01]  /*6020*/  FMUL.FTZ R5, R232, R16 ;  /* 0x00000010e8057220 */ /* 0x000fe20000410000 */
[C---:B------:R-:W-:Y:S01]  /*6030*/  FADD.FTZ R20, -R198.reuse, R20 ;  /* 0x00000014c6147221 */ /* 0x040fe20000010100 */
[----:B------:R-:W-:Y:S01]  /*6040*/  FADD.FTZ R21, -R198, R21 ;  /* 0x00000015c6157221 */ /* 0x000fe20000010100 */
[C---:B------:R-:W-:Y:S03]  /*6050*/  FADD.FTZ R22, -R199.reuse, R22 ;  /* 0x00000016c7167221 */ /* 0x040fe60000010100 */
[----:B------:R-:W-:Y:S01]  /*6060*/  FADD.FTZ R23, -R199, R23 ;  /* 0x00000017c7177221 */ /* 0x000fe20000010100 */
[C---:B------:R-:W-:Y:S01]  /*6070*/  FADD.FTZ R24, -R197.reuse, R24 ;  /* 0x00000018c5187221 */ /* 0x040fe20000010100 */
[----:B------:R-:W-:Y:S01]  /*6080*/  FADD.FTZ R25, -R197, R25 ;  /* 0x00000019c5197221 */ /* 0x000fe20000010100 */
[C---:B------:R-:W-:Y:S01]  /*6090*/  FADD.FTZ R26, -R196.reuse, R26 ;  /* 0x0000001ac41a7221 */ /* 0x040fe20000010100 */
[C---:B------:R-:W-:Y:S01]  /*60a0*/  FADD.FTZ R27, -R196.reuse, R27 ;  /* 0x0000001bc41b7221 */ /* 0x040fe20000010100 */
        /* <DEDUP_REMOVED lines=44> */
[----:B-1----:R-:W-:Y:S05]  /*6370*/  IMAD.U32 R4, R18, -0x40, RZ ;  /* 0xffffffc012047824 */ /* 0x002fea00078e00ff */
        /* <DEDUP_REMOVED lines=14> */
.L_x_568:
        /* <DEDUP_REMOVED lines=73> */
[----:B------:R-:W3:Y:S01]  /*68f0*/  LDSM.16.MT88.4 R28, [R210+0x23800] ;  /* 0x02380000d21c783b */ /* 0x000ee20000004200 */
[----:B------:R-:W-:Y:S04]  /*6900*/  BAR.SYNC.DEFER_BLOCKING 0x0 ;  /* 0x0000000000007b1d */ /* 0x000fe80000010000 */
[C---:B-----5:R-:W-:Y:S06]  /*6910*/  HMMA.16816.F32 R40, R24.reuse, R12, R40 ;  /* 0x0000000c1828723c */ /* 0x060fec0000001828 */
        /* <DEDUP_REMOVED lines=51> */
.L_x_569:
[----:B-1----:R-:W-:Y:S01]  /*6c50*/  LEA R0, R218, UR4, 0x1 ;  /* 0x00000004da007c11 */ /* 0x002fe2000f8e08ff */
[----:B------:R-:W-:Y:S01]  /*6c60*/  LDSM.16.MT88.4 R16, [R209] ;  /* 0x00000000d110783b */ /* 0x000fe20000004200 */
[----:B------:R-:W-:Y:S02]  /*6c70*/  ULOP3.LUT UR10, UR6, 0x1, URZ, 0xc0, !UPT ;  /* 0x00000001060a7892 */ /* 0x000fe4000f8ec03f */
[----:B------:R-:W-:Y:S01]  /*6c80*/  UISETP.GT.AND UP2, UPT, UR6, UR22, UPT ;  /* 0x000000160600728c */ /* 0x000fe2000bf44270 */
        /* <DEDUP_REMOVED lines=91> */
[C---:B------:R-:W-:Y:S01]  /*7240*/  IMAD.SHL.U32 R172, R173.reuse, 0x10, RZ ;  /* 0x00000010adac7824 */ /* 0x040fe200078e00ff */
        /* <DEDUP_REMOVED lines=134> */
[----:B------:R-:W-:Y:S01]  /*7ab0*/  PLOP3.LUT P0, PT, PT, PT, UP2, 0x80, 0x0 ;  /* 0x000000000000781c */ /* 0x000fe20003f0f028 */
[----:B------:R-:W-:Y:S02]  /*7ac0*/  @UP3 UIADD3 UR19, UP0, UR19, -0x100, URZ ;  /* 0xffffff0013133890 */ /* 0x000fe4000ff1e03f */
[----:B------:R-:W-:Y:S02]  /*7ad0*/  REDG.E.ADD.F32.FTZ.RN.STRONG.GPU desc[UR8][R8.64], R30 ;  /* 0x0000001e080079a6 */ /* 0x000fe4000c10f388 */
        /* <DEDUP_REMOVED lines=309> */
.L_x_571:
        /* <DEDUP_REMOVED lines=24> */
.L_x_572:
        /* <DEDUP_REMOVED lines=51> */
.L_x_574:
[----:B------:R-:W-:Y:S05]  /*92e0*/  BSYNC B0 ;  /* 0x0000000000007941 */ /* 0x000fea0003800000 */
.L_x_573:
        /* <DEDUP_REMOVED lines=15> */
.L_x_576:
[----:B------:R-:W-:Y:S05]  /*93e0*/  BSYNC B0 ;  /* 0x0000000000007941 */ /* 0x000fea0003800000 */
.L_x_575:
        /* <DEDUP_REMOVED lines=17> */
.L_x_578:
[----:B------:R-:W-:Y:S05]  /*9500*/  BSYNC B0 ;  /* 0x0000000000007941 */ /* 0x000fea0003800000 */
.L_x_577:
        /* <DEDUP_REMOVED lines=17> */
.L_x_580:
[----:B------:R-:W-:Y:S05]  /*9620*/  BSYNC B0 ;  /* 0x0000000000007941 */ /* 0x000fea0003800000 */
.L_x_579:
        /* <DEDUP_REMOVED lines=29> */
.L_x_582:
[----:B------:R-:W-:Y:S05]  /*9800*/  BSYNC B0 ;  /* 0x0000000000007941 */ /* 0x000fea0003800000 */
.L_x_581:
        /* <DEDUP_REMOVED lines=15> */
.L_x_584:
[----:B------:R-:W-:Y:S05]  /*9900*/  BSYNC B0 ;  /* 0x0000000000007941 */ /* 0x000fea0003800000 */
.L_x_583:
        /* <DEDUP_REMOVED lines=15> */
.L_x_586:
[----:B------:R-:W-:Y:S05]  /*9a00*/  BSYNC B0 ;  /* 0x0000000000007941 */ /* 0x000fea0003800000 */
.L_x_585:
        /* <DEDUP_REMOVED lines=12> */
[----:B------:R1:W-:Y:S02]  /*9ad0*/  STG.E.128 desc[UR8][R2.64+0x80], R48 ;  /* 0x0000803002007986 */ /* 0x0003e4000c101d08 */
.L_x_565:
[----:B------:R-:W-:Y:S05]  /*9ae0*/  BSYNC B1 ;  /* 0x0000000000017941 */ /* 0x000fea0003800000 */
.L_x_543:
[----:B-1----:R-:W3:Y:S01]  /*9af0*/  LDL R2, [R1+0x4] ;  /* 0x0000040001027983 */ /* 0x002ee20000100800 */
[----:B------:R-:W-:Y:S02]  /*9b00*/  ULDC UR5, c[0x0][0xc] ;  /* 0x0000030000057ab9 */ /* 0x000fe40000000800 */
[----:B------:R-:W-:Y:S01]  /*9b10*/  UIADD3 UR21, UR5, UR21, URZ ;  /* 0x0000001505157290 */ /* 0x000fe2000fffe03f */
[----:B---3--:R-:W-:-:S13]  /*9b20*/  R2UR UR6, R2 ;  /* 0x00000000020672ca */ /* 0x008fda00000e0000 */
[----:B------:R-:W-:-:S06]  /*9b30*/  UISETP.GE.AND UP0, UPT, UR21, UR6, UPT ;  /* 0x000000061500728c */ /* 0x000fcc000bf06270 */
[----:B------:R-:W-:-:S13]  /*9b40*/  PLOP3.LUT P0, PT, PT, PT, UP0, 0x80, 0x0 ;  /* 0x000000000000781c */ /* 0x000fda0003f0f008 */
[----:B------:R-:W-:Y:S05]  /*9b50*/  @P0 BRA `(.L_x_587) ;  /* 0x0000000000040947 */ /* 0x000fea0003800000 */
[----:B------:R-:W-:Y:S05]  /*9b60*/  BRA `(.L_x_588) ;  /* 0xffffff6c00b87947 */ /* 0x000fea000383ffff */
.L_x_587:
[----:B------:R-:W-:Y:S05]  /*9b70*/  EXIT ;  /* 0x000000000000794d */ /* 0x000fea0003800000 */
.L_x_589:
        /* <DEDUP_REMOVED lines=16> */
.L_x_2062:


//--------------------- .text._ZN5flash44flash_bwd_dq_dk_dv_loop_seqk_parallel_kernelI23Flash_bwd_kernel_traitsILi128ELi64ELi128ELi8ELi2ELi4ELi2ELb0ELb0EN7cutlass6half_tE19Flash_kernel_traitsILi128ELi64ELi128ELi8ES3_EELb0ELb0ELb1ELb1ELb0ELb0ELb0EEEvNS_16Flash_bwd_paramsE --------------------------
	.section	.text._ZN5flash44flash_bwd_dq_dk_dv_loop_seqk_parallel_kernelI23Flash_bwd_kernel_traitsILi128ELi64ELi128ELi8ELi2ELi4ELi2ELb0ELb0EN7cutlass6half_tE19Flash_kernel_traitsILi128ELi64ELi128ELi8ES3_EELb0ELb0ELb1ELb1ELb0ELb0ELb0EEEvNS_16Flash_bwd_paramsE,"ax",@progbits
	.align	128
        .global         _ZN5flash44flash_bwd_dq_dk_dv_loop_seqk_parallel_kernelI23Flash_bwd_kernel_traitsILi128ELi64ELi128ELi8ELi2ELi4ELi2ELb0ELb0EN7cutlass6half_tE19Flash_kernel_traitsILi128ELi64ELi128ELi8ES3_EELb0ELb0ELb1ELb1ELb0ELb0ELb0EEEvNS_16Flash_bwd_paramsE
        .type           _ZN5flash44flash_bwd_dq_dk_dv_loop_seqk_parallel_kernelI23Flash_bwd_kernel_traitsILi128ELi64ELi128ELi8ELi2ELi4ELi2ELb0ELb0EN7cutlass6half_tE19Flash_kernel_traitsILi128ELi64ELi128ELi8ES3_EELb0ELb0ELb1ELb1ELb0ELb0ELb0EEEvNS_16Flash_bwd_paramsE,@function
        .size           _ZN5flash44flash_bwd_dq_dk_dv_loop_seqk_parallel_kernelI23Flash_bwd_kernel_traitsILi128ELi64ELi128ELi8ELi2ELi4ELi2ELb0ELb0EN7cutlass6half_tE19Flash_kernel_traitsILi128ELi64ELi128ELi8ES3_EELb0ELb0ELb1ELb1ELb0ELb0ELb0EEEvNS_16Flash_bwd_paramsE,(.L_x_2063 - _ZN5flash44flash_bwd_dq_dk_dv_loop_seqk_parallel_kernelI23Flash_bwd_kernel_traitsILi128ELi64ELi128ELi8ELi2ELi4ELi2ELb0ELb0EN7cutlass6half_tE19Flash_kernel_traitsILi128ELi64ELi128ELi8ES3_EELb0ELb0ELb1ELb1ELb0ELb0ELb0EEEvNS_16Flash_bwd_paramsE)
        .other          _ZN5flash44flash_bwd_dq_dk_dv_loop_seqk_parallel_kernelI23Flash_bwd_kernel_traitsILi128ELi64ELi128ELi8ELi2ELi4ELi2ELb0ELb0EN7cutlass6half_tE19Flash_kernel_traitsILi128ELi64ELi128ELi8ES3_EELb0ELb0ELb1ELb1ELb0ELb0ELb0EEEvNS_16Flash_bwd_paramsE,@"STO_CUDA_ENTRY STV_DEFAULT"
_ZN5flash44flash_bwd_dq_dk_dv_loop_seqk_parallel_kernelI23Flash_bwd_kernel_traitsILi128ELi64ELi128ELi8ELi2ELi4ELi2ELb0ELb0EN7cutlass6half_tE19Flash_kernel_traitsILi128ELi64ELi128ELi8ES3_EELb0ELb0ELb1ELb1ELb0ELb0ELb0EEEvNS_16Flash_bwd_paramsE:
.text._ZN5flash44flash_bwd_dq_dk_dv_loop_seqk_parallel_kernelI23Flash_bwd_kernel_traitsILi128ELi64ELi128ELi8ELi2ELi4ELi2ELb0ELb0EN7cutlass6half_tE19Flash_kernel_traitsILi128ELi64ELi128ELi8ES3_EELb0ELb0ELb1ELb1ELb0ELb0ELb0EEEvNS_16Flash_bwd_paramsE:
        /* <DEDUP_REMOVED lines=16> */
[----:B------:R-:W-:Y:S01]  /*0100*/  ULDC UR59, c[0x0][0x394] ;  /* 0x0000e500003b7ab9 */ /* 0x000fe20000000800 */
[----:B------:R-:W-:-:S03]  /*0110*/  UMOV UR60, 0xffffc000 ;  /* 0xffffc000003c7882 */ /* 0x000fc60000000000 */
[----:B------:R-:W3:Y:S08]  /*0120*/  S2UR UR56, SR_CTAID.Z ;  /* 0x00000000003879c3 */ /* 0x000ef00000002700 */
[----:B------:R-:W4:Y:S01]  /*0130*/  S2UR UR47, SR_CTAID.Y ;  /* 0x00000000002f79c3 */ /* 0x000f220000002600 */
[----:B--2---:R-:W-:-:S06]  /*0140*/  ULEA UR4, UR4, UR5, 0x18 ;  /* 0x0000000504047291 */ /* 0x004fcc000f8ec03f */
[----:B------:R-:W-:Y:S01]  /*0150*/  IMAD.U32 R216, RZ, RZ, UR4 ;  /* 0x00000004ffd87e24 */ /* 0x000fe2000f8e00ff */
[----:B-1----:R-:W-:Y:S01]  /*0160*/  SHF.R.S32.HI R11, RZ, 0x1f, R15 ;  /* 0x0000001fff0b7819 */ /* 0x002fe2000001140f */
[----:B---3--:R-:W-:-:S03]  /*0170*/  USHF.R.S32.HI UR5, URZ, 0x1f, UR56 ;  /* 0x0000001f3f057899 */ /* 0x008fc60008011438 */
[CC--:B------:R-:W-:Y:S02]  /*0180*/  LEA.HI R5, R11.reuse, R15.reuse, RZ, 0x5 ;  /* 0x0000000f0b057211 */ /* 0x0c0fe400078f28ff */
[CC--:B------:R-:W-:Y:S02]  /*0190*/  LEA.HI R17, R11.reuse, R15.reuse, RZ, 0x2 ;  /* 0x0000000f0b117211 */ /* 0x0c0fe400078f10ff */
[----:B------:R-:W-:Y:S01]  /*01a0*/  LEA.HI R9, R11, R15, RZ, 0x4 ;  /* 0x0000000f0b097211 */ /* 0x000fe200078f20ff */
[----:B----4-:R-:W-:Y:S01]  /*01b0*/  USHF.L.U32 UR6, UR47, 0x7, URZ ;  /* 0x000000072f067899 */ /* 0x010fe2000800063f */
[--C-:B------:R-:W-:Y:S02]  /*01c0*/  SHF.R.S32.HI R6, RZ, 0x5, R5.reuse ;  /* 0x00000005ff067819 */ /* 0x100fe40000011405 */
[----:B------:R-:W-:Y:S02]  /*01d0*/  SHF.R.S32.HI R0, RZ, 0x1f, R5 ;  /* 0x0000001fff007819 */ /* 0x000fe40000011405 */
[----:B------:R-:W-:-:S02]  /*01e0*/  SHF.R.S32.HI R8, RZ, 0x2, R17 ;  /* 0x00000002ff087819 */ /* 0x000fc40000011411 */
[----:B------:R-:W-:Y:S02]  /*01f0*/  SHF.R.S32.HI R2, RZ, 0x1f, R17 ;  /* 0x0000001fff027819 */ /* 0x000fe40000011411 */
[----:B------:R-:W-:Y:S02]  /*0200*/  SHF.R.S32.HI R7, RZ, 0x4, R9 ;  /* 0x00000004ff077819 */ /* 0x000fe40000011409 */
[-C--:B------:R-:W-:Y:S02]  /*0210*/  LEA.HI R4, R5, R6.reuse, RZ, 0x1 ;  /* 0x0000000605047211 */ /* 0x080fe400078f08ff */
[----:B------:R-:W-:Y:S02]  /*0220*/  LEA.HI R0, R0, R6, RZ, 0x2 ;  /* 0x0000000600007211 */ /* 0x000fe400078f10ff */
[----:B------:R-:W-:Y:S02]  /*0230*/  LEA.HI R2, R2, R8, RZ, 0x3 ;  /* 0x0000000802027211 */ /* 0x000fe400078f18ff */
[----:B------:R-:W-:-:S02]  /*0240*/  LEA.HI R3, R9, R7, RZ, 0x1 ;  /* 0x0000000709037211 */ /* 0x000fc400078f08ff */
[----:B------:R-:W-:Y:S02]  /*0250*/  LOP3.LUT R4, R4, 0xfffffffe, RZ, 0xc0, !PT ;  /* 0xfffffffe04047812 */ /* 0x000fe400078ec0ff */
[----:B------:R-:W-:Y:S02]  /*0260*/  LOP3.LUT R0, R0, 0xfffffffc, RZ, 0xc0, !PT ;  /* 0xfffffffc00007812 */ /* 0x000fe400078ec0ff */
[-C--:B------:R-:W-:Y:S01]  /*0270*/  LEA.HI R16, R11, R15.reuse, RZ, 0x3 ;  /* 0x0000000f0b107211 */ /* 0x080fe200078f18ff */
[----:B------:R-:W-:Y:S01]  /*0280*/  IMAD.IADD R13, R6, 0x1, -R4 ;  /* 0x00000001060d7824 */ /* 0x000fe200078e0a04 */
[----:B------:R-:W-:Y:S01]  /*0290*/  LOP3.LUT R2, R2, 0xfffffff8, RZ, 0xc0, !PT ;  /* 0xfffffff802027812 */ /* 0x000fe200078ec0ff */
[----:B------:R-:W-:Y:S01]  /*02a0*/  IMAD.IADD R12, R6, 0x1, -R0 ;  /* 0x00000001060c7824 */ /* 0x000fe200078e0a00 */
[----:B------:R-:W-:Y:S02]  /*02b0*/  LOP3.LUT R3, R3, 0xfffffffe, RZ, 0xc0, !PT ;  /* 0xfffffffe03037812 */ /* 0x000fe400078ec0ff */
[----:B------:R-:W-:Y:S01]  /*02c0*/  LOP3.LUT R0, R16, 0xfffffff8, RZ, 0xc0, !PT ;  /* 0xfffffff810007812 */ /* 0x000fe200078ec0ff */
[----:B------:R-:W-:Y:S01]  /*02d0*/  IMAD.IADD R8, R8, 0x1, -R2 ;  /* 0x0000000108087824 */ /* 0x000fe200078e0a02 */
[----:B------:R-:W-:Y:S01]  /*02e0*/  SHF.R.S32.HI R4, RZ, 0x3, R16 ;  /* 0x00000003ff047819 */ /* 0x000fe20000011410 */
[----:B------:R-:W-:Y:S01]  /*02f0*/  IMAD.IADD R10, R7, 0x1, -R3 ;  /* 0x00000001070a7824 */ /* 0x000fe200078e0a03 */
[----:B------:R-:W-:Y:S01]  /*0300*/  LOP3.LUT R2, R9, 0xfffffff0, RZ, 0xc0, !PT ;  /* 0xfffffff009027812 */ /* 0x000fe200078ec0ff */
[----:B------:R-:W-:Y:S01]  /*0310*/  IMAD.IADD R0, R15, 0x1, -R0 ;  /* 0x000000010f007824 */ /* 0x000fe200078e0a00 */
[----:B------:R-:W-:Y:S01]  /*0320*/  LOP3.LUT R3, R5, 0xffffffe0, RZ, 0xc0, !PT ;  /* 0xffffffe005037812 */ /* 0x000fe200078ec0ff */
[----:B------:R-:W-:Y:S01]  /*0330*/  IMAD.SHL.U32 R5, R4, 0x40, RZ ;  /* 0x0000004004057824 */ /* 0x000fe200078e00ff */
[----:B------:R-:W-:Y:S01]  /*0340*/  LEA.HI R14, R11, R15, RZ, 0x7 ;  /* 0x0000000f0b0e7211 */ /* 0x000fe200078f38ff */
[C---:B------:R-:W-:Y:S01]  /*0350*/  IMAD.IADD R2, R15.reuse, 0x1, -R2 ;  /* 0x000000010f027824 */ /* 0x040fe200078e0a02 */
[C---:B------:R-:W-:Y:S01]  /*0360*/  LOP3.LUT P4, RZ, R0.reuse, 0x2, RZ, 0xc0, !PT ;  /* 0x0000000200ff7812 */ /* 0x040fe2000788c0ff */
[----:B------:R-:W-:Y:S01]  /*0370*/  IMAD.IADD R4, R15, 0x1, -R3 ;  /* 0x000000010f047824 */ /* 0x000fe200078e0a03 */
[----:B------:R-:W-:Y:S01]  /*0380*/  LOP3.LUT R3, R5, 0x1c0, RZ, 0xc0, !PT ;  /* 0x000001c005037812 */ /* 0x000fe200078ec0ff */
[----:B------:R-:W-:Y:S01]  /*0390*/  IMAD.SHL.U32 R232, R0, 0x8, RZ ;  /* 0x0000000800e87824 */ /* 0x000fe200078e00ff */
[----:B------:R-:W-:-:S02]  /*03a0*/  SHF.R.S32.HI R6, RZ, 0x1f, R2 ;  /* 0x0000001fff067819 */ /* 0x000fc40000011402 */
[C---:B------:R-:W-:Y:S01]  /*03b0*/  LOP3.LUT P3, RZ, R0.reuse, 0x4, RZ, 0xc0, !PT ;  /* 0x0000000400ff7812 */ /* 0x040fe2000786c0ff */
[----:B------:R-:W-:Y:S01]  /*03c0*/  IMAD.SHL.U32 R0, R0, 0x40, RZ ;  /* 0x0000004000007824 */ /* 0x000fe200078e00ff */
[----:B------:R-:W-:Y:S01]  /*03d0*/  LOP3.LUT R5, R3, 0x38, R232, 0xf8, !PT ;  /* 0x0000003803057812 */ /* 0x000fe200078ef8e8 */
[----:B------:R-:W-:Y:S01]  /*03e0*/  VIADD R241, R232, 0x40 ;  /* 0x00000040e8f17836 */ /* 0x000fe20000000000 */
[----:B------:R-:W-:Y:S02]  /*03f0*/  SHF.R.U32.HI R3, RZ, 0x3, R3 ;  /* 0x00000003ff037819 */ /* 0x000fe40000011603 */
[----:B------:R-:W-:Y:S01]  /*0400*/  LEA.HI R205, R6, R2, RZ, 0x3 ;  /* 0x0000000206cd7211 */ /* 0x000fe200078f18ff */
[----:B------:R-:W-:Y:S01]  /*0410*/  IMAD.SHL.U32 R6, R10, 0x20, RZ ;  /* 0x000000200a067824 */ /* 0x000fe200078e00ff */
[----:B------:R-:W-:Y:S01]  /*0420*/  LOP3.LUT R247, R5, R3, RZ, 0x3c, !PT ;  /* 0x0000000305f77212 */ /* 0x000fe200078e3cff */
[----:B------:R-:W-:Y:S01]  /*0430*/  IMAD.SHL.U32 R3, R12, 0x10, RZ ;  /* 0x000000100c037824 */ /* 0x000fe200078e00ff */
[C---:B------:R-:W-:Y:S01]  /*0440*/  LOP3.LUT R5, R205.reuse, 0xfffffff8, RZ, 0xc0, !PT ;  /* 0xfffffff8cd057812 */ /* 0x040fe200078ec0ff */
[----:B------:R-:W-:Y:S01]  /*0450*/  IMAD.SHL.U32 R205, R205, 0x40, RZ ;  /* 0x00000040cdcd7824 */ /* 0x000fe200078e00ff */
[----:B------:R-:W-:-:S02]  /*0460*/  LOP3.LUT R0, R0, 0x1c0, RZ, 0xc0, !PT ;  /* 0x000001c000007812 */ /* 0x000fc400078ec0ff */
[----:B------:R-:W-:Y:S01]  /*0470*/  SHF.R.S32.HI R7, RZ, 0x1f, R4 ;  /* 0x0000001fff077819 */ /* 0x000fe20000011404 */
[----:B------:R-:W-:Y:S01]  /*0480*/  IMAD.IADD R19, R2, 0x1, -R5 ;  /* 0x0000000102137824 */ /* 0x000fe200078e0a05 */
[----:B------:R-:W-:Y:S02]  /*0490*/  LOP3.LUT R3, R0, 0x30, R3, 0xf8, !PT ;  /* 0x0000003000037812 */ /* 0x000fe400078ef803 */
[----:B------:R-:W-:Y:S02]  /*04a0*/  LEA.HI R2, R11, R15, RZ, 0x6 ;  /* 0x0000000f0b027211 */ /* 0x000fe400078f30ff */
[----:B------:R-:W-:Y:S01]  /*04b0*/  LOP3.LUT R11, R3, 0x8, R16, 0xf8, !PT ;  /* 0x00000008030b7812 */ /* 0x000fe200078ef810 */
[----:B------:R-:W-:Y:S01]  /*04c0*/  STL [R1+0x14], R19 ;  /* 0x0000141301007387 */ /* 0x000fe20000100800 */
[----:B------:R-:W-:Y:S01]  /*04d0*/  LEA.HI R18, R7, R4, RZ, 0x2 ;  /* 0x0000000407127211 */ /* 0x000fe200078f10ff */
[----:B------:R-:W-:Y:S01]  /*04e0*/  IMAD.SHL.U32 R7, R10, 0x200, RZ ;  /* 0x000002000a077824 */ /* 0x000fe200078e00ff */
[----:B------:R-:W-:-:S02]  /*04f0*/  SHF.R.S32.HI R2, RZ, 0x6, R2 ;  /* 0x00000006ff027819 */ /* 0x000fc40000011402 */
[----:B------:R-:W-:Y:S02]  /*0500*/  LOP3.LUT R3, R0, 0x8, R16, 0xf8, !PT ;  /* 0x0000000800037812 */ /* 0x000fe400078ef810 */
[----:B------:R-:W-:Y:S01]  /*0510*/  SHF.R.U32.HI R206, RZ, 0x3, R0 ;  /* 0x00000003ffce7819 */ /* 0x000fe20000011600 */
[----:B------:R-:W-:Y:S01]  /*0520*/  IMAD R5, R2, 0x800, R7 ;  /* 0x0000080002057824 */ /* 0x000fe200078e0207 */
[----:B------:R-:W-:Y:S01]  /*0530*/  LOP3.LUT R4, R8, 0x1, RZ, 0xc0, !PT ;  /* 0x0000000108047812 */ /* 0x000fe200078ec0ff */
[C---:B------:R-:W-:Y:S01]  /*0540*/  IMAD.SHL.U32 R9, R2.reuse, 0x8, RZ ;  /* 0x0000000802097824 */ /* 0x040fe200078e00ff */
[----:B------:R-:W-:Y:S01]  /*0550*/  LOP3.LUT R0, R17, 0x7ffffffc, RZ, 0xc0, !PT ;  /* 0x7ffffffc11007812 */ /* 0x000fe200078ec0ff */
[----:B------:R-:W-:Y:S01]  /*0560*/  IMAD R247, R2, 0x200, R247 ;  /* 0x0000020002f77824 */ /* 0x000fe200078e02f7 */
[----:B------:R-:W-:Y:S02]  /*0570*/  LOP3.LUT R3, R3, R206, RZ, 0x3c, !PT ;  /* 0x000000ce03037212 */ /* 0x000fe400078e3cff */
[----:B------:R-:W-:Y:S01]  /*0580*/  ISETP.NE.U32.AND P0, PT, R4, 0x1, PT ;  /* 0x000000010400780c */ /* 0x000fe20003f05070 */
[----:B------:R-:W-:Y:S01]  /*0590*/  IMAD.IADD R4, R15, 0x1, -R0 ;  /* 0x000000010f047824 */ /* 0x000fe200078e0a00 */
[----:B------:R-:W-:Y:S01]  /*05a0*/  LOP3.LUT R6, R6, 0x20, RZ, 0xc0, !PT ;  /* 0x0000002006067812 */ /* 0x000fe200078ec0ff */
[----:B------:R-:W-:Y:S01]  /*05b0*/  IMAD.IADD R0, R5, 0x1, R3 ;  /* 0x0000000105007824 */ /* 0x000fe200078e0203 */
[----:B------:R-:W-:Y:S01]  /*05c0*/  SHF.R.S32.HI R3, RZ, 0x7, R14 ;  /* 0x00000007ff037819 */ /* 0x000fe2000001140e */
[----:B------:R-:W-:Y:S01]  /*05d0*/  IMAD.SHL.U32 R4, R4, 0x2, RZ ;  /* 0x0000000204047824 */ /* 0x000fe200078e00ff */
[----:B------:R-:W-:Y:S01]  /*05e0*/  LOP3.LUT R14, R6, 0x18, R9, 0xf8, !PT ;  /* 0x00000018060e7812 */ /* 0x000fe200078ef809 */
[----:B------:R-:W-:Y:S01]  /*05f0*/  IMAD.SHL.U32 R15, R15, 0x2, RZ ;  /* 0x000000020f0f7824 */ /* 0x000fe200078e00ff */
[----:B------:R-:W-:Y:S01]  /*0600*/  LOP3.LUT R206, R7, R11, R206, 0xf6, !PT ;  /* 0x0000000b07ce7212 */ /* 0x000fe200078ef6ce */
[--C-:B------:R-:W-:Y:S01]  /*0610*/  IMAD R12, R12, 0x400, R4.reuse ;  /* 0x000004000c0c7824 */ /* 0x100fe200078e0204 */
[----:B------:R-:W-:Y:S01]  /*0620*/  LOP3.LUT R205, R205, 0xfffffe00, RZ, 0xc0, !PT ;  /* 0xfffffe00cdcd7812 */ /* 0x000fe200078ec0ff */
[----:B------:R-:W-:Y:S01]  /*0630*/  IMAD R9, R3, 0x1000, R4 ;  /* 0x0000100003097824 */ /* 0x000fe200078e0204 */
[C---:B------:R-:W-:Y:S01]  /*0640*/  R2P PR, R8.reuse, 0x6 ;  /* 0x0000000608007804 */ /* 0x040fe20000000000 */
[----:B------:R-:W-:Y:S01]  /*0650*/  IMAD.SHL.U32 R4, R8, 0x40, RZ ;  /* 0x0000004008047824 */ /* 0x000fe200078e00ff */
[----:B------:R-:W-:Y:S01]  /*0660*/  SEL R223, R223, 0x10, !P0 ;  /* 0x00000010dfdf7807 */ /* 0x000fe20004000000 */
[----:B------:R-:W-:Y:S01]  /*0670*/  IMAD.SHL.U32 R3, R3, 0x8, RZ ;  /* 0x0000000803037824 */ /* 0x000fe200078e00ff */
[----:B------:R-:W-:Y:S01]  /*0680*/  LEA R206, R206, UR4, 0x1 ;  /* 0x00000004cece7c11 */ /* 0x000fe2000f8e08ff */
        /* <DEDUP_REMOVED lines=8> */
[----:B------:R-:W-:Y:S01]  /*0710*/  LOP3.LUT R217, R3, 0x10, R6, 0xf8, !PT ;  /* 0x0000001003d97812 */ /* 0x000fe200078ef806 */
[----:B------:R-:W-:Y:S01]  /*0720*/  STL [R1+0x4], R7 ;  /* 0x0000040701007387 */ /* 0x000fe20000100800 */
[----:B------:R-:W-:Y:S01]  /*0730*/  LOP3.LUT R6, R4, R2, R3, 0x1e, !PT ;  /* 0x0000000204067212 */ /* 0x000fe200078e1e03 */
[----:B------:R-:W-:Y:S01]  /*0740*/  IMAD.SHL.U32 R2, R19, 0x40, RZ ;  /* 0x0000004013027824 */ /* 0x000fe200078e00ff */
[----:B------:R-:W-:Y:S01]  /*0750*/  LOP3.LUT R4, R5, R4, RZ, 0x3c, !PT ;  /* 0x0000000405047212 */ /* 0x000fe200078e3cff */
[----:B------:R-:W-:Y:S02]  /*0760*/  IMAD R3, R13, 0x400, R9 ;  /* 0x000004000d037824 */ /* 0x000fe400078e0209 */
[----:B------:R-:W-:Y:S01]  /*0770*/  IMAD.IADD R12, R12, 0x1, R6 ;  /* 0x000000010c0c7824 */ /* 0x000fe200078e0206 */
[----:B------:R-:W-:Y:S01]  /*0780*/  LOP3.LUT R2, R2, 0x1c0, RZ, 0xc0, !PT ;  /* 0x000001c002027812 */ /* 0x000fe200078ec0ff */
[----:B------:R-:W-:-:S02]  /*0790*/  IMAD.IADD R224, R4, 0x1, R3 ;  /* 0x0000000104e07824 */ /* 0x000fc400078e0203 */
[----:B------:R-:W-:Y:S01]  /*07a0*/  IMAD.SHL.U32 R4, R10, 0x8, RZ ;  /* 0x000000080a047824 */ /* 0x000fe200078e00ff */
[----:B------:R-:W-:Y:S02]  /*07b0*/  SHF.R.U32.HI R3, RZ, 0x3, R2 ;  /* 0x00000003ff037819 */ /* 0x000fe40000011602 */
[----:B------:R-:W-:Y:S02]  /*07c0*/  LEA R224, R224, UR4, 0x1 ;  /* 0x00000004e0e07c11 */ /* 0x000fe4000f8e08ff */
[----:B------:R-:W-:Y:S02]  /*07d0*/  LOP3.LUT R5, R2, 0x8, R4, 0xf8, !PT ;  /* 0x0000000802057812 */ /* 0x000fe400078ef804 */
[C-C-:B------:R-:W-:Y:S01]  /*07e0*/  LOP3.LUT R217, R3.reuse, R217, R2.reuse, 0x1e, !PT ;  /* 0x000000d903d97212 */ /* 0x140fe200078e1e02 */
[----:B------:R-:W-:Y:S01]  /*07f0*/  IMAD.IADD R225, R224, 0x1, R223 ;  /* 0x00000001e0e17824 */ /* 0x000fe200078e02df */
[----:B------:R-:W-:Y:S02]  /*0800*/  LOP3.LUT R6, R3, R14, R2, 0x1e, !PT ;  /* 0x0000000e03067212 */ /* 0x000fe400078e1e02 */
[----:B------:R-:W-:Y:S01]  /*0810*/  LOP3.LUT R2, R5, R3, RZ, 0x3c, !PT ;  /* 0x0000000305027212 */ /* 0x000fe200078e3cff */
[----:B------:R-:W-:Y:S01]  /*0820*/  IMAD R3, R13, 0x400, R205 ;  /* 0x000004000d037824 */ /* 0x000fe200078e02cd */
[----:B------:R-:W-:-:S02]  /*0830*/  SHF.R.S32.HI R4, RZ, 0x2, R18 ;  /* 0x00000002ff047819 */ /* 0x000fc40000011412 */
[-C--:B------:R-:W-:Y:S01]  /*0840*/  LOP3.LUT R217, R217, R205.reuse, RZ, 0xfc, !PT ;  /* 0x000000cdd9d97212 */ /* 0x080fe200078efcff */
[----:B------:R-:W-:Y:S01]  /*0850*/  IMAD.IADD R215, R3, 0x1, R2 ;  /* 0x0000000103d77824 */ /* 0x000fe200078e0202 */
[----:B------:R-:W-:Y:S01]  /*0860*/  LOP3.LUT R205, R6, R205, RZ, 0xfc, !PT ;  /* 0x000000cd06cd7212 */ /* 0x000fe200078efcff */
[----:B------:R-:W-:Y:S01]  /*0870*/  IMAD.U32 R3, RZ, RZ, UR5 ;  /* 0x00000005ff037e24 */ /* 0x000fe2000f8e00ff */
[----:B------:R-:W-:Y:S01]  /*0880*/  USHF.R.S32.HI UR5, URZ, 0x1f, UR47 ;  /* 0x0000001f3f057899 */ /* 0x000fe2000801142f */
[----:B------:R-:W-:Y:S02]  /*0890*/  IMAD R246, R13, 0x10, R4 ;  /* 0x000000100df67824 */ /* 0x000fe400078e0204 */
[----:B------:R-:W-:Y:S01]  /*08a0*/  IMAD.U32 R4, RZ, RZ, UR6 ;  /* 0x00000006ff047e24 */ /* 0x000fe2000f8e00ff */
[----:B------:R-:W-:Y:S01]  /*08b0*/  USHF.R.S32.HI UR6, URZ, 0x1f, UR56 ;  /* 0x0000001f3f067899 */ /* 0x000fe20008011438 */
[----:B------:R-:W-:Y:S02]  /*08c0*/  IMAD.MOV.U32 R2, RZ, RZ, 0x20 ;  /* 0x00000020ff027424 */ /* 0x000fe400078e00ff */
[----:B------:R-:W-:Y:S01]  /*08d0*/  IMAD.U32 R4, RZ, RZ, UR5 ;  /* 0x00000005ff047e24 */ /* 0x000fe2000f8e00ff */
[----:B------:R-:W-:Y:S01]  /*08e0*/  UIADD3 UR5, UR4, 0xc000, URZ ;  /* 0x0000c00004057890 */ /* 0x000fe2000fffe03f */
[----:B------:R-:W-:Y:S01]  /*08f0*/  IMAD.MOV.U32 R3, RZ, RZ, 0x40 ;  /* 0x00000040ff037424 */ /* 0x000fe200078e00ff */
[C---:B------:R-:W-:Y:S01]  /*0900*/  SEL R210, R2.reuse, 0xffffffe0, !P4 ;  /* 0xffffffe002d27807 */ /* 0x040fe20006000000 */
[----:B------:R-:W-:Y:S01]  /*0910*/  IMAD.U32 R4, RZ, RZ, UR6 ;  /* 0x00000006ff047e24 */ /* 0x000fe2000f8e00ff */
[----:B------:R-:W-:Y:S01]  /*0920*/  SEL R2, R2, 0xffffffe0, !P1 ;  /* 0xffffffe002027807 */ /* 0x000fe20004800000 */
[----:B------:R-:W-:Y:S01]  /*0930*/  IMAD.SHL.U32 R209, R217, 0x2, RZ ;  /* 0x00000002d9d17824 */ /* 0x000fe200078e00ff */
[----:B------:R-:W-:Y:S01]  /*0940*/  LEA R252, R12, UR5, 0x1 ;  /* 0x000000050cfc7c11 */ /* 0x000fe2000f8e08ff */
[----:B------:R-:W-:Y:S01]  /*0950*/  VIADD R213, R211, UR5 ;  /* 0x00000005d3d57c36 */ /* 0x000fe20008000000 */
[C---:B------:R-:W-:Y:S01]  /*0960*/  SEL R0, R3.reuse, 0xffffffc0, !P2 ;  /* 0xffffffc003007807 */ /* 0x040fe20005000000 */
[----:B------:R-:W-:Y:S01]  /*0970*/  IMAD.IADD R222, R224, 0x1, R2 ;  /* 0x00000001e0de7824 */ /* 0x000fe200078e0202 */
[----:B------:R-:W-:Y:S01]  /*0980*/  SEL R212, R3, 0xffffffc0, !P3 ;  /* 0xffffffc003d47807 */ /* 0x000fe20005800000 */
[----:B------:R-:W-:Y:S01]  /*0990*/  IMAD.IADD R5, R2, 0x1, R252 ;  /* 0x0000000102057824 */ /* 0x000fe200078e02fc */
[----:B------:R-:W-:Y:S01]  /*09a0*/  LEA R205, R205, UR5, 0x1 ;  /* 0x00000005cdcd7c11 */ /* 0x000fe2000f8e08ff */
[C---:B------:R-:W-:Y:S01]  /*09b0*/  IMAD.IADD R2, R252.reuse, 0x1, R0 ;  /* 0x00000001fc027824 */ /* 0x040fe200078e0200 */
[----:B------:R-:W-:Y:S01]  /*09c0*/  IADD3 R216, R209, 0x8000, R216 ;  /* 0x00008000d1d87810 */ /* 0x000fe20007ffe0d8 */
[C---:B------:R-:W-:Y:S01]  /*09d0*/  VIADD R4, R252.reuse, 0x420 ;  /* 0x00000420fc047836 */ /* 0x040fe20000000000 */
[----:B------:R-:W-:Y:S01]  /*09e0*/  STL [R1+0x8], R5 ;  /* 0x0000080501007387 */ /* 0x000fe20000100800 */
[----:B------:R-:W-:-:S02]  /*09f0*/  @P1 VIADD R4, R252, 0x3e0 ;  /* 0x000003e0fc041836 */ /* 0x000fc40000000000 */
[C---:B------:R-:W-:Y:S01]  /*0a00*/  IMAD.IADD R210, R213.reuse, 0x1, R210 ;  /* 0x00000001d5d27824 */ /* 0x040fe200078e02d2 */
[----:B------:R1:W-:Y:S01]  /*0a10*/  STL [R1], R2 ;  /* 0x0000000201007387 */ /* 0x0003e20000100800 */
[--C-:B------:R-:W-:Y:S02]  /*0a20*/  IMAD.IADD R213, R213, 0x1, R212.reuse ;  /* 0x00000001d5d57824 */ /* 0x100fe400078e02d4 */
[----:B------:R-:W-:Y:S01]  /*0a30*/  IMAD.IADD R212, R210, 0x1, R212 ;  /* 0x00000001d2d47824 */ /* 0x000fe200078e02d4 */
[----:B------:R2:W-:Y:S01]  /*0a40*/  STL [R1+0x18], R4 ;  /* 0x0000180401007387 */ /* 0x0005e20000100800 */
[----:B------:R-:W-:Y:S02]  /*0a50*/  IMAD.IADD R223, R223, 0x1, R222 ;  /* 0x00000001dfdf7824 */ /* 0x000fe400078e02de */
[----:B-1----:R-:W-:Y:S02]  /*0a60*/  IMAD.IADD R2, R5, 0x1, R0 ;  /* 0x0000000105027824 */ /* 0x002fe400078e0200 */
[----:B------:R-:W-:-:S03]  /*0a70*/  IMAD.IADD R0, R0, 0x1, R4 ;  /* 0x0000000100007824 */ /* 0x000fc600078e0204 */
[----:B------:R2:W-:Y:S04]  /*0a80*/  STL [R1+0xc], R2 ;  /* 0x00000c0201007387 */ /* 0x0005e80000100800 */
[----:B------:R2:W-:Y:S02]  /*0a90*/  STL [R1+0x10], R0 ;  /* 0x0000100001007387 */ /* 0x0005e40000100800 */
.L_x_662:
        /* <DEDUP_REMOVED lines=67> */
.L_x_590:
        /* <DEDUP_REMOVED lines=16> */
[----:B------:R-:W-:-:S02]  /*0fd0*/  ULDC.64 UR24, c[0x0][0x240] ;  /* 0x0000900000187ab9 */ /* 0x000fc40000000a00 */
[----:B------:R-:W-:Y:S01]  /*0fe0*/  @!UP2 ULDC.64 UR6, c[0x0][0x418] ;  /* 0x000106000006aab9 */ /* 0x000fe20000000a00 */
[----:B------:R-:W-:Y:S02]  /*0ff0*/  USHF.R.S32.HI UR39, URZ, 0x1f, UR58 ;  /* 0x0000001f3f277899 */ /* 0x000fe4000801143a */
[----:B------:R-:W-:Y:S01]  /*1000*/  @!UP2 UIMAD.WIDE.U32 UR32, UR47, UR6, URZ ;  /* 0x000000062f20a2a5 */ /* 0x000fe2000f8e003f */
        /* <DEDUP_REMOVED lines=9> */
[----:B------:R-:W-:-:S02]  /*10a0*/  UIADD3 UR50, UR21, UR28, URZ ;  /* 0x0000001c15327290 */ /* 0x000fc4000fffe03f */
[----:B------:R-:W-:Y:S02]  /*10b0*/  USEL UR37, UR13, URZ, UP0 ;  /* 0x0000003f0d257287 */ /* 0x000fe40008000000 */
[----:B--2---:R-:W-:Y:S02]  /*10c0*/  UIMAD.WIDE.U32 UR30, UR11, UR8, URZ ;  /* 0x000000080b1e72a5 */ /* 0x004fe4000f8e003f */
[----:B------:R-:W-:Y:S02]  /*10d0*/  USEL UR55, UR20, UR18, !UP2 ;  /* 0x0000001214377287 */ /* 0x000fe4000d000000 */
[----:B------:R-:W-:Y:S02]  /*10e0*/  UIMAD UR41, UR11, UR9, UR31 ;  /* 0x000000090b2972a4 */ /* 0x000fe4000f8e021f */
[----:B------:R-:W-:Y:S01]  /*10f0*/  USHF.L.U32 UR11, UR47, 0x7, URZ ;  /* 0x000000072f0b7899 */ /* 0x000fe2000800063f */
[----:B------:R-:W-:Y:S01]  /*1100*/  @UP2 ULDC.64 UR8, c[0x0][0x420] ;  /* 0x0001080000082ab9 */ /* 0x000fe20000000a00 */
[----:B------:R-:W-:Y:S01]  /*1110*/  ULDC.U8 UR31, c[0x0][0x3d8] ;  /* 0x0000f600001f7ab9 */ /* 0x000fe20000000000 */
        /* <DEDUP_REMOVED lines=10> */
[----:B------:R-:W-:Y:S02]  /*11c0*/  UISETP.NE.AND UP3, UPT, UR31, URZ, UPT ;  /* 0x0000003f1f00728c */ /* 0x000fe4000bf65270 */
[----:B------:R-:W-:Y:S01]  /*11d0*/  UIADD3 UR22, UR6, UR22, -UR12 ;  /* 0x0000001606167290 */ /* 0x000fe2000fffe80c */
[----:B------:R-:W1:Y:S01]  /*11e0*/  F2I.FTZ.U32.TRUNC.NTZ R3, R2 ;  /* 0x0000000200037305 */ /* 0x000e62000021f000 */
[----:B------:R-:W-:Y:S02]  /*11f0*/  UIMAD.WIDE UR10, UR46, UR61, URZ ;  /* 0x0000003d2e0a72a5 */ /* 0x000fe4000f8e023f */
[----:B------:R-:W-:Y:S02]  /*1200*/  UIMAD.WIDE.U32 UR8, UR47, UR58, URZ ;  /* 0x0000003a2f0872a5 */ /* 0x000fe4000f8e003f */
[----:B------:R-:W-:-:S02]  /*1210*/  ULEA.HI UR31, UR17, UR7, URZ, 0x6 ;  /* 0x00000007111f7291 */ /* 0x000fc4000f8f303f */
[----:B------:R-:W-:Y:S02]  /*1220*/  UIMAD UR17, UR39, UR47, URZ ;  /* 0x0000002f271172a4 */ /* 0x000fe4000f8e023f */
[----:B------:R-:W-:Y:S02]  /*1230*/  @UP2 UIADD3 UR50, UR19, UR23, URZ ;  /* 0x0000001713322290 */ /* 0x000fe4000fffe03f */
[----:B------:R-:W-:Y:S02]  /*1240*/  UIADD3 UR13, UR22, 0x3f, URZ ;  /* 0x0000003f160d7890 */ /* 0x000fe4000fffe03f */
[----:B------:R-:W-:Y:S01]  /*1250*/  UIMAD.WIDE.U32 UR20, UR10, UR8, URZ ;  /* 0x000000080a1472a5 */ /* 0x000fe2000f8e003f */
[----:B-1----:R-:W-:Y:S01]  /*1260*/  IMAD.MOV R0, RZ, RZ, -R3 ;  /* 0x000000ffff007224 */ /* 0x002fe200078e0a03 */
[----:B------:R-:W-:Y:S01]  /*1270*/  UIMAD UR23, UR11, UR8, URZ ;  /* 0x000000080b1772a4 */ /* 0x000fe2000f8e023f */
[----:B------:R-:W-:Y:S01]  /*1280*/  IMAD.MOV.U32 R2, RZ, RZ, RZ ;  /* 0x000000ffff027224 */ /* 0x000fe200078e00ff */
[----:B------:R-:W-:Y:S01]  /*1290*/  UIMAD UR8, UR57, UR58, UR17 ;  /* 0x0000003a390872a4 */ /* 0x000fe2000f8e0211 */
[----:B------:R-:W-:Y:S01]  /*12a0*/  IMAD R0, R0, R5, RZ ;  /* 0x0000000500007224 */ /* 0x000fe200078e02ff */
[----:B------:R-:W-:-:S02]  /*12b0*/  USHF.R.S32.HI UR17, URZ, 0x1f, UR13 ;  /* 0x0000001f3f117899 */ /* 0x000fc4000801140d */
[----:B------:R-:W-:Y:S01]  /*12c0*/  UIADD3 UR8, UR9, UR8, URZ ;  /* 0x0000000809087290 */ /* 0x000fe2000fffe03f */
[----:B------:R-:W-:Y:S01]  /*12d0*/  IMAD.HI.U32 R0, R3, R0, R2 ;  /* 0x0000000003007227 */ /* 0x000fe200078e0002 */
[----:B------:R-:W-:Y:S01]  /*12e0*/  MOV R2, R4 ;  /* 0x0000000400027202 */ /* 0x000fe20000000f00 */
[----:B------:R-:W-:Y:S02]  /*12f0*/  ULEA.HI UR22, UR17, UR13, URZ, 0x6 ;  /* 0x0000000d11167291 */ /* 0x000fe4000f8f303f */
[----:B------:R-:W-:Y:S02]  /*1300*/  UIMAD UR13, UR10, UR8, UR23 ;  /* 0x000000080a0d72a4 */ /* 0x000fe4000f8e0217 */
[----:B------:R-:W-:Y:S01]  /*1310*/  IMAD.HI.U32 R0, R0, R2, RZ ;  /* 0x0000000200007227 */ /* 0x000fe200078e00ff */
[----:B------:R-:W-:Y:S02]  /*1320*/  UIMAD UR48, UR56, UR46, URZ ;  /* 0x0000002e383072a4 */ /* 0x000fe4000f8e023f */
[----:B------:R-:W-:Y:S01]  /*1330*/  UIADD3 UR46, UR21, UR13, URZ ;  /* 0x0000000d152e7290 */ /* 0x000fe2000fffe03f */
[----:B------:R-:W-:Y:S01]  /*1340*/  IMAD.MOV R3, RZ, RZ, -R0 ;  /* 0x000000ffff037224 */ /* 0x000fe200078e0a00 */
[----:B------:R-:W-:-:S02]  /*1350*/  USHF.R.S32.HI UR17, URZ, 0x6, UR31 ;  /* 0x000000063f117899 */ /* 0x000fc4000801141f */
[----:B------:R-:W-:Y:S01]  /*1360*/  USHF.R.S32.HI UR13, URZ, 0x6, UR22 ;  /* 0x000000063f0d7899 */ /* 0x000fe20008011416 */
[C---:B------:R-:W-:Y:S01]  /*1370*/  IMAD R2, R5.reuse, R3, R2 ;  /* 0x0000000305027224 */ /* 0x040fe200078e0202 */
[----:B------:R-:W-:Y:S02]  /*1380*/  UIMAD.WIDE.U32 UR18, UR10, UR5, URZ ;  /* 0x000000050a1272a5 */ /* 0x000fe4000f8e003f */
[----:B------:R-:W-:Y:S02]  /*1390*/  UISETP.LT.AND UP0, UPT, UR17, UR13, UPT ;  /* 0x0000000d1100728c */ /* 0x000fe4000bf01270 */
[----:B------:R-:W-:Y:S01]  /*13a0*/  ISETP.GT.U32.AND P1, PT, R5, R2, PT ;  /* 0x000000020500720c */ /* 0x000fe20003f24070 */
[----:B------:R-:W-:Y:S01]  /*13b0*/  ULDC.U8 UR43, c[0x0][0x480] ;  /* 0x00012000002b7ab9 */ /* 0x000fe20000000000 */
[----:B------:R-:W-:Y:S01]  /*13c0*/  ULDC UR51, c[0x0][0x2c4] ;  /* 0x0000b10000337ab9 */ /* 0x000fe20000000800 */
[----:B------:R-:W-:Y:S02]  /*13d0*/  USEL UR54, UR20, UR18, !UP2 ;  /* 0x0000001214367287 */ /* 0x000fe4000d000000 */
[----:B------:R-:W-:-:S02]  /*13e0*/  UISETP.NE.AND UP4, UPT, UR43, URZ, UPT ;  /* 0x0000003f2b00728c */ /* 0x000fc4000bf85270 */
[----:B------:R-:W-:Y:S02]  /*13f0*/  @UP3 UIMAD UR20, UR47, UR51, URZ ;  /* 0x000000332f1432a4 */ /* 0x000fe4000f8e023f */
[----:B------:R-:W-:Y:S02]  /*1400*/  USEL UR43, UR17, UR13, UP0 ;  /* 0x0000000d112b7287 */ /* 0x000fe40008000000 */
[----:B------:R-:W-:Y:S02]  /*1410*/  UISETP.NE.AND UP1, UPT, UR40, -0x1, UPT ;  /* 0xffffffff2800788c */ /* 0x000fe4000bf25270 */
[----:B------:R-:W-:Y:S01]  /*1420*/  @!P1 IMAD.IADD R2, R2, 0x1, -R5 ;  /* 0x0000000102029824 */ /* 0x000fe200078e0a05 */
[----:B------:R-:W-:Y:S01]  /*1430*/  @UP3 USEL UR20, UR20, UR5, !UP2 ;  /* 0x0000000514143287 */ /* 0x000fe2000d000000 */
[----:B------:R-:W-:Y:S01]  /*1440*/  @!P1 IADD3 R0, R0, 0x1, RZ ;  /* 0x0000000100009810 */ /* 0x000fe20007ffe0ff */
[----:B------:R-:W-:Y:S01]  /*1450*/  ULEA UR17, UR43, 0xffffffc0, 0x6 ;  /* 0xffffffc02b117891 */ /* 0x000fe2000f8e303f */
[----:B------:R-:W-:Y:S01]  /*1460*/  PLOP3.LUT P1, PT, PT, PT, UP1, 0x80, 0x0 ;  /* 0x000000000000781c */ /* 0x000fe20003f2f018 */
[----:B------:R-:W-:Y:S01]  /*1470*/  @UP3 ULDC UR13, c[0x0][0x2e4] ;  /* 0x0000b900000d3ab9 */ /* 0x000fe20000000800 */
[----:B------:R-:W-:Y:S01]  /*1480*/  ISETP.GE.U32.AND P0, PT, R2, R5, PT ;  /* 0x000000050200720c */ /* 0x000fe20003f06070 */
[----:B------:R-:W-:Y:S01]  /*1490*/  @UP3 UIMAD UR23, UR56, UR13, UR20 ;  /* 0x0000000d381732a4 */ /* 0x000fe2000f8e0214 */
[----:B------:R-:W-:Y:S01]  /*14a0*/  LOP3.LUT R2, R6, UR56, RZ, 0x3c, !PT ;  /* 0x0000003806027c12 */ /* 0x000fe2000f8e3cff */
[----:B------:R-:W-:-:S02]  /*14b0*/  USHF.R.S32.HI UR22, URZ, 0x1f, UR17 ;  /* 0x0000001f3f167899 */ /* 0x000fc40008011411 */
[----:B------:R-:W-:Y:S01]  /*14c0*/  UIADD3 UR13, UP0, UR17, UR38, URZ ;  /* 0x00000026110d7290 */ /* 0x000fe2000ff1e03f */
[----:B------:R-:W-:Y:S01]  /*14d0*/  ISETP.GE.AND P2, PT, R2, RZ, PT ;  /* 0x000000ff0200720c */ /* 0x000fe20003f46270 */
[----:B------:R-:W-:Y:S02]  /*14e0*/  UIMAD UR18, UR11, UR5, URZ ;  /* 0x000000050b1272a4 */ /* 0x000fe4000f8e023f */
[----:B------:R-:W-:Y:S02]  /*14f0*/  UIADD3.X UR20, UR22, UR37, URZ, UP0, !UPT ;  /* 0x0000002516147290 */ /* 0x000fe400087fe43f */
[----:B------:R-:W-:Y:S02]  /*1500*/  UIMAD UR11, UR11, UR13, URZ ;  /* 0x0000000d0b0b72a4 */ /* 0x000fe4000f8e023f */
[----:B------:R-:W-:Y:S01]  /*1510*/  @UP1 UIADD3 UR29, UR27, UR40, URZ ;  /* 0x000000281b1d1290 */ /* 0x000fe2000fffe03f */
[----:B------:R-:W-:Y:S01]  /*1520*/  @P0 VIADD R0, R0, 0x1 ;  /* 0x0000000100000836 */ /* 0x000fe20000000000 */
[----:B------:R-:W-:Y:S01]  /*1530*/  @!UP2 UIADD3 UR49, UR33, UR36, URZ ;  /* 0x000000242131a290 */ /* 0x000fe2000fffe03f */
[----:B------:R-:W-:Y:S01]  /*1540*/  PLOP3.LUT P0, PT, PT, PT, UP3, 0x80, 0x0 ;  /* 0x000000000000781c */ /* 0x000fe20003f0f038 */
[----:B------:R-:W-:Y:S01]  /*1550*/  @UP1 UIADD3 UR34, UR27, UR40, URZ ;  /* 0x000000281b221290 */ /* 0x000fe2000fffe03f */
[----:B------:R-:W-:Y:S01]  /*1560*/  IMAD.MOV.U32 R14, RZ, RZ, R0 ;  /* 0x000000ffff0e7224 */ /* 0x000fe200078e0000 */
[----:B------:R-:W-:Y:S01]  /*1570*/  @UP1 ULDC.64 UR8, c[0x0][0x250] ;  /* 0x0000940000081ab9 */ /* 0x000fe20000000a00 */
[----:B------:R-:W-:-:S02]  /*1580*/  UIMAD.WIDE.U32 UR36, UR10, UR13, URZ ;  /* 0x0000000d0a2472a5 */ /* 0x000fc4000f8e003f */
[----:B------:R-:W-:Y:S01]  /*1590*/  UIMAD UR13, UR10, UR20, UR11 ;  /* 0x000000140a0d72a4 */ /* 0x000fe2000f8e020b */
[----:B------:R-:W-:Y:S01]  /*15a0*/  @!P2 IADD3 R14, -R14, RZ, RZ ;  /* 0x000000ff0e0ea210 */ /* 0x000fe20007ffe1ff */
[----:B------:R-:W-:Y:S01]  /*15b0*/  @UP1 ULDC.64 UR6, c[0x0][0x248] ;  /* 0x0000920000061ab9 */ /* 0x000fe20000000a00 */
[----:B------:R-:W-:Y:S01]  /*15c0*/  @UP1 UIMAD.WIDE.U32 UR10, UR29, UR8, URZ ;  /* 0x000000081d0a12a5 */ /* 0x000fe2000f8e003f */
[----:B------:R-:W-:Y:S01]  /*15d0*/  @!P3 LOP3.LUT R14, RZ, R6, RZ, 0x33, !PT ;  /* 0x00000006ff0eb212 */ /* 0x000fe200078e33ff */
[----:B------:R-:W-:Y:S02]  /*15e0*/  @UP2 UIADD3 UR46, UR19, UR18, URZ ;  /* 0x00000012132e2290 */ /* 0x000fe4000fffe03f */
[----:B------:R-:W-:Y:S02]  /*15f0*/  @UP1 UIMAD.WIDE.U32 UR18, UR34, UR6, URZ ;  /* 0x00000006221212a5 */ /* 0x000fe4000f8e003f */
[----:B------:R-:W-:Y:S02]  /*1600*/  @!UP3 UIMAD UR21, UR47, UR61, UR56 ;  /* 0x0000003d2f15b2a4 */ /* 0x000fe4000f8e0238 */
[----:B------:R-:W-:-:S02]  /*1610*/  @UP1 UIMAD UR34, UR34, UR7, URZ ;  /* 0x00000007222212a4 */ /* 0x000fc4000f8e023f */
[----:B------:R-:W-:Y:S02]  /*1620*/  @UP1 UIMAD UR20, UR29, UR9, URZ ;  /* 0x000000091d1412a4 */ /* 0x000fe4000f8e023f */
[----:B------:R-:W-:Y:S02]  /*1630*/  @!UP3 UIMAD UR23, UR21, UR51, URZ ;  /* 0x000000331517b2a4 */ /* 0x000fe4000f8e023f */
[----:B------:R-:W-:Y:S02]  /*1640*/  USHF.R.S32.HI UR42, URZ, 0x1f, UR35 ;  /* 0x0000001f3f2a7899 */ /* 0x000fe40008011423 */
[----:B------:R-:W-:Y:S02]  /*1650*/  USHF.R.S32.HI UR51, URZ, 0x1f, UR48 ;  /* 0x0000001f3f337899 */ /* 0x000fe40008011430 */
[----:B------:R-:W-:Y:S02]  /*1660*/  USEL UR53, UR30, URZ, UP4 ;  /* 0x0000003f1e357287 */ /* 0x000fe4000a000000 */
[----:B------:R-:W-:-:S02]  /*1670*/  @UP1 UIADD3 UR39, UR11, UR20, URZ ;  /* 0x000000140b271290 */ /* 0x000fc4000fffe03f */
[----:B------:R-:W-:Y:S02]  /*1680*/  USEL UR52, UR41, URZ, UP4 ;  /* 0x0000003f29347287 */ /* 0x000fe4000a000000 */
[----:B------:R-:W-:Y:S02]  /*1690*/  UIADD3 UR31, UR37, UR13, URZ ;  /* 0x0000000d251f7290 */ /* 0x000fe4000fffe03f */
        /* <DEDUP_REMOVED lines=15> */
.L_x_592:
        /* <DEDUP_REMOVED lines=13> */
.L_x_593:
        /* <DEDUP_REMOVED lines=11> */
.L_x_594:
[----:B------:R-:W-:-:S04]  /*1910*/  UIMAD UR5, UR47, UR61, UR56 ;  /* 0x0000003d2f0572a4 */ /* 0x000fc8000f8e0238 */
[----:B------:R-:W-:-:S12]  /*1920*/  UIMAD UR5, UR5, UR58, URZ ;  /* 0x0000003a050572a4 */ /* 0x000fd8000f8e023f */
.L_x_595:
[----:B------:R-:W1:Y:S01]  /*1930*/  S2R R6, SR_TID.X ;  /* 0x0000000000067919 */ /* 0x000e620000002100 */
[----:B------:R-:W2:Y:S01]  /*1940*/  LDC.64 R4, c[0x0][0x420] ;  /* 0x00010800ff047b82 */ /* 0x000ea20000000a00 */
[----:B------:R-:W-:Y:S01]  /*1950*/  ULDC UR13, c[0x0][0x2dc] ;  /* 0x0000b700000d7ab9 */ /* 0x000fe20000000800 */
[----:B------:R-:W-:Y:S01]  /*1960*/  UIADD3 UR30, UR17, UR5, URZ ;  /* 0x00000005111e7290 */ /* 0x000fe2000fffe03f */
[----:B------:R-:W-:Y:S01]  /*1970*/  SHF.R.S32.HI R233, RZ, 0x1f, R232 ;  /* 0x0000001fffe97819 */ /* 0x000fe200000114e8 */
[----:B------:R-:W-:Y:S01]  /*1980*/  UIMAD UR5, UR13, UR61, URZ ;  /* 0x0000003d0d0572a4 */ /* 0x000fe2000f8e023f */
[----:B------:R-:W-:Y:S01]  /*1990*/  BSSY B1, `(.L_x_591) ;  /* 0x00009ed000017945 */ /* 0x000fe20003800000 */
[----:B------:R-:W-:Y:S02]  /*19a0*/  UIADD3 UR11, UR17, UR23, URZ ;  /* 0x00000017110b7290 */ /* 0x000fe4000fffe03f */
[----:B------:R-:W-:Y:S01]  /*19b0*/  UIADD3 UR23, -UR12, UR16, UR35 ;  /* 0x000000100c177290 */ /* 0x000fe2000fffe123 */
[----:B------:R-:W-:Y:S01]  /*19c0*/  ULDC UR44, c[0x0][0x398] ;  /* 0x0000e600002c7ab9 */ /* 0x000fe20000000800 */
[----:B------:R-:W-:Y:S01]  /*19d0*/  USHF.R.S32.HI UR45, URZ, 0x1f, UR56 ;  /* 0x0000001f3f2d7899 */ /* 0x000fe20008011438 */
[----:B------:R-:W-:Y:S01]  /*19e0*/  ULDC.64 UR32, c[0x0][0x2b0] ;  /* 0x0000ac0000207ab9 */ /* 0x000fe20000000a00 */
[----:B------:R-:W-:Y:S01]  /*19f0*/  ULDC.64 UR20, c[0x0][0x428] ;  /* 0x00010a0000147ab9 */ /* 0x000fe20000000a00 */
[----:B------:R-:W-:Y:S01]  /*1a00*/  UIMAD.WIDE UR32, UR11, 0x4, UR32 ;  /* 0x000000040b2078a5 */ /* 0x000fe2000f8e0220 */
[----:B------:R-:W-:Y:S01]  /*1a10*/  IMAD.U32 R11, RZ, RZ, UR20 ;  /* 0x00000014ff0b7e24 */ /* 0x000fe2000f8e00ff */
[----:B------:R-:W-:Y:S01]  /*1a20*/  UIMAD UR11, UR45, UR20, URZ ;  /* 0x000000142d0b72a4 */ /* 0x000fe2000f8e023f */
[----:B------:R-:W-:Y:S01]  /*1a30*/  ULDC.64 UR28, c[0x0][0x3e0] ;  /* 0x0000f800001c7ab9 */ /* 0x000fe20000000a00 */
[----:B------:R-:W-:-:S02]  /*1a40*/  UIADD3 UR13, UR43, -0x1, URZ ;  /* 0xffffffff2b0d7890 */ /* 0x000fc4000fffe03f */
[----:B------:R-:W-:-:S03]  /*1a50*/  UIMAD UR41, UR56, UR21, UR11 ;  /* 0x00000015382972a4 */ /* 0x000fc6000f8e020b */
[----:B------:R-:W-:Y:S01]  /*1a60*/  ULDC.64 UR20, c[0x0][0x258] ;  /* 0x0000960000147ab9 */ /* 0x000fe20000000a00 */
[----:B-1----:R-:W-:-:S04]  /*1a70*/  SHF.R.S32.HI R3, RZ, 0x1f, R6 ;  /* 0x0000001fff037819 */ /* 0x002fc80000011406 */
[CC--:B------:R-:W-:Y:S02]  /*1a80*/  LEA.HI R2, R3.reuse, R6.reuse, RZ, 0x5 ;  /* 0x0000000603027211 */ /* 0x0c0fe400078f28ff */
[----:B------:R-:W-:Y:S02]  /*1a90*/  LEA.HI R3, R3, R6, RZ, 0x3 ;  /* 0x0000000603037211 */ /* 0x000fe400078f18ff */
[----:B------:R-:W-:Y:S02]  /*1aa0*/  LOP3.LUT R0, R2, 0xffffffe0, RZ, 0xc0, !PT ;  /* 0xffffffe002007812 */ /* 0x000fe400078ec0ff */
[----:B------:R-:W-:-:S03]  /*1ab0*/  SHF.R.S32.HI R2, RZ, 0x5, R2 ;  /* 0x00000005ff027819 */ /* 0x000fc60000011402 */
[----:B------:R-:W-:Y:S01]  /*1ac0*/  IMAD.IADD R0, R6, 0x1, -R0 ;  /* 0x0000000106007824 */ /* 0x000fe200078e0a00 */
[----:B------:R-:W-:Y:S01]  /*1ad0*/  IADD3 R6, P0, R232, UR10, RZ ;  /* 0x0000000ae8067c10 */ /* 0x000fe2000ff1e0ff */
[----:B------:R-:W-:Y:S02]  /*1ae0*/  ULDC.64 UR10, c[0x0][0x210] ;  /* 0x00008400000a7ab9 */ /* 0x000fe40000000a00 */
[----:B------:R-:W-:Y:S01]  /*1af0*/  IMAD R10, R2, UR5, R0 ;  /* 0x00000005020a7c24 */ /* 0x000fe2000f8e0200 */
[----:B------:R-:W-:Y:S01]  /*1b00*/  USHF.L.U32 UR5, UR5, 0x6, URZ ;  /* 0x0000000605057899 */ /* 0x000fe2000800063f */
[----:B------:R-:W-:Y:S01]  /*1b10*/  IADD3.X R7, R233, UR49, RZ, P0, !PT ;  /* 0x00000031e9077c10 */ /* 0x000fe200087fe4ff */
[----:B--2---:R-:W-:Y:S01]  /*1b20*/  IMAD R0, R4, UR22, RZ ;  /* 0x0000001604007c24 */ /* 0x004fe2000f8e02ff */
[----:B------:R-:W-:Y:S01]  /*1b30*/  SHF.R.S32.HI R2, RZ, 0x3, R3 ;  /* 0x00000003ff027819 */ /* 0x000fe20000011403 */
[----:B------:R-:W-:Y:S02]  /*1b40*/  UIADD3 UR19, UP2, UP0, UR36, UR5, UR48 ;  /* 0x0000000524137290 */ /* 0x000fe4000f85e030 */
[----:B------:R-:W-:Y:S01]  /*1b50*/  USHF.R.S32.HI UR5, URZ, 0x1f, UR5 ;  /* 0x0000001f3f057899 */ /* 0x000fe20008011405 */
[----:B------:R-:W-:Y:S01]  /*1b60*/  IMAD R0, R5, UR17, R0 ;  /* 0x0000001105007c24 */ /* 0x000fe2000f8e0200 */
[----:B------:R-:W-:Y:S01]  /*1b70*/  IADD3 R8, P0, R2, UR17, RZ ;  /* 0x0000001102087c10 */ /* 0x000fe2000ff1e0ff */
[----:B------:R-:W-:Y:S01]  /*1b80*/  IMAD.WIDE.U32 R6, R4, UR17, R6 ;  /* 0x0000001104067c25 */ /* 0x000fe2000f8e0006 */
[----:B------:R-:W-:Y:S01]  /*1b90*/  UIADD3.X UR17, UR31, UR5, UR51, UP2, UP0 ;  /* 0x000000051f117290 */ /* 0x000fe200097e0433 */
[----:B------:R-:W-:Y:S01]  /*1ba0*/  SHF.R.S32.HI R20, RZ, 0x1f, R2 ;  /* 0x0000001fff147819 */ /* 0x000fe20000011402 */
[----:B------:R-:W-:Y:S01]  /*1bb0*/  UIADD3 UR5, UR23, -UR44, URZ ;  /* 0x8000002c17057290 */ /* 0x000fe2000fffe03f */
[----:B------:R-:W-:Y:S01]  /*1bc0*/  IMAD.IADD R7, R7, 0x1, R0 ;  /* 0x0000000107077824 */ /* 0x000fe200078e0200 */
[----:B------:R-:W-:Y:S01]  /*1bd0*/  UIADD3 UR19, UP2, UP0, UR53, UR19, UR54 ;  /* 0x0000001335137290 */ /* 0x000fe2000f85e036 */
[----:B------:R-:W-:Y:S01]  /*1be0*/  IADD3.X R0, R20, UR22, RZ, P0, !PT ;  /* 0x0000001614007c10 */ /* 0x000fe200087fe4ff */
[----:B------:R-:W-:Y:S01]  /*1bf0*/  USHF.R.S32.HI UR23, URZ, 0x1f, UR5 ;  /* 0x0000001f3f177899 */ /* 0x000fe20008011405 */
[----:B------:R-:W-:Y:S01]  /*1c00*/  IMAD.WIDE.U32 R6, R11, UR56, R6 ;  /* 0x000000380b067c25 */ /* 0x000fe2000f8e0006 */
[----:B------:R-:W-:-:S02]  /*1c10*/  UIADD3.X UR17, UR52, UR17, UR46, UP2, UP0 ;  /* 0x0000001134117290 */ /* 0x000fc400097e042e */
[----:B------:R-:W-:Y:S01]  /*1c20*/  ULEA.HI UR23, UR23, UR5, URZ, 0x6 ;  /* 0x0000000517177291 */ /* 0x000fe2000f8f303f */
[----:B------:R-:W-:Y:S01]  /*1c30*/  IMAD R0, R0, UR24, RZ ;  /* 0x0000001800007c24 */ /* 0x000fe2000f8e02ff */
[----:B------:R-:W-:Y:S01]  /*1c40*/  ULDC.64 UR36, c[0x0][0x400] ;  /* 0x0001000000247ab9 */ /* 0x000fe20000000a00 */
[----:B------:R-:W-:Y:S01]  /*1c50*/  UIMAD UR5, UR45, UR20, URZ ;  /* 0x000000142d0572a4 */ /* 0x000fe2000f8e023f */
[----:B------:R-:W-:Y:S01]  /*1c60*/  VIADD R7, R7, UR41 ;  /* 0x0000002907077c36 */ /* 0x000fe20008000000 */
[----:B------:R-:W-:Y:S01]  /*1c70*/  USHF.R.S32.HI UR23, URZ, 0x6, UR23 ;  /* 0x000000063f177899 */ /* 0x000fe20008011417 */
[----:B------:R-:W-:Y:S01]  /*1c80*/  IMAD R3, R8, UR25, R0 ;  /* 0x0000001908037c24 */ /* 0x000fe2000f8e0200 */
[----:B------:R-:W-:Y:S01]  /*1c90*/  IADD3 R0, P0, R10, UR19, RZ ;  /* 0x000000130a007c10 */ /* 0x000fe2000ff1e0ff */
[----:B------:R-:W-:Y:S01]  /*1ca0*/  IMAD.WIDE.U32 R8, R8, UR24, R232 ;  /* 0x0000001808087c25 */ /* 0x000fe2000f8e00e8 */
[----:B------:R-:W-:Y:S02]  /*1cb0*/  UISETP.LT.AND UP0, UPT, URZ, UR23, UPT ;  /* 0x000000173f00728c */ /* 0x000fe4000bf01270 */
[----:B------:R-:W-:Y:S01]  /*1cc0*/  LEA.HI.X.SX32 R10, R10, UR17, 0x1, P0 ;  /* 0x000000110a0a7c11 */ /* 0x000fe200080f0eff */
[----:B------:R-:W-:Y:S01]  /*1cd0*/  ULDC.64 UR48, c[0x0][0x478] ;  /* 0x00011e0000307ab9 */ /* 0x000fe20000000a00 */
[----:B------:R-:W-:Y:S01]  /*1ce0*/  USEL UR23, URZ, UR23, !UP0 ;  /* 0x000000173f177287 */ /* 0x000fe2000c000000 */
[----:B------:R-:W-:Y:S01]  /*1cf0*/  LEA R218, P0, R0, UR36, 0x2 ;  /* 0x0000002400da7c11 */ /* 0x000fe2000f8010ff */
[----:B------:R-:W-:Y:S01]  /*1d00*/  UIMAD UR5, UR56, UR21, UR5 ;  /* 0x00000015380572a4 */ /* 0x000fe2000f8e0205 */
[----:B------:R-:W-:Y:S01]  /*1d10*/  IADD3 R8, P2, R8, UR55, RZ ;  /* 0x0000003708087c10 */ /* 0x000fe2000ff5e0ff */
[----:B------:R-:W-:Y:S01]  /*1d20*/  UISETP.GT.AND UP0, UPT, UR43, UR23, UPT ;  /* 0x000000172b00728c */ /* 0x000fe2000bf04270 */
[----:B------:R-:W-:Y:S01]  /*1d30*/  LEA.HI.X R219, R0, UR37, R10, 0x2, P0 ;  /* 0x0000002500db7c11 */ /* 0x000fe200080f140a */
[-C--:B------:R-:W-:Y:S01]  /*1d40*/  IMAD R0, R20, R4.reuse, RZ ;  /* 0x0000000414007224 */ /* 0x080fe200078e02ff */
[----:B------:R-:W-:Y:S01]  /*1d50*/  IADD3.X R9, R9, UR50, R3, P2, !PT ;  /* 0x0000003209097c10 */ /* 0x000fe200097fe403 */
[----:B------:R-:W-:Y:S01]  /*1d60*/  IMAD.U32 R3, RZ, RZ, UR20 ;  /* 0x00000014ff037e24 */ /* 0x000fe2000f8e00ff */
[----:B------:R-:W-:Y:S01]  /*1d70*/  UIMAD.WIDE UR30, UR30, 0x4, UR48 ;  /* 0x000000041e1e78a5 */ /* 0x000fe2000f8e0230 */
[----:B------:R-:W-:Y:S01]  /*1d80*/  PLOP3.LUT P0, PT, PT, PT, UP0, 0x80, 0x0 ;  /* 0x000000000000781c */ /* 0x000fe20003f0f008 */
[C---:B------:R-:W-:Y:S01]  /*1d90*/  IMAD R0, R2.reuse, R5, R0 ;  /* 0x0000000502007224 */ /* 0x040fe200078e0200 */
[----:B------:R-:W-:Y:S01]  /*1da0*/  UMOV UR20, UR32 ;  /* 0x0000002000147c82 */ /* 0x000fe20008000000 */
[----:B------:R-:W-:Y:S01]  /*1db0*/  IMAD.WIDE.U32 R6, R2, R4, R6 ;  /* 0x0000000402067225 */ /* 0x000fe200078e0006 */
[----:B------:R-:W-:-:S02]  /*1dc0*/  UMOV UR19, UR33 ;  /* 0x0000002100137c82 */ /* 0x000fc40008000000 */
[----:B------:R-:W-:Y:S01]  /*1dd0*/  UMOV UR22, UR30 ;  /* 0x0000001e00167c82 */ /* 0x000fe20008000000 */
[----:B------:R-:W-:Y:S01]  /*1de0*/  IMAD.WIDE.U32 R8, R3, UR56, R8 ;  /* 0x0000003803087c25 */ /* 0x000fe2000f8e0008 */
[----:B------:R-:W-:Y:S01]  /*1df0*/  LEA R228, P2, R6, UR28, 0x1 ;  /* 0x0000001c06e47c11 */ /* 0x000fe2000f8408ff */
[----:B------:R-:W-:Y:S02]  /*1e00*/  UMOV UR21, UR31 ;  /* 0x0000001f00157c82 */ /* 0x000fe40008000000 */
[----:B------:R-:W-:Y:S01]  /*1e10*/  IMAD.IADD R3, R7, 0x1, R0 ;  /* 0x0000000107037824 */ /* 0x000fe200078e0200 */
[----:B------:R-:W-:Y:S01]  /*1e20*/  LEA R230, P3, R8, UR10, 0x1 ;  /* 0x0000000a08e67c11 */ /* 0x000fe2000f8608ff */
[----:B------:R-:W-:-:S03]  /*1e30*/  VIADD R12, R9, UR5 ;  /* 0x00000005090c7c36 */ /* 0x000fc60008000000 */
        /* <DEDUP_REMOVED lines=22> */
.L_x_597:
        /* <DEDUP_REMOVED lines=19> */
.L_x_598:
        /* <DEDUP_REMOVED lines=38> */
.L_x_600:
[----:B------:R-:W-:Y:S05]  /*2330*/  BSYNC B0 ;  /* 0x0000000000007941 */ /* 0x000fea0003800000 */
.L_x_599:
        /* <DEDUP_REMOVED lines=18> */
.L_x_602:
[----:B------:R-:W-:Y:S05]  /*2460*/  BSYNC B0 ;  /* 0x0000000000007941 */ /* 0x000fea0003800000 */
.L_x_601:
        /* <DEDUP_REMOVED lines=18> */
.L_x_604:
[----:B------:R-:W-:Y:S05]  /*2590*/  BSYNC B0 ;  /* 0x0000000000007941 */ /* 0x000fea0003800000 */
.L_x_603:
        /* <DEDUP_REMOVED lines=18> */
.L_x_606:
[----:B------:R-:W-:Y:S05]  /*26c0*/  BSYNC B0 ;  /* 0x0000000000007941 */ /* 0x000fea0003800000 */
.L_x_605:
        /* <DEDUP_REMOVED lines=30> */
.L_x_608:
[----:B------:R-:W-:Y:S05]  /*28b0*/  BSYNC B0 ;  /* 0x0000000000007941 */ /* 0x000fea0003800000 */
.L_x_607:
        /* <DEDUP_REMOVED lines=18> */
.L_x_610:
[----:B------:R-:W-:Y:S05]  /*29e0*/  BSYNC B0 ;  /* 0x0000000000007941 */ /* 0x000fea0003800000 */
.L_x_609:
        /* <DEDUP_REMOVED lines=18> */
.L_x_612:
[----:B------:R-:W-:Y:S05]  /*2b10*/  BSYNC B0 ;  /* 0x0000000000007941 */ /* 0x000fea0003800000 */
.L_x_611:
        /* <DEDUP_REMOVED lines=18> */
.L_x_596:
        /* <DEDUP_REMOVED lines=29> */
.L_x_615:
[----:B------:R-:W-:Y:S05]  /*2e10*/  BSYNC B0 ;  /* 0x0000000000007941 */ /* 0x000fea0003800000 */
.L_x_614:
        /* <DEDUP_REMOVED lines=27> */
.L_x_617:
[----:B------:R-:W-:Y:S05]  /*2fd0*/  BSYNC B0 ;  /* 0x0000000000007941 */ /* 0x000fea0003800000 */
.L_x_616:
        /* <DEDUP_REMOVED lines=12> */
.L_x_619:
        /* <DEDUP_REMOVED lines=20> */
.L_x_620:
[----:B------:R-:W-:Y:S05]  /*31e0*/  BSYNC B0 ;  /* 0x0000000000007941 */ /* 0x000fea0003800000 */
.L_x_618:
        /* <DEDUP_REMOVED lines=13> */
.L_x_622:
        /* <DEDUP_REMOVED lines=29> */
.L_x_623:
[----:B------:R-:W-:Y:S05]  /*3490*/  BSYNC B0 ;  /* 0x0000000000007941 */ /* 0x000fea0003800000 */
.L_x_621:
        /* <DEDUP_REMOVED lines=55> */
.L_x_625:
[----:B------:R-:W-:Y:S05]  /*3810*/  BSYNC B0 ;  /* 0x0000000000007941 */ /* 0x000fea0003800000 */
.L_x_624:
        /* <DEDUP_REMOVED lines=33> */
.L_x_627:
[----:B------:R-:W-:Y:S05]  /*3a30*/  BSYNC B0 ;  /* 0x0000000000007941 */ /* 0x000fea0003800000 */
.L_x_626:
        /* <DEDUP_REMOVED lines=34> */
.L_x_629:
[----:B------:R-:W-:Y:S05]  /*3c60*/  BSYNC B0 ;  /* 0x0000000000007941 */ /* 0x000fea0003800000 */
.L_x_628:
        /* <DEDUP_REMOVED lines=33> */
.L_x_631:
[----:B------:R-:W-:Y:S05]  /*3e80*/  BSYNC B0 ;  /* 0x0000000000007941 */ /* 0x000fea0003800000 */
.L_x_630:
        /* <DEDUP_REMOVED lines=42> */
.L_x_633:
[----:B------:R-:W-:Y:S05]  /*4130*/  BSYNC B0 ;  /* 0x0000000000007941 */ /* 0x000fea0003800000 */
.L_x_632:
        /* <DEDUP_REMOVED lines=32> */
.L_x_635:
[----:B------:R-:W-:Y:S05]  /*4340*/  BSYNC B0 ;  /* 0x0000000000007941 */ /* 0x000fea0003800000 */
.L_x_634:
        /* <DEDUP_REMOVED lines=32> */
.L_x_637:
[----:B------:R-:W-:Y:S05]  /*4550*/  BSYNC B0 ;  /* 0x0000000000007941 */ /* 0x000fea0003800000 */
.L_x_636:
        /* <DEDUP_REMOVED lines=32> */
.L_x_639:
[----:B------:R-:W-:Y:S05]  /*4760*/  BSYNC B0 ;  /* 0x0000000000007941 */ /* 0x000fea0003800000 */
.L_x_638:
[----:B------:R-:W-:Y:S01]  /*4770*/  ULDC.64 UR8, c[0x0][0x3c8] ;  /* 0x0000f20000087ab9 */ /* 0x000fe20000000a00 */
[----:B------:R-:W-:Y:S01]  /*4780*/  USHF.R.S32.HI UR6, URZ, 0x1f, UR56 ;  /* 0x0000001f3f067899 */ /* 0x000fe20008011438 */
[----:B-1----:R-:W2:Y:S01]  /*4790*/  LDL R8, [R1+0x14] ;  /* 0x0000140001087983 */ /* 0x002ea20000100800 */
[----:B------:R-:W-:Y:S01]  /*47a0*/  UISETP.NE.U32.AND UP1, UPT, UR8, URZ, UPT ;  /* 0x0000003f0800728c */ /* 0x000fe2000bf25070 */
[----:B------:R-:W-:Y:S02]  /*47b0*/  SHF.R.S32.HI R7, RZ, 0x1f, R246 ;  /* 0x0000001fff077819 */ /* 0x000fe400000114f6 */
[----:B------:R-:W-:Y:S01]  /*47c0*/  ISETP.NE.AND P3, PT, R16, RZ, PT ;  /* 0x000000ff1000720c */ /* 0x000fe20003f65270 */
[----:B------:R-:W-:Y:S01]  /*47d0*/  UISETP.NE.AND.EX UP1, UPT, UR9, URZ, UPT, UP1 ;  /* 0x0000003f0900728c */ /* 0x000fe2000bf25310 */
[----:B------:R-:W-:Y:S01]  /*47e0*/  ISETP.NE.AND P6, PT, R17, RZ, PT ;  /* 0x000000ff1100720c */ /* 0x000fe20003fc5270 */
[----:B------:R-:W0:Y:S01]  /*47f0*/  LDGDEPBAR ;  /* 0x00000000000079af */ /* 0x000e220000000000 */
[----:B------:R-:W-:-:S02]  /*4800*/  ISETP.NE.AND P5, PT, R19, RZ, PT ;  /* 0x000000ff1300720c */ /* 0x000fc40003fa5270 */
[----:B------:R-:W-:Y:S01]  /*4810*/  ISETP.NE.AND P4, PT, R18, RZ, PT ;  /* 0x000000ff1200720c */ /* 0x000fe20003f85270 */
[----:B------:R-:W-:Y:S01]  /*4820*/  IMAD.MOV.U32 R244, RZ, RZ, 0x7f800000 ;  /* 0x7f800000fff47424 */ /* 0x000fe200078e00ff */
[----:B------:R-:W-:Y:S01]  /*4830*/  PLOP3.LUT P0, PT, PT, PT, UP1, 0x80, 0x0 ;  /* 0x000000000000781c */ /* 0x000fe20003f0f018 */
[----:B------:R-:W-:Y:S01]  /*4840*/  IMAD.MOV.U32 R245, RZ, RZ, 0x7f800000 ;  /* 0x7f800000fff57424 */ /* 0x000fe200078e00ff */
[----:B------:R-:W-:Y:S01]  /*4850*/  SHF.R.S32.HI R5, RZ, 0x1f, R11 ;  /* 0x0000001fff057819 */ /* 0x000fe2000001140b */
[----:B------:R-:W-:Y:S01]  /*4860*/  IMAD.MOV.U32 R242, RZ, RZ, 0x7f800000 ;  /* 0x7f800000fff27424 */ /* 0x000fe200078e00ff */
[----:B------:R-:W-:Y:S01]  /*4870*/  @UP1 ULDC.64 UR10, c[0x0][0x3d0] ;  /* 0x0000f400000a1ab9 */ /* 0x000fe20000000a00 */
[----:B------:R-:W-:Y:S01]  /*4880*/  @UP1 UMOV UR7, UR6 ;  /* 0x0000000600071c82 */ /* 0x000fe20008000000 */
[----:B------:R-:W-:Y:S01]  /*4890*/  @UP1 UIMAD UR5, UR57, UR10, URZ ;  /* 0x0000000a390512a4 */ /* 0x000fe2000f8e023f */
[----:B------:R-:W-:Y:S01]  /*48a0*/  @UP1 UMOV UR6, UR56 ;  /* 0x0000003800061c82 */ /* 0x000fe20008000000 */
[----:B------:R-:W-:Y:S01]  /*48b0*/  IMAD.MOV.U32 R243, RZ, RZ, 0x7f800000 ;  /* 0x7f800000fff37424 */ /* 0x000fe200078e00ff */
[----:B------:R-:W-:-:S02]  /*48c0*/  @UP1 UIMAD.WIDE.U32 UR6, UR47, UR10, UR6 ;  /* 0x0000000a2f0612a5 */ /* 0x000fc4000f8e0006 */
[----:B------:R-:W-:Y:S02]  /*48d0*/  @UP1 UIMAD UR5, UR47, UR11, UR5 ;  /* 0x0000000b2f0512a4 */ /* 0x000fe4000f8e0205 */
[----:B------:R-:W-:Y:S02]  /*48e0*/  @UP1 ULEA UR8, UP0, UR6, UR8, 0x2 ;  /* 0x0000000806081291 */ /* 0x000fe4000f80103f */
[----:B------:R-:W-:Y:S01]  /*48f0*/  @UP1 UIADD3 UR5, UR7, UR5, URZ ;  /* 0x0000000507051290 */ /* 0x000fe2000fffe03f */
[----:B------:R-:W-:Y:S01]  /*4900*/  IMAD.MOV.U32 R214, RZ, RZ, 0x20 ;  /* 0x00000020ffd67424 */ /* 0x000fe200078e00ff */
[----:B------:R-:W-:Y:S01]  /*4910*/  ULDC UR25, c[0x0][0x2d0] ;  /* 0x0000b40000197ab9 */ /* 0x000fe20000000800 */
[----:B------:R-:W-:Y:S01]  /*4920*/  IMAD.MOV.U32 R200, RZ, RZ, 0x40 ;  /* 0x00000040ffc87424 */ /* 0x000fe200078e00ff */
[----:B------:R-:W-:Y:S01]  /*4930*/  @UP1 ULEA.HI.X UR9, UR6, UR9, UR5, 0x2, UP0 ;  /* 0x0000000906091291 */ /* 0x000fe200080f1405 */
[----:B------:R-:W-:Y:S01]  /*4940*/  IMAD.U32 R2, RZ, RZ, UR8 ;  /* 0x00000008ff027e24 */ /* 0x000fe2000f8e00ff */
[C---:B--234-:R-:W-:Y:S01]  /*4950*/  SHF.L.U64.HI R0, R246.reuse, 0x2, R7 ;  /* 0x00000002f6007819 */ /* 0x05cfe20000010207 */
[----:B------:R-:W-:Y:S01]  /*4960*/  @UP1 ULDC UR5, c[0x0][0x2e8] ;  /* 0x0000ba0000051ab9 */ /* 0x000fe20000000800 */
[----:B------:R-:W-:Y:S01]  /*4970*/  IMAD.MOV.U32 R226, RZ, RZ, R220 ;  /* 0x000000ffffe27224 */ /* 0x000fe200078e00dc */
[----:B------:R-:W-:Y:S01]  /*4980*/  CS2R R158, SRZ ;  /* 0x00000000009e7805 */ /* 0x000fe2000001ff00 */
[----:B------:R-:W-:Y:S01]  /*4990*/  IMAD.U32 R3, RZ, RZ, UR9 ;  /* 0x00000009ff037e24 */ /* 0x000fe2000f8e00ff */
[----:B------:R-:W-:Y:S01]  /*49a0*/  CS2R R156, SRZ ;  /* 0x00000000009c7805 */ /* 0x000fe2000001ff00 */
[----:B------:R-:W-:Y:S01]  /*49b0*/  IMAD.SHL.U32 R251, R246, 0x4, RZ ;  /* 0x00000004f6fb7824 */ /* 0x000fe200078e00ff */
[----:B------:R-:W-:-:S02]  /*49c0*/  CS2R R162, SRZ ;  /* 0x0000000000a27805 */ /* 0x000fc4000001ff00 */
[----:B------:R-:W-:Y:S01]  /*49d0*/  CS2R R160, SRZ ;  /* 0x0000000000a07805 */ /* 0x000fe2000001ff00 */
[----:B------:R1:W2:Y:S01]  /*49e0*/  @P0 LDG.E R6, desc[UR14][R2.64] ;  /* 0x0000000e02060981 */ /* 0x0002a2000c1e1900 */
        /* <DEDUP_REMOVED lines=24> */
[----:B-1----:R-:W-:Y:S01]  /*4b70*/  IMAD.SHL.U32 R2, R246, 0x4, RZ ;  /* 0x00000004f6027824 */ /* 0x002fe200078e00ff */
[----:B------:R-:W-:Y:S02]  /*4b80*/  CS2R R106, SRZ ;  /* 0x00000000006a7805 */ /* 0x000fe4000001ff00 */
[----:B------:R-:W-:Y:S02]  /*4b90*/  CS2R R104, SRZ ;  /* 0x0000000000687805 */ /* 0x000fe4000001ff00 */
[----:B------:R-:W-:Y:S02]  /*4ba0*/  CS2R R102, SRZ ;  /* 0x0000000000667805 */ /* 0x000fe4000001ff00 */
[----:B------:R-:W-:Y:S02]  /*4bb0*/  CS2R R100, SRZ ;  /* 0x0000000000647805 */ /* 0x000fe4000001ff00 */
[----:B------:R-:W-:-:S02]  /*4bc0*/  IADD3 R2, P2, R2, UR20, RZ ;  /* 0x0000001402027c10 */ /* 0x000fc4000ff5e0ff */
[----:B------:R-:W-:Y:S02]  /*4bd0*/  CS2R R94, SRZ ;  /* 0x00000000005e7805 */ /* 0x000fe4000001ff00 */
[----:B------:R-:W-:Y:S02]  /*4be0*/  CS2R R92, SRZ ;  /* 0x00000000005c7805 */ /* 0x000fe4000001ff00 */
[----:B------:R-:W-:Y:S02]  /*4bf0*/  CS2R R98, SRZ ;  /* 0x0000000000627805 */ /* 0x000fe4000001ff00 */
[----:B------:R-:W-:Y:S02]  /*4c00*/  IADD3.X R3, R0, UR19, RZ, P2, !PT ;  /* 0x0000001300037c10 */ /* 0x000fe400097fe4ff */
[----:B------:R-:W-:Y:S01]  /*4c10*/  CS2R R96, SRZ ;  /* 0x0000000000607805 */ /* 0x000fe2000001ff00 */
[----:B------:R-:W2:Y:S01]  /*4c20*/  @P0 MUFU.RCP R0, UR5 ;  /* 0x0000000500000d08 */ /* 0x000ea20008001000 */
[----:B------:R-:W-:-:S02]  /*4c30*/  @!P3 LEA R4, P2, R11, UR20, 0x2 ;  /* 0x000000140b04bc11 */ /* 0x000fc4000f8410ff */
[----:B------:R-:W-:Y:S01]  /*4c40*/  CS2R R90, SRZ ;  /* 0x00000000005a7805 */ /* 0x000fe2000001ff00 */
[----:B------:R-:W5:Y:S01]  /*4c50*/  @!P6 LDG.E R244, desc[UR14][R2.64] ;  /* 0x0000000e02f4e981 */ /* 0x000f62000c1e1900 */
[----:B------:R-:W-:Y:S02]  /*4c60*/  CS2R R88, SRZ ;  /* 0x0000000000587805 */ /* 0x000fe4000001ff00 */
[----:B------:R-:W-:Y:S02]  /*4c70*/  @!P3 LEA.HI.X R5, R11, UR19, R5, 0x2, P2 ;  /* 0x000000130b05bc11 */ /* 0x000fe400090f1405 */
[----:B------:R-:W-:Y:S01]  /*4c80*/  CS2R R86, SRZ ;  /* 0x0000000000567805 */ /* 0x000fe2000001ff00 */
[----:B------:R-:W5:Y:S01]  /*4c90*/  @!P5 LDG.E R245, desc[UR14][R2.64+0x20] ;  /* 0x0000200e02f5d981 */ /* 0x000f62000c1e1900 */
[----:B------:R-:W-:Y:S02]  /*4ca0*/  CS2R R84, SRZ ;  /* 0x0000000000547805 */ /* 0x000fe4000001ff00 */
[----:B------:R-:W-:-:S02]  /*4cb0*/  CS2R R78, SRZ ;  /* 0x00000000004e7805 */ /* 0x000fc4000001ff00 */
[----:B------:R-:W-:Y:S01]  /*4cc0*/  CS2R R76, SRZ ;  /* 0x00000000004c7805 */ /* 0x000fe2000001ff00 */
[----:B------:R1:W5:Y:S01]  /*4cd0*/  @!P4 LDG.E R242, desc[UR14][R2.64+0x80] ;  /* 0x0000800e02f2c981 */ /* 0x000362000c1e1900 */
[----:B------:R-:W-:Y:S01]  /*4ce0*/  UIADD3 UR5, UR35, UR16, URZ ;  /* 0x0000001023057290 */ /* 0x000fe2000fffe03f */
[----:B------:R-:W-:Y:S02]  /*4cf0*/  CS2R R82, SRZ ;  /* 0x0000000000527805 */ /* 0x000fe4000001ff00 */
[----:B------:R-:W-:Y:S01]  /*4d00*/  CS2R R80, SRZ ;  /* 0x0000000000507805 */ /* 0x000fe2000001ff00 */
[----:B------:R3:W5:Y:S01]  /*4d10*/  @!P3 LDG.E R243, desc[UR14][R4.64] ;  /* 0x0000000e04f3b981 */ /* 0x000762000c1e1900 */
[----:B------:R-:W-:Y:S01]  /*4d20*/  UIADD3 UR24, -UR12, 0x80, UR5 ;  /* 0x000000800c187890 */ /* 0x000fe2000fffe105 */
        /* <DEDUP_REMOVED lines=18> */
[----:B------:R-:W-:Y:S01]  /*4e50*/  CS2R R38, SRZ ;  /* 0x0000000000267805 */ /* 0x000fe2000001ff00 */
[----:B-1----:R-:W-:Y:S01]  /*4e60*/  VIADD R2, R217, 0x2000 ;  /* 0x00002000d9027836 */ /* 0x002fe20000000000 */
[----:B------:R-:W-:Y:S01]  /*4e70*/  CS2R R36, SRZ ;  /* 0x0000000000247805 */ /* 0x000fe2000001ff00 */
[----:B------:R-:W-:Y:S01]  /*4e80*/  VIADD R3, R215, 0x2000 ;  /* 0x00002000d7037836 */ /* 0x000fe20000000000 */
[----:B------:R-:W-:Y:S01]  /*4e90*/  ULDC UR17, c[0x0][0x394] ;  /* 0x0000e50000117ab9 */ /* 0x000fe20000000800 */
[----:B------:R-:W-:Y:S01]  /*4ea0*/  ULDC UR30, c[0x0][0x398] ;  /* 0x0000e600001e7ab9 */ /* 0x000fe20000000800 */
[----:B------:R-:W-:Y:S01]  /*4eb0*/  SEL R207, R2, R217, !P1 ;  /* 0x000000d902cf7207 */ /* 0x000fe20004800000 */
[----:B------:R-:W-:Y:S01]  /*4ec0*/  ULDC UR29, c[0x0][0x2dc] ;  /* 0x0000b700001d7ab9 */ /* 0x000fe20000000800 */
[----:B------:R-:W-:Y:S01]  /*4ed0*/  SEL R3, R3, R215, !P1 ;  /* 0x000000d703037207 */ /* 0x000fe20004800000 */
[----:B------:R-:W-:Y:S01]  /*4ee0*/  ULDC UR28, c[0x0][0x270] ;  /* 0x00009c00001c7ab9 */ /* 0x000fe20000000800 */
[----:B------:R-:W-:-:S02]  /*4ef0*/  SHF.L.U64.HI R250, R246, 0x2, R7 ;  /* 0x00000002f6fa7819 */ /* 0x000fc40000010207 */
[----:B------:R-:W-:Y:S02]  /*4f00*/  LEA R207, R207, UR4, 0x1 ;  /* 0x00000004cfcf7c11 */ /* 0x000fe4000f8e08ff */
[----:B------:R-:W-:Y:S01]  /*4f10*/  LEA R208, R3, UR4, 0x1 ;  /* 0x0000000403d07c11 */ /* 0x000fe2000f8e08ff */
[----:B------:R-:W-:Y:S01]  /*4f20*/  UMOV UR5, URZ ;  /* 0x0000003f00057c82 */ /* 0x000fe20008000000 */
[----:B------:R-:W-:Y:S01]  /*4f30*/  UMOV UR18, UR17 ;  /* 0x0000001100127c82 */ /* 0x000fe20008000000 */
[----:B------:R-:W-:Y:S01]  /*4f40*/  UIADD3 UR24, UR24, -UR44, URZ ;  /* 0x8000002c18187290 */ /* 0x000fe2000fffe03f */
[----:B------:R-:W-:Y:S01]  /*4f50*/  ULDC UR17, c[0x0][0x2ec] ;  /* 0x0000bb0000117ab9 */ /* 0x000fe20000000800 */
[C---:B------:R-:W-:Y:S02]  /*4f60*/  LOP3.LUT P3, RZ, R8.reuse, 0x4, RZ, 0xc0, !PT ;  /* 0x0000000408ff7812 */ /* 0x040fe4000786c0ff */
[----:B------:R-:W-:Y:S02]  /*4f70*/  LOP3.LUT P2, RZ, R8, 0x4, RZ, 0xc0, !PT ;  /* 0x0000000408ff7812 */ /* 0x000fe4000784c0ff */
[----:B------:R-:W-:Y:S01]  /*4f80*/  SEL R200, R200, 0xffffffc0, !P3 ;  /* 0xffffffc0c8c87807 */ /* 0x000fe20005800000 */
[----:B--2---:R-:W-:-:S05]  /*4f90*/  @P0 FMUL.FTZ R0, R6, R0 ;  /* 0x0000000006000220 */ /* 0x004fca0000410000 */
[----:B------:R-:W-:Y:S01]  /*4fa0*/  @P0 R2UR UR6, R0 ;  /* 0x00000000000602ca */ /* 0x000fe200000e0000 */
[----:B------:R-:W-:Y:S01]  /*4fb0*/  VIADD R0, R246, 0xffffffc0 ;  /* 0xffffffc0f6007836 */ /* 0x000fe20000000000 */
[----:B------:R-:W-:-:S04]  /*4fc0*/  LOP3.LUT P0, RZ, R8, 0x2, RZ, 0xc0, !PT ;  /* 0x0000000208ff7812 */ /* 0x000fc8000780c0ff */
[----:B------:R-:W-:Y:S01]  /*4fd0*/  SHF.R.S32.HI R2, RZ, 0x1f, R0 ;  /* 0x0000001fff027819 */ /* 0x000fe20000011400 */
[----:B------:R-:W-:Y:S01]  /*4fe0*/  IMAD.SHL.U32 R248, R0, 0x4, RZ ;  /* 0x0000000400f87824 */ /* 0x000fe200078e00ff */
[----:B------:R-:W-:Y:S02]  /*4ff0*/  SEL R214, R214, 0xffffffe0, !P0 ;  /* 0xffffffe0d6d67807 */ /* 0x000fe40004000000 */
[----:B------:R-:W-:-:S03]  /*5000*/  SHF.L.U64.HI R249, R0, 0x2, R2 ;  /* 0x0000000200f97819 */ /* 0x000fc60000010202 */
[----:B---3--:R-:W-:-:S05]  /*5010*/  @UP1 UMOV UR5, UR6 ;  /* 0x0000000600051c82 */ /* 0x008fca0008000000 */
.L_x_644:
[----:B------:R-:W0:Y:S01]  /*5020*/  LDGDEPBAR ;  /* 0x00000000000079af */ /* 0x000e220000000000 */
[----:B------:R-:W-:Y:S01]  /*5030*/  IMAD.IADD R0, R208, 0x1, R214 ;  /* 0x00000001d0007824 */ /* 0x000fe200078e02d6 */
[----:B------:R-:W-:Y:S01]  /*5040*/  IADD3 R2, P0, R251, UR22, RZ ;  /* 0x00000016fb027c10 */ /* 0x000fe2000ff1e0ff */
[----:B------:R-:W-:Y:S03]  /*5050*/  USHF.L.U32 UR6, UR13, 0x6, URZ ;  /* 0x000000060d067899 */ /* 0x000fe6000800063f */
[----:B------:R-:W2:Y:S01]  /*5060*/  LDL R204, [R1+0x4] ;  /* 0x0000040001cc7983 */ /* 0x000ea20000100800 */
[----:B------:R-:W-:Y:S01]  /*5070*/  UMOV UR8, UR59 ;  /* 0x0000003b00087c82 */ /* 0x000fe20008000000 */
[----:B------:R-:W-:Y:S01]  /*5080*/  IADD3.X R3, R250, UR21, RZ, P0, !PT ;  /* 0x00000015fa037c10 */ /* 0x000fe200087fe4ff */
[----:B------:R-:W-:Y:S01]  /*5090*/  UISETP.GE.AND UP0, UPT, UR6, UR24, UPT ;  /* 0x000000180600728c */ /* 0x000fe2000bf06270 */
[----:B------:R-:W-:Y:S04]  /*50a0*/  DEPBAR.LE SB0, 0x0 ;  /* 0x000080000000791a */ /* 0x000fe80000000000 */
[----:B------:R-:W-:Y:S06]  /*50b0*/  BAR.SYNC.DEFER_BLOCKING 0x0 ;  /* 0x0000000000007b1d */ /* 0x000fec0000010000 */
[----:B------:R-:W-:Y:S06]  /*50c0*/  LDSM.16.M88.4 R32, [R208] ;  /* 0x00000000d020783b */ /* 0x000fec0000000200 */
[----:B------:R-:W1:Y:S06]  /*50d0*/  LDSM.16.M88.4 R16, [R211+UR4+0xc000] ;  /* 0x00c00004d310783b */ /* 0x000e6c0008000200 */
[----:B------:R-:W3:Y:S06]  /*50e0*/  LDSM.16.M88.4 R28, [R208+0x1000] ;  /* 0x00100000d01c783b */ /* 0x000eec0000000200 */
[----:B------:R-:W4:Y:S06]  /*50f0*/  LDSM.16.M88.4 R164, [R211+UR4+0xc800] ;  /* 0x00c80004d3a4783b */ /* 0x000f2c0008000200 */
[----:B------:R-:W-:Y:S06]  /*5100*/  LDSM.16.M88.4 R168, [R0] ;  /* 0x0000000000a8783b */ /* 0x000fec0000000200 */
[----:B------:R-:W4:Y:S06]  /*5110*/  LDSM.16.M88.4 R172, [R210] ;  /* 0x00000000d2ac783b */ /* 0x000f2c0000000200 */
[----:B------:R-:W4:Y:S06]  /*5120*/  LDSM.16.M88.4 R176, [R0+0x1000] ;  /* 0x0010000000b0783b */ /* 0x000f2c0000000200 */
[----:B------:R-:W4:Y:S01]  /*5130*/  LDSM.16.M88.4 R180, [R210+0x800] ;  /* 0x00080000d2b4783b */ /* 0x000f220000000200 */
[-C--:B-1----:R-:W-:Y:S05]  /*5140*/  HMMA.16816.F32 R4, R32, R16.reuse, RZ ;  /* 0x000000102004723c */ /* 0x082fea00000018ff */
[----:B------:R-:W-:Y:S01]  /*5150*/  LDSM.16.M88.4 R188, [R213] ;  /* 0x00000000d5bc783b */ /* 0x000fe20000000200 */
[C---:B---3--:R-:W-:Y:S05]  /*5160*/  HMMA.16816.F32 R8, R28.reuse, R16, RZ ;  /* 0x000000101c08723c */ /* 0x048fea00000018ff */
[----:B-----5:R-:W5:Y:S01]  /*5170*/  LDG.E R203, desc[UR14][R2.64] ;  /* 0x0000000e02cb7981 */ /* 0x020f62000c1e1900 */
[-C--:B------:R-:W-:Y:S05]  /*5180*/  HMMA.16816.F32 R12, R28, R18.reuse, RZ ;  /* 0x000000121c0c723c */ /* 0x080fea00000018ff */
[----:B------:R-:W5:Y:S06]  /*5190*/  LDG.E R221, desc[UR14][R2.64+0x20] ;  /* 0x0000200e02dd7981 */ /* 0x000f6c000c1e1900 */
[----:B------:R-:W5:Y:S01]  /*51a0*/  LDG.E R202, desc[UR14][R2.64+0x80] ;  /* 0x0000800e02ca7981 */ /* 0x000f62000c1e1900 */
[C---:B------:R-:W-:Y:S05]  /*51b0*/  HMMA.16816.F32 R16, R32.reuse, R18, RZ ;  /* 0x000000122010723c */ /* 0x040fea00000018ff */
[----:B------:R1:W5:Y:S01]  /*51c0*/  LDG.E R201, desc[UR14][R2.64+0xa0] ;  /* 0x0000a00e02c97981 */ /* 0x000362000c1e1900 */
[-C--:B----4-:R-:W-:Y:S06]  /*51d0*/  HMMA.16816.F32 R20, R32, R164.reuse, RZ ;  /* 0x000000a42014723c */ /* 0x090fec00000018ff */
[C---:B------:R-:W-:Y:S06]  /*51e0*/  HMMA.16816.F32 R24, R28.reuse, R164, RZ ;  /* 0x000000a41c18723c */ /* 0x040fec00000018ff */
[-C--:B------:R-:W-:Y:S06]  /*51f0*/  HMMA.16816.F32 R28, R28, R166.reuse, RZ ;  /* 0x000000a61c1c723c */ /* 0x080fec00000018ff */
[----:B------:R-:W-:Y:S01]  /*5200*/  HMMA.16816.F32 R32, R32, R166, RZ ;  /* 0x000000a62020723c */ /* 0x000fe200000018ff */
[----:B------:R-:W-:Y:S01]  /*5210*/  LDSM.16.M88.4 R164, [R213+0x800] ;  /* 0x00080000d5a4783b */ /* 0x000fe20000000200 */
[--C-:B-1----:R-:W-:Y:S04]  /*5220*/  IMAD.IADD R3, R208, 0x1, R200.reuse ;  /* 0x00000001d0037824 */ /* 0x102fe800078e02c8 */
[-C--:B------:R-:W-:Y:S01]  /*5230*/  HMMA.16816.F32 R4, R168, R172.reuse, R4 ;  /* 0x000000aca804723c */ /* 0x080fe20000001804 */
[----:B------:R-:W1:Y:S04]  /*5240*/  LDSM.16.M88.4 R184, [R3] ;  /* 0x0000000003b8783b */ /* 0x000e680000000200 */
[----:B------:R-:W-:Y:S01]  /*5250*/  IMAD.IADD R2, R0, 0x1, R200 ;  /* 0x0000000100027824 */ /* 0x000fe200078e02c8 */
[C---:B------:R-:W-:Y:S01]  /*5260*/  HMMA.16816.F32 R8, R176.reuse, R172, R8 ;  /* 0x000000acb008723c */ /* 0x040fe20000001808 */
[----:B------:R-:W3:Y:S05]  /*5270*/  LDSM.16.M88.4 R192, [R3+0x1000] ;  /* 0x0010000003c0783b */ /* 0x000eea0000000200 */
[-C--:B------:R-:W-:Y:S01]  /*5280*/  HMMA.16816.F32 R12, R176, R174.reuse, R12 ;  /* 0x000000aeb00c723c */ /* 0x080fe2000000180c */
[----:B------:R-:W-:Y:S05]  /*5290*/  LDSM.16.M88.4 R196, [R2+0x1000] ;  /* 0x0010000002c4783b */ /* 0x000fea0000000200 */
        /* <DEDUP_REMOVED lines=9> */
[----:B------:R-:W-:Y:S05]  /*5330*/  LDSM.16.M88.4 R180, [R208+0x2000] ;  /* 0x00200000d0b4783b */ /* 0x000fea0000000200 */
[C---:B---3--:R-:W-:Y:S06]  /*5340*/  HMMA.16816.F32 R8, R192.reuse, R188, R8 ;  /* 0x000000bcc008723c */ /* 0x048fec0000001808 */
[-C--:B------:R-:W-:Y:S06]  /*5350*/  HMMA.16816.F32 R12, R192, R190.reuse, R12 ;  /* 0x000000bec00c723c */ /* 0x080fec000000180c */
[C---:B------:R-:W-:Y:S01]  /*5360*/  HMMA.16816.F32 R16, R184.reuse, R190, R16 ;  /* 0x000000beb810723c */ /* 0x040fe20000001810 */
[----:B------:R-:W1:Y:S05]  /*5370*/  LDSM.16.M88.4 R188, [R211+UR4+0x10000] ;  /* 0x01000004d3bc783b */ /* 0x000e6a0008000200 */
[-C--:B------:R-:W-:Y:S06]  /*5380*/  HMMA.16816.F32 R20, R184, R164.reuse, R20 ;  /* 0x000000a4b814723c */ /* 0x080fec0000001814 */
[C---:B------:R-:W-:Y:S06]  /*5390*/  HMMA.16816.F32 R24, R192.reuse, R164, R24 ;  /* 0x000000a4c018723c */ /* 0x040fec0000001818 */
[-C--:B------:R-:W-:Y:S01]  /*53a0*/  HMMA.16816.F32 R28, R192, R166.reuse, R28 ;  /* 0x000000a6c01c723c */ /* 0x080fe2000000181c */
[----:B------:R-:W3:Y:S05]  /*53b0*/  LDSM.16.M88.4 R192, [R208+0x3000] ;  /* 0x00300000d0c0783b */ /* 0x000eea0000000200 */
[----:B------:R-:W-:Y:S01]  /*53c0*/  HMMA.16816.F32 R32, R184, R166, R32 ;  /* 0x000000a6b820723c */ /* 0x000fe20000001820 */
[----:B------:R-:W3:Y:S05]  /*53d0*/  LDSM.16.M88.4 R164, [R211+UR4+0x10800] ;  /* 0x01080004d3a4783b */ /* 0x000eea0008000200 */
[-C--:B----4-:R-:W-:Y:S01]  /*53e0*/  HMMA.16816.F32 R4, R172, R176.reuse, R4 ;  /* 0x000000b0ac04723c */ /* 0x090fe20000001804 */
[----:B------:R-:W-:Y:S05]  /*53f0*/  LDSM.16.M88.4 R184, [R210+0x4000] ;  /* 0x00400000d2b8783b */ /* 0x000fea0000000200 */
[C---:B------:R-:W-:Y:S06]  /*5400*/  HMMA.16816.F32 R8, R196.reuse, R176, R8 ;  /* 0x000000b0c408723c */ /* 0x040fec0000001808 */
[-C--:B------:R-:W-:Y:S06]  /*5410*/  HMMA.16816.F32 R12, R196, R178.reuse, R12 ;  /* 0x000000b2c40c723c */ /* 0x080fec000000180c */
[C---:B------:R-:W-:Y:S01]  /*5420*/  HMMA.16816.F32 R16, R172.reuse, R178, R16 ;  /* 0x000000b2ac10723c */ /* 0x040fe20000001810 */
[----:B------:R-:W4:Y:S05]  /*5430*/  LDSM.16.M88.4 R176, [R0+0x2000] ;  /* 0x0020000000b0783b */ /* 0x000f2a0000000200 */
[-C--:B------:R-:W-:Y:S06]  /*5440*/  HMMA.16816.F32 R20, R172, R168.reuse, R20 ;  /* 0x000000a8ac14723c */ /* 0x080fec0000001814 */
[C---:B------:R-:W-:Y:S06]  /*5450*/  HMMA.16816.F32 R24, R196.reuse, R168, R24 ;  /* 0x000000a8c418723c */ /* 0x040fec0000001818 */
[-C--:B------:R-:W-:Y:S01]  /*5460*/  HMMA.16816.F32 R28, R196, R170.reuse, R28 ;  /* 0x000000aac41c723c */ /* 0x080fe2000000181c */
[----:B------:R-:W4:Y:S05]  /*5470*/  LDSM.16.M88.4 R196, [R0+0x3000] ;  /* 0x0030000000c4783b */ /* 0x000f2a0000000200 */
[----:B------:R-:W-:Y:S01]  /*5480*/  HMMA.16816.F32 R32, R172, R170, R32 ;  /* 0x000000aaac20723c */ /* 0x000fe20000001820 */
[----:B------:R-:W2:Y:S05]  /*5490*/  LDSM.16.M88.4 R168, [R210+0x4800] ;  /* 0x00480000d2a8783b */ /* 0x000eaa0000000200 */
[-C--:B-1----:R-:W-:Y:S01]  /*54a0*/  HMMA.16816.F32 R4, R180, R188.reuse, R4 ;  /* 0x000000bcb404723c */ /* 0x082fe20000001804 */
[----:B------:R-:W-:Y:S05]  /*54b0*/  LDSM.16.M88.4 R172, [R3+0x2000] ;  /* 0x0020000003ac783b */ /* 0x000fea0000000200 */
[C---:B---3--:R-:W-:Y:S06]  /*54c0*/  HMMA.16816.F32 R8, R192.reuse, R188, R8 ;  /* 0x000000bcc008723c */ /* 0x048fec0000001808 */
[-C--:B------:R-:W-:Y:S06]  /*54d0*/  HMMA.16816.F32 R12, R192, R190.reuse, R12 ;  /* 0x000000bec00c723c */ /* 0x080fec000000180c */
[C---:B------:R-:W-:Y:S01]  /*54e0*/  HMMA.16816.F32 R16, R180.reuse, R190, R16 ;  /* 0x000000beb410723c */ /* 0x040fe20000001810 */
[----:B------:R-:W1:Y:S05]  /*54f0*/  LDSM.16.M88.4 R188, [R213+0x4000] ;  /* 0x00400000d5bc783b */ /* 0x000e6a0000000200 */
[-C--:B------:R-:W-:Y:S06]  /*5500*/  HMMA.16816.F32 R20, R180, R164.reuse, R20 ;  /* 0x000000a4b414723c */ /* 0x080fec0000001814 */
[C---:B------:R-:W-:Y:S06]  /*5510*/  HMMA.16816.F32 R24, R192.reuse, R164, R24 ;  /* 0x000000a4c018723c */ /* 0x040fec0000001818 */
[-C--:B------:R-:W-:Y:S01]  /*5520*/  HMMA.16816.F32 R28, R192, R166.reuse, R28 ;  /* 0x000000a6c01c723c */ /* 0x080fe2000000181c */
[----:B------:R3:W1:Y:S05]  /*5530*/  LDSM.16.M88.4 R192, [R3+0x3000] ;  /* 0x0030000003c0783b */ /* 0x00066a0000000200 */
[----:B------:R-:W-:Y:S01]  /*5540*/  HMMA.16816.F32 R32, R180, R166, R32 ;  /* 0x000000a6b420723c */ /* 0x000fe20000001820 */
[----:B------:R-:W1:Y:S05]  /*5550*/  LDSM.16.M88.4 R164, [R213+0x4800] ;  /* 0x00480000d5a4783b */ /* 0x000e6a0000000200 */
[-C--:B----4-:R-:W-:Y:S06]  /*5560*/  HMMA.16816.F32 R4, R176, R184.reuse, R4 ;  /* 0x000000b8b004723c */ /* 0x090fec0000001804 */
[C---:B------:R-:W-:Y:S06]  /*5570*/  HMMA.16816.F32 R8, R196.reuse, R184, R8 ;  /* 0x000000b8c408723c */ /* 0x040fec0000001808 */
[-C--:B------:R-:W-:Y:S01]  /*5580*/  HMMA.16816.F32 R12, R196, R186.reuse, R12 ;  /* 0x000000bac40c723c */ /* 0x080fe2000000180c */
[----:B---3--:R-:W-:Y:S04]  /*5590*/  IMAD.U32 R3, RZ, RZ, UR26 ;  /* 0x0000001aff037e24 */ /* 0x008fe8000f8e00ff */
[----:B--2---:R-:W-:Y:S01]  /*55a0*/  IMAD R3, R3, 0x80, R204 ;  /* 0x0000008003037824 */ /* 0x004fe200078e02cc */
[C---:B------:R-:W-:Y:S05]  /*55b0*/  HMMA.16816.F32 R16, R176.reuse, R186, R16 ;  /* 0x000000bab010723c */ /* 0x040fea0000001810 */
[----:B------:R-:W-:Y:S01]  /*55c0*/  IADD3 R0, R246, -UR16, -R3 ;  /* 0x80000010f6007c10 */ /* 0x000fe2000fffe803 */
[-C--:B------:R-:W-:Y:S05]  /*55d0*/  HMMA.16816.F32 R20, R176, R168.reuse, R20 ;  /* 0x000000a8b014723c */ /* 0x080fea0000001814 */
[----:B------:R-:W-:Y:S01]  /*55e0*/  VIADD R0, R0, UR12 ;  /* 0x0000000c00007c36 */ /* 0x000fe20008000000 */
[C---:B------:R-:W-:Y:S05]  /*55f0*/  HMMA.16816.F32 R24, R196.reuse, R168, R24 ;  /* 0x000000a8c418723c */ /* 0x040fea0000001818 */
[----:B------:R-:W-:Y:S01]  /*5600*/  VIADD R0, R0, UR6 ;  /* 0x0000000600007c36 */ /* 0x000fe20008000000 */
[-C--:B------:R-:W-:Y:S05]  /*5610*/  HMMA.16816.F32 R28, R196, R170.reuse, R28 ;  /* 0x000000aac41c723c */ /* 0x080fea000000181c */
[C---:B------:R-:W-:Y:S01]  /*5620*/  VIADD R183, R0.reuse, 0x27 ;  /* 0x0000002700b77836 */ /* 0x040fe20000000000 */
[----:B------:R-:W-:Y:S01]  /*5630*/  HMMA.16816.F32 R32, R176, R170, R32 ;  /* 0x000000aab020723c */ /* 0x000fe20000001820 */
[----:B------:R-:W-:Y:S03]  /*5640*/  LDSM.16.M88.4 R168, [R212+0x4000] ;  /* 0x00400000d4a8783b */ /* 0x000fe60000000200 */
[----:B------:R-:W-:Y:S01]  /*5650*/  ISETP.GE.AND P0, PT, R183, RZ, PT ;  /* 0x000000ffb700720c */ /* 0x000fe20003f06270 */
[----:B------:R-:W-:Y:S01]  /*5660*/  VIADD R182, R0, 0xffffffff ;  /* 0xffffffff00b67836 */ /* 0x000fe20000000000 */
[-C--:B-1----:R-:W-:Y:S01]  /*5670*/  HMMA.16816.F32 R4, R172, R188.reuse, R4 ;  /* 0x000000bcac04723c */ /* 0x082fe20000001804 */
[----:B------:R-:W-:Y:S04]  /*5680*/  LDSM.16.M88.4 R176, [R212+0x4800] ;  /* 0x00480000d4b0783b */ /* 0x000fe80000000200 */
[----:B------:R-:W-:Y:S01]  /*5690*/  ISETP.GE.AND P5, PT, R182, RZ, PT ;  /* 0x000000ffb600720c */ /* 0x000fe20003fa6270 */
[C---:B------:R-:W-:Y:S05]  /*56a0*/  HMMA.16816.F32 R8, R192.reuse, R188, R8 ;  /* 0x000000bcc008723c */ /* 0x040fea0000001808 */
[C---:B------:R-:W-:Y:S01]  /*56b0*/  @!P0 IADD3 R183, -R0.reuse, -0x27, RZ ;  /* 0xffffffd900b78810 */ /* 0x040fe20007ffe1ff */
[-C--:B------:R-:W-:Y:S05]  /*56c0*/  HMMA.16816.F32 R12, R192, R190.reuse, R12 ;  /* 0x000000bec00c723c */ /* 0x080fea000000180c */
[----:B------:R-:W-:Y:S01]  /*56d0*/  I2FP.F32.S32 R183, R183 ;  /* 0x000000b700b77245 */ /* 0x000fe20000201400 */
[C---:B------:R-:W-:Y:S05]  /*56e0*/  HMMA.16816.F32 R16, R172.reuse, R190, R16 ;  /* 0x000000beac10723c */ /* 0x040fea0000001810 */
[C---:B------:R-:W-:Y:S01]  /*56f0*/  @!P5 IADD3 R182, -R0.reuse, 0x1, RZ ;  /* 0x0000000100b6d810 */ /* 0x040fe20007ffe1ff */
[-C--:B------:R-:W-:Y:S05]  /*5700*/  HMMA.16816.F32 R20, R172, R164.reuse, R20 ;  /* 0x000000a4ac14723c */ /* 0x080fea0000001814 */
[----:B------:R-:W-:Y:S01]  /*5710*/  I2FP.F32.S32 R182, R182 ;  /* 0x000000b600b67245 */ /* 0x000fe20000201400 */
[C---:B------:R-:W-:Y:S05]  /*5720*/  HMMA.16816.F32 R24, R192.reuse, R164, R24 ;  /* 0x000000a4c018723c */ /* 0x040fea0000001818 */
[C---:B------:R-:W-:Y:S01]  /*5730*/  VIADD R181, R0.reuse, 0x8 ;  /* 0x0000000800b57836 */ /* 0x040fe20000000000 */
[-C--:B------:R-:W-:Y:S04]  /*5740*/  HMMA.16816.F32 R28, R192, R166.reuse, R28 ;  /* 0x000000a6c01c723c */ /* 0x080fe8000000181c */
[----:B------:R-:W-:Y:S01]  /*5750*/  ISETP.GE.AND P4, PT, R181, RZ, PT ;  /* 0x000000ffb500720c */ /* 0x000fe20003f86270 */
[----:B------:R-:W-:Y:S01]  /*5760*/  VIADD R180, R0, 0x7 ;  /* 0x0000000700b47836 */ /* 0x000fe20000000000 */
[----:B------:R-:W-:Y:S01]  /*5770*/  HMMA.16816.F32 R32, R172, R166, R32 ;  /* 0x000000a6ac20723c */ /* 0x000fe20000001820 */
[----:B------:R-:W1:Y:S03]  /*5780*/  LDSM.16.M88.4 R164, [R2+0x2000] ;  /* 0x0020000002a4783b */ /* 0x000e660000000200 */
[----:B------:R-:W-:Y:S01]  /*5790*/  ISETP.GE.AND P3, PT, R180, RZ, PT ;  /* 0x000000ffb400720c */ /* 0x000fe20003f66270 */
[C---:B------:R-:W-:Y:S02]  /*57a0*/  VIADD R189, R0.reuse, 0xfffffff7 ;  /* 0xfffffff700bd7836 */ /* 0x040fe40000000000 */
[----:B------:R2:W3:Y:S01]  /*57b0*/  LDSM.16.M88.4 R172, [R2+0x3000] ;  /* 0x0030000002ac783b */ /* 0x0004e20000000200 */
[C---:B------:R-:W-:Y:S02]  /*57c0*/  VIADD R185, R0.reuse, 0x20 ;  /* 0x0000002000b97836 */ /* 0x040fe40000000000 */
[----:B------:R-:W-:Y:S01]  /*57d0*/  ISETP.GE.AND P0, PT, R189, RZ, PT ;  /* 0x000000ffbd00720c */ /* 0x000fe20003f06270 */
[C---:B------:R-:W-:Y:S01]  /*57e0*/  VIADD R184, R0.reuse, 0x1f ;  /* 0x0000001f00b87836 */ /* 0x040fe20000000000 */
[C---:B------:R-:W-:Y:S01]  /*57f0*/  @!P4 IADD3 R181, -R0.reuse, -0x8, RZ ;  /* 0xfffffff800b5c810 */ /* 0x040fe20007ffe1ff */
[C---:B------:R-:W-:Y:S01]  /*5800*/  VIADD R187, R0.reuse, 0x18 ;  /* 0x0000001800bb7836 */ /* 0x040fe20000000000 */
[----:B------:R-:W-:Y:S01]  /*5810*/  ISETP.GE.AND P6, PT, R185, RZ, PT ;  /* 0x000000ffb900720c */ /* 0x000fe20003fc6270 */
[----:B------:R-:W-:Y:S01]  /*5820*/  VIADD R186, R0, 0x17 ;  /* 0x0000001700ba7836 */ /* 0x000fe20000000000 */
        /* <DEDUP_REMOVED lines=8> */
[C---:B------:R-:W-:Y:S01]  /*58b0*/  @!P0 IADD3 R189, -R0.reuse, 0x9, RZ ;  /* 0x0000000900bd8810 */ /* 0x040fe20007ffe1ff */
[----:B------:R-:W-:Y:S01]  /*58c0*/  VIADD R192, R0, 0x10 ;  /* 0x0000001000c07836 */ /* 0x000fe20000000000 */
[----:B------:R-:W-:Y:S01]  /*58d0*/  ISETP.GE.AND P0, PT, R194, RZ, PT ;  /* 0x000000ffc200720c */ /* 0x000fe20003f06270 */
[C---:B------:R-:W-:Y:S01]  /*58e0*/  VIADD R193, R0.reuse, 0xf ;  /* 0x0000000f00c17836 */ /* 0x040fe20000000000 */
[C---:B------:R-:W-:Y:S01]  /*58f0*/  @!P6 IADD3 R185, -R0.reuse, -0x20, RZ ;  /* 0xffffffe000b9e810 */ /* 0x040fe20007ffe1ff */
[C---:B------:R-:W-:Y:S01]  /*5900*/  VIADD R195, R0.reuse, 0xffffffe8 ;  /* 0xffffffe800c37836 */ /* 0x040fe20000000000 */
[C---:B------:R-:W-:Y:S01]  /*5910*/  @!P5 IADD3 R184, -R0.reuse, -0x1f, RZ ;  /* 0xffffffe100b8d810 */ /* 0x040fe20007ffe1ff */
[C---:B--2---:R-:W-:Y:S01]  /*5920*/  VIADD R2, R0.reuse, 0x28 ;  /* 0x0000002800027836 */ /* 0x044fe20000000000 */
[----:B------:R-:W-:Y:S02]  /*5930*/  ISETP.GE.AND P6, PT, R191, RZ, PT ;  /* 0x000000ffbf00720c */ /* 0x000fe40003fc6270 */
[----:B------:R-:W-:Y:S02]  /*5940*/  @!P4 IADD3 R187, -R0, -0x18, RZ ;  /* 0xffffffe800bbc810 */ /* 0x000fe40007ffe1ff */
[----:B------:R-:W-:Y:S02]  /*5950*/  ISETP.GE.AND P1, PT, R2, RZ, PT ;  /* 0x000000ff0200720c */ /* 0x000fe40003f26270 */
[----:B------:R-:W-:Y:S02]  /*5960*/  @!P3 IADD3 R186, -R0, -0x17, RZ ;  /* 0xffffffe900bab810 */ /* 0x000fe40007ffe1ff */
[----:B------:R-:W-:Y:S01]  /*5970*/  ISETP.GE.AND P5, PT, R190, RZ, PT ;  /* 0x000000ffbe00720c */ /* 0x000fe20003fa6270 */
[-C--:B-1----:R-:W-:Y:S05]  /*5980*/  HMMA.16816.F32 R4, R164, R168.reuse, R4 ;  /* 0x000000a8a404723c */ /* 0x082fea0000001804 */
[----:B------:R-:W-:Y:S01]  /*5990*/  ISETP.GE.AND P4, PT, R192, RZ, PT ;  /* 0x000000ffc000720c */ /* 0x000fe20003f86270 */
[C---:B---3--:R-:W-:Y:S04]  /*59a0*/  HMMA.16816.F32 R8, R172.reuse, R168, R8 ;  /* 0x000000a8ac08723c */ /* 0x048fe80000001808 */
[----:B------:R-:W-:Y:S02]  /*59b0*/  ISETP.GE.AND P3, PT, R193, RZ, PT ;  /* 0x000000ffc100720c */ /* 0x000fe40003f66270 */
[----:B------:R-:W-:Y:S01]  /*59c0*/  @!P1 IADD3 R2, -R0, -0x28, RZ ;  /* 0xffffffd800029810 */ /* 0x000fe20007ffe1ff */
[-C--:B------:R-:W-:Y:S03]  /*59d0*/  HMMA.16816.F32 R12, R172, R170.reuse, R12 ;  /* 0x000000aaac0c723c */ /* 0x080fe6000000180c */
[----:B------:R-:W-:Y:S02]  /*59e0*/  ISETP.GE.AND P1, PT, R188, RZ, PT ;  /* 0x000000ffbc00720c */ /* 0x000fe40003f26270 */
[----:B------:R-:W-:Y:S01]  /*59f0*/  I2FP.F32.S32 R2, R2 ;  /* 0x0000000200027245 */ /* 0x000fe20000201400 */
[C---:B------:R-:W-:Y:S05]  /*5a00*/  HMMA.16816.F32 R16, R164.reuse, R170, R16 ;  /* 0x000000aaa410723c */ /* 0x040fea0000001810 */
[C---:B------:R-:W-:Y:S01]  /*5a10*/  @!P0 IADD3 R194, -R0.reuse, 0x19, RZ ;  /* 0x0000001900c28810 */ /* 0x040fe20007ffe1ff */
[-C--:B------:R-:W-:Y:S01]  /*5a20*/  HMMA.16816.F32 R20, R164, R176.reuse, R20 ;  /* 0x000000b0a414723c */ /* 0x080fe20000001814 */
[----:B------:R-:W-:Y:S04]  /*5a30*/  PLOP3.LUT P0, PT, PT, PT, UP0, 0x80, 0x0 ;  /* 0x000000000000781c */ /* 0x000fe80003f0f008 */
[----:B------:R-:W-:Y:S01]  /*5a40*/  @!P1 IADD3 R188, -R0, 0x8, RZ ;  /* 0x0000000800bc9810 */ /* 0x000fe20007ffe1ff */
[C---:B------:R-:W-:Y:S04]  /*5a50*/  HMMA.16816.F32 R24, R172.reuse, R176, R24 ;  /* 0x000000b0ac18723c */ /* 0x040fe80000001818 */
[----:B------:R-:W-:Y:S01]  /*5a60*/  ISETP.GE.AND P1, PT, R195, RZ, PT ;  /* 0x000000ffc300720c */ /* 0x000fe20003f26270 */
[----:B------:R-:W-:Y:S01]  /*5a70*/  FFMA.FTZ R10, R2, -UR5, R10 ;  /* 0x80000005020a7c23 */ /* 0x000fe2000801000a */
[----:B------:R-:W-:Y:S01]  /*5a80*/  IABS R168, R0 ;  /* 0x0000000000a87213 */ /* 0x000fe20000000000 */
[-C--:B------:R-:W-:Y:S04]  /*5a90*/  HMMA.16816.F32 R28, R172, R178.reuse, R28 ;  /* 0x000000b2ac1c723c */ /* 0x080fe8000000181c */
[----:B------:R-:W-:Y:S01]  /*5aa0*/  @!P6 IADD3 R191, -R0, 0x10, RZ ;  /* 0x0000001000bfe810 */ /* 0x000fe20007ffe1ff */
[----:B------:R-:W-:Y:S01]  /*5ab0*/  FFMA.FTZ R5, R182, -UR5, R5 ;  /* 0x80000005b6057c23 */ /* 0x000fe20008010005 */
[C---:B------:R-:W-:Y:S01]  /*5ac0*/  @!P5 IADD3 R190, -R0.reuse, 0x11, RZ ;  /* 0x0000001100bed810 */ /* 0x040fe20007ffe1ff */
[----:B------:R-:W-:Y:S04]  /*5ad0*/  HMMA.16816.F32 R32, R164, R178, R32 ;  /* 0x000000b2a420723c */ /* 0x000fe80000001820 */
[C---:B------:R-:W-:Y:S01]  /*5ae0*/  @!P4 IADD3 R192, -R0.reuse, -0x10, RZ ;  /* 0xfffffff000c0c810 */ /* 0x040fe20007ffe1ff */
[----:B------:R-:W-:Y:S01]  /*5af0*/  FFMA.FTZ R11, R183, -UR5, R11 ;  /* 0x80000005b70b7c23 */ /* 0x000fe2000801000b */
[----:B------:R-:W-:Y:S01]  /*5b00*/  @!P3 IADD3 R193, -R0, -0xf, RZ ;  /* 0xfffffff100c1b810 */ /* 0x000fe20007ffe1ff */
[----:B------:R-:W-:Y:S01]  /*5b10*/  FFMA.FTZ R19, R182, -UR5, R19 ;  /* 0x80000005b6137c23 */ /* 0x000fe20008010013 */
[----:B------:R-:W-:Y:S03]  /*5b20*/  @!P1 IADD3 R195, -R0, 0x18, RZ ;  /* 0x0000001800c39810 */ /* 0x000fe60007ffe1ff */
[----:B------:R-:W-:Y:S02]  /*5b30*/  I2FP.F32.S32 R0, R188 ;  /* 0x000000bc00007245 */ /* 0x000fe40000201400 */
[----:B------:R-:W-:Y:S02]  /*5b40*/  I2FP.F32.S32 R2, R189 ;  /* 0x000000bd00027245 */ /* 0x000fe40000201400 */
[----:B------:R-:W-:Y:S01]  /*5b50*/  I2FP.F32.S32 R181, R181 ;  /* 0x000000b500b57245 */ /* 0x000fe20000201400 */
[C---:B------:R-:W-:Y:S01]  /*5b60*/  FFMA.FTZ R16, R0.reuse, -UR5, R16 ;  /* 0x8000000500107c23 */ /* 0x040fe20008010010 */
[----:B------:R-:W-:Y:S01]  /*5b70*/  FFMA.FTZ R22, R0, -UR5, R22 ;  /* 0x8000000500167c23 */ /* 0x000fe20008010016 */
[C---:B------:R-:W-:Y:S01]  /*5b80*/  FFMA.FTZ R17, R2.reuse, -UR5, R17 ;  /* 0x8000000502117c23 */ /* 0x040fe20008010011 */
[----:B------:R-:W-:Y:S01]  /*5b90*/  FFMA.FTZ R23, R2, -UR5, R23 ;  /* 0x8000000502177c23 */ /* 0x000fe20008010017 */
[----:B------:R-:W-:Y:S01]  /*5ba0*/  I2FP.F32.S32 R180, R180 ;  /* 0x000000b400b47245 */ /* 0x000fe20000201400 */
[C---:B------:R-:W-:Y:S01]  /*5bb0*/  FFMA.FTZ R6, R181.reuse, -UR5, R6 ;  /* 0x80000005b5067c23 */ /* 0x040fe20008010006 */
[----:B------:R-:W-:Y:S01]  /*5bc0*/  I2FP.F32.S32 R168, R168 ;  /* 0x000000a800a87245 */ /* 0x000fe20000201400 */
[----:B------:R-:W-:Y:S01]  /*5bd0*/  FFMA.FTZ R28, R181, -UR5, R28 ;  /* 0x80000005b51c7c23 */ /* 0x000fe2000801001c */
[----:B------:R-:W-:Y:S01]  /*5be0*/  I2FP.F32.S32 R185, R185 ;  /* 0x000000b900b97245 */ /* 0x000fe20000201400 */
[----:B------:R-:W-:Y:S01]  /*5bf0*/  FFMA.FTZ R7, R180, -UR5, R7 ;  /* 0x80000005b4077c23 */ /* 0x000fe20008010007 */
[----:B------:R-:W-:Y:S01]  /*5c00*/  I2FP.F32.S32 R184, R184 ;  /* 0x000000b800b87245 */ /* 0x000fe20000201400 */
[----:B------:R-:W-:Y:S01]  /*5c10*/  FFMA.FTZ R4, R168, -UR5, R4 ;  /* 0x80000005a8047c23 */ /* 0x000fe20008010004 */
[----:B------:R-:W-:Y:S01]  /*5c20*/  I2FP.F32.S32 R187, R187 ;  /* 0x000000bb00bb7245 */ /* 0x000fe20000201400 */
[C---:B------:R-:W-:Y:S01]  /*5c30*/  FFMA.FTZ R8, R185.reuse, -UR5, R8 ;  /* 0x80000005b9087c23 */ /* 0x040fe20008010008 */
        /* <DEDUP_REMOVED lines=26> */
[----:B------:R-:W-:Y:S06]  /*5de0*/  @!P0 BRA `(.L_x_640) ;  /* 0x0000000000308947 */ /* 0x000fec0003800000 */
        /* <DEDUP_REMOVED lines=12> */
.L_x_640:
[----:B------:R-:W-:Y:S01]  /*5eb0*/  UIADD3 UR9, UR12, 0x1, -UR16 ;  /* 0x000000010c097890 */ /* 0x000fe2000fffe810 */
[----:B------:R-:W-:Y:S01]  /*5ec0*/  VIADD R164, R246, UR6 ;  /* 0x00000006f6a47c36 */ /* 0x000fe20008000000 */
[----:B------:R-:W-:Y:S01]  /*5ed0*/  UIADD3 UR7, -UR8, UR12, -UR16 ;  /* 0x0000000c08077290 */ /* 0x000fe2000fffe910 */
[C---:B------:R-:W-:Y:S01]  /*5ee0*/  VIADD R172, R3.reuse, 0x1 ;  /* 0x0000000103ac7836 */ /* 0x040fe20000000000 */
[----:B------:R-:W-:Y:S01]  /*5ef0*/  UIADD3 UR6, UR9, UR30, URZ ;  /* 0x0000001e09067290 */ /* 0x000fe2000fffe03f */
[C---:B------:R-:W-:Y:S01]  /*5f00*/  VIADD R171, R3.reuse, 0x8 ;  /* 0x0000000803ab7836 */ /* 0x040fe20000000000 */
[----:B------:R-:W-:Y:S01]  /*5f10*/  UMOV UR18, UR8 ;  /* 0x0000000800127c82 */ /* 0x000fe20008000000 */
[C---:B------:R-:W-:Y:S01]  /*5f20*/  VIADD R170, R3.reuse, 0x9 ;  /* 0x0000000903aa7836 */ /* 0x040fe20000000000 */
[----:B------:R-:W-:Y:S01]  /*5f30*/  VIADDMNMX R2, R164, UR7, RZ, !PT ;  /* 0x00000007a4027c46 */ /* 0x000fe2000f8001ff */
[C---:B------:R-:W-:Y:S02]  /*5f40*/  VIADD R169, R3.reuse, 0x10 ;  /* 0x0000001003a97836 */ /* 0x040fe40000000000 */
[----:B------:R-:W-:Y:S01]  /*5f50*/  IMAD.U32 R0, RZ, RZ, UR6 ;  /* 0x00000006ff007e24 */ /* 0x000fe2000f8e00ff */
[CC--:B------:R-:W-:Y:S01]  /*5f60*/  ISETP.GE.AND P1, PT, R3.reuse, R2.reuse, PT ;  /* 0x000000020300720c */ /* 0x0c0fe20003f26270 */
[C---:B------:R-:W-:Y:S01]  /*5f70*/  VIADD R168, R3.reuse, 0x11 ;  /* 0x0000001103a87836 */ /* 0x040fe20000000000 */
[----:B------:R-:W-:Y:S01]  /*5f80*/  ISETP.GE.AND P0, PT, R172, R2, PT ;  /* 0x00000002ac00720c */ /* 0x000fe20003f06270 */
[C---:B------:R-:W-:Y:S01]  /*5f90*/  VIADD R167, R3.reuse, 0x18 ;  /* 0x0000001803a77836 */ /* 0x040fe20000000000 */
[C---:B------:R-:W-:Y:S01]  /*5fa0*/  VIADDMNMX R0, R164.reuse, R0, UR12, PT ;  /* 0x0000000ca4007e46 */ /* 0x040fe2000b800100 */
[----:B------:R-:W-:Y:S01]  /*5fb0*/  VIADD R166, R3, 0x19 ;  /* 0x0000001903a67836 */ /* 0x000fe20000000000 */
[----:B------:R-:W-:Y:S01]  /*5fc0*/  ISETP.GE.AND P6, PT, R171, R2, PT ;  /* 0x00000002ab00720c */ /* 0x000fe20003fc6270 */
[----:B------:R-:W-:Y:S01]  /*5fd0*/  IMAD.U32 R174, RZ, RZ, UR6 ;  /* 0x00000006ffae7e24 */ /* 0x000fe2000f8e00ff */
[-C--:B------:R-:W-:Y:S01]  /*5fe0*/  ISETP.GE.OR P1, PT, R3, R0.reuse, !P1 ;  /* 0x000000000300720c */ /* 0x080fe20004f26670 */
[----:B------:R-:W-:Y:S01]  /*5ff0*/  VIADD R165, R164, 0x20 ;  /* 0x00000020a4a57836 */ /* 0x000fe20000000000 */
[----:B------:R-:W-:Y:S01]  /*6000*/  ISETP.GE.OR P0, PT, R172, R0, !P0 ;  /* 0x00000000ac00720c */ /* 0x000fe20004706670 */
[----:B------:R-:W-:Y:S01]  /*6010*/  IMAD.U32 R173, RZ, RZ, UR6 ;  /* 0x00000006ffad7e24 */ /* 0x000fe2000f8e00ff */
[----:B------:R-:W-:Y:S02]  /*6020*/  FSEL R4, R4, -INF , !P1 ;  /* 0xff80000004047808 */ /* 0x000fe40004800000 */
[----:B------:R-:W-:Y:S02]  /*6030*/  FSEL R5, R5, -INF , !P0 ;  /* 0xff80000005057808 */ /* 0x000fe40004000000 */
        /* <DEDUP_REMOVED lines=56> */
[----:B------:R-:W-:Y:S02]  /*63c0*/  ISETP.GE.OR P0, PT, R170, R164, !P0 ;  /* 0x000000a4aa00720c */ /* 0x000fe40004706670 */
        /* <DEDUP_REMOVED lines=12> */
[----:B------:R-:W-:Y:S02]  /*6490*/  ISETP.GE.AND P0, PT, R172, R2, PT ;  /* 0x00000002ac00720c */ /* 0x000fe40003f06270 */
[----:B------:R-:W-:Y:S02]  /*64a0*/  VIMNMX R0, R173, UR12, PT ;  /* 0x0000000cad007c48 */ /* 0x000fe4000bfe0100 */
[-C--:B------:R-:W-:Y:S02]  /*64b0*/  ISETP.GE.OR P6, PT, R169, R164.reuse, !P6 ;  /* 0x000000a4a900720c */ /* 0x080fe400077c6670 */
[-C--:B------:R-:W-:Y:S02]  /*64c0*/  ISETP.GE.OR P5, PT, R168, R164.reuse, !P5 ;  /* 0x000000a4a800720c */ /* 0x080fe40006fa6670 */
[-C--:B------:R-:W-:Y:S02]  /*64d0*/  ISETP.GE.OR P4, PT, R167, R164.reuse, !P4 ;  /* 0x000000a4a700720c */ /* 0x080fe40006786670 */
[----:B------:R-:W-:Y:S02]  /*64e0*/  ISETP.GE.OR P3, PT, R166, R164, !P3 ;  /* 0x000000a4a600720c */ /* 0x000fe40005f66670 */
        /* <DEDUP_REMOVED lines=26> */
.L_x_641:
        /* <DEDUP_REMOVED lines=38> */
[----:B------:R-:W-:Y:S03]  /*68f0*/  PLOP3.LUT P1, PT, PT, PT, UP3, 0x80, 0x0 ;  /* 0x000000000000781c */ /* 0x000fe60003f2f038 */
[----:B------:R-:W1:Y:S01]  /*6900*/  MUFU.EX2 R177, R5 ;  /* 0x0000000500b17308 */ /* 0x000e620000000800 */
[--C-:B------:R-:W-:Y:S01]  /*6910*/  FFMA.FTZ R10, R10, UR17, -R0.reuse ;  /* 0x000000110a0a7c23 */ /* 0x100fe20008010800 */
[--C-:B------:R-:W-:Y:S01]  /*6920*/  FFMA.FTZ R11, R11, UR17, -R0.reuse ;  /* 0x000000110b0b7c23 */ /* 0x100fe20008010800 */
[--C-:B------:R-:W-:Y:S01]  /*6930*/  FFMA.FTZ R14, R14, UR17, -R0.reuse ;  /* 0x000000110e0e7c23 */ /* 0x100fe20008010800 */
[--C-:B------:R-:W-:Y:S01]  /*6940*/  FFMA.FTZ R15, R15, UR17, -R0.reuse ;  /* 0x000000110f0f7c23 */ /* 0x100fe20008010800 */
[--C-:B------:R-:W-:Y:S01]  /*6950*/  FFMA.FTZ R30, R30, UR17, -R0.reuse ;  /* 0x000000111e1e7c23 */ /* 0x100fe20008010800 */
[--C-:B------:R-:W-:Y:S04]  /*6960*/  FFMA.FTZ R26, R26, UR17, -R0.reuse ;  /* 0x000000111a1a7c23 */ /* 0x100fe80008010800 */
        /* <DEDUP_REMOVED lines=65> */
[-C--:B------:R-:W-:Y:S03]  /*6d80*/  IADD3 R204, R200, R0.reuse, RZ ;  /* 0x00000000c8cc7210 */ /* 0x080fe60007ffe0ff */
[----:B------:R-:W-:Y:S08]  /*6d90*/  LDSM.16.M88.4 R32, [R0+0x8000] ;  /* 0x008000000020783b */ /* 0x000ff00000000200 */
[----:B------:R-:W2:Y:S08]  /*6da0*/  LDSM.16.M88.4 R16, [R211+UR4+0x14000] ;  /* 0x01400004d310783b */ /* 0x000eb00008000200 */
[----:B------:R-:W3:Y:S01]  /*6db0*/  LDSM.16.M88.4 R28, [R0+0x9000] ;  /* 0x00900000001c783b */ /* 0x000ee20000000200 */
[----:B-1----:R-:W-:Y:S07]  /*6dc0*/  IADD3 R2, R214, R0, RZ ;  /* 0x00000000d6027210 */ /* 0x002fee0007ffe0ff */
[----:B------:R-:W1:Y:S01]  /*6dd0*/  LDSM.16.M88.4 R164, [R211+UR4+0x14800] ;  /* 0x01480004d3a4783b */ /* 0x000e620008000200 */
[----:B------:R-:W-:Y:S07]  /*6de0*/  IADD3 R3, R200, R2, RZ ;  /* 0x00000002c8037210 */ /* 0x000fee0007ffe0ff */
        /* <DEDUP_REMOVED lines=112> */
[C---:B------:R-:W-:Y:S01]  /*74f0*/  FADD.FTZ R8, -R202.reuse, R8 ;  /* 0x00000008ca087221 */ /* 0x040fe20000010100 */
[----:B------:R-:W-:Y:S01]  /*7500*/  FADD.FTZ R9, -R202, R9 ;  /* 0x00000009ca097221 */ /* 0x000fe20000010100 */
[----:B------:R-:W-:Y:S01]  /*7510*/  FADD.FTZ R19, -R221, R19 ;  /* 0x00000013dd137221 */ /* 0x000fe20000010100 */
[----:B------:R-:W-:Y:S01]  /*7520*/  F2FP.F16.F32.PACK_AB R179, R5, R4 ;  /* 0x0000000405b3723e */ /* 0x000fe200000000ff */
[----:B------:R-:W-:Y:S01]  /*7530*/  FMUL.FTZ R6, R236, R16 ;  /* 0x00000010ec067220 */ /* 0x000fe20000410000 */
[----:B------:R-:W-:Y:S01]  /*7540*/  F2FP.F16.F32.PACK_AB R176, R11, R10 ;  /* 0x0000000a0bb0723e */ /* 0x000fe200000000ff */
[----:B------:R-:W-:Y:S01]  /*7550*/  FMUL.FTZ R5, R235, R17 ;  /* 0x00000011eb057220 */ /* 0x000fe20000410000 */
[----:B------:R-:W-:Y:S01]  /*7560*/  FMUL.FTZ R4, R234, R18 ;  /* 0x00000012ea047220 */ /* 0x000fe20000410000 */
[----:B------:R-:W-:Y:S01]  /*7570*/  FMUL.FTZ R8, R182, R8 ;  /* 0x00000008b6087220 */ /* 0x000fe20000410000 */
[-C--:B-1----:R-:W-:Y:S03]  /*7580*/  HMMA.16816.F32 R20, R164, R168.reuse, R20 ;  /* 0x000000a8a414723c */ /* 0x082fe60000001814 */
[----:B------:R-:W-:Y:S01]  /*7590*/  FMUL.FTZ R9, R181, R9 ;  /* 0x00000009b5097220 */ /* 0x000fe20000410000 */
[----:B------:R-:W-:Y:S01]  /*75a0*/  FMUL.FTZ R18, R227, R19 ;  /* 0x00000013e3127220 */ /* 0x000fe20000410000 */
[----:B------:R-:W-:Y:S01]  /*75b0*/  F2FP.F16.F32.PACK_AB R19, R5, R6 ;  /* 0x000000060513723e */ /* 0x000fe200000000ff */
[C---:B------:R-:W-:Y:S05]  /*75c0*/  HMMA.16816.F32 R24, R172.reuse, R168, R24 ;  /* 0x000000a8ac18723c */ /* 0x040fea0000001818 */
[----:B------:R-:W-:Y:S01]  /*75d0*/  F2FP.F16.F32.PACK_AB R177, R9, R8 ;  /* 0x0000000809b1723e */ /* 0x000fe200000000ff */
        /* <DEDUP_REMOVED lines=17> */
[----:B------:R-:W-:Y:S01]  /*76f0*/  FADD.FTZ R31, -R201, R31 ;  /* 0x0000001fc91f7221 */ /* 0x000fe20000010100 */
[----:B------:R-:W-:Y:S01]  /*7700*/  FMUL.FTZ R22, R197, R22 ;  /* 0x00000016c5167220 */ /* 0x000fe20000410000 */
        /* <DEDUP_REMOVED lines=28> */
[----:B------:R-:W-:Y:S01]  /*78d0*/  ISETP.GE.AND P4, PT, R232, UR25, PT ;  /* 0x00000019e8007c0c */ /* 0x000fe2000bf86270 */
[----:B------:R-:W-:Y:S01]  /*78e0*/  ULOP3.LUT UR6, UR13, 0x1, URZ, 0xc0, !UPT ;  /* 0x000000010d067892 */ /* 0x000fe2000f8ec03f */
[----:B------:R-:W-:Y:S03]  /*78f0*/  ISETP.GE.AND P3, PT, R241, UR25, PT ;  /* 0x00000019f1007c0c */ /* 0x000fe6000bf66270 */
[----:B------:R-:W-:Y:S02]  /*7900*/  UISETP.NE.U32.AND UP0, UPT, UR6, 0x1, UPT ;  /* 0x000000010600788c */ /* 0x000fe4000bf05070 */
[----:B------:R-:W2:Y:S02]  /*7910*/  LDC R20, c[0x0][0x244] ;  /* 0x00009100ff147b82 */ /* 0x000ea40000000800 */
[----:B------:R-:W-:Y:S06]  /*7920*/  USEL UR6, UR60, 0x4000, !UP0 ;  /* 0x000040003c067887 */ /* 0x000fec000c000000 */
[----:B------:R-:W-:Y:S02]  /*7930*/  VIADD R220, R220, UR6 ;  /* 0x00000006dcdc7c36 */ /* 0x000fe40008000000 */
[----:B------:R-:W-:Y:S02]  /*7940*/  VIADD R226, R226, UR6 ;  /* 0x00000006e2e27c36 */ /* 0x000fe40008000000 */
[----:B------:R-:W-:Y:S01]  /*7950*/  VIADD R208, R208, UR6 ;  /* 0x00000006d0d07c36 */ /* 0x000fe20008000000 */
[----:B------:R3:W-:Y:S04]  /*7960*/  @P4 STS [R220], RZ ;  /* 0x000000ffdc004388 */ /* 0x0007e80000000800 */
[----:B------:R3:W-:Y:S04]  /*7970*/  @P4 STS [R220+0x4], RZ ;  /* 0x000004ffdc004388 */ /* 0x0007e80000000800 */
[----:B------:R3:W-:Y:S04]  /*7980*/  @P4 STS [R220+0x8], RZ ;  /* 0x000008ffdc004388 */ /* 0x0007e80000000800 */
[----:B------:R3:W-:Y:S01]  /*7990*/  @P4 STS [R220+0xc], RZ ;  /* 0x00000cffdc004388 */ /* 0x0007e20000000800 */
[----:B-1----:R-:W-:Y:S05]  /*79a0*/  IMAD.U32 R5, R9, -0x40, RZ ;  /* 0xffffffc009057824 */ /* 0x002fea00078e00ff */
        /* <DEDUP_REMOVED lines=40> */
.L_x_642:
[----:B------:R-:W-:Y:S01]  /*7c30*/  STS [R224+0x1c000], R179 ;  /* 0x01c000b3e0007388 */ /* 0x000fe20000000800 */
[----:B------:R-:W-:Y:S03]  /*7c40*/  UIMAD UR7, UR29, UR28, URZ ;  /* 0x0000001c1d0772a4 */ /* 0x000fe6000f8e023f */
[----:B------:R-:W-:Y:S01]  /*7c50*/  STS [R224+0x1c400], R178 ;  /* 0x01c400b2e0007388 */ /* 0x000fe20000000800 */
[----:B------:R-:W-:Y:S03]  /*7c60*/  ULEA UR6, -UR7, URZ, 0x6 ;  /* 0x0000003f07067291 */ /* 0x000fe6000f8e313f */
[----:B------:R-:W-:Y:S04]  /*7c70*/  STS [R225+0x1c000], R19 ;  /* 0x01c00013e1007388 */ /* 0x000fe80000000800 */
[----:B------:R-:W-:Y:S04]  /*7c80*/  STS [R225+0x1c400], R18 ;  /* 0x01c40012e1007388 */ /* 0x000fe80000000800 */
[----:B------:R-:W-:Y:S04]  /*7c90*/  STS [R224+0x1d000], R177 ;  /* 0x01d000b1e0007388 */ /* 0x000fe80000000800 */
[----:B------:R1:W-:Y:S04]  /*7ca0*/  STS [R224+0x1d400], R176 ;  /* 0x01d400b0e0007388 */ /* 0x0003e80000000800 */
[----:B------:R-:W-:Y:S04]  /*7cb0*/  STS [R225+0x1d000], R169 ;  /* 0x01d000a9e1007388 */ /* 0x000fe80000000800 */
[----:B------:R-:W-:Y:S04]  /*7cc0*/  STS [R225+0x1d400], R168 ;  /* 0x01d400a8e1007388 */ /* 0x000fe80000000800 */
[----:B------:R-:W-:Y:S04]  /*7cd0*/  STS [R222+0x1c000], R17 ;  /* 0x01c00011de007388 */ /* 0x000fe80000000800 */
[----:B------:R-:W-:Y:S04]  /*7ce0*/  STS [R222+0x1c400], R16 ;  /* 0x01c40010de007388 */ /* 0x000fe80000000800 */
[----:B------:R-:W-:Y:S04]  /*7cf0*/  STS [R223+0x1c000], R11 ;  /* 0x01c0000bdf007388 */ /* 0x000fe80000000800 */
[----:B------:R-:W-:Y:S01]  /*7d00*/  STS [R223+0x1c400], R10 ;  /* 0x01c4000adf007388 */ /* 0x000fe20000000800 */
[----:B-1----:R-:W-:Y:S03]  /*7d10*/  IMAD.IADD R176, R216, 0x1, R200 ;  /* 0x00000001d8b07824 */ /* 0x002fe600078e02c8 */
        /* <DEDUP_REMOVED lines=78> */
[-C--:B--2---:R-:W-:Y:S01]  /*8200*/  HMMA.16816.F32 R36, R16, R20.reuse, R36 ;  /* 0x000000141024723c */ /* 0x084fe20000001824 */
[----:B------:R-:W-:Y:S01]  /*8210*/  IMAD.U32 R4, RZ, RZ, UR6 ;  /* 0x00000006ff047e24 */ /* 0x000fe2000f8e00ff */
[----:B------:R-:W-:Y:S04]  /*8220*/  MOV R5, UR6 ;  /* 0x0000000600057c02 */ /* 0x000fe80008000f00 */
[C---:B---3--:R-:W-:Y:S05]  /*8230*/  HMMA.16816.F32 R40, R28.reuse, R20, R40 ;  /* 0x000000141c28723c */ /* 0x048fea0000001828 */
        /* <DEDUP_REMOVED lines=19> */
[----:B------:R-:W-:Y:S01]  /*8370*/  ISETP.GE.AND P3, PT, R241, UR25, PT ;  /* 0x00000019f1007c0c */ /* 0x000fe2000bf66270 */
[----:B------:R-:W1:Y:S01]  /*8380*/  LDC R12, c[0x0][0x420] ;  /* 0x00010800ff0c7b82 */ /* 0x000e620000000800 */
[----:B------:R-:W-:Y:S11]  /*8390*/  ISETP.GE.AND P4, PT, R232, UR25, PT ;  /* 0x00000019e8007c0c */ /* 0x000ff6000bf86270 */
[----:B------:R-:W2:Y:S08]  /*83a0*/  @!P3 LDC R9, c[0x0][0x424] ;  /* 0x00010900ff09bb82 */ /* 0x000eb00000000800 */
[----:B------:R-:W3:Y:S01]  /*83b0*/  @!P4 LDC R11, c[0x0][0x424] ;  /* 0x00010900ff0bcb82 */ /* 0x000ee20000000800 */
[C---:B-1----:R-:W-:Y:S05]  /*83c0*/  IMAD.U32 R5, R12.reuse, -0x40, RZ ;  /* 0xffffffc00c057824 */ /* 0x042fea00078e00ff */
[----:B------:R-:W-:Y:S02]  /*83d0*/  SHF.R.S32.HI R6, RZ, 0x1f, R5 ;  /* 0x0000001fff067819 */ /* 0x000fe40000011405 */
[C---:B------:R-:W-:Y:S02]  /*83e0*/  @!P3 LEA R7, P5, R12.reuse, R5, 0x5 ;  /* 0x000000050c07b211 */ /* 0x040fe400078a28ff */
[----:B------:R-:W-:Y:S02]  /*83f0*/  LEA R4, P0, R5, R228, 0x1 ;  /* 0x000000e405047211 */ /* 0x000fe400078008ff */
[C---:B--2---:R-:W-:Y:S02]  /*8400*/  @!P3 LEA.HI.X R9, R12.reuse, R6, R9, 0x5, P5 ;  /* 0x000000060c09b211 */ /* 0x044fe400028f2c09 */
[----:B------:R-:W-:Y:S02]  /*8410*/  LEA R6, R247, UR4, 0x1 ;  /* 0x00000004f7067c11 */ /* 0x000fe4000f8e08ff */
[----:B------:R-:W-:Y:S02]  /*8420*/  LEA.HI.X.SX32 R5, R5, R229, 0x1, P0 ;  /* 0x000000e505057211 */ /* 0x000fe400000f0eff */
[C---:B------:R-:W-:Y:S01]  /*8430*/  @!P4 LEA R10, P5, R12.reuse, R4, 0x6 ;  /* 0x000000040c0ac211 */ /* 0x040fe200078a30ff */
[----:B------:R1:W-:Y:S01]  /*8440*/  @P4 STS.128 [R6+0x8000], RZ ;  /* 0x008000ff06004388 */ /* 0x0003e20000000c00 */
[C---:B------:R-:W-:Y:S01]  /*8450*/  @!P3 LEA R8, P0, R7.reuse, R228, 0x1 ;  /* 0x000000e40708b211 */ /* 0x040fe200078008ff */
[----:B------:R-:W-:Y:S01]  /*8460*/  IMAD.MOV.U32 R228, RZ, RZ, R4 ;  /* 0x000000ffffe47224 */ /* 0x000fe200078e0004 */
[----:B---3--:R-:W-:Y:S01]  /*8470*/  @!P4 LEA.HI.X R11, R12, R5, R11, 0x6, P5 ;  /* 0x000000050c0bc211 */ /* 0x008fe200028f340b */
[----:B------:R-:W-:Y:S01]  /*8480*/  @!PT LDS RZ, [RZ] ;  /* 0x00000000fffff984 */ /* 0x000fe20000000800 */
[----:B------:R-:W-:Y:S01]  /*8490*/  @!PT LDS RZ, [RZ] ;  /* 0x00000000fffff984 */ /* 0x000fe20000000800 */
[----:B------:R-:W-:Y:S01]  /*84a0*/  @!PT LDS RZ, [RZ] ;  /* 0x00000000fffff984 */ /* 0x000fe20000000800 */
[----:B------:R1:W-:Y:S01]  /*84b0*/  @!P4 LDGSTS.E.BYPASS.LTC128B.128 [R6+0x8000], desc[UR14][R4.64] ;  /* 0x080000000406cfae */ /* 0x0003e2000b901d4e */
[----:B------:R-:W-:Y:S01]  /*84c0*/  @!P3 LEA.HI.X R9, R7, R229, R9, 0x1, P0 ;  /* 0x000000e50709b211 */ /* 0x000fe200000f0c09 */
[----:B------:R-:W-:Y:S02]  /*84d0*/  IMAD.MOV.U32 R229, RZ, RZ, R5 ;  /* 0x000000ffffe57224 */ /* 0x000fe400078e0005 */
        /* <DEDUP_REMOVED lines=16> */
.L_x_643:
[----:B------:R-:W-:Y:S01]  /*85e0*/  LDSM.16.M88.4 R32, [R0+0x1c000] ;  /* 0x01c000000020783b */ /* 0x000fe20000000200 */
[----:B------:R-:W-:Y:S01]  /*85f0*/  USHF.L.U32 UR6, UR7, 0x3, URZ ;  /* 0x0000000307067899 */ /* 0x000fe2000800063f */
[----:B------:R-:W-:Y:S01]  /*8600*/  IMAD.MOV.U32 R221, RZ, RZ, 0x40 ;  /* 0x00000040ffdd7424 */ /* 0x000fe200078e00ff */
[----:B------:R-:W-:Y:S01]  /*8610*/  USHF.L.U32 UR11, UR7, 0x4, URZ ;  /* 0x00000004070b7899 */ /* 0x000fe2000800063f */
[----:B------:R-:W1:Y:S01]  /*8620*/  LDSM.16.MT88.4 R16, [R205] ;  /* 0x00000000cd10783b */ /* 0x000e620000004200 */
[----:B------:R-:W-:Y:S02]  /*8630*/  UIMAD UR8, UR7, 0x18, URZ ;  /* 0x00000018070878a4 */ /* 0x000fe4000f8e023f */
[----:B------:R-:W-:Y:S01]  /*8640*/  USHF.L.U32 UR10, UR7, 0x5, URZ ;  /* 0x00000005070a7899 */ /* 0x000fe2000800063f */
[----:B------:R-:W2:Y:S01]  /*8650*/  LDSM.16.M88.4 R28, [R0+0x1d000] ;  /* 0x01d00000001c783b */ /* 0x000ea20000000200 */
[----:B------:R-:W-:Y:S02]  /*8660*/  UIMAD UR9, UR7, 0x28, URZ ;  /* 0x00000028070978a4 */ /* 0x000fe4000f8e023f */
[----:B------:R-:W-:Y:S01]  /*8670*/  UISETP.GT.AND UP2, UPT, UR13, UR23, UPT ;  /* 0x000000170d00728c */ /* 0x000fe2000bf44270 */
        /* <DEDUP_REMOVED lines=11> */
[C---:B--2---:R-:W-:Y:S06]  /*8730*/  HMMA.16816.F32 R8, R28.reuse, R16, RZ ;  /* 0x000000101c08723c */ /* 0x044fec00000018ff */
        /* <DEDUP_REMOVED lines=24> */
[-C--:B-1----:R-:W-:Y:S06]  /*88c0*/  HMMA.16816.F32 R20, R184, R196.reuse, R20 ;  /* 0x000000c4b814723c */ /* 0x082fec0000001814 */
[C---:B------:R-:W-:Y:S06]  /*88d0*/  HMMA.16816.F32 R24, R192.reuse, R196, R24 ;  /* 0x000000c4c018723c */ /* 0x040fec0000001818 */
[-C--:B------:R-:W-:Y:S01]  /*88e0*/  HMMA.16816.F32 R28, R192, R198.reuse, R28 ;  /* 0x000000c6c01c723c */ /* 0x080fe2000000181c */
[----:B------:R-:W1:Y:S05]  /*88f0*/  LDSM.16.MT88.4 R192, [R205+0x6000] ;  /* 0x00600000cdc0783b */ /* 0x000e6a0000004200 */
[----:B------:R-:W-:Y:S01]  /*8900*/  HMMA.16816.F32 R32, R184, R198, R32 ;  /* 0x000000c6b820723c */ /* 0x000fe20000001820 */
[----:B------:R-:W-:Y:S01]  /*8910*/  LDSM.16.MT88.4 R184, [R205+0x2800] ;  /* 0x00280000cdb8783b */ /* 0x000fe20000004200 */
[----:B--2---:R-:W-:Y:S03]  /*8920*/  IMAD.U32 R0, RZ, RZ, UR6 ;  /* 0x00000006ff007e24 */ /* 0x004fe6000f8e00ff */
[----:B------:R-:W-:Y:S01]  /*8930*/  LDSM.16.M88.4 R196, [R2+0x1f000] ;  /* 0x01f0000002c4783b */ /* 0x000fe20000000200 */
[-C--:B------:R-:W-:Y:S06]  /*8940*/  HMMA.16816.F32 R4, R164, R172.reuse, R4 ;  /* 0x000000aca404723c */ /* 0x080fec0000001804 */
[C---:B------:R-:W-:Y:S06]  /*8950*/  HMMA.16816.F32 R8, R200.reuse, R172, R8 ;  /* 0x000000acc808723c */ /* 0x040fec0000001808 */
[-C--:B------:R-:W-:Y:S06]  /*8960*/  HMMA.16816.F32 R12, R200, R174.reuse, R12 ;  /* 0x000000aec80c723c */ /* 0x080fec000000180c */
[C---:B------:R-:W-:Y:S01]  /*8970*/  HMMA.16816.F32 R16, R164.reuse, R174, R16 ;  /* 0x000000aea410723c */ /* 0x040fe20000001810 */
[----:B------:R2:W1:Y:S05]  /*8980*/  LDSM.16.M88.4 R172, [R2+0x1e000] ;  /* 0x01e0000002ac783b */ /* 0x00046a0000000200 */
[-C--:B---3--:R-:W-:Y:S06]  /*8990*/  HMMA.16816.F32 R20, R164, R176.reuse, R20 ;  /* 0x000000b0a414723c */ /* 0x088fec0000001814 */
[C---:B------:R-:W-:Y:S06]  /*89a0*/  HMMA.16816.F32 R24, R200.reuse, R176, R24 ;  /* 0x000000b0c818723c */ /* 0x040fec0000001818 */
[-C--:B------:R-:W-:Y:S01]  /*89b0*/  HMMA.16816.F32 R28, R200, R178.reuse, R28 ;  /* 0x000000b2c81c723c */ /* 0x080fe2000000181c */
[----:B------:R-:W3:Y:S05]  /*89c0*/  LDSM.16.MT88.4 R200, [R205+0x6800] ;  /* 0x00680000cdc8783b */ /* 0x000eea0000004200 */
[----:B------:R-:W-:Y:S01]  /*89d0*/  HMMA.16816.F32 R32, R164, R178, R32 ;  /* 0x000000b2a420723c */ /* 0x000fe20000001820 */
[----:B------:R-:W-:Y:S04]  /*89e0*/  LDSM.16.M88.4 R164, [R204+0x1e000] ;  /* 0x01e00000cca4783b */ /* 0x000fe80000000200 */
[----:B------:R-:W3:Y:S01]  /*89f0*/  LDSM.16.MT88.4 R176, [R205+0x3000] ;  /* 0x00300000cdb0783b */ /* 0x000ee20000004200 */
[-C--:B----4-:R-:W-:Y:S05]  /*8a00*/  HMMA.16816.F32 R4, R168, R180.reuse, R4 ;  /* 0x000000b4a804723c */ /* 0x090fea0000001804 */
[----:B--2---:R-:W-:Y:S01]  /*8a10*/  @P1 IADD3 R2, P0, R248, UR20, RZ ;  /* 0x00000014f8021c10 */ /* 0x004fe2000ff1e0ff */
[C---:B------:R-:W-:Y:S01]  /*8a20*/  HMMA.16816.F32 R8, R188.reuse, R180, R8 ;  /* 0x000000b4bc08723c */ /* 0x040fe20000001808 */
[----:B------:R-:W-:Y:S05]  /*8a30*/  @UP3 UIADD3 UR20, UP1, UR20, -0x100, URZ ;  /* 0xffffff0014143890 */ /* 0x000fea000ff3e03f */
[-C--:B------:R-:W-:Y:S06]  /*8a40*/  HMMA.16816.F32 R12, R188, R182.reuse, R12 ;  /* 0x000000b6bc0c723c */ /* 0x080fec000000180c */
[C---:B------:R-:W-:Y:S01]  /*8a50*/  HMMA.16816.F32 R16, R168.reuse, R182, R16 ;  /* 0x000000b6a810723c */ /* 0x040fe20000001810 */
[----:B------:R-:W2:Y:S05]  /*8a60*/  LDSM.16.M88.4 R180, [R204+0x1f000] ;  /* 0x01f00000ccb4783b */ /* 0x000eaa0000000200 */
[-C--:B-1----:R-:W-:Y:S06]  /*8a70*/  HMMA.16816.F32 R20, R168, R192.reuse, R20 ;  /* 0x000000c0a814723c */ /* 0x082fec0000001814 */
[C---:B------:R-:W-:Y:S06]  /*8a80*/  HMMA.16816.F32 R24, R188.reuse, R192, R24 ;  /* 0x000000c0bc18723c */ /* 0x040fec0000001818 */
[-C--:B------:R-:W-:Y:S01]  /*8a90*/  HMMA.16816.F32 R28, R188, R194.reuse, R28 ;  /* 0x000000c2bc1c723c */ /* 0x080fe2000000181c */
[----:B------:R-:W1:Y:S05]  /*8aa0*/  LDSM.16.MT88.4 R188, [R205+0x7000] ;  /* 0x00700000cdbc783b */ /* 0x000e6a0000004200 */
[----:B------:R-:W-:Y:S01]  /*8ab0*/  HMMA.16816.F32 R32, R168, R194, R32 ;  /* 0x000000c2a820723c */ /* 0x000fe20000001820 */
[----:B------:R-:W-:Y:S04]  /*8ac0*/  LDSM.16.M88.4 R168, [R3+0x1e000] ;  /* 0x01e0000003a8783b */ /* 0x000fe80000000200 */
[----:B------:R4:W-:Y:S01]  /*8ad0*/  LDSM.16.M88.4 R192, [R3+0x1f000] ;  /* 0x01f0000003c0783b */ /* 0x0009e20000000200 */
[-C--:B------:R-:W-:Y:S06]  /*8ae0*/  HMMA.16816.F32 R4, R172, R184.reuse, R4 ;  /* 0x000000b8ac04723c */ /* 0x080fec0000001804 */
[C---:B------:R-:W-:Y:S06]  /*8af0*/  HMMA.16816.F32 R8, R196.reuse, R184, R8 ;  /* 0x000000b8c408723c */ /* 0x040fec0000001808 */
[-C--:B------:R-:W-:Y:S06]  /*8b00*/  HMMA.16816.F32 R12, R196, R186.reuse, R12 ;  /* 0x000000bac40c723c */ /* 0x080fec000000180c */
[C---:B------:R-:W-:Y:S01]  /*8b10*/  HMMA.16816.F32 R16, R172.reuse, R186, R16 ;  /* 0x000000baac10723c */ /* 0x040fe20000001810 */
[----:B------:R-:W1:Y:S04]  /*8b20*/  LDSM.16.MT88.4 R184, [R205+0x3800] ;  /* 0x00380000cdb8783b */ /* 0x000e680000004200 */
[----:B----4-:R-:W-:Y:S01]  /*8b30*/  @P1 IADD3.X R3, R249, UR19, RZ, P0, !PT ;  /* 0x00000013f9031c10 */ /* 0x010fe200087fe4ff */
[-C--:B---3--:R-:W-:Y:S01]  /*8b40*/  HMMA.16816.F32 R20, R172, R200.reuse, R20 ;  /* 0x000000c8ac14723c */ /* 0x088fe20000001814 */
[----:B------:R-:W-:Y:S03]  /*8b50*/  @UP3 UIADD3.X UR19, UR19, -0x1, URZ, UP1, !UPT ;  /* 0xffffffff13133890 */ /* 0x000fe60008ffe43f */
[----:B------:R-:W5:Y:S02]  /*8b60*/  @P1 LDG.E R244, desc[UR14][R2.64] ;  /* 0x0000000e02f41981 */ /* 0x000f64000c1e1900 */
[C---:B------:R-:W-:Y:S02]  /*8b70*/  HMMA.16816.F32 R24, R196.reuse, R200, R24 ;  /* 0x000000c8c418723c */ /* 0x040fe40000001818 */
[----:B------:R-:W5:Y:S04]  /*8b80*/  @P1 LDG.E R245, desc[UR14][R2.64+0x20] ;  /* 0x0000200e02f51981 */ /* 0x000f68000c1e1900 */
[-C--:B------:R-:W-:Y:S01]  /*8b90*/  HMMA.16816.F32 R28, R196, R202.reuse, R28 ;  /* 0x000000cac41c723c */ /* 0x080fe2000000181c */
[----:B------:R-:W3:Y:S04]  /*8ba0*/  LDSM.16.MT88.4 R196, [R205+0x7800] ;  /* 0x00780000cdc4783b */ /* 0x000ee80000004200 */
[----:B------:R-:W5:Y:S01]  /*8bb0*/  @P1 LDG.E R242, desc[UR14][R2.64+0x80] ;  /* 0x0000800e02f21981 */ /* 0x000f62000c1e1900 */
[----:B------:R-:W-:Y:S03]  /*8bc0*/  HMMA.16816.F32 R32, R172, R202, R32 ;  /* 0x000000caac20723c */ /* 0x000fe60000001820 */
[----:B------:R-:W-:Y:S02]  /*8bd0*/  LDSM.16.MT88.4 R172, [R207+0x3800] ;  /* 0x00380000cfac783b */ /* 0x000fe40000004200 */
[----:B------:R-:W-:Y:S01]  /*8be0*/  SEL R200, R221, 0xffffffc0, !P2 ;  /* 0xffffffc0ddc87807 */ /* 0x000fe20005000000 */
[-C--:B------:R-:W-:Y:S01]  /*8bf0*/  HMMA.16816.F32 R4, R164, R176.reuse, R4 ;  /* 0x000000b0a404723c */ /* 0x080fe20000001804 */
[----:B------:R4:W5:Y:S05]  /*8c00*/  @P1 LDG.E R243, desc[UR14][R2.64+0xa0] ;  /* 0x0000a00e02f31981 */ /* 0x00096a000c1e1900 */
[C---:B--2---:R-:W-:Y:S06]  /*8c10*/  HMMA.16816.F32 R8, R180.reuse, R176, R8 ;  /* 0x000000b0b408723c */ /* 0x044fec0000001808 */
[-C--:B------:R-:W-:Y:S05]  /*8c20*/  HMMA.16816.F32 R12, R180, R178.reuse, R12 ;  /* 0x000000b2b40c723c */ /* 0x080fea000000180c */
[----:B------:R-:W-:Y:S01]  /*8c30*/  IMAD.IADD R176, R200, 0x1, R207 ;  /* 0x00000001c8b07824 */ /* 0x000fe200078e02cf */
[C---:B------:R-:W-:Y:S06]  /*8c40*/  HMMA.16816.F32 R16, R164.reuse, R178, R16 ;  /* 0x000000b2a410723c */ /* 0x040fec0000001810 */
[-C--:B-1----:R-:W-:Y:S01]  /*8c50*/  HMMA.16816.F32 R20, R164, R188.reuse, R20 ;  /* 0x000000bca414723c */ /* 0x082fe20000001814 */
[----:B----4-:R-:W-:Y:S05]  /*8c60*/  IMAD.U32 R2, RZ, RZ, UR6 ;  /* 0x00000006ff027e24 */ /* 0x010fea000f8e00ff */
[C---:B------:R-:W-:Y:S05]  /*8c70*/  HMMA.16816.F32 R24, R180.reuse, R188, R24 ;  /* 0x000000bcb418723c */ /* 0x040fea0000001818 */
[-C--:B------:R-:W-:Y:S01]  /*8c80*/  LEA R2, P0, R2, R218.reuse, 0x2 ;  /* 0x000000da02027211 */ /* 0x080fe200078010ff */
[-C--:B------:R-:W-:Y:S05]  /*8c90*/  HMMA.16816.F32 R28, R180, R190.reuse, R28 ;  /* 0x000000beb41c723c */ /* 0x080fea000000181c */
[-C--:B------:R-:W-:Y:S01]  /*8ca0*/  LEA.HI.X.SX32 R3, R0, R219.reuse, 0x2, P0 ;  /* 0x000000db00037211 */ /* 0x080fe200000f16ff */
[----:B------:R-:W-:Y:S01]  /*8cb0*/  HMMA.16816.F32 R32, R164, R190, R32 ;  /* 0x000000bea420723c */ /* 0x000fe20000001820 */
[----:B------:R-:W-:Y:S05]  /*8cc0*/  IMAD.U32 R0, RZ, RZ, UR8 ;  /* 0x00000008ff007e24 */ /* 0x000fea000f8e00ff */
[-C--:B------:R-:W-:Y:S01]  /*8cd0*/  HMMA.16816.F32 R4, R168, R184.reuse, R4 ;  /* 0x000000b8a804723c */ /* 0x080fe20000001804 */
        /* <DEDUP_REMOVED lines=13> */
[-C--:B------:R-:W-:Y:S06]  /*8db0*/  HMMA.16816.F32 R28, R192, R198.reuse, R28 ;  /* 0x000000c6c01c723c */ /* 0x080fec000000181c */
[----:B------:R-:W-:Y:S01]  /*8dc0*/  HMMA.16816.F32 R32, R168, R198, R32 ;  /* 0x000000c6a820723c */ /* 0x000fe20000001820 */
[----:B------:R-:W-:Y:S01]  /*8dd0*/  LDSM.16.MT88.4 R168, [R176+0x3000] ;  /* 0x00300000b0a8783b */ /* 0x000fe20000004200 */
[----:B-1----:R-:W-:Y:S01]  /*8de0*/  IMAD.U32 R4, RZ, RZ, UR8 ;  /* 0x00000008ff047e24 */ /* 0x002fe2000f8e00ff */
[----:B------:R-:W-:Y:S02]  /*8df0*/  UIMAD UR8, UR7, 0x30, URZ ;  /* 0x00000030070878a4 */ /* 0x000fe4000f8e023f */
[----:B------:R-:W-:Y:S02]  /*8e00*/  UIMAD UR7, UR7, 0x38, URZ ;  /* 0x00000038070778a4 */ /* 0x000fe4000f8e023f */
        /* <DEDUP_REMOVED lines=63> */
[----:B------:R-:W-:Y:S01]  /*9200*/  IMAD.U32 R0, RZ, RZ, UR7 ;  /* 0x00000007ff007e24 */ /* 0x000fe2000f8e00ff */
[----:B------:R-:W-:Y:S03]  /*9210*/  UIADD3 UR8, UR6, UR9, URZ ;  /* 0x0000000906087290 */ /* 0x000fe6000fffe03f */
[----:B------:R2:W-:Y:S03]  /*9220*/  REDG.E.ADD.F32.FTZ.RN.STRONG.GPU desc[UR14][R4.64], R15 ;  /* 0x0000000f040079a6 */ /* 0x0005e6000c10f38e */
[----:B------:R-:W-:Y:S01]  /*9230*/  IMAD.U32 R10, RZ, RZ, UR8 ;  /* 0x00000008ff0a7e24 */ /* 0x000fe2000f8e00ff */
        /* <DEDUP_REMOVED lines=9> */
[----:B------:R-:W-:Y:S01]  /*92d0*/  IMAD.U32 R0, RZ, RZ, UR9 ;  /* 0x00000009ff007e24 */ /* 0x000fe2000f8e00ff */
[-C--:B------:R-:W-:Y:S02]  /*92e0*/  LEA R4, P0, R4, R218.reuse, 0x2 ;  /* 0x000000da04047211 */ /* 0x080fe400078010ff */
[-C--:B------:R-:W-:Y:S01]  /*92f0*/  LEA R8, P1, R8, R218.reuse, 0x2 ;  /* 0x000000da08087211 */ /* 0x080fe200078210ff */
[----:B------:R1:W-:Y:S01]  /*9300*/  REDG.E.ADD.F32.FTZ.RN.STRONG.GPU desc[UR14][R6.64], R22 ;  /* 0x00000016060079a6 */ /* 0x0003e2000c10f38e */
[-C--:B------:R-:W-:Y:S01]  /*9310*/  LEA.HI.X.SX32 R5, R0, R219.reuse, 0x2, P0 ;  /* 0x000000db00057211 */ /* 0x080fe200000f16ff */
[----:B------:R-:W-:Y:S01]  /*9320*/  IMAD.U32 R0, RZ, RZ, UR8 ;  /* 0x00000008ff007e24 */ /* 0x000fe2000f8e00ff */
[----:B------:R-:W-:Y:S01]  /*9330*/  UIADD3 UR8, UR6, UR7, URZ ;  /* 0x0000000706087290 */ /* 0x000fe2000fffe03f */
[-C--:B------:R-:W-:Y:S02]  /*9340*/  LEA R10, P0, R10, R218.reuse, 0x2 ;  /* 0x000000da0a0a7211 */ /* 0x080fe400078010ff */
[----:B------:R2:W-:Y:S01]  /*9350*/  REDG.E.ADD.F32.FTZ.RN.STRONG.GPU desc[UR14][R4.64], R23 ;  /* 0x00000017040079a6 */ /* 0x0005e2000c10f38e */
[----:B------:R-:W-:Y:S01]  /*9360*/  UIADD3 UR9, UR6, UR8, URZ ;  /* 0x0000000806097290 */ /* 0x000fe2000fffe03f */
[-C--:B------:R-:W-:Y:S01]  /*9370*/  LEA.HI.X.SX32 R11, R0, R219.reuse, 0x2, P0 ;  /* 0x000000db000b7211 */ /* 0x080fe200000f16ff */
[----:B------:R-:W-:Y:S01]  /*9380*/  IMAD.U32 R0, RZ, RZ, UR8 ;  /* 0x00000008ff007e24 */ /* 0x000fe2000f8e00ff */
[----:B------:R-:W-:Y:S01]  /*9390*/  UIADD3 UR8, UR11, 0x60, URZ ;  /* 0x000000600b087890 */ /* 0x000fe2000fffe03f */
[----:B------:R-:W-:Y:S04]  /*93a0*/  LDSM.16.MT88.4 R20, [R207+0x2000] ;  /* 0x00200000cf14783b */ /* 0x000fe80000004200 */
[----:B------:R-:W-:Y:S01]  /*93b0*/  REDG.E.ADD.F32.FTZ.RN.STRONG.GPU desc[UR14][R10.64], R24 ;  /* 0x000000180a0079a6 */ /* 0x000fe2000c10f38e */
[CC--:B-1----:R-:W-:Y:S04]  /*93c0*/  LEA R6, P0, R0.reuse, R218.reuse, 0x2 ;  /* 0x000000da00067211 */ /* 0x0c2fe800078010ff */
[-C--:B------:R-:W-:Y:S01]  /*93d0*/  LEA.HI.X.SX32 R7, R0, R219.reuse, 0x2, P0 ;  /* 0x000000db00077211 */ /* 0x080fe200000f16ff */
[----:B------:R-:W-:Y:S02]  /*93e0*/  IMAD.U32 R0, RZ, RZ, UR8 ;  /* 0x00000008ff007e24 */ /* 0x000fe4000f8e00ff */
[----:B--2---:R-:W-:Y:S01]  /*93f0*/  IMAD.U32 R4, RZ, RZ, UR7 ;  /* 0x00000007ff047e24 */ /* 0x004fe2000f8e00ff */
[----:B------:R-:W-:Y:S01]  /*9400*/  UIADD3 UR7, UR6, UR8, URZ ;  /* 0x0000000806077290 */ /* 0x000fe2000fffe03f */
[----:B------:R-:W-:Y:S03]  /*9410*/  IMAD.U32 R5, RZ, RZ, UR9 ;  /* 0x00000009ff057e24 */ /* 0x000fe6000f8e00ff */
[-C--:B------:R-:W-:Y:S01]  /*9420*/  LEA.HI.X.SX32 R9, R4, R219.reuse, 0x2, P1 ;  /* 0x000000db04097211 */ /* 0x080fe200008f16ff */
[----:B------:R-:W-:Y:S01]  /*9430*/  UIADD3 UR9, UR6, UR7, URZ ;  /* 0x0000000706097290 */ /* 0x000fe2000fffe03f */
[CC--:B------:R-:W-:Y:S03]  /*9440*/  LEA R4, P0, R5.reuse, R218.reuse, 0x2 ;  /* 0x000000da05047211 */ /* 0x0c0fe600078010ff */
[----:B------:R-:W-:Y:S01]  /*9450*/  REDG.E.ADD.F32.FTZ.RN.STRONG.GPU desc[UR14][R8.64], R25 ;  /* 0x00000019080079a6 */ /* 0x000fe2000c10f38e */
[-C--:B------:R-:W-:Y:S01]  /*9460*/  LEA.HI.X.SX32 R5, R5, R219.reuse, 0x2, P0 ;  /* 0x000000db05057211 */ /* 0x080fe200000f16ff */
[----:B------:R-:W-:Y:S02]  /*9470*/  UIADD3 UR8, UR6, UR9, URZ ;  /* 0x0000000906087290 */ /* 0x000fe4000fffe03f */
[----:B------:R1:W-:Y:S04]  /*9480*/  REDG.E.ADD.F32.FTZ.RN.STRONG.GPU desc[UR14][R6.64], R26 ;  /* 0x0000001a060079a6 */ /* 0x0003e8000c10f38e */
[----:B------:R2:W-:Y:S04]  /*9490*/  REDG.E.ADD.F32.FTZ.RN.STRONG.GPU desc[UR14][R4.64], R27 ;  /* 0x0000001b040079a6 */ /* 0x0005e8000c10f38e */
[----:B------:R-:W-:Y:S04]  /*94a0*/  REDG.E.ADD.F32.FTZ.RN.STRONG.GPU desc[UR14][R218.64+0x180], R32 ;  /* 0x00018020da0079a6 */ /* 0x000fe8000c10f38e */
[----:B------:R3:W-:Y:S04]  /*94b0*/  REDG.E.ADD.F32.FTZ.RN.STRONG.GPU desc[UR14][R2.64+0x180], R33 ;  /* 0x00018021020079a6 */ /* 0x0007e8000c10f38e */
[----:B------:R-:W-:Y:S01]  /*94c0*/  LDSM.16.MT88.4 R24, [R176+0x2000] ;  /* 0x00200000b018783b */ /* 0x000fe20000004200 */
[----:B-1----:R-:W-:Y:S01]  /*94d0*/  IMAD.U32 R6, RZ, RZ, UR7 ;  /* 0x00000007ff067e24 */ /* 0x002fe2000f8e00ff */
[----:B------:R-:W-:Y:S01]  /*94e0*/  UIADD3 UR7, UR6, UR8, URZ ;  /* 0x0000000806077290 */ /* 0x000fe2000fffe03f */
[----:B------:R-:W-:Y:S01]  /*94f0*/  IMAD.U32 R7, RZ, RZ, UR8 ;  /* 0x00000008ff077e24 */ /* 0x000fe2000f8e00ff */
[CC--:B--2---:R-:W-:Y:S02]  /*9500*/  LEA R4, P0, R0.reuse, R218.reuse, 0x2 ;  /* 0x000000da00047211 */ /* 0x0c4fe400078010ff */
[----:B------:R-:W-:Y:S02]  /*9510*/  UIADD3 UR6, UR6, UR7, URZ ;  /* 0x0000000706067290 */ /* 0x000fe4000fffe03f */
[-C--:B------:R-:W-:Y:S01]  /*9520*/  LEA.HI.X.SX32 R5, R0, R219.reuse, 0x2, P0 ;  /* 0x000000db00057211 */ /* 0x080fe200000f16ff */
[----:B------:R-:W-:Y:S01]  /*9530*/  IMAD.U32 R0, RZ, RZ, UR9 ;  /* 0x00000009ff007e24 */ /* 0x000fe2000f8e00ff */
[CC--:B------:R-:W-:Y:S02]  /*9540*/  LEA R10, P0, R6.reuse, R218.reuse, 0x2 ;  /* 0x000000da060a7211 */ /* 0x0c0fe400078010ff */
[----:B---3--:R-:W-:Y:S01]  /*9550*/  IMAD.U32 R3, RZ, RZ, UR6 ;  /* 0x00000006ff037e24 */ /* 0x008fe2000f8e00ff */
[----:B------:R1:W-:Y:S01]  /*9560*/  REDG.E.ADD.F32.FTZ.RN.STRONG.GPU desc[UR14][R4.64], R34 ;  /* 0x00000022040079a6 */ /* 0x0003e2000c10f38e */
[-C--:B------:R-:W-:Y:S01]  /*9570*/  LEA.HI.X.SX32 R11, R6, R219.reuse, 0x2, P0 ;  /* 0x000000db060b7211 */ /* 0x080fe200000f16ff */
[----:B------:R-:W-:Y:S01]  /*9580*/  ULOP3.LUT UR6, UR13, 0x1, URZ, 0xc0, !UPT ;  /* 0x000000010d067892 */ /* 0x000fe2000f8ec03f */
[CC--:B------:R-:W-:Y:S02]  /*9590*/  LEA R8, P0, R0.reuse, R218.reuse, 0x2 ;  /* 0x000000da00087211 */ /* 0x0c0fe400078010ff */
[-C--:B------:R-:W-:Y:S01]  /*95a0*/  LEA R6, P3, R7, R218.reuse, 0x2 ;  /* 0x000000da07067211 */ /* 0x080fe200078610ff */
[----:B------:R-:W-:Y:S01]  /*95b0*/  REDG.E.ADD.F32.FTZ.RN.STRONG.GPU desc[UR14][R10.64], R35 ;  /* 0x000000230a0079a6 */ /* 0x000fe2000c10f38e */
[-C--:B------:R-:W-:Y:S01]  /*95c0*/  LEA.HI.X.SX32 R9, R0, R219.reuse, 0x2, P0 ;  /* 0x000000db00097211 */ /* 0x080fe200000f16ff */
[----:B------:R-:W-:Y:S01]  /*95d0*/  VIADD R0, R207, 0xffffc000 ;  /* 0xffffc000cf007836 */ /* 0x000fe20000000000 */
        /* <DEDUP_REMOVED lines=106> */
[----:B------:R-:W4:Y:S04]  /*9c80*/  LDL R181, [R1] ;  /* 0x0000000001b57983 */ /* 0x000f280000100800 */
        /* <DEDUP_REMOVED lines=43> */
[----:B------:R-:W-:-:S03]  /*9f40*/  F2FP.F16.F32.PACK_AB R23, R23, R118 ;  /* 0x000000761717723e */ /* 0x000fc600000000ff */
[----:B------:R-:W-:Y:S01]  /*9f50*/  STS [R252+0x400], R31 ;  /* 0x0004001ffc007388 */ /* 0x000fe20000000800 */
        /* <DEDUP_REMOVED lines=85> */
[----:B------:R-:W-:Y:S01]  /*a4b0*/  F2FP.F16.F32.PACK_AB R90, R91, R90 ;  /* 0x0000005a5b5a723e */ /* 0x000fe200000000ff */
[----:B------:R-:W-:Y:S01]  /*a4c0*/  UISETP.NE.AND UP0, UPT, UR40, -0x1, UPT ;  /* 0xffffffff2800788c */ /* 0x000fe2000bf05270 */
[----:B------:R-:W-:-:S02]  /*a4d0*/  F2FP.F16.F32.PACK_AB R92, R93, R92 ;  /* 0x0000005c5d5c723e */ /* 0x000fc400000000ff */
        /* <DEDUP_REMOVED lines=14> */
[----:B----4-:R-:W-:Y:S04]  /*a5c0*/  STS [R181], R24 ;  /* 0x00000018b5007388 */ /* 0x010fe80000000800 */
        /* <DEDUP_REMOVED lines=70> */
.L_x_645:
        /* <DEDUP_REMOVED lines=23> */
.L_x_646:
        /* <DEDUP_REMOVED lines=13> */
[----:B------:R-:W-:Y:S01]  /*ac70*/  ULDC.64 UR16, c[0x0][0x468] ;  /* 0x00011a0000107ab9 */ /* 0x000fe20000000a00 */
[----:B------:R-:W-:Y:S01]  /*ac80*/  ISETP.GE.AND P5, PT, R0, UR12, PT ;  /* 0x0000000c00007c0c */ /* 0x000fe2000bfa6270 */
[----:B------:R-:W-:Y:S01]  /*ac90*/  IMAD.U32 R3, RZ, RZ, UR11 ;  /* 0x0000000bff037e24 */ /* 0x000fe2000f8e00ff */
[----:B------:R-:W-:Y:S01]  /*aca0*/  IADD3 R4, P0, R4, UR20, RZ ;  /* 0x0000001404047c10 */ /* 0x000fe2000ff1e0ff */
[----:B------:R-:W-:Y:S01]  /*acb0*/  UIMAD UR11, UR13, UR16, URZ ;  /* 0x000000100d0b72a4 */ /* 0x000fe2000f8e023f */
[C---:B------:R-:W-:Y:S01]  /*acc0*/  VIADD R6, R0.reuse, 0x20 ;  /* 0x0000002000067836 */ /* 0x040fe20000000000 */
[----:B------:R-:W-:Y:S01]  /*acd0*/  SHF.R.S32.HI R22, RZ, 0x1f, R0 ;  /* 0x0000001fff167819 */ /* 0x000fe20000011400 */
[----:B------:R-:W-:Y:S01]  /*ace0*/  VIADD R7, R0, 0x40 ;  /* 0x0000004000077836 */ /* 0x000fe20000000000 */
[----:B------:R-:W-:Y:S01]  /*acf0*/  IADD3.X R5, R5, UR21, R3, P0, !PT ;  /* 0x0000001505057c10 */ /* 0x000fe200087fe403 */
[----:B------:R-:W-:Y:S01]  /*ad00*/  IMAD.U32 R3, RZ, RZ, UR16 ;  /* 0x00000010ff037e24 */ /* 0x000fe2000f8e00ff */
[----:B------:R-:W-:Y:S01]  /*ad10*/  UIMAD UR17, UR56, UR17, UR11 ;  /* 0x00000011381172a4 */ /* 0x000fe2000f8e020b */
[----:B------:R1:W2:Y:S01]  /*ad20*/  LDS.128 R28, [R2+0xd000] ;  /* 0x00d00000021c7984 */ /* 0x0002a20000000c00 */
[----:B------:R-:W-:Y:S01]  /*ad30*/  ISETP.GE.AND P4, PT, R6, UR12, PT ;  /* 0x0000000c06007c0c */ /* 0x000fe2000bf86270 */
[----:B------:R-:W-:Y:S01]  /*ad40*/  IMAD.WIDE.U32 R4, R3, UR56, R4 ;  /* 0x0000003803047c25 */ /* 0x000fe2000f8e0004 */
[----:B------:R-:W-:Y:S01]  /*ad50*/  ISETP.GE.AND P3, PT, R7, UR12, PT ;  /* 0x0000000c07007c0c */ /* 0x000fe2000bf66270 */
[----:B------:R1:W3:Y:S02]  /*ad60*/  LDS.128 R24, [R2+0x11000] ;  /* 0x0110000002187984 */ /* 0x0002e40000000c00 */
[----:B------:R-:W-:-:S02]  /*ad70*/  VIADD R6, R0, 0x60 ;  /* 0x0000006000067836 */ /* 0x000fc40000000000 */
[----:B------:R1:W4:Y:S01]  /*ad80*/  LDS.128 R36, [R2+0x15000] ;  /* 0x0150000002247984 */ /* 0x0003220000000c00 */
[----:B------:R-:W-:Y:S02]  /*ad90*/  VIADD R20, R5, UR17 ;  /* 0x0000001105147c36 */ /* 0x000fe40008000000 */
[----:B------:R-:W-:Y:S01]  /*ada0*/  ISETP.GE.AND P2, PT, R6, UR12, PT ;  /* 0x0000000c06007c0c */ /* 0x000fe2000bf46270 */
        /* <DEDUP_REMOVED lines=22> */
.L_x_648:
[----:B------:R-:W-:Y:S05]  /*af10*/  BSYNC B0 ;  /* 0x0000000000007941 */ /* 0x000fea0003800000 */
.L_x_647:
        /* <DEDUP_REMOVED lines=18> */
.L_x_650:
[----:B------:R-:W-:Y:S05]  /*b040*/  BSYNC B0 ;  /* 0x0000000000007941 */ /* 0x000fea0003800000 */
.L_x_649:
        /* <DEDUP_REMOVED lines=20> */
.L_x_652:
[----:B------:R-:W-:Y:S05]  /*b190*/  BSYNC B0 ;  /* 0x0000000000007941 */ /* 0x000fea0003800000 */
.L_x_651:
        /* <DEDUP_REMOVED lines=20> */
.L_x_654:
[----:B------:R-:W-:Y:S05]  /*b2e0*/  BSYNC B0 ;  /* 0x0000000000007941 */ /* 0x000fea0003800000 */
.L_x_653:
        /* <DEDUP_REMOVED lines=23> */
[C---:B------:R-:W-:Y:S01]  /*b460*/  IMAD.WIDE.U32 R6, R0.reuse, UR8, R4 ;  /* 0x0000000800067c25 */ /* 0x040fe2000f8e0004 */
        /* <DEDUP_REMOVED lines=8> */
.L_x_656:
[----:B------:R-:W-:Y:S05]  /*b4f0*/  BSYNC B0 ;  /* 0x0000000000007941 */ /* 0x000fea0003800000 */
.L_x_655:
        /* <DEDUP_REMOVED lines=18> */
.L_x_658:
[----:B------:R-:W-:Y:S05]  /*b620*/  BSYNC B0 ;  /* 0x0000000000007941 */ /* 0x000fea0003800000 */
.L_x_657:
        /* <DEDUP_REMOVED lines=18> */
.L_x_660:
[----:B------:R-:W-:Y:S05]  /*b750*/  BSYNC B0 ;  /* 0x0000000000007941 */ /* 0x000fea0003800000 */
.L_x_659:
        /* <DEDUP_REMOVED lines=16> */
.L_x_613:
[----:B------:R-:W-:Y:S05]  /*b860*/  BSYNC B1 ;  /* 0x0000000000017941 */ /* 0x000fea0003800000 */
.L_x_591:
        /* <DEDUP_REMOVED lines=11> */
.L_x_661:
[----:B------:R-:W-:Y:S05]  /*b920*/  EXIT ;  /* 0x000000000000794d */ /* 0x000fea0003800000 */
.L_x_663:
        /* <DEDUP_REMOVED lines=13> */
.L_x_2063:


//--------------------- .text._ZN5flash27flash_bwd_convert_dq_kernelI23Flash_bwd_kernel_traitsILi128ELi64ELi64ELi8ELi4ELi2ELi2ELb1ELb0EN7cutlass6half_tE19Flash_kernel_traitsILi128ELi64ELi64ELi8ES3_EEEEvNS_16Flash_bwd_paramsEi --------------------------
	.section	.text._ZN5flash27flash_bwd_convert_dq_kernelI23Flash_bwd_kernel_traitsILi128ELi64ELi64ELi8ELi4ELi2ELi2ELb1ELb0EN7cutlass6half_tE19Flash_kernel_traitsILi128ELi64ELi64ELi8ES3_EEEEvNS_16Flash_bwd_paramsEi,"ax",@progbits
	.align	128
        .global         _ZN5flash27flash_bwd_convert_dq_kernelI23Flash_bwd_kernel_traitsILi128ELi64ELi64ELi8ELi4ELi2ELi2ELb1ELb0EN7cutlass6half_tE19Flash_kernel_traitsILi128ELi64ELi64ELi8ES3_EEEEvNS_16Flash_bwd_paramsEi
        .type           _ZN5flash27flash_bwd_convert_dq_kernelI23Flash_bwd_kernel_traitsILi128ELi64ELi64ELi8ELi4ELi2ELi2ELb1ELb0EN7cutlass6half_tE19Flash_kernel_traitsILi128ELi64ELi64ELi8ES3_EEEEvNS_16Flash_bwd_paramsEi,@function
        .size           _ZN5flash27flash_bwd_convert_dq_kernelI23Flash_bwd_kernel_traitsILi128ELi64ELi64ELi8ELi4ELi2ELi2ELb1ELb0EN7cutlass6half_tE19Flash_kernel_traitsILi128ELi64ELi64ELi8ES3_EEEEvNS_16Flash_bwd_paramsEi,(.L_x_2064 - _ZN5flash27flash_bwd_convert_dq_kernelI23Flash_bwd_kernel_traitsILi128ELi64ELi64ELi8ELi4ELi2ELi2ELb1ELb0EN7cutlass6half_tE19Flash_kernel_traitsILi128ELi64ELi64ELi8ES3_EEEEvNS_16Flash_bwd_paramsEi)
        .other          _ZN5flash27flash_bwd_convert_dq_kernelI23Flash_bwd_kernel_traitsILi128ELi64ELi64ELi8ELi4ELi2ELi2ELb1ELb0EN7cutlass6half_tE19Flash_kernel_traitsILi128ELi64ELi64ELi8ES3_EEEEvNS_16Flash_bwd_paramsEi,@"STO_CUDA_ENTRY STV_DEFAULT"
_ZN5flash27flash_bwd_convert_dq_kernelI23Flash_bwd_kernel_traitsILi128ELi64ELi64ELi8ELi4ELi2ELi2ELb1ELb0EN7cutlass6half_tE19Flash_kernel_traitsILi128ELi64ELi64ELi8ES3_EEEEvNS_16Flash_bwd_paramsEi:
.text._ZN5flash27flash_bwd_convert_dq_kernelI23Flash_bwd_kernel_traitsILi128ELi64ELi64ELi8ELi4ELi2ELi2ELb1ELb0EN7cutlass6half_tE19Flash_kernel_traitsILi128ELi64ELi64ELi8ES3_EEEEvNS_16Flash_bwd_paramsEi:
[----:B------:R-:W-:Y:S01]  /*0000*/  LDC R1, c[0x0][0x28] ;  /* 0x00000a00ff017b82 */ /* 0x000fe20000000800 */
[----:B------:R-:W0:Y:S07]  /*0010*/  S2R R32, SR_CTAID.Y ;  /* 0x0000000000207919 */ /* 0x000e2e0000002600 */
[----:B------:R-:W0:Y:S01]  /*0020*/  LDC.64 R4, c[0x0][0x2f0] ;  /* 0x0000bc00ff047b82 */ /* 0x000e220000000a00 */
[----:B------:R-:W-:Y:S01]  /*0030*/  ULDC.64 UR4, c[0x0][0x2f0] ;  /* 0x0000bc0000047ab9 */ /* 0x000fe20000000a00 */
[----:B------:R-:W-:Y:S01]  /*0040*/  MOV R35, 0xffffffff ;  /* 0xffffffff00237802 */ /* 0x000fe20000000f00 */
[----:B------:R-:W-:Y:S01]  /*0050*/  ULDC.64 UR6, c[0x0][0x208] ;  /* 0x0000820000067ab9 */ /* 0x000fe20000000a00 */
[----:B------:R-:W-:-:S04]  /*0060*/  ISETP.NE.U32.AND P0, PT, RZ, UR4, PT ;  /* 0x00000004ff007c0c */ /* 0x000fc8000bf05070 */
[----:B------:R-:W-:Y:S01]  /*0070*/  ISETP.NE.AND.EX P0, PT, RZ, UR5, PT, P0 ;  /* 0x00000005ff007c0c */ /* 0x000fe2000bf05300 */
[----:B0-----:R-:W-:-:S12]  /*0080*/  IMAD.WIDE R4, R32, 0x4, R4 ;  /* 0x0000000420047825 */ /* 0x001fd800078e0204 */
[----:B------:R-:W2:Y:S04]  /*0090*/  @P0 LDG.E R35, desc[UR6][R4.64] ;  /* 0x0000000604230981 */ /* 0x000ea8000c1e1900 */
[----:B------:R-:W2:Y:S01]  /*00a0*/  @P0 LDG.E R0, desc[UR6][R4.64+0x4] ;  /* 0x0000040604000981 */ /* 0x000ea2000c1e1900 */
[----:B------:R-:W0:Y:S02]  /*00b0*/  S2R R3, SR_CTAID.X ;  /* 0x0000000000037919 */ /* 0x000e240000002500 */
[----:B0-----:R-:W-:Y:S01]  /*00c0*/  SHF.L.U32 R3, R3, 0x6, RZ ;  /* 0x0000000603037819 */ /* 0x001fe200000006ff */
[----:B--2---:R-:W-:-:S06]  /*00d0*/  @P0 IMAD.IADD R0, R0, 0x1, -R35 ;  /* 0x0000000100000824 */ /* 0x004fcc00078e0a23 */
[----:B------:R-:W0:Y:S02]  /*00e0*/  @!P0 LDC R0, c[0x0][0x2c4] ;  /* 0x0000b100ff008b82 */ /* 0x000e240000000800 */
[----:B0-----:R-:W-:-:S13]  /*00f0*/  ISETP.GT.AND P1, PT, R0, R3, PT ;  /* 0x000000030000720c */ /* 0x001fda0003f24270 */
[----:B------:R-:W-:Y:S05]  /*0100*/  @!P1 EXIT ;  /* 0x000000000000994d */ /* 0x000fea0003800000 */
[----:B------:R-:W-:Y:S01]  /*0110*/  ISETP.NE.AND P2, PT, R35, -0x1, PT ;  /* 0xffffffff2300780c */ /* 0x000fe20003f45270 */
[----:B------:R-:W0:Y:S01]  /*0120*/  S2R R37, SR_TID.X ;  /* 0x0000000000257919 */ /* 0x000e220000002100 */
[----:B------:R-:W1:Y:S01]  /*0130*/  LDC R2, c[0x0][0x490] ;  /* 0x00012400ff027b82 */ /* 0x000e620000000800 */
[----:B------:R-:W-:Y:S01]  /*0140*/  IMAD.MOV.U32 R29, RZ, RZ, RZ ;  /* 0x000000ffff1d7224 */ /* 0x000fe200078e00ff */
[----:B------:R-:W-:Y:S01]  /*0150*/  SHF.R.S32.HI R41, RZ, 0x1f, R3 ;  /* 0x0000001fff297819 */ /* 0x000fe20000011403 */
[----:B------:R-:W2:Y:S01]  /*0160*/  S2R R4, SR_CTAID.Z ;  /* 0x0000000000047919 */ /* 0x000ea20000002700 */
[----:B------:R-:W-:Y:S02]  /*0170*/  CS2R R12, SRZ ;  /* 0x00000000000c7805 */ /* 0x000fe4000001ff00 */
[----:B------:R-:W-:Y:S02]  /*0180*/  CS2R R58, SRZ ;  /* 0x00000000003a7805 */ /* 0x000fe4000001ff00 */
[----:B------:R-:W-:-:S02]  /*0190*/  CS2R R54, SRZ ;  /* 0x0000000000367805 */ /* 0x000fc4000001ff00 */
[----:B------:R-:W-:Y:S02]  /*01a0*/  CS2R R14, SRZ ;  /* 0x00000000000e7805 */ /* 0x000fe4000001ff00 */
[----:B------:R-:W-:Y:S02]  /*01b0*/  CS2R R18, SRZ ;  /* 0x0000000000127805 */ /* 0x000fe4000001ff00 */
[----:B------:R-:W-:Y:S02]  /*01c0*/  CS2R R20, SRZ ;  /* 0x0000000000147805 */ /* 0x000fe4000001ff00 */
[----:B------:R-:W-:Y:S01]  /*01d0*/  CS2R R22, SRZ ;  /* 0x0000000000167805 */ /* 0x000fe2000001ff00 */
[----:B------:R-:W3:Y:S01]  /*01e0*/  @P2 LDC.64 R60, c[0x0][0x448] ;  /* 0x00011200ff3c2b82 */ /* 0x000ee20000000a00 */
[----:B------:R-:W-:Y:S02]  /*01f0*/  CS2R R24, SRZ ;  /* 0x0000000000187805 */ /* 0x000fe4000001ff00 */
[----:B------:R-:W-:Y:S01]  /*0200*/  CS2R R50, SRZ ;  /* 0x0000000000327805 */ /* 0x000fe2000001ff00 */
[----:B------:R-:W-:Y:S01]  /*0210*/  IMAD.MOV.U32 R5, RZ, RZ, RZ ;  /* 0x000000ffff057224 */ /* 0x000fe200078e00ff */
[----:B------:R-:W-:-:S02]  /*0220*/  CS2R R6, SRZ ;  /* 0x0000000000067805 */ /* 0x000fc4000001ff00 */
[----:B------:R-:W-:Y:S02]  /*0230*/  CS2R R8, SRZ ;  /* 0x0000000000087805 */ /* 0x000fe4000001ff00 */
[----:B------:R-:W-:Y:S02]  /*0240*/  CS2R R10, SRZ ;  /* 0x00000000000a7805 */ /* 0x000fe4000001ff00 */
[----:B------:R-:W-:Y:S02]  /*0250*/  CS2R R56, SRZ ;  /* 0x0000000000387805 */ /* 0x000fe4000001ff00 */
[----:B------:R-:W-:Y:S02]  /*0260*/  CS2R R16, SRZ ;  /* 0x0000000000107805 */ /* 0x000fe4000001ff00 */
[----:B------:R-:W-:Y:S02]  /*0270*/  CS2R R52, SRZ ;  /* 0x0000000000347805 */ /* 0x000fe4000001ff00 */
[----:B-1----:R-:W-:-:S02]  /*0280*/  ISETP.GE.AND P1, PT, R2, 0x1, PT ;  /* 0x000000010200780c */ /* 0x002fc40003f26270 */
[----:B0-----:R-:W-:Y:S01]  /*0290*/  SHF.R.S32.HI R28, RZ, 0x1f, R37 ;  /* 0x0000001fff1c7819 */ /* 0x001fe20000011425 */
[----:B---3--:R-:W-:-:S03]  /*02a0*/  @P2 IMAD.WIDE.U32 R62, R35, R60, RZ ;  /* 0x0000003c233e2225 */ /* 0x008fc600078e00ff */
[----:B------:R-:W-:Y:S01]  /*02b0*/  LEA.HI R28, R28, R37, RZ, 0x5 ;  /* 0x000000251c1c7211 */ /* 0x000fe200078f28ff */
[----:B------:R-:W-:Y:S01]  /*02c0*/  HFMA2.MMA R60, -RZ, RZ, 0, 0 ;  /* 0x00000000ff3c7435 */ /* 0x000fe200000001ff */
[----:B------:R-:W-:Y:S02]  /*02d0*/  @P2 IMAD R61, R35, R61, R63 ;  /* 0x0000003d233d2224 */ /* 0x000fe400078e023f */
[----:B------:R-:W-:Y:S01]  /*02e0*/  SHF.R.S32.HI R36, RZ, 0x5, R28 ;  /* 0x00000005ff247819 */ /* 0x000fe2000001141c */
[----:B--2---:R-:W-:Y:S07]  /*02f0*/  @P2 BRA `(.L_x_664) ;  /* 0x00000000001c2947 */ /* 0x004fee0003800000 */
[----:B------:R-:W0:Y:S01]  /*0300*/  LDC.64 R26, c[0x0][0x430] ;  /* 0x00010c00ff1a7b82 */ /* 0x000e220000000a00 */
[----:B------:R-:W-:Y:S02]  /*0310*/  SHF.R.S32.HI R31, RZ, 0x1f, R32 ;  /* 0x0000001fff1f7819 */ /* 0x000fe40000011420 */
[----:B------:R-:W-:-:S03]  /*0320*/  MOV R35, 0xffffffff ;  /* 0xffffffff00237802 */ /* 0x000fc60000000f00 */
[-C--:B0-----:R-:W-:Y:S02]  /*0330*/  IMAD R31, R31, R26.reuse, RZ ;  /* 0x0000001a1f1f7224 */ /* 0x081fe400078e02ff */
[----:B------:R-:W-:-:S04]  /*0340*/  IMAD.WIDE.U32 R62, R32, R26, RZ ;  /* 0x0000001a203e7225 */ /* 0x000fc800078e00ff */
[----:B------:R-:W-:-:S04]  /*0350*/  IMAD R27, R32, R27, R31 ;  /* 0x0000001b201b7224 */ /* 0x000fc800078e021f */
[----:B------:R-:W-:-:S07]  /*0360*/  IMAD.IADD R61, R63, 0x1, R27 ;  /* 0x000000013f3d7824 */ /* 0x000fce00078e021b */
.L_x_664:
[----:B------:R-:W-:Y:S05]  /*0370*/  @!P1 BRA `(.L_x_665) ;  /* 0x0000000800b49947 */ /* 0x000fea0003800000 */
[----:B------:R-:W0:Y:S01]  /*0380*/  LDC R33, c[0x0][0x2d4] ;  /* 0x0000b500ff217b82 */ /* 0x000e220000000800 */
[----:B------:R-:W-:Y:S01]  /*0390*/  IMAD.WIDE R26, R32, 0x80, RZ ;  /* 0x00000080201a7825 */ /* 0x000fe200078e02ff */
[----:B------:R-:W-:Y:S01]  /*03a0*/  LOP3.LUT R38, R28, 0xffffffe0, RZ, 0xc0, !PT ;  /* 0xffffffe01c267812 */ /* 0x000fe200078ec0ff */
[----:B------:R-:W-:Y:S01]  /*03b0*/  ULDC.64 UR10, c[0x0][0x488] ;  /* 0x00012200000a7ab9 */ /* 0x000fe20000000a00 */
[----:B------:R-:W-:Y:S01]  /*03c0*/  UMOV UR4, URZ ;  /* 0x0000003f00047c82 */ /* 0x000fe20008000000 */
[----:B------:R-:W-:Y:S01]  /*03d0*/  USHF.L.U64.HI UR5, UR10, 0x2, UR11 ;  /* 0x000000020a057899 */ /* 0x000fe2000801020b */
[----:B------:R-:W-:Y:S01]  /*03e0*/  SEL R26, R26, RZ, P0 ;  /* 0x000000ff1a1a7207 */ /* 0x000fe20000000000 */
[----:B------:R-:W-:Y:S01]  /*03f0*/  IMAD.IADD R37, R37, 0x1, -R38 ;  /* 0x0000000125257824 */ /* 0x000fe200078e0a26 */
[----:B------:R-:W1:Y:S01]  /*0400*/  LDC R12, c[0x0][0x270] ;  /* 0x00009c00ff0c7b82 */ /* 0x000e620000000800 */
[----:B------:R-:W-:Y:S01]  /*0410*/  SEL R34, R27, RZ, P0 ;  /* 0x000000ff1b227207 */ /* 0x000fe20000000000 */
[----:B------:R-:W-:Y:S01]  /*0420*/  ULDC.64 UR8, c[0x0][0x400] ;  /* 0x0001000000087ab9 */ /* 0x000fe20000000a00 */
[----:B------:R-:W-:-:S04]  /*0430*/  IADD3 R39, P0, R3, R26, RZ ;  /* 0x0000001a03277210 */ /* 0x000fc80007f1e0ff */
[----:B------:R-:W-:Y:S01]  /*0440*/  IADD3.X R41, R41, R34, RZ, P0, !PT ;  /* 0x0000002229297210 */ /* 0x000fe200007fe4ff */
[----:B------:R-:W2:Y:S01]  /*0450*/  LDC R43, c[0x0][0x2dc] ;  /* 0x0000b700ff2b7b82 */ /* 0x000ea20000000800 */
[----:B0-----:R-:W-:Y:S01]  /*0460*/  IMAD.WIDE R32, R32, R33, RZ ;  /* 0x0000002120207225 */ /* 0x001fe200078e02ff */
[----:B-1----:R-:W-:-:S03]  /*0470*/  SHF.R.S32.HI R26, RZ, 0x1f, R12 ;  /* 0x0000001fff1a7819 */ /* 0x002fc6000001140c */
[-C--:B------:R-:W-:Y:S02]  /*0480*/  IMAD R33, R33, R12.reuse, RZ ;  /* 0x0000000c21217224 */ /* 0x080fe400078e02ff */
[----:B------:R-:W-:Y:S02]  /*0490*/  IMAD R34, R41, R12, RZ ;  /* 0x0000000c29227224 */ /* 0x000fe400078e02ff */
[C---:B------:R-:W-:Y:S02]  /*04a0*/  IMAD R47, R32.reuse, R26, R33 ;  /* 0x0000001a202f7224 */ /* 0x040fe400078e0221 */
[----:B------:R-:W-:-:S04]  /*04b0*/  IMAD.WIDE.U32 R32, R32, R12, RZ ;  /* 0x0000000c20207225 */ /* 0x000fc800078e00ff */
[----:B--2---:R-:W-:-:S04]  /*04c0*/  IMAD.WIDE R30, R12, R43, RZ ;  /* 0x0000002b0c1e7225 */ /* 0x004fc800078e02ff */
[----:B------:R-:W-:Y:S02]  /*04d0*/  IMAD R27, R31, R35, RZ ;  /* 0x000000231f1b7224 */ /* 0x000fe400078e02ff */
[----:B------:R-:W-:Y:S02]  /*04e0*/  IMAD R49, R26, R39, R34 ;  /* 0x000000271a317224 */ /* 0x000fe400078e0222 */
[----:B------:R-:W-:Y:S02]  /*04f0*/  IMAD R45, R30, R29, R27 ;  /* 0x0000001d1e2d7224 */ /* 0x000fe400078e021b */
[----:B------:R-:W-:Y:S01]  /*0500*/  IMAD.IADD R40, R33, 0x1, R47 ;  /* 0x0000000121287824 */ /* 0x000fe200078e022f */
[----:B------:R-:W-:Y:S01]  /*0510*/  SHF.R.S32.HI R47, RZ, 0x1f, R43 ;  /* 0x0000001fff2f7819 */ /* 0x000fe2000001142b */
[----:B------:R-:W-:-:S04]  /*0520*/  IMAD.WIDE.U32 R26, R39, R12, RZ ;  /* 0x0000000c271a7225 */ /* 0x000fc800078e00ff */
[----:B------:R-:W-:Y:S01]  /*0530*/  IMAD R33, R40, R43, RZ ;  /* 0x0000002b28217224 */ /* 0x000fe200078e02ff */
[----:B------:R-:W-:Y:S01]  /*0540*/  IADD3 R40, R27, R49, RZ ;  /* 0x000000311b287210 */ /* 0x000fe20007ffe0ff */
[----:B------:R-:W-:-:S04]  /*0550*/  IMAD.WIDE.U32 R34, R30, R35, RZ ;  /* 0x000000231e227225 */ /* 0x000fc800078e00ff */
[----:B------:R-:W-:Y:S01]  /*0560*/  IMAD.WIDE.U32 R28, R32, R43, RZ ;  /* 0x0000002b201c7225 */ /* 0x000fe200078e00ff */
[----:B------:R-:W-:-:S03]  /*0570*/  IADD3 R38, R35, R45, RZ ;  /* 0x0000002d23267210 */ /* 0x000fc60007ffe0ff */
[-C--:B------:R-:W-:Y:S01]  /*0580*/  IMAD R40, R40, R43.reuse, RZ ;  /* 0x0000002b28287224 */ /* 0x080fe200078e02ff */
[----:B------:R-:W-:Y:S01]  /*0590*/  SEL R35, R28, R34, !P2 ;  /* 0x000000221c237207 */ /* 0x000fe20005000000 */
[----:B------:R-:W-:Y:S02]  /*05a0*/  IMAD R27, R47, R32, R33 ;  /* 0x000000202f1b7224 */ /* 0x000fe400078e0221 */
[-C--:B------:R-:W-:Y:S02]  /*05b0*/  IMAD R45, R4, R43.reuse, RZ ;  /* 0x0000002b042d7224 */ /* 0x080fe400078e02ff */
[-C--:B------:R-:W-:Y:S02]  /*05c0*/  IMAD R63, R12, R43.reuse, RZ ;  /* 0x0000002b0c3f7224 */ /* 0x080fe400078e02ff */
[----:B------:R-:W-:-:S03]  /*05d0*/  IMAD.WIDE.U32 R32, R26, R43, RZ ;  /* 0x0000002b1a207225 */ /* 0x000fc600078e00ff */
[----:B------:R-:W-:Y:S01]  /*05e0*/  SHF.L.U32 R43, R63, 0x3, RZ ;  /* 0x000000033f2b7819 */ /* 0x000fe200000006ff */
[----:B------:R-:W-:Y:S01]  /*05f0*/  IMAD R47, R47, R26, R40 ;  /* 0x0000001a2f2f7224 */ /* 0x000fe200078e0228 */
[----:B------:R-:W-:Y:S01]  /*0600*/  IADD3 R26, P0, R45, R35, RZ ;  /* 0x000000232d1a7210 */ /* 0x000fe20007f1e0ff */
[----:B------:R-:W-:Y:S01]  /*0610*/  @!P2 IMAD.IADD R38, R29, 0x1, R27 ;  /* 0x000000011d26a824 */ /* 0x000fe200078e021b */
[----:B------:R-:W-:Y:S01]  /*0620*/  IADD3 R12, R43, 0x20, R43 ;  /* 0x000000202b0c7810 */ /* 0x000fe20007ffe02b */
[----:B------:R-:W-:Y:S01]  /*0630*/  IMAD.IADD R29, R33, 0x1, R47 ;  /* 0x00000001211d7824 */ /* 0x000fe200078e022f */
[----:B------:R-:W-:Y:S01]  /*0640*/  SHF.L.U32 R28, R32, 0x2, RZ ;  /* 0x00000002201c7819 */ /* 0x000fe200000006ff */
[----:B------:R-:W-:Y:S01]  /*0650*/  IMAD R41, R41, R30, RZ ;  /* 0x0000001e29297224 */ /* 0x000fe200078e02ff */
[----:B------:R-:W-:Y:S01]  /*0660*/  LEA.HI.X.SX32 R27, R45, R38, 0x1, P0 ;  /* 0x000000262d1b7211 */ /* 0x000fe200000f0eff */
[----:B------:R-:W-:Y:S01]  /*0670*/  IMAD R37, R36, R63, R37 ;  /* 0x0000003f24257224 */ /* 0x000fe200078e0225 */
[----:B------:R-:W-:Y:S01]  /*0680*/  SHF.L.U64.HI R29, R32, 0x2, R29 ;  /* 0x00000002201d7819 */ /* 0x000fe2000001021d */
[-C--:B------:R-:W-:Y:S01]  /*0690*/  IMAD R32, R31, R39.reuse, R41 ;  /* 0x000000271f207224 */ /* 0x080fe200078e0229 */
[----:B------:R-:W-:Y:S01]  /*06a0*/  SHF.L.U64.HI R67, R35, 0x2, R38 ;  /* 0x0000000223437819 */ /* 0x000fe20000010226 */
[----:B------:R-:W-:Y:S01]  /*06b0*/  IMAD.WIDE.U32 R26, R30, R39, R26 ;  /* 0x000000271e1a7225 */ /* 0x000fe200078e001a */
[----:B------:R-:W-:-:S02]  /*06c0*/  SHF.R.S32.HI R31, RZ, 0x1f, R37 ;  /* 0x0000001fff1f7819 */ /* 0x000fc40000011425 */
[----:B------:R-:W-:Y:S01]  /*06d0*/  SHF.L.U32 R35, R35, 0x2, RZ ;  /* 0x0000000223237819 */ /* 0x000fe200000006ff */
[----:B------:R-:W-:Y:S01]  /*06e0*/  IMAD.IADD R36, R43, 0x1, R12 ;  /* 0x000000012b247824 */ /* 0x000fe200078e020c */
[----:B------:R-:W-:Y:S01]  /*06f0*/  IADD3 R30, P0, R37, R26, RZ ;  /* 0x0000001a251e7210 */ /* 0x000fe20007f1e0ff */
[----:B------:R-:W-:-:S03]  /*0700*/  IMAD.WIDE R40, R43, 0x4, R28 ;  /* 0x000000042b287825 */ /* 0x000fc600078e021c */
[----:B------:R-:W-:Y:S01]  /*0710*/  IADD3 R34, R43, R36, RZ ;  /* 0x000000242b227210 */ /* 0x000fe20007ffe0ff */
[----:B------:R-:W-:Y:S01]  /*0720*/  IMAD.WIDE R28, R45, 0x4, R28 ;  /* 0x000000042d1c7825 */ /* 0x000fe200078e021c */
[----:B------:R-:W-:Y:S02]  /*0730*/  IADD3.X R39, R31, R27, R32, P0, !PT ;  /* 0x0000001b1f277210 */ /* 0x000fe400007fe420 */
[C---:B------:R-:W-:Y:S01]  /*0740*/  SHF.L.U32 R38, R30.reuse, 0x2, RZ ;  /* 0x000000021e267819 */ /* 0x040fe200000006ff */
[----:B------:R-:W-:Y:S01]  /*0750*/  IMAD.WIDE R40, R45, 0x4, R40 ;  /* 0x000000042d287825 */ /* 0x000fe200078e0228 */
[----:B------:R-:W-:-:S03]  /*0760*/  SHF.L.U64.HI R39, R30, 0x2, R39 ;  /* 0x000000021e277819 */ /* 0x000fc60000010227 */
[----:B------:R-:W-:-:S04]  /*0770*/  IMAD.WIDE R26, R37, 0x4, R28 ;  /* 0x00000004251a7825 */ /* 0x000fc800078e021c */
[----:B------:R-:W-:Y:S01]  /*0780*/  IMAD.IADD R32, R43, 0x1, R34 ;  /* 0x000000012b207824 */ /* 0x000fe200078e0222 */
[----:B------:R-:W-:Y:S01]  /*0790*/  IADD3 R64, P0, R26, R35, RZ ;  /* 0x000000231a407210 */ /* 0x000fe20007f1e0ff */
[----:B------:R-:W-:-:S03]  /*07a0*/  IMAD.WIDE R40, R37, 0x4, R40 ;  /* 0x0000000425287825 */ /* 0x000fc600078e0228 */
[----:B------:R-:W-:Y:S01]  /*07b0*/  IADD3.X R65, R27, R67, RZ, P0, !PT ;  /* 0x000000431b417210 */ /* 0x000fe200007fe4ff */
[----:B------:R-:W-:Y:S01]  /*07c0*/  IMAD.IADD R31, R43, 0x1, R32 ;  /* 0x000000012b1f7824 */ /* 0x000fe200078e0220 */
[----:B------:R-:W-:Y:S01]  /*07d0*/  IADD3 R66, P0, R40, R35, RZ ;  /* 0x0000002328427210 */ /* 0x000fe20007f1e0ff */
[----:B------:R-:W-:-:S04]  /*07e0*/  IMAD.WIDE R26, R63, 0x20, R38 ;  /* 0x000000203f1a7825 */ /* 0x000fc800078e0226 */
[----:B------:R-:W-:Y:S02]  /*07f0*/  IMAD.IADD R29, R43, 0x1, R31 ;  /* 0x000000012b1d7824 */ /* 0x000fe400078e021f */
[----:B------:R-:W-:-:S04]  /*0800*/  IMAD.WIDE R30, R31, 0x4, R38 ;  /* 0x000000041f1e7825 */ /* 0x000fc800078e0226 */
[----:B------:R-:W-:-:S04]  /*0810*/  IMAD.WIDE R28, R29, 0x4, R38 ;  /* 0x000000041d1c7825 */ /* 0x000fc800078e0226 */
[----:B------:R-:W-:-:S04]  /*0820*/  IMAD.WIDE R32, R32, 0x4, R38 ;  /* 0x0000000420207825 */ /* 0x000fc800078e0226 */
[----:B------:R-:W-:-:S04]  /*0830*/  IMAD.WIDE R34, R34, 0x4, R38 ;  /* 0x0000000422227825 */ /* 0x000fc800078e0226 */
[----:B------:R-:W-:-:S04]  /*0840*/  IMAD.WIDE R36, R36, 0x4, R38 ;  /* 0x0000000424247825 */ /* 0x000fc800078e0226 */
[----:B------:R-:W-:Y:S01]  /*0850*/  IMAD.WIDE R38, R12, 0x4, R38 ;  /* 0x000000040c267825 */ /* 0x000fe200078e0226 */
[----:B------:R-:W-:-:S03]  /*0860*/  MOV R12, RZ ;  /* 0x000000ff000c7202 */ /* 0x000fc60000000f00 */
[----:B------:R-:W-:Y:S02]  /*0870*/  IMAD.X R67, R41, 0x1, R67, P0 ;  /* 0x0000000129437824 */ /* 0x000fe400000e0643 */
[----:B------:R-:W-:-:S07]  /*0880*/  IMAD.WIDE R26, R43, 0x4, R26 ;  /* 0x000000042b1a7825 */ /* 0x000fce00078e021a */
.L_x_666:
[----:B------:R-:W-:-:S04]  /*0890*/  IADD3 R46, P0, R26, UR8, RZ ;  /* 0x000000081a2e7c10 */ /* 0x000fc8000ff1e0ff */
[----:B------:R-:W-:-:S05]  /*08a0*/  IADD3.X R47, R27, UR9, RZ, P0, !PT ;  /* 0x000000091b2f7c10 */ /* 0x000fca00087fe4ff */
[----:B------:R0:W2:Y:S02]  /*08b0*/  LDG.E R69, desc[UR6][R46.64] ;  /* 0x000000062e457981 */ /* 0x0000a4000c1e1900 */
[----:B0-----:R-:W-:-:S04]  /*08c0*/  IMAD.WIDE R46, R63, 0x20, R46 ;  /* 0x000000203f2e7825 */ /* 0x001fc800078e022e */
[C---:B------:R-:W-:Y:S01]  /*08d0*/  IMAD.WIDE R42, R63.reuse, 0x20, R46 ;  /* 0x000000203f2a7825 */ /* 0x040fe200078e022e */
[----:B------:R-:W-:Y:S01]  /*08e0*/  IADD3 R68, P0, R64, UR8, RZ ;  /* 0x0000000840447c10 */ /* 0x000fe2000ff1e0ff */
[----:B------:R-:W3:Y:S02]  /*08f0*/  LDG.E R46, desc[UR6][R46.64] ;  /* 0x000000062e2e7981 */ /* 0x000ee4000c1e1900 */
[C---:B------:R-:W-:Y:S02]  /*0900*/  IMAD.WIDE R40, R63.reuse, 0x20, R42 ;  /* 0x000000203f287825 */ /* 0x040fe400078e022a */
[----:B------:R-:W4:Y:S02]  /*0910*/  LDG.E R42, desc[UR6][R42.64] ;  /* 0x000000062a2a7981 */ /* 0x000f24000c1e1900 */
[C---:B------:R-:W-:Y:S02]  /*0920*/  IMAD.WIDE R44, R63.reuse, 0x20, R40 ;  /* 0x000000203f2c7825 */ /* 0x040fe400078e0228 */
[----:B------:R-:W5:Y:S02]  /*0930*/  LDG.E R40, desc[UR6][R40.64] ;  /* 0x0000000628287981 */ /* 0x000f64000c1e1900 */
[----:B------:R-:W-:-:S02]  /*0940*/  IMAD.WIDE R48, R63, 0x20, R44 ;  /* 0x000000203f307825 */ /* 0x000fc400078e022c */
[----:B------:R-:W5:Y:S04]  /*0950*/  LDG.E R44, desc[UR6][R44.64] ;  /* 0x000000062c2c7981 */ /* 0x000f68000c1e1900 */
[----:B------:R-:W5:Y:S01]  /*0960*/  LDG.E R49, desc[UR6][R48.64] ;  /* 0x0000000630317981 */ /* 0x000f62000c1e1900 */
[----:B--2---:R-:W-:Y:S01]  /*0970*/  FADD.FTZ R56, R69, R56 ;  /* 0x0000003845387221 */ /* 0x004fe20000010000 */
[----:B------:R-:W-:-:S05]  /*0980*/  IADD3.X R69, R65, UR9, RZ, P0, !PT ;  /* 0x0000000941457c10 */ /* 0x000fca00087fe4ff */
[----:B------:R-:W2:Y:S04]  /*0990*/  LDG.E R48, desc[UR6][R68.64] ;  /* 0x0000000644307981 */ /* 0x000ea8000c1e1900 */
[----:B------:R-:W2:Y:S04]  /*09a0*/  LDG.E R43, desc[UR6][R68.64+0x100] ;  /* 0x00010006442b7981 */ /* 0x000ea8000c1e1900 */
[----:B------:R-:W2:Y:S01]  /*09b0*/  LDG.E R47, desc[UR6][R68.64+0x80] ;  /* 0x00008006442f7981 */ /* 0x000ea2000c1e1900 */
[----:B---3--:R-:W-:Y:S01]  /*09c0*/  FADD.FTZ R17, R46, R17 ;  /* 0x000000112e117221 */ /* 0x008fe20000010000 */
[----:B----4-:R-:W-:-:S02]  /*09d0*/  FADD.FTZ R55, R42, R55 ;  /* 0x000000372a377221 */ /* 0x010fc40000010000 */
[----:B------:R-:W3:Y:S01]  /*09e0*/  LDG.E R42, desc[UR6][R68.64+0x180] ;  /* 0x00018006442a7981 */ /* 0x000ee2000c1e1900 */
[----:B-----5:R-:W-:Y:S01]  /*09f0*/  FADD.FTZ R11, R40, R11 ;  /* 0x0000000b280b7221 */ /* 0x020fe20000010000 */
[----:B------:R-:W-:-:S04]  /*0a00*/  IADD3 R40, P0, R66, UR8, RZ ;  /* 0x0000000842287c10 */ /* 0x000fc8000ff1e0ff */
[----:B------:R-:W-:Y:S01]  /*0a10*/  IADD3.X R41, R67, UR9, RZ, P0, !PT ;  /* 0x0000000943297c10 */ /* 0x000fe200087fe4ff */
[----:B------:R-:W-:-:S04]  /*0a20*/  FADD.FTZ R53, R44, R53 ;  /* 0x000000352c357221 */ /* 0x000fc80000010000 */
[----:B------:R-:W4:Y:S04]  /*0a30*/  LDG.E R44, desc[UR6][R40.64] ;  /* 0x00000006282c7981 */ /* 0x000f28000c1e1900 */
[----:B------:R-:W5:Y:S04]  /*0a40*/  LDG.E R46, desc[UR6][R40.64+0x80] ;  /* 0x00008006282e7981 */ /* 0x000f68000c1e1900 */
[----:B------:R-:W5:Y:S01]  /*0a50*/  LDG.E R45, desc[UR6][R40.64+0x180] ;  /* 0x00018006282d7981 */ /* 0x000f62000c1e1900 */
[----:B--2---:R-:W-:-:S03]  /*0a60*/  FADD.FTZ R51, R48, R51 ;  /* 0x0000003330337221 */ /* 0x004fc60000010000 */
[----:B------:R0:W2:Y:S01]  /*0a70*/  LDG.E R48, desc[UR6][R40.64+0x100] ;  /* 0x0001000628307981 */ /* 0x0000a2000c1e1900 */
[----:B------:R-:W-:Y:S01]  /*0a80*/  FADD.FTZ R50, R43, R50 ;  /* 0x000000322b327221 */ /* 0x000fe20000010000 */
[----:B------:R-:W-:Y:S01]  /*0a90*/  FADD.FTZ R52, R49, R52 ;  /* 0x0000003431347221 */ /* 0x000fe20000010000 */
[----:B---3--:R-:W-:Y:S01]  /*0aa0*/  FADD.FTZ R18, R42, R18 ;  /* 0x000000122a127221 */ /* 0x008fe20000010000 */
[----:B------:R-:W-:-:S04]  /*0ab0*/  IADD3 R42, P0, R38, UR8, RZ ;  /* 0x00000008262a7c10 */ /* 0x000fc8000ff1e0ff */
[----:B------:R-:W-:Y:S02]  /*0ac0*/  IADD3.X R43, R39, UR9, RZ, P0, !PT ;  /* 0x00000009272b7c10 */ /* 0x000fe400087fe4ff */
[----:B0-----:R-:W-:Y:S01]  /*0ad0*/  IADD3 R40, P0, R36, UR8, RZ ;  /* 0x0000000824287c10 */ /* 0x001fe2000ff1e0ff */
[----:B------:R-:W-:Y:S02]  /*0ae0*/  FADD.FTZ R16, R47, R16 ;  /* 0x000000102f107221 */ /* 0x000fe40000010000 */
[----:B------:R-:W3:Y:S01]  /*0af0*/  LDG.E R47, desc[UR6][R42.64] ;  /* 0x000000062a2f7981 */ /* 0x000ee2000c1e1900 */
[----:B------:R-:W-:-:S03]  /*0b00*/  IADD3.X R41, R37, UR9, RZ, P0, !PT ;  /* 0x0000000925297c10 */ /* 0x000fc600087fe4ff */
[----:B------:R-:W3:Y:S04]  /*0b10*/  LDG.E R49, desc[UR6][R42.64+0x80] ;  /* 0x000080062a317981 */ /* 0x000ee8000c1e1900 */
[----:B------:R0:W3:Y:S01]  /*0b20*/  LDG.E R69, desc[UR6][R42.64+0x100] ;  /* 0x000100062a457981 */ /* 0x0000e2000c1e1900 */
[----:B--2---:R-:W-:-:S03]  /*0b30*/  FADD.FTZ R25, R48, R25 ;  /* 0x0000001930197221 */ /* 0x004fc60000010000 */
[----:B------:R-:W2:Y:S01]  /*0b40*/  LDG.E R48, desc[UR6][R40.64] ;  /* 0x0000000628307981 */ /* 0x000ea2000c1e1900 */
[----:B0-----:R-:W-:Y:S01]  /*0b50*/  IADD3 R42, P0, R34, UR8, RZ ;  /* 0x00000008222a7c10 */ /* 0x001fe2000ff1e0ff */
[----:B----4-:R-:W-:Y:S01]  /*0b60*/  FADD.FTZ R15, R44, R15 ;  /* 0x0000000f2c0f7221 */ /* 0x010fe20000010000 */
[----:B-----5:R-:W-:Y:S01]  /*0b70*/  FADD.FTZ R57, R46, R57 ;  /* 0x000000392e397221 */ /* 0x020fe20000010000 */
[----:B------:R-:W4:Y:S01]  /*0b80*/  LDG.E R44, desc[UR6][R40.64+0x100] ;  /* 0x00010006282c7981 */ /* 0x000f22000c1e1900 */
[----:B------:R-:W-:-:S03]  /*0b90*/  IADD3.X R43, R35, UR9, RZ, P0, !PT ;  /* 0x00000009232b7c10 */ /* 0x000fc600087fe4ff */
[----:B------:R0:W5:Y:S01]  /*0ba0*/  LDG.E R46, desc[UR6][R40.64+0x80] ;  /* 0x00008006282e7981 */ /* 0x000162000c1e1900 */
[----:B------:R-:W-:-:S03]  /*0bb0*/  FADD.FTZ R14, R45, R14 ;  /* 0x0000000e2d0e7221 */ /* 0x000fc60000010000 */
[----:B------:R-:W4:Y:S01]  /*0bc0*/  LDG.E R45, desc[UR6][R42.64+0x100] ;  /* 0x000100062a2d7981 */ /* 0x000f22000c1e1900 */
[----:B0-----:R-:W-:-:S04]  /*0bd0*/  IADD3 R40, P0, R32, UR8, RZ ;  /* 0x0000000820287c10 */ /* 0x001fc8000ff1e0ff */
[----:B------:R-:W-:Y:S01]  /*0be0*/  IADD3.X R41, R33, UR9, RZ, P0, !PT ;  /* 0x0000000921297c10 */ /* 0x000fe200087fe4ff */
[----:B---3--:R-:W-:-:S04]  /*0bf0*/  FADD.FTZ R10, R47, R10 ;  /* 0x0000000a2f0a7221 */ /* 0x008fc80000010000 */
[----:B------:R-:W3:Y:S01]  /*0c00*/  LDG.E R68, desc[UR6][R40.64] ;  /* 0x0000000628447981 */ /* 0x000ee2000c1e1900 */
[----:B------:R-:W-:-:S03]  /*0c10*/  FADD.FTZ R24, R49, R24 ;  /* 0x0000001831187221 */ /* 0x000fc60000010000 */
[----:B------:R-:W3:Y:S04]  /*0c20*/  LDG.E R47, desc[UR6][R42.64+0x80] ;  /* 0x000080062a2f7981 */ /* 0x000ee8000c1e1900 */
[----:B------:R0:W3:Y:S01]  /*0c30*/  LDG.E R49, desc[UR6][R42.64] ;  /* 0x000000062a317981 */ /* 0x0000e2000c1e1900 */
[----:B--2---:R-:W-:-:S03]  /*0c40*/  FADD.FTZ R9, R48, R9 ;  /* 0x0000000930097221 */ /* 0x004fc60000010000 */
[----:B------:R-:W2:Y:S01]  /*0c50*/  LDG.E R48, desc[UR6][R40.64+0x80] ;  /* 0x0000800628307981 */ /* 0x000ea2000c1e1900 */
[----:B0-----:R-:W-:-:S04]  /*0c60*/  IADD3 R42, P0, R30, UR8, RZ ;  /* 0x000000081e2a7c10 */ /* 0x001fc8000ff1e0ff */
[----:B------:R-:W-:Y:S01]  /*0c70*/  IADD3.X R43, R31, UR9, RZ, P0, !PT ;  /* 0x000000091f2b7c10 */ /* 0x000fe200087fe4ff */
[----:B-----5:R-:W-:Y:S02]  /*0c80*/  FADD.FTZ R23, R46, R23 ;  /* 0x000000172e177221 */ /* 0x020fe40000010000 */
[----:B------:R0:W5:Y:S01]  /*0c90*/  LDG.E R46, desc[UR6][R40.64+0x100] ;  /* 0x00010006282e7981 */ /* 0x000162000c1e1900 */
[----:B------:R-:W-:Y:S01]  /*0ca0*/  FADD.FTZ R60, R69, R60 ;  /* 0x0000003c453c7221 */ /* 0x000fe20000010000 */
[----:B----4-:R-:W-:Y:S01]  /*0cb0*/  FADD.FTZ R54, R44, R54 ;  /* 0x000000362c367221 */ /* 0x010fe20000010000 */
[----:B------:R-:W-:Y:S01]  /*0cc0*/  FADD.FTZ R58, R45, R58 ;  /* 0x0000003a2d3a7221 */ /* 0x000fe20000010000 */
[----:B------:R-:W4:Y:S01]  /*0cd0*/  LDG.E R69, desc[UR6][R42.64+0x100] ;  /* 0x000100062a457981 */ /* 0x000f22000c1e1900 */
[----:B0-----:R-:W-:-:S04]  /*0ce0*/  IADD3 R40, P0, R28, UR8, RZ ;  /* 0x000000081c287c10 */ /* 0x001fc8000ff1e0ff */
[----:B------:R-:W-:-:S05]  /*0cf0*/  IADD3.X R41, R29, UR9, RZ, P0, !PT ;  /* 0x000000091d297c10 */ /* 0x000fca00087fe4ff */
[----:B------:R-:W4:Y:S01]  /*0d00*/  LDG.E R44, desc[UR6][R40.64] ;  /* 0x00000006282c7981 */ /* 0x000f22000c1e1900 */
[----:B---3--:R-:W-:-:S03]  /*0d10*/  FADD.FTZ R22, R47, R22 ;  /* 0x000000162f167221 */ /* 0x008fc60000010000 */
[----:B------:R-:W3:Y:S01]  /*0d20*/  LDG.E R47, desc[UR6][R42.64+0x80] ;  /* 0x000080062a2f7981 */ /* 0x000ee2000c1e1900 */
[----:B------:R-:W-:-:S03]  /*0d30*/  FADD.FTZ R8, R49, R8 ;  /* 0x0000000831087221 */ /* 0x000fc60000010000 */
[----:B------:R-:W3:Y:S04]  /*0d40*/  LDG.E R49, desc[UR6][R42.64] ;  /* 0x000000062a317981 */ /* 0x000ee8000c1e1900 */
[----:B------:R-:W3:Y:S01]  /*0d50*/  LDG.E R45, desc[UR6][R40.64+0x100] ;  /* 0x00010006282d7981 */ /* 0x000ee2000c1e1900 */
[----:B--2---:R-:W-:-:S03]  /*0d60*/  FADD.FTZ R21, R48, R21 ;  /* 0x0000001530157221 */ /* 0x004fc60000010000 */
[----:B------:R-:W2:Y:S01]  /*0d70*/  LDG.E R48, desc[UR6][R40.64+0x80] ;  /* 0x0000800628307981 */ /* 0x000ea2000c1e1900 */
[----:B------:R-:W-:-:S06]  /*0d80*/  UIADD3 UR4, UR4, 0x1, URZ ;  /* 0x0000000104047890 */ /* 0x000fcc000fffe03f */
[----:B------:R-:W-:Y:S01]  /*0d90*/  ISETP.LE.AND P0, PT, R2, UR4, PT ;  /* 0x0000000402007c0c */ /* 0x000fe2000bf03270 */
[----:B------:R-:W-:Y:S01]  /*0da0*/  ULEA UR8, UP0, UR10, UR8, 0x2 ;  /* 0x000000080a087291 */ /* 0x000fe2000f80103f */
[----:B------:R-:W-:-:S03]  /*0db0*/  FADD.FTZ R7, R68, R7 ;  /* 0x0000000744077221 */ /* 0x000fc60000010000 */
[----:B------:R-:W-:Y:S01]  /*0dc0*/  UIADD3.X UR9, UR9, UR5, URZ, UP0, !UPT ;  /* 0x0000000509097290 */ /* 0x000fe200087fe43f */
[----:B-----5:R-:W-:Y:S01]  /*0dd0*/  FADD.FTZ R59, R46, R59 ;  /* 0x0000003b2e3b7221 */ /* 0x020fe20000010000 */
[----:B----4-:R-:W-:Y:S01]  /*0de0*/  FADD.FTZ R13, R69, R13 ;  /* 0x0000000d450d7221 */ /* 0x010fe20000010000 */
[----:B------:R-:W-:Y:S01]  /*0df0*/  FADD.FTZ R5, R44, R5 ;  /* 0x000000052c057221 */ /* 0x000fe20000010000 */
[----:B---3--:R-:W-:Y:S01]  /*0e00*/  FADD.FTZ R20, R47, R20 ;  /* 0x000000142f147221 */ /* 0x008fe20000010000 */
[----:B------:R-:W-:Y:S01]  /*0e10*/  FADD.FTZ R6, R49, R6 ;  /* 0x0000000631067221 */ /* 0x000fe20000010000 */
[----:B------:R-:W-:Y:S01]  /*0e20*/  FADD.FTZ R12, R45, R12 ;  /* 0x0000000c2d0c7221 */ /* 0x000fe20000010000 */
[----:B--2---:R-:W-:Y:S01]  /*0e30*/  FADD.FTZ R19, R48, R19 ;  /* 0x0000001330137221 */ /* 0x004fe20000010000 */
[----:B------:R-:W-:Y:S06]  /*0e40*/  @!P0 BRA `(.L_x_666) ;  /* 0xfffffff800908947 */ /* 0x000fec000383ffff */
.L_x_665:
[----:B------:R-:W0:Y:S01]  /*0e50*/  S2R R35, SR_TID.X ;  /* 0x0000000000237919 */ /* 0x000e220000002100 */
[----:B------:R-:W1:Y:S01]  /*0e60*/  S2UR UR5, SR_CgaCtaId ;  /* 0x00000000000579c3 */ /* 0x000e620000008800 */
[----:B------:R-:W-:Y:S01]  /*0e70*/  ULDC UR8, c[0x0][0x390] ;  /* 0x0000e40000087ab9 */ /* 0x000fe20000000800 */
[----:B------:R-:W-:Y:S01]  /*0e80*/  UMOV UR4, 0x400 ;  /* 0x0000040000047882 */ /* 0x000fe20000000000 */
        /* <DEDUP_REMOVED lines=21> */
[----:B-1----:R-:W-:Y:S01]  /*0fe0*/  ULEA UR4, UR5, UR4, 0x18 ;  /* 0x0000000405047291 */ /* 0x002fe2000f8ec03f */
[----:B------:R-:W-:Y:S01]  /*0ff0*/  FMUL.FTZ R18, R18, UR8 ;  /* 0x0000000812127c20 */ /* 0x000fe20008410000 */
[----:B------:R-:W-:Y:S01]  /*1000*/  FMUL.FTZ R60, R60, UR8 ;  /* 0x000000083c3c7c20 */ /* 0x000fe20008410000 */
[----:B------:R-:W-:Y:S01]  /*1010*/  FMUL.FTZ R7, R54, UR8 ;  /* 0x0000000836077c20 */ /* 0x000fe20008410000 */
[----:B------:R-:W-:Y:S01]  /*1020*/  F2FP.F16.F32.PACK_AB R16, R57, R16 ;  /* 0x000000103910723e */ /* 0x000fe200000000ff */
[----:B------:R-:W-:Y:S01]  /*1030*/  FMUL.FTZ R22, R22, UR8 ;  /* 0x0000000816167c20 */ /* 0x000fe20008410000 */
[----:B------:R-:W-:Y:S01]  /*1040*/  F2FP.F16.F32.PACK_AB R9, R9, R10 ;  /* 0x0000000a0909723e */ /* 0x000fe200000000ff */
[----:B------:R-:W-:Y:S01]  /*1050*/  FMUL.FTZ R21, R21, UR8 ;  /* 0x0000000815157c20 */ /* 0x000fe20008410000 */
[----:B0-----:R-:W-:Y:S01]  /*1060*/  SHF.R.S32.HI R28, RZ, 0x1f, R35 ;  /* 0x0000001fff1c7819 */ /* 0x001fe20000011423 */
[----:B------:R-:W-:Y:S01]  /*1070*/  FMUL.FTZ R20, R20, UR8 ;  /* 0x0000000814147c20 */ /* 0x000fe20008410000 */
[----:B------:R-:W-:Y:S01]  /*1080*/  FMUL.FTZ R19, R19, UR8 ;  /* 0x0000000813137c20 */ /* 0x000fe20008410000 */
[----:B------:R-:W-:Y:S01]  /*1090*/  FMUL.FTZ R58, R58, UR8 ;  /* 0x000000083a3a7c20 */ /* 0x000fe20008410000 */
[CC--:B------:R-:W-:Y:S01]  /*10a0*/  LEA.HI R2, R28.reuse, R35.reuse, RZ, 0x2 ;  /* 0x000000231c027211 */ /* 0x0c0fe200078f10ff */
[----:B------:R-:W-:Y:S01]  /*10b0*/  FMUL.FTZ R59, R59, UR8 ;  /* 0x000000083b3b7c20 */ /* 0x000fe20008410000 */
[CC--:B------:R-:W-:Y:S01]  /*10c0*/  LEA.HI R29, R28.reuse, R35.reuse, RZ, 0x5 ;  /* 0x000000231c1d7211 */ /* 0x0c0fe200078f28ff */
[----:B------:R-:W-:Y:S01]  /*10d0*/  FMUL.FTZ R13, R13, UR8 ;  /* 0x000000080d0d7c20 */ /* 0x000fe20008410000 */
[----:B------:R-:W-:Y:S01]  /*10e0*/  LEA.HI R30, R28, R35, RZ, 0x3 ;  /* 0x000000231c1e7211 */ /* 0x000fe200078f18ff */
[----:B------:R-:W-:Y:S01]  /*10f0*/  FMUL.FTZ R12, R12, UR8 ;  /* 0x000000080c0c7c20 */ /* 0x000fe20008410000 */
[--C-:B------:R-:W-:Y:S01]  /*1100*/  SHF.R.S32.HI R26, RZ, 0x2, R2.reuse ;  /* 0x00000002ff1a7819 */ /* 0x100fe20000011402 */
[----:B------:R-:W-:Y:S01]  /*1110*/  ULDC.64 UR10, c[0x0][0x448] ;  /* 0x00011200000a7ab9 */ /* 0x000fe20000000a00 */
[----:B------:R-:W-:Y:S01]  /*1120*/  SHF.R.S32.HI R27, RZ, 0x1f, R2 ;  /* 0x0000001fff1b7819 */ /* 0x000fe20000011402 */
[----:B------:R-:W-:Y:S01]  /*1130*/  BSSY B0, `(.L_x_667) ;  /* 0x0000066000007945 */ /* 0x000fe20003800000 */
[----:B------:R-:W-:-:S02]  /*1140*/  SHF.R.S32.HI R34, RZ, 0x5, R29 ;  /* 0x00000005ff227819 */ /* 0x000fc4000001141d */
[----:B------:R-:W-:Y:S02]  /*1150*/  LOP3.LUT R29, R30, 0x1ffffff8, RZ, 0xc0, !PT ;  /* 0x1ffffff81e1d7812 */ /* 0x000fe400078ec0ff */
[----:B------:R-:W-:Y:S02]  /*1160*/  LEA.HI R27, R27, R26, RZ, 0x3 ;  /* 0x0000001a1b1b7211 */ /* 0x000fe400078f18ff */
[----:B------:R-:W-:Y:S02]  /*1170*/  LEA.HI R31, R34, R34, RZ, 0x1 ;  /* 0x00000022221f7211 */ /* 0x000fe400078f08ff */
[----:B------:R-:W-:Y:S02]  /*1180*/  LOP3.LUT R32, R2, 0x3ffffffc, RZ, 0xc0, !PT ;  /* 0x3ffffffc02207812 */ /* 0x000fe400078ec0ff */
[----:B------:R-:W-:Y:S01]  /*1190*/  SHF.R.S32.HI R2, RZ, 0x3, R30 ;  /* 0x00000003ff027819 */ /* 0x000fe2000001141e */
[----:B------:R-:W-:Y:S01]  /*11a0*/  IMAD.IADD R30, R35, 0x1, -R29 ;  /* 0x00000001231e7824 */ /* 0x000fe200078e0a1d */
[----:B------:R-:W-:-:S02]  /*11b0*/  LOP3.LUT R27, R27, 0xfffffff8, RZ, 0xc0, !PT ;  /* 0xfffffff81b1b7812 */ /* 0x000fc400078ec0ff */
[----:B------:R-:W-:Y:S01]  /*11c0*/  LOP3.LUT R29, R31, 0x1ffffe, RZ, 0xc0, !PT ;  /* 0x001ffffe1f1d7812 */ /* 0x000fe200078ec0ff */
[----:B------:R-:W-:Y:S01]  /*11d0*/  IMAD.SHL.U32 R31, R2, 0x40, RZ ;  /* 0x00000040021f7824 */ /* 0x000fe200078e00ff */
[----:B------:R-:W-:Y:S02]  /*11e0*/  LEA.HI R28, R28, R35, RZ, 0x6 ;  /* 0x000000231c1c7211 */ /* 0x000fe400078f30ff */
[----:B------:R-:W-:Y:S02]  /*11f0*/  IADD3 R27, R26, -R27, RZ ;  /* 0x8000001b1a1b7210 */ /* 0x000fe40007ffe0ff */
[----:B------:R-:W-:Y:S01]  /*1200*/  IADD3 R35, -R32, R35, RZ ;  /* 0x0000002320237210 */ /* 0x000fe20007ffe1ff */
[----:B------:R-:W-:Y:S01]  /*1210*/  IMAD.IADD R32, R34, 0x1, -R29 ;  /* 0x0000000122207824 */ /* 0x000fe200078e0a1d */
[----:B------:R-:W-:Y:S01]  /*1220*/  SHF.R.S32.HI R29, RZ, 0x6, R28 ;  /* 0x00000006ff1d7819 */ /* 0x000fe2000001141c */
[----:B------:R-:W-:Y:S01]  /*1230*/  IMAD.SHL.U32 R28, R27, 0x40, RZ ;  /* 0x000000401b1c7824 */ /* 0x000fe200078e00ff */
[----:B------:R-:W-:Y:S01]  /*1240*/  LOP3.LUT R31, R31, 0x1c0, RZ, 0xc0, !PT ;  /* 0x000001c01f1f7812 */ /* 0x000fe200078ec0ff */
[----:B------:R-:W-:Y:S01]  /*1250*/  IMAD R32, R32, 0x200, R35 ;  /* 0x0000020020207824 */ /* 0x000fe200078e0223 */
[----:B------:R-:W-:-:S02]  /*1260*/  SHF.L.U32 R33, R29, 0x3, RZ ;  /* 0x000000031d217819 */ /* 0x000fc400000006ff */
[----:B------:R-:W-:Y:S02]  /*1270*/  LOP3.LUT R28, R28, 0x1c0, RZ, 0xc0, !PT ;  /* 0x000001c01c1c7812 */ /* 0x000fe400078ec0ff */
[----:B------:R-:W-:Y:S02]  /*1280*/  SHF.L.U32 R26, R30, 0x3, RZ ;  /* 0x000000031e1a7819 */ /* 0x000fe400000006ff */
[----:B------:R-:W-:Y:S02]  /*1290*/  LOP3.LUT R33, R28, 0x18, R33, 0xf8, !PT ;  /* 0x000000181c217812 */ /* 0x000fe400078ef821 */
[----:B------:R-:W-:Y:S02]  /*12a0*/  SHF.R.U32.HI R28, RZ, 0x3, R28 ;  /* 0x00000003ff1c7819 */ /* 0x000fe4000001161c */
[----:B------:R-:W-:Y:S02]  /*12b0*/  SHF.R.U32.HI R30, RZ, 0x3, R31 ;  /* 0x00000003ff1e7819 */ /* 0x000fe4000001161f */
[----:B------:R-:W-:Y:S01]  /*12c0*/  LOP3.LUT R33, R33, R28, RZ, 0x3c, !PT ;  /* 0x0000001c21217212 */ /* 0x000fe200078e3cff */
[----:B------:R-:W-:Y:S01]  /*12d0*/  FMUL.FTZ R28, R15, UR8 ;  /* 0x000000080f1c7c20 */ /* 0x000fe20008410000 */
[----:B------:R-:W-:-:S02]  /*12e0*/  LOP3.LUT R31, R31, 0x38, R26, 0xf8, !PT ;  /* 0x000000381f1f7812 */ /* 0x000fc400078ef81a */
[----:B------:R-:W-:Y:S01]  /*12f0*/  LOP3.LUT P0, RZ, R27, 0x4, RZ, 0xc0, !PT ;  /* 0x000000041bff7812 */ /* 0x000fe2000780c0ff */
[----:B------:R-:W-:Y:S01]  /*1300*/  IMAD.U32 R15, R32, 0x2, R33 ;  /* 0x00000002200f7824 */ /* 0x000fe200078e0021 */
[----:B------:R-:W-:Y:S02]  /*1310*/  LOP3.LUT R30, R31, R30, RZ, 0x3c, !PT ;  /* 0x0000001e1f1e7212 */ /* 0x000fe400078e3cff */
[----:B------:R-:W-:Y:S02]  /*1320*/  F2FP.F16.F32.PACK_AB R25, R25, R50 ;  /* 0x000000321919723e */ /* 0x000fe400000000ff */
[----:B------:R-:W-:Y:S01]  /*1330*/  LEA R27, R29, R30, 0x9 ;  /* 0x0000001e1d1b7211 */ /* 0x000fe200078e48ff */
[----:B------:R-:W-:Y:S01]  /*1340*/  FMUL.FTZ R30, R11, UR8 ;  /* 0x000000080b1e7c20 */ /* 0x000fe20008410000 */
[----:B------:R-:W-:Y:S01]  /*1350*/  LEA R14, R15, UR4, 0x1 ;  /* 0x000000040f0e7c11 */ /* 0x000fe2000f8e08ff */
[----:B------:R-:W-:Y:S01]  /*1360*/  FMUL.FTZ R29, R53, UR8 ;  /* 0x00000008351d7c20 */ /* 0x000fe20008410000 */
[----:B------:R-:W-:-:S02]  /*1370*/  F2FP.F16.F32.PACK_AB R11, R28, R51 ;  /* 0x000000331c0b723e */ /* 0x000fc400000000ff */
[C---:B------:R-:W-:Y:S01]  /*1380*/  IADD3 R15, R14.reuse, 0x40, RZ ;  /* 0x000000400e0f7810 */ /* 0x040fe20007ffe0ff */
[----:B------:R-:W-:Y:S01]  /*1390*/  @P0 VIADD R15, R14, 0xffffffc0 ;  /* 0xffffffc00e0f0836 */ /* 0x000fe20000000000 */
[----:B------:R-:W-:Y:S01]  /*13a0*/  F2FP.F16.F32.PACK_AB R28, R30, R55 ;  /* 0x000000371e1c723e */ /* 0x000fe200000000ff */
[----:B------:R-:W-:Y:S01]  /*13b0*/  STS [R14], R11 ;  /* 0x0000000b0e007388 */ /* 0x000fe20000000800 */
[----:B------:R-:W-:Y:S02]  /*13c0*/  F2FP.F16.F32.PACK_AB R29, R52, R29 ;  /* 0x0000001d341d723e */ /* 0x000fe400000000ff */
[----:B------:R-:W-:Y:S01]  /*13d0*/  F2FP.F16.F32.PACK_AB R23, R23, R24 ;  /* 0x000000181717723e */ /* 0x000fe200000000ff */
[----:B------:R-:W-:Y:S01]  /*13e0*/  STS [R14+0x400], R17 ;  /* 0x000400110e007388 */ /* 0x000fe20000000800 */
[----:B------:R-:W-:Y:S02]  /*13f0*/  F2FP.F16.F32.PACK_AB R5, R5, R18 ;  /* 0x000000120505723e */ /* 0x000fe400000000ff */
[----:B------:R-:W-:Y:S01]  /*1400*/  F2FP.F16.F32.PACK_AB R7, R7, R60 ;  /* 0x0000003c0707723e */ /* 0x000fe200000000ff */
[----:B------:R0:W-:Y:S01]  /*1410*/  STS [R15], R16 ;  /* 0x000000100f007388 */ /* 0x0001e20000000800 */
[----:B------:R-:W-:-:S02]  /*1420*/  F2FP.F16.F32.PACK_AB R21, R21, R22 ;  /* 0x000000161515723e */ /* 0x000fc400000000ff */
[----:B------:R-:W-:Y:S01]  /*1430*/  F2FP.F16.F32.PACK_AB R19, R19, R20 ;  /* 0x000000141313723e */ /* 0x000fe200000000ff */
[----:B------:R-:W-:Y:S01]  /*1440*/  STS [R15+0x400], R9 ;  /* 0x000400090f007388 */ /* 0x000fe20000000800 */
[----:B------:R-:W-:Y:S02]  /*1450*/  F2FP.F16.F32.PACK_AB R58, R59, R58 ;  /* 0x0000003a3b3a723e */ /* 0x000fe400000000ff */
[----:B------:R-:W-:Y:S01]  /*1460*/  F2FP.F16.F32.PACK_AB R12, R12, R13 ;  /* 0x0000000d0c0c723e */ /* 0x000fe200000000ff */
[----:B------:R-:W-:Y:S01]  /*1470*/  STS [R14+0x1000], R28 ;  /* 0x0010001c0e007388 */ /* 0x000fe20000000800 */
[----:B------:R-:W-:Y:S01]  /*1480*/  LEA R22, R27, UR4, 0x1 ;  /* 0x000000041b167c11 */ /* 0x000fe2000f8e08ff */
[----:B------:R-:W-:Y:S01]  /*1490*/  ULDC.64 UR4, c[0x0][0x460] ;  /* 0x0001180000047ab9 */ /* 0x000fe20000000a00 */
[----:B0-----:R-:W-:Y:S01]  /*14a0*/  SHF.R.S32.HI R16, RZ, 0x1f, R3 ;  /* 0x0000001fff107819 */ /* 0x001fe20000011403 */
[----:B------:R-:W-:Y:S01]  /*14b0*/  STS [R14+0x1400], R29 ;  /* 0x0014001d0e007388 */ /* 0x000fe20000000800 */
[----:B------:R-:W-:-:S03]  /*14c0*/  SHF.R.S32.HI R27, RZ, 0x1f, R26 ;  /* 0x0000001fff1b7819 */ /* 0x000fc6000001141a */
[----:B------:R-:W-:Y:S01]  /*14d0*/  STS [R15+0x1000], R8 ;  /* 0x001000080f007388 */ /* 0x000fe20000000800 */
[----:B------:R-:W-:-:S03]  /*14e0*/  IMAD R16, R16, UR10, RZ ;  /* 0x0000000a10107c24 */ /* 0x000fc6000f8e02ff */
[----:B------:R-:W-:Y:S01]  /*14f0*/  STS [R15+0x1400], R6 ;  /* 0x001400060f007388 */ /* 0x000fe20000000800 */
[----:B------:R-:W-:-:S03]  /*1500*/  IMAD R16, R3, UR11, R16 ;  /* 0x0000000b03107c24 */ /* 0x000fc6000f8e0210 */
[----:B------:R-:W-:Y:S04]  /*1510*/  STS [R14+0x2000], R25 ;  /* 0x002000190e007388 */ /* 0x000fe80000000800 */
[----:B------:R0:W-:Y:S04]  /*1520*/  STS [R14+0x2400], R23 ;  /* 0x002400170e007388 */ /* 0x0001e80000000800 */
[----:B------:R1:W-:Y:S04]  /*1530*/  STS [R15+0x2000], R5 ;  /* 0x002000050f007388 */ /* 0x0003e80000000800 */
[----:B------:R2:W-:Y:S01]  /*1540*/  STS [R15+0x2400], R7 ;  /* 0x002400070f007388 */ /* 0x0005e20000000800 */
[----:B0-----:R-:W-:-:S03]  /*1550*/  IADD3 R23, R26, 0x40, RZ ;  /* 0x000000401a177810 */ /* 0x001fc60007ffe0ff */
[----:B------:R-:W-:Y:S01]  /*1560*/  STS [R14+0x3000], R21 ;  /* 0x003000150e007388 */ /* 0x000fe20000000800 */
[----:B-1----:R-:W-:-:S03]  /*1570*/  SHF.R.S32.HI R5, RZ, 0x1f, R4 ;  /* 0x0000001fff057819 */ /* 0x002fc60000011404 */
[----:B------:R0:W-:Y:S01]  /*1580*/  STS [R14+0x3400], R19 ;  /* 0x003400130e007388 */ /* 0x0001e20000000800 */
[C---:B--2---:R-:W-:Y:S01]  /*1590*/  IMAD.WIDE.U32 R6, R3.reuse, UR10, R26 ;  /* 0x0000000a03067c25 */ /* 0x044fe2000f8e001a */
[----:B------:R-:W-:Y:S02]  /*15a0*/  IADD3 R3, -R3, R0, RZ ;  /* 0x0000000003037210 */ /* 0x000fe40007ffe1ff */
[----:B------:R1:W-:Y:S01]  /*15b0*/  STS [R15+0x3000], R58 ;  /* 0x0030003a0f007388 */ /* 0x0003e20000000800 */
[----:B------:R-:W-:Y:S01]  /*15c0*/  IMAD R5, R5, UR4, RZ ;  /* 0x0000000405057c24 */ /* 0x000fe2000f8e02ff */
[----:B------:R-:W-:Y:S02]  /*15d0*/  ISETP.GE.AND P1, PT, R2, R3, PT ;  /* 0x000000030200720c */ /* 0x000fe40003f26270 */
[----:B------:R1:W-:Y:S01]  /*15e0*/  STS [R15+0x3400], R12 ;  /* 0x0034000c0f007388 */ /* 0x0003e20000000800 */
[----:B------:R-:W-:Y:S01]  /*15f0*/  BAR.SYNC.DEFER_BLOCKING 0x0 ;  /* 0x0000000000007b1d */ /* 0x000fe20000010000 */
[----:B------:R-:W-:Y:S01]  /*1600*/  IADD3 R62, P0, R62, R6, RZ ;  /* 0x000000063e3e7210 */ /* 0x000fe20007f1e0ff */
[----:B------:R-:W-:-:S02]  /*1610*/  VIADD R0, R2, 0x20 ;  /* 0x0000002002007836 */ /* 0x000fc40000000000 */
[----:B------:R-:W-:Y:S01]  /*1620*/  IMAD R5, R4, UR5, R5 ;  /* 0x0000000504057c24 */ /* 0x000fe2000f8e0205 */
[----:B------:R-:W-:Y:S02]  /*1630*/  IADD3.X R63, R61, R7, R16, P0, !PT ;  /* 0x000000073d3f7210 */ /* 0x000fe400007fe410 */
[----:B------:R-:W-:Y:S02]  /*1640*/  ISETP.GE.AND P0, PT, R0, R3, PT ;  /* 0x000000030000720c */ /* 0x000fe40003f06270 */
[----:B------:R-:W-:Y:S01]  /*1650*/  SHF.R.S32.HI R0, RZ, 0x1f, R2 ;  /* 0x0000001fff007819 */ /* 0x000fe20000011402 */
[----:B------:R-:W-:-:S04]  /*1660*/  IMAD.WIDE.U32 R62, R4, UR4, R62 ;  /* 0x00000004043e7c25 */ /* 0x000fc8000f8e003e */
[----:B0-----:R-:W-:Y:S01]  /*1670*/  IMAD.IADD R19, R63, 0x1, R5 ;  /* 0x000000013f137824 */ /* 0x001fe200078e0205 */
[----:B------:R1:W0:Y:S01]  /*1680*/  LDS.128 R8, [R22+0x1000] ;  /* 0x0010000016087984 */ /* 0x0002220000000c00 */
[----:B------:R-:W-:Y:S05]  /*1690*/  @P1 BRA `(.L_x_668) ;  /* 0x00000000003c1947 */ /* 0x000fea0003800000 */
[----:B------:R-:W-:Y:S01]  /*16a0*/  ULDC UR4, c[0x0][0x2d0] ;  /* 0x0000b40000047ab9 */ /* 0x000fe20000000800 */
[----:B------:R-:W2:Y:S01]  /*16b0*/  LDS.128 R4, [R22+0x2000] ;  /* 0x0020000016047984 */ /* 0x000ea20000000c00 */
[----:B------:R-:W-:Y:S01]  /*16c0*/  ISETP.GE.AND P1, PT, R26, UR4, PT ;  /* 0x000000041a007c0c */ /* 0x000fe2000bf26270 */
[----:B------:R-:W-:Y:S01]  /*16d0*/  IMAD R3, R0, UR10, RZ ;  /* 0x0000000a00037c24 */ /* 0x000fe2000f8e02ff */
[----:B------:R-:W-:Y:S01]  /*16e0*/  MOV R18, R62 ;  /* 0x0000003e00127202 */ /* 0x000fe20000000f00 */
[----:B------:R-:W-:Y:S01]  /*16f0*/  ULDC.64 UR8, c[0x0][0x3e8] ;  /* 0x0000fa0000087ab9 */ /* 0x000fe20000000a00 */
[----:B------:R-:W-:Y:S01]  /*1700*/  ISETP.GE.AND P2, PT, R23, UR4, PT ;  /* 0x0000000417007c0c */ /* 0x000fe2000bf46270 */
[C---:B------:R-:W-:Y:S02]  /*1710*/  IMAD R3, R2.reuse, UR11, R3 ;  /* 0x0000000b02037c24 */ /* 0x040fe4000f8e0203 */
[----:B------:R-:W-:-:S04]  /*1720*/  IMAD.WIDE.U32 R16, R2, UR10, R18 ;  /* 0x0000000a02107c25 */ /* 0x000fc8000f8e0012 */
[----:B------:R-:W-:Y:S01]  /*1730*/  IMAD.IADD R3, R17, 0x1, R3 ;  /* 0x0000000111037824 */ /* 0x000fe200078e0203 */
[C---:B------:R-:W-:Y:S01]  /*1740*/  LEA R20, P3, R16.reuse, UR8, 0x1 ;  /* 0x0000000810147c11 */ /* 0x040fe2000f8608ff */
[----:B-1----:R-:W1:Y:S03]  /*1750*/  @!P1 LDS.128 R12, [R22] ;  /* 0x00000000160c9984 */ /* 0x002e660000000c00 */
[----:B------:R-:W-:-:S05]  /*1760*/  LEA.HI.X R21, R16, UR9, R3, 0x1, P3 ;  /* 0x0000000910157c11 */ /* 0x000fca00098f0c03 */
[----:B--2---:R2:W-:Y:S04]  /*1770*/  @!P2 STG.E.128 desc[UR6][R20.64+0x80], R4 ;  /* 0x000080041400a986 */ /* 0x0045e8000c101d06 */
[----:B-1----:R2:W-:Y:S02]  /*1780*/  @!P1 STG.E.128 desc[UR6][R20.64], R12 ;  /* 0x0000000c14009986 */ /* 0x0025e4000c101d06 */
.L_x_668:
[----:B------:R-:W-:Y:S05]  /*1790*/  BSYNC B0 ;  /* 0x0000000000007941 */ /* 0x000fea0003800000 */
.L_x_667:
[----:B--2---:R2:W3:Y:S01]  /*17a0*/  LDS.128 R4, [R22+0x3000] ;  /* 0x0030000016047984 */ /* 0x0044e20000000c00 */
[----:B------:R-:W-:Y:S05]  /*17b0*/  @P0 EXIT ;  /* 0x000000000000094d */ /* 0x000fea0003800000 */
[----:B------:R-:W-:Y:S01]  /*17c0*/  IADD3 R13, P0, R2, 0x20, RZ ;  /* 0x00000020020d7810 */ /* 0x000fe20007f1e0ff */
[----:B------:R-:W-:Y:S01]  /*17d0*/  IMAD.MOV.U32 R2, RZ, RZ, R62 ;  /* 0x000000ffff027224 */ /* 0x000fe200078e003e */
[----:B------:R-:W-:Y:S01]  /*17e0*/  MOV R3, R19 ;  /* 0x0000001300037202 */ /* 0x000fe20000000f00 */
[----:B------:R-:W-:Y:S01]  /*17f0*/  ULDC.64 UR8, c[0x0][0x3e8] ;  /* 0x0000fa0000087ab9 */ /* 0x000fe20000000a00 */
[----:B------:R-:W-:Y:S01]  /*1800*/  IADD3.X R0, RZ, R0, RZ, P0, !PT ;  /* 0x00000000ff007210 */ /* 0x000fe200007fe4ff */
[----:B------:R-:W-:Y:S01]  /*1810*/  ULDC UR4, c[0x0][0x2d0] ;  /* 0x0000b40000047ab9 */ /* 0x000fe20000000800 */
[----:B------:R-:W-:Y:S01]  /*1820*/  IMAD.WIDE.U32 R2, R13, UR10, R2 ;  /* 0x0000000a0d027c25 */ /* 0x000fe2000f8e0002 */
[----:B------:R-:W-:-:S03]  /*1830*/  ISETP.GE.AND P1, PT, R26, UR4, PT ;  /* 0x000000041a007c0c */ /* 0x000fc6000bf26270 */
[----:B------:R-:W-:Y:S01]  /*1840*/  IMAD R0, R0, UR10, RZ ;  /* 0x0000000a00007c24 */ /* 0x000fe2000f8e02ff */
[----:B-1----:R-:W-:-:S03]  /*1850*/  LEA R12, P0, R2, UR8, 0x1 ;  /* 0x00000008020c7c11 */ /* 0x002fc6000f8008ff */
[----:B------:R-:W-:-:S05]  /*1860*/  IMAD R13, R13, UR11, R0 ;  /* 0x0000000b0d0d7c24 */ /* 0x000fca000f8e0200 */
[----:B------:R-:W-:-:S04]  /*1870*/  IADD3 R3, R3, R13, RZ ;  /* 0x0000000d03037210 */ /* 0x000fc80007ffe0ff */
[----:B------:R-:W-:Y:S02]  /*1880*/  LEA.HI.X R13, R2, UR9, R3, 0x1, P0 ;  /* 0x00000009020d7c11 */ /* 0x000fe400080f0c03 */
[----:B------:R-:W-:-:S03]  /*1890*/  ISETP.GE.AND P0, PT, R23, UR4, PT ;  /* 0x0000000417007c0c */ /* 0x000fc6000bf06270 */
[----:B0-----:R0:W-:Y:S10]  /*18a0*/  @!P1 STG.E.128 desc[UR6][R12.64], R8 ;  /* 0x000000080c009986 */ /* 0x0011f4000c101d06 */
[----:B------:R-:W-:Y:S05]  /*18b0*/  @P0 EXIT ;  /* 0x000000000000094d */ /* 0x000fea0003800000 */
[----:B---3--:R-:W-:Y:S01]  /*18c0*/  STG.E.128 desc[UR6][R12.64+0x80], R4 ;  /* 0x000080040c007986 */ /* 0x008fe2000c101d06 */
[----:B------:R-:W-:Y:S05]  /*18d0*/  EXIT ;  /* 0x000000000000794d */ /* 0x000fea0003800000 */
.L_x_669:
        /* <DEDUP_REMOVED lines=10> */
.L_x_2064:


//--------------------- .text._ZN5flash44flash_bwd_dq_dk_dv_loop_seqk_parallel_kernelI23Flash_bwd_kernel_traitsILi128ELi64ELi64ELi8ELi4ELi2ELi2ELb1ELb0EN7cutlass6half_tE19Flash_kernel_traitsILi128ELi64ELi64ELi8ES3_EELb1ELb0ELb0ELb0ELb0ELb1ELb0EEEvNS_16Flash_bwd_paramsE --------------------------
	.section	.text._ZN5flash44flash_bwd_dq_dk_dv_loop_seqk_parallel_kernelI23Flash_bwd_kernel_traitsILi128ELi64ELi64ELi8ELi4ELi2ELi2ELb1ELb0EN7cutlass6half_tE19Flash_kernel_traitsILi128ELi64ELi64ELi8ES3_EELb1ELb0ELb0ELb0ELb0ELb1ELb0EEEvNS_16Flash_bwd_paramsE,"ax",@progbits
	.align	128
        .global         _ZN5flash44flash_bwd_dq_dk_dv_loop_seqk_parallel_kernelI23Flash_bwd_kernel_traitsILi128ELi64ELi64ELi8ELi4ELi2ELi2ELb1ELb0EN7cutlass6half_tE19Flash_kernel_traitsILi128ELi64ELi64ELi8ES3_EELb1ELb0ELb0ELb0ELb0ELb1ELb0EEEvNS_16Flash_bwd_paramsE
        .type           _ZN5flash44flash_bwd_dq_dk_dv_loop_seqk_parallel_kernelI23Flash_bwd_kernel_traitsILi128ELi64ELi64ELi8ELi4ELi2ELi2ELb1ELb0EN7cutlass6half_tE19Flash_kernel_traitsILi128ELi64ELi64ELi8ES3_EELb1ELb0ELb0ELb0ELb0ELb1ELb0EEEvNS_16Flash_bwd_paramsE,@function
        .size           _ZN5flash44flash_bwd_dq_dk_dv_loop_seqk_parallel_kernelI23Flash_bwd_kernel_traitsILi128ELi64ELi64ELi8ELi4ELi2ELi2ELb1ELb0EN7cutlass6half_tE19Flash_kernel_traitsILi128ELi64ELi64ELi8ES3_EELb1ELb0ELb0ELb0ELb0ELb1ELb0EEEvNS_16Flash_bwd_paramsE,(.L_x_2065 - _ZN5flash44flash_bwd_dq_dk_dv_loop_seqk_parallel_kernelI23Flash_bwd_kernel_traitsILi128ELi64ELi64ELi8ELi4ELi2ELi2ELb1ELb0EN7cutlass6half_tE19Flash_kernel_traitsILi128ELi64ELi64ELi8ES3_EELb1ELb0ELb0ELb0ELb0ELb1ELb0EEEvNS_16Flash_bwd_paramsE)
        .other          _ZN5flash44flash_bwd_dq_dk_dv_loop_seqk_parallel_kernelI23Flash_bwd_kernel_traitsILi128ELi64ELi64ELi8ELi4ELi2ELi2ELb1ELb0EN7cutlass6half_tE19Flash_kernel_traitsILi128ELi64ELi64ELi8ES3_EELb1ELb0ELb0ELb0ELb0ELb1ELb0EEEvNS_16Flash_bwd_paramsE,@"STO_CUDA_ENTRY STV_DEFAULT"
_ZN5flash44flash_bwd_dq_dk_dv_loop_seqk_parallel_kernelI23Flash_bwd_kernel_traitsILi128ELi64ELi64ELi8ELi4ELi2ELi2ELb1ELb0EN7cutlass6half_tE19Flash_kernel_traitsILi128ELi64ELi64ELi8ES3_EELb1ELb0ELb0ELb0ELb0ELb1ELb0EEEvNS_16Flash_bwd_paramsE:
.text._ZN5flash44flash_bwd_dq_dk_dv_loop_seqk_parallel_kernelI23Flash_bwd_kernel_traitsILi128ELi64ELi64ELi8ELi4ELi2ELi2ELb1ELb0EN7cutlass6half_tE19Flash_kernel_traitsILi128ELi64ELi64ELi8ES3_EELb1ELb0ELb0ELb0ELb0ELb1ELb0EEEvNS_16Flash_bwd_paramsE:
        /* <DEDUP_REMOVED lines=13> */
[----:B------:R-:W-:-:S07]  /*00d0*/  UMOV UR5, 0x400 ;  /* 0x0000040000057882 */ /* 0x000fce0000000000 */
[----:B------:R-:W3:Y:S08]  /*00e0*/  S2UR UR61, SR_CTAID.Z ;  /* 0x00000000003d79c3 */ /* 0x000ef00000002700 */
[----:B------:R-:W4:Y:S01]  /*00f0*/  S2UR UR60, SR_CTAID.Y ;  /* 0x00000000003c79c3 */ /* 0x000f220000002600 */
[----:B--2---:R-:W-:Y:S01]  /*0100*/  ULEA UR4, UR4, UR5, 0x18 ;  /* 0x0000000504047291 */ /* 0x004fe2000f8ec03f */
[----:B-1----:R-:W-:Y:S01]  /*0110*/  SHF.R.S32.HI R0, RZ, 0x1f, R5 ;  /* 0x0000001fff007819 */ /* 0x002fe20000011405 */
[----:B---3--:R-:W-:-:S02]  /*0120*/  USHF.R.S32.HI UR5, URZ, 0x1f, UR61 ;  /* 0x0000001f3f057899 */ /* 0x008fc4000801143d */
[----:B------:R-:W-:Y:S01]  /*0130*/  USHF.R.S32.HI UR6, URZ, 0x1f, UR61 ;  /* 0x0000001f3f067899 */ /* 0x000fe2000801143d */
[CC--:B------:R-:W-:Y:S02]  /*0140*/  LEA.HI R4, R0.reuse, R5.reuse, RZ, 0x4 ;  /* 0x0000000500047211 */ /* 0x0c0fe400078f20ff */
[-C--:B------:R-:W-:Y:S01]  /*0150*/  LEA.HI R15, R0, R5.reuse, RZ, 0x3 ;  /* 0x00000005000f7211 */ /* 0x080fe200078f18ff */
[----:B------:R-:W-:Y:S01]  /*0160*/  IMAD.U32 R218, RZ, RZ, UR5 ;  /* 0x00000005ffda7e24 */ /* 0x000fe2000f8e00ff */
[----:B------:R-:W-:Y:S01]  /*0170*/  LOP3.LUT R2, R4, 0xfffffff0, RZ, 0xc0, !PT ;  /* 0xfffffff004027812 */ /* 0x000fe200078ec0ff */
[----:B----4-:R-:W-:Y:S01]  /*0180*/  USHF.L.U32 UR5, UR60, 0x7, URZ ;  /* 0x000000073c057899 */ /* 0x010fe2000800063f */
[CC--:B------:R-:W-:Y:S01]  /*0190*/  LEA.HI R3, R0.reuse, R5.reuse, RZ, 0x5 ;  /* 0x0000000500037211 */ /* 0x0c0fe200078f28ff */
[----:B------:R-:W-:Y:S01]  /*01a0*/  IMAD.U32 R225, RZ, RZ, UR6 ;  /* 0x00000006ffe17e24 */ /* 0x000fe2000f8e00ff */
[----:B------:R-:W-:Y:S01]  /*01b0*/  SHF.R.S32.HI R217, RZ, 0x3, R15 ;  /* 0x00000003ffd97819 */ /* 0x000fe2000001140f */
[----:B------:R-:W-:Y:S01]  /*01c0*/  IMAD.IADD R13, R5, 0x1, -R2 ;  /* 0x00000001050d7824 */ /* 0x000fe200078e0a02 */
[CC--:B------:R-:W-:Y:S01]  /*01d0*/  LEA.HI R7, R0.reuse, R5.reuse, RZ, 0x2 ;  /* 0x0000000500077211 */ /* 0x0c0fe200078f10ff */
[----:B------:R-:W-:Y:S01]  /*01e0*/  IMAD.U32 R227, RZ, RZ, UR5 ;  /* 0x00000005ffe37e24 */ /* 0x000fe2000f8e00ff */
[----:B------:R-:W-:Y:S01]  /*01f0*/  LOP3.LUT R6, R15, 0xfffffff8, RZ, 0xc0, !PT ;  /* 0xfffffff80f067812 */ /* 0x000fe200078ec0ff */
[----:B------:R-:W-:Y:S01]  /*0200*/  IMAD.SHL.U32 R9, R217, 0x40, RZ ;  /* 0x00000040d9097824 */ /* 0x000fe200078e00ff */
[--C-:B------:R-:W-:Y:S01]  /*0210*/  SHF.R.S32.HI R2, RZ, 0x5, R3.reuse ;  /* 0x00000005ff027819 */ /* 0x100fe20000011403 */
[----:B------:R-:W-:Y:S01]  /*0220*/  USHF.R.S32.HI UR5, URZ, 0x1f, UR60 ;  /* 0x0000001f3f057899 */ /* 0x000fe2000801143c */
[CC--:B------:R-:W-:Y:S01]  /*0230*/  LEA.HI R214, R0.reuse, R5.reuse, RZ, 0x7 ;  /* 0x0000000500d67211 */ /* 0x0c0fe200078f38ff */
[----:B------:R-:W-:Y:S01]  /*0240*/  IMAD.IADD R6, R5, 0x1, -R6 ;  /* 0x0000000105067824 */ /* 0x000fe200078e0a06 */
[----:B------:R-:W-:Y:S01]  /*0250*/  LEA.HI R8, R0, R5, RZ, 0x6 ;  /* 0x0000000500087211 */ /* 0x000fe200078f30ff */
[----:B------:R-:W-:Y:S01]  /*0260*/  IMAD.U32 R223, RZ, RZ, UR6 ;  /* 0x00000006ffdf7e24 */ /* 0x000fe2000f8e00ff */
[----:B------:R-:W-:Y:S01]  /*0270*/  LOP3.LUT R10, R3, 0xffffffe0, RZ, 0xc0, !PT ;  /* 0xffffffe0030a7812 */ /* 0x000fe200078ec0ff */
[----:B------:R-:W-:Y:S01]  /*0280*/  IMAD.SHL.U32 R220, R6, 0x8, RZ ;  /* 0x0000000806dc7824 */ /* 0x000fe200078e00ff */
[----:B------:R-:W-:Y:S01]  /*0290*/  LOP3.LUT R0, R7, 0x7ffffffc, RZ, 0xc0, !PT ;  /* 0x7ffffffc07007812 */ /* 0x000fe200078ec0ff */
[----:B------:R-:W-:Y:S01]  /*02a0*/  UIADD3 UR6, UR4, 0xc000, URZ ;  /* 0x0000c00004067890 */ /* 0x000fe2000fffe03f */
[----:B------:R-:W-:Y:S01]  /*02b0*/  SHF.R.S32.HI R215, RZ, 0x1f, R3 ;  /* 0x0000001fffd77819 */ /* 0x000fe20000011403 */
[----:B------:R-:W-:Y:S01]  /*02c0*/  IMAD.IADD R11, R5, 0x1, -R10 ;  /* 0x00000001050b7824 */ /* 0x000fe200078e0a0a */
[----:B------:R-:W-:Y:S01]  /*02d0*/  LEA.HI R3, R3, R2, RZ, 0x1 ;  /* 0x0000000203037211 */ /* 0x000fe200078f08ff */
[----:B------:R-:W-:Y:S01]  /*02e0*/  IMAD.IADD R5, R5, 0x1, -R0 ;  /* 0x0000000105057824 */ /* 0x000fe200078e0a00 */
[----:B------:R-:W-:Y:S01]  /*02f0*/  LOP3.LUT R9, R9, 0x1c0, RZ, 0xc0, !PT ;  /* 0x000001c009097812 */ /* 0x000fe200078ec0ff */
[----:B------:R-:W-:Y:S01]  /*0300*/  IMAD.U32 R226, RZ, RZ, UR5 ;  /* 0x00000005ffe27e24 */ /* 0x000fe2000f8e00ff */
[----:B------:R-:W-:Y:S01]  /*0310*/  SHF.R.S32.HI R0, RZ, 0x2, R7 ;  /* 0x00000002ff007819 */ /* 0x000fe20000011407 */
[----:B------:R-:W-:Y:S01]  /*0320*/  IMAD.U32 R224, RZ, RZ, UR5 ;  /* 0x00000005ffe07e24 */ /* 0x000fe2000f8e00ff */
[----:B------:R-:W-:Y:S01]  /*0330*/  SHF.R.S32.HI R17, RZ, 0x4, R4 ;  /* 0x00000004ff117819 */ /* 0x000fe20000011404 */
[----:B------:R-:W-:Y:S01]  /*0340*/  UIADD3 UR5, UR4, 0x10000, URZ ;  /* 0x0001000004057890 */ /* 0x000fe2000fffe03f */
[----:B------:R-:W-:-:S02]  /*0350*/  LOP3.LUT R3, R3, 0xfffffffe, RZ, 0xc0, !PT ;  /* 0xfffffffe03037812 */ /* 0x000fc400078ec0ff */
[----:B------:R-:W-:Y:S02]  /*0360*/  SHF.R.S32.HI R7, RZ, 0x1f, R7 ;  /* 0x0000001fff077819 */ /* 0x000fe40000011407 */
[----:B------:R-:W-:Y:S01]  /*0370*/  LEA.HI R215, R215, R2, RZ, 0x2 ;  /* 0x00000002d7d77211 */ /* 0x000fe200078f10ff */
[----:B------:R-:W-:Y:S01]  /*0380*/  IMAD.IADD R3, R2, 0x1, -R3 ;  /* 0x0000000102037824 */ /* 0x000fe200078e0a03 */
[----:B------:R-:W-:Y:S02]  /*0390*/  SHF.R.U32.HI R216, RZ, 0x3, R9 ;  /* 0x00000003ffd87819 */ /* 0x000fe40000011609 */
[----:B------:R-:W-:Y:S02]  /*03a0*/  LEA.HI R4, R4, R17, RZ, 0x1 ;  /* 0x0000001104047211 */ /* 0x000fe400078f08ff */
[----:B------:R-:W-:Y:S02]  /*03b0*/  LOP3.LUT P4, RZ, R6, 0x2, RZ, 0xc0, !PT ;  /* 0x0000000206ff7812 */ /* 0x000fe4000788c0ff */
[----:B------:R-:W-:-:S02]  /*03c0*/  LOP3.LUT R9, R9, 0x38, R220, 0xf8, !PT ;  /* 0x0000003809097812 */ /* 0x000fc400078ef8dc */
[C---:B------:R-:W-:Y:S01]  /*03d0*/  LOP3.LUT P3, RZ, R6.reuse, 0x4, RZ, 0xc0, !PT ;  /* 0x0000000406ff7812 */ /* 0x040fe2000786c0ff */
[----:B------:R-:W-:Y:S01]  /*03e0*/  IMAD.SHL.U32 R6, R6, 0x40, RZ ;  /* 0x0000004006067824 */ /* 0x000fe200078e00ff */
[----:B------:R-:W-:Y:S02]  /*03f0*/  LEA.HI R7, R7, R0, RZ, 0x3 ;  /* 0x0000000007077211 */ /* 0x000fe400078f18ff */
[----:B------:R-:W-:Y:S02]  /*0400*/  LOP3.LUT R215, R215, 0xfffffffc, RZ, 0xc0, !PT ;  /* 0xfffffffcd7d77812 */ /* 0x000fe400078ec0ff */
[----:B------:R-:W-:Y:S02]  /*0410*/  LOP3.LUT R4, R4, 0xfffffffe, RZ, 0xc0, !PT ;  /* 0xfffffffe04047812 */ /* 0x000fe400078ec0ff */
[----:B------:R-:W-:Y:S01]  /*0420*/  LOP3.LUT R216, R9, R216, RZ, 0x3c, !PT ;  /* 0x000000d809d87212 */ /* 0x000fe200078e3cff */
[----:B------:R-:W-:Y:S01]  /*0430*/  IMAD.SHL.U32 R9, R3, 0x10, RZ ;  /* 0x0000001003097824 */ /* 0x000fe200078e00ff */
[----:B------:R-:W-:Y:S01]  /*0440*/  LOP3.LUT R7, R7, 0xfffffff8, RZ, 0xc0, !PT ;  /* 0xfffffff807077812 */ /* 0x000fe200078ec0ff */
[----:B------:R-:W-:Y:S01]  /*0450*/  IMAD.IADD R215, R2, 0x1, -R215 ;  /* 0x0000000102d77824 */ /* 0x000fe200078e0ad7 */
[----:B------:R-:W-:Y:S01]  /*0460*/  LOP3.LUT R6, R6, 0x1c0, RZ, 0xc0, !PT ;  /* 0x000001c006067812 */ /* 0x000fe200078ec0ff */
[----:B------:R-:W-:Y:S01]  /*0470*/  IMAD.IADD R4, R17, 0x1, -R4 ;  /* 0x0000000111047824 */ /* 0x000fe200078e0a04 */
[----:B------:R-:W-:Y:S01]  /*0480*/  SHF.R.S32.HI R2, RZ, 0x1f, R11 ;  /* 0x0000001fff027819 */ /* 0x000fe2000001140b */
[----:B------:R-:W-:Y:S01]  /*0490*/  IMAD.IADD R7, R0, 0x1, -R7 ;  /* 0x0000000100077824 */ /* 0x000fe200078e0a07 */
[----:B------:R-:W-:Y:S01]  /*04a0*/  LOP3.LUT R210, R6, 0x10, R9, 0xf8, !PT ;  /* 0x0000001006d27812 */ /* 0x000fe200078ef809 */
[----:B------:R-:W-:Y:S01]  /*04b0*/  IMAD.SHL.U32 R14, R4, 0x20, RZ ;  /* 0x00000020040e7824 */ /* 0x000fe200078e00ff */
[----:B------:R-:W-:Y:S01]  /*04c0*/  LEA.HI R2, R2, R11, RZ, 0x2 ;  /* 0x0000000b02027211 */ /* 0x000fe200078f10ff */
[----:B------:R-:W-:Y:S01]  /*04d0*/  IMAD.SHL.U32 R11, R4, 0x200, RZ ;  /* 0x00000200040b7824 */ /* 0x000fe200078e00ff */
[----:B------:R-:W-:-:S02]  /*04e0*/  SHF.R.S32.HI R0, RZ, 0x1f, R13 ;  /* 0x0000001fff007819 */ /* 0x000fc4000001140d */
[--C-:B------:R-:W-:Y:S02]  /*04f0*/  LOP3.LUT R12, R6, 0x8, R15.reuse, 0xf8, !PT ;  /* 0x00000008060c7812 */ /* 0x100fe400078ef80f */
[----:B------:R-:W-:Y:S02]  /*0500*/  SHF.R.U32.HI R9, RZ, 0x3, R6 ;  /* 0x00000003ff097819 */ /* 0x000fe40000011606 */
[----:B------:R-:W-:Y:S02]  /*0510*/  LOP3.LUT R210, R210, 0x8, R15, 0xf8, !PT ;  /* 0x00000008d2d27812 */ /* 0x000fe400078ef80f */
[----:B------:R-:W-:Y:S02]  /*0520*/  LOP3.LUT R10, R7, 0x1, RZ, 0xc0, !PT ;  /* 0x00000001070a7812 */ /* 0x000fe400078ec0ff */
[----:B------:R-:W-:Y:S02]  /*0530*/  LEA.HI R0, R0, R13, RZ, 0x3 ;  /* 0x0000000d00007211 */ /* 0x000fe400078f18ff */
[----:B------:R-:W-:-:S02]  /*0540*/  LOP3.LUT R201, R12, R9, RZ, 0x3c, !PT ;  /* 0x000000090cc97212 */ /* 0x000fc400078e3cff */
[----:B------:R-:W-:Y:S02]  /*0550*/  LOP3.LUT R210, R11, R210, R9, 0xf6, !PT ;  /* 0x000000d20bd27212 */ /* 0x000fe400078ef609 */
[----:B------:R-:W-:Y:S01]  /*0560*/  ISETP.NE.U32.AND P0, PT, R10, 0x1, PT ;  /* 0x000000010a00780c */ /* 0x000fe20003f05070 */
[----:B------:R-:W-:Y:S01]  /*0570*/  IMAD.SHL.U32 R10, R5, 0x2, RZ ;  /* 0x00000002050a7824 */ /* 0x000fe200078e00ff */
[----:B------:R-:W-:Y:S01]  /*0580*/  SHF.R.S32.HI R9, RZ, 0x6, R8 ;  /* 0x00000006ff097819 */ /* 0x000fe20000011408 */
[C---:B------:R-:W-:Y:S01]  /*0590*/  IMAD.SHL.U32 R8, R7.reuse, 0x40, RZ ;  /* 0x0000004007087824 */ /* 0x040fe200078e00ff */
[C---:B------:R-:W-:Y:S01]  /*05a0*/  LOP3.LUT R6, R0.reuse, 0xfffffff8, RZ, 0xc0, !PT ;  /* 0xfffffff800067812 */ /* 0x040fe200078ec0ff */
[----:B------:R-:W-:Y:S01]  /*05b0*/  IMAD.SHL.U32 R0, R0, 0x40, RZ ;  /* 0x0000004000007824 */ /* 0x000fe200078e00ff */
[----:B------:R-:W-:Y:S01]  /*05c0*/  R2P PR, R7, 0x6 ;  /* 0x0000000607007804 */ /* 0x000fe20000000000 */
[----:B------:R-:W-:Y:S01]  /*05d0*/  IMAD.SHL.U32 R7, R9, 0x8, RZ ;  /* 0x0000000809077824 */ /* 0x000fe200078e00ff */
[----:B------:R-:W-:Y:S01]  /*05e0*/  LOP3.LUT R8, R8, 0x1c0, RZ, 0xc0, !PT ;  /* 0x000001c008087812 */ /* 0x000fe200078ec0ff */
[----:B------:R-:W-:Y:S01]  /*05f0*/  IMAD.IADD R6, R13, 0x1, -R6 ;  /* 0x000000010d067824 */ /* 0x000fe200078e0a06 */
[----:B------:R-:W-:Y:S01]  /*0600*/  SHF.R.S32.HI R214, RZ, 0x7, R214 ;  /* 0x00000007ffd67819 */ /* 0x000fe200000114d6 */
[----:B------:R-:W-:Y:S01]  /*0610*/  IMAD R216, R9, 0x200, R216 ;  /* 0x0000020009d87824 */ /* 0x000fe200078e02d8 */
[----:B------:R-:W-:Y:S01]  /*0620*/  LOP3.LUT R7, R7, 0x18, RZ, 0xc0, !PT ;  /* 0x0000001807077812 */ /* 0x000fe200078ec0ff */
[----:B------:R-:W-:Y:S01]  /*0630*/  IMAD.SHL.U32 R6, R6, 0x40, RZ ;  /* 0x0000004006067824 */ /* 0x000fe200078e00ff */
[----:B------:R-:W-:Y:S01]  /*0640*/  SHF.R.U32.HI R5, RZ, 0x3, R8 ;  /* 0x00000003ff057819 */ /* 0x000fe20000011608 */
[C---:B------:R-:W-:Y:S01]  /*0650*/  IMAD R12, R214.reuse, 0x800, R11 ;  /* 0x00000800d60c7824 */ /* 0x040fe200078e020b */
[----:B------:R-:W-:Y:S01]  /*0660*/  LOP3.LUT R211, R7, 0x20, R14, 0xf8, !PT ;  /* 0x0000002007d37812 */ /* 0x000fe200078ef80e */
[----:B------:R-:W-:Y:S01]  /*0670*/  IMAD.SHL.U32 R9, R214, 0x20, RZ ;  /* 0x00000020d6097824 */ /* 0x000fe200078e00ff */
[----:B------:R-:W-:Y:S01]  /*0680*/  LOP3.LUT R230, R5, R8, R7, 0x1e, !PT ;  /* 0x0000000805e67212 */ /* 0x000fe200078e1e07 */
[----:B------:R-:W-:Y:S01]  /*0690*/  IMAD.SHL.U32 R7, R4, 0x8, RZ ;  /* 0x0000000804077824 */ /* 0x000fe200078e00ff */
[----:B------:R-:W-:Y:S01]  /*06a0*/  LOP3.LUT R6, R6, 0x1c0, RZ, 0xc0, !PT ;  /* 0x000001c006067812 */ /* 0x000fe200078ec0ff */
[----:B------:R-:W-:Y:S01]  /*06b0*/  IMAD.IADD R201, R12, 0x1, R201 ;  /* 0x000000010cc97824 */ /* 0x000fe200078e02c9 */
[----:B------:R-:W-:Y:S01]  /*06c0*/  LOP3.LUT R12, R8, 0x20, R9, 0xf8, !PT ;  /* 0x00000020080c7812 */ /* 0x000fe200078ef809 */
[----:B------:R-:W-:Y:S01]  /*06d0*/  IMAD R229, R215, 0x400, R10 ;  /* 0x00000400d7e57824 */ /* 0x000fe200078e020a */
[----:B------:R-:W-:-:S02]  /*06e0*/  SHF.R.U32.HI R209, RZ, 0x3, R6 ;  /* 0x00000003ffd17819 */ /* 0x000fc40000011606 */
[----:B------:R-:W-:Y:S02]  /*06f0*/  LOP3.LUT R4, R6, 0x8, R7, 0xf8, !PT ;  /* 0x0000000806047812 */ /* 0x000fe400078ef807 */
[----:B------:R-:W-:Y:S02]  /*0700*/  LOP3.LUT R0, R0, 0xfffffe00, RZ, 0xc0, !PT ;  /* 0xfffffe0000007812 */ /* 0x000fe400078ec0ff */
[----:B------:R-:W-:Y:S01]  /*0710*/  LOP3.LUT R12, R12, R5, RZ, 0x3c, !PT ;  /* 0x000000050c0c7212 */ /* 0x000fe200078e3cff */
[----:B------:R-:W-:Y:S01]  /*0720*/  IMAD R5, R3, 0x400, R10 ;  /* 0x0000040003057824 */ /* 0x000fe200078e020a */
[----:B------:R-:W-:Y:S01]  /*0730*/  LOP3.LUT R211, R209, R211, R6, 0x1e, !PT ;  /* 0x000000d3d1d37212 */ /* 0x000fe200078e1e06 */
[----:B------:R-:W-:Y:S01]  /*0740*/  IMAD R212, R215, 0x400, R0 ;  /* 0x00000400d7d47824 */ /* 0x000fe200078e0200 */
[----:B------:R-:W-:Y:S01]  /*0750*/  LOP3.LUT R209, R4, R209, RZ, 0x3c, !PT ;  /* 0x000000d104d17212 */ /* 0x000fe200078e3cff */
[----:B------:R-:W-:Y:S01]  /*0760*/  IMAD.IADD R229, R229, 0x1, R12 ;  /* 0x00000001e5e57824 */ /* 0x000fe200078e020c */
[----:B------:R-:W-:Y:S01]  /*0770*/  LOP3.LUT R211, R211, R0, RZ, 0xfc, !PT ;  /* 0x00000000d3d37212 */ /* 0x000fe200078efcff */
[----:B------:R-:W-:Y:S01]  /*0780*/  IMAD R4, R3, 0x400, R0 ;  /* 0x0000040003047824 */ /* 0x000fe200078e0200 */
[----:B------:R-:W-:Y:S01]  /*0790*/  SHF.R.S32.HI R222, RZ, 0x2, R2 ;  /* 0x00000002ffde7819 */ /* 0x000fe20000011402 */
[----:B------:R-:W-:Y:S01]  /*07a0*/  IMAD.IADD R212, R212, 0x1, R209 ;  /* 0x00000001d4d47824 */ /* 0x000fe200078e02d1 */
[----:B------:R-:W-:Y:S01]  /*07b0*/  LEA R229, R229, UR4, 0x1 ;  /* 0x00000004e5e57c11 */ /* 0x000fe2000f8e08ff */
[----:B------:R-:W-:Y:S01]  /*07c0*/  IMAD.MOV.U32 R3, RZ, RZ, 0x20 ;  /* 0x00000020ff037424 */ /* 0x000fe200078e00ff */
[----:B------:R-:W-:Y:S01]  /*07d0*/  LEA R201, R201, UR4, 0x1 ;  /* 0x00000004c9c97c11 */ /* 0x000fe2000f8e08ff */
[----:B------:R-:W-:Y:S01]  /*07e0*/  IMAD.IADD R230, R5, 0x1, R230 ;  /* 0x0000000105e67824 */ /* 0x000fe200078e02e6 */
[----:B------:R-:W-:Y:S01]  /*07f0*/  LEA R210, R210, UR4, 0x1 ;  /* 0x00000004d2d27c11 */ /* 0x000fe2000f8e08ff */
[----:B------:R-:W-:Y:S01]  /*0800*/  IMAD.IADD R209, R209, 0x1, R4 ;  /* 0x00000001d1d17824 */ /* 0x000fe200078e0204 */
[----:B------:R-:W-:Y:S01]  /*0810*/  SEL R2, R3, 0xffffffe0, !P4 ;  /* 0xffffffe003027807 */ /* 0x000fe20006000000 */
[----:B------:R-:W-:Y:S01]  /*0820*/  IMAD.MOV.U32 R0, RZ, RZ, 0x40 ;  /* 0x00000040ff007424 */ /* 0x000fe200078e00ff */
[----:B------:R-:W-:Y:S01]  /*0830*/  LEA R230, R230, UR6, 0x1 ;  /* 0x00000006e6e67c11 */ /* 0x000fe2000f8e08ff */
[----:B------:R-:W-:Y:S01]  /*0840*/  IMAD.MOV.U32 R4, RZ, RZ, -0x10 ;  /* 0xfffffff0ff047424 */ /* 0x000fe200078e00ff */
[----:B------:R-:W-:Y:S01]  /*0850*/  LEA R228, R216, UR4, 0x1 ;  /* 0x00000004d8e47c11 */ /* 0x000fe2000f8e08ff */
[C---:B------:R-:W-:Y:S01]  /*0860*/  VIADD R231, R229.reuse, 0x20 ;  /* 0x00000020e5e77836 */ /* 0x040fe20000000000 */
[----:B------:R-:W-:Y:S01]  /*0870*/  SEL R0, R0, 0xffffffc0, !P3 ;  /* 0xffffffc000007807 */ /* 0x000fe20005800000 */
[----:B------:R-:W-:Y:S01]  /*0880*/  @P1 VIADD R231, R229, 0xffffffe0 ;  /* 0xffffffe0e5e71836 */ /* 0x000fe20000000000 */
[----:B------:R-:W-:Y:S01]  /*0890*/  SEL R4, R4, 0x10, !P0 ;  /* 0x0000001004047807 */ /* 0x000fe20004000000 */
[--C-:B------:R-:W-:Y:S01]  /*08a0*/  IMAD.IADD R200, R2, 0x1, R201.reuse ;  /* 0x0000000102c87824 */ /* 0x100fe200078e02c9 */
[C---:B------:R-:W-:Y:S01]  /*08b0*/  IADD3 R2, R0.reuse, R201, R2 ;  /* 0x000000c900027210 */ /* 0x040fe20007ffe002 */
[----:B------:R-:W-:Y:S01]  /*08c0*/  IMAD.IADD R3, R0, 0x1, R201 ;  /* 0x0000000100037824 */ /* 0x000fe200078e02c9 */
[----:B------:R-:W-:Y:S01]  /*08d0*/  LEA R209, R209, UR5, 0x1 ;  /* 0x00000005d1d17c11 */ /* 0x000fe2000f8e08ff */
[----:B------:R-:W-:Y:S01]  /*08e0*/  VIADD R232, R230, 0x40 ;  /* 0x00000040e6e87836 */ /* 0x000fe20000000000 */
[----:B------:R-:W-:Y:S01]  /*08f0*/  ULDC.64 UR6, c[0x0][0x208] ;  /* 0x0000820000067ab9 */ /* 0x000fe20000000a00 */
[----:B------:R-:W-:-:S02]  /*0900*/  IMAD R222, R215, 0x10, R222 ;  /* 0x00000010d7de7824 */ /* 0x000fc400078e02de */
[----:B------:R-:W-:Y:S02]  /*0910*/  IMAD.IADD R0, R0, 0x1, R210 ;  /* 0x0000000100007824 */ /* 0x000fe400078e02d2 */
[----:B------:R-:W-:Y:S02]  /*0920*/  IMAD.IADD R233, R229, 0x1, R4 ;  /* 0x00000001e5e97824 */ /* 0x000fe400078e0204 */
[----:B------:R-:W-:Y:S02]  /*0930*/  @P2 VIADD R232, R230, 0xffffffc0 ;  /* 0xffffffc0e6e82836 */ /* 0x000fe40000000000 */
[----:B------:R-:W-:-:S07]  /*0940*/  IMAD.IADD R237, R4, 0x1, R231 ;  /* 0x0000000104ed7824 */ /* 0x000fce00078e02e7 */
.L_x_698:
        /* <DEDUP_REMOVED lines=16> */
[----:B-12---:R-:W-:Y:S01]  /*0a50*/  IMAD.U32 R14, RZ, RZ, UR8 ;  /* 0x00000008ff0e7e24 */ /* 0x006fe2000f8e00ff */
[----:B------:R-:W-:-:S02]  /*0a60*/  @UP4 UIADD3 UR10, UP1, UR16, UR10, URZ ;  /* 0x0000000a100a4290 */ /* 0x000fc4000ff3e03f */
[----:B------:R-:W-:Y:S01]  /*0a70*/  UIADD3.X UR14, UR5, UR13, URZ, UP2, !UPT ;  /* 0x0000000d050e7290 */ /* 0x000fe200097fe43f */
[----:B------:R-:W-:Y:S01]  /*0a80*/  IMAD.U32 R15, RZ, RZ, UR9 ;  /* 0x00000009ff0f7e24 */ /* 0x000fe2000f8e00ff */
[----:B------:R-:W-:Y:S01]  /*0a90*/  UISETP.NE.AND.EX UP2, UPT, UR13, URZ, UPT, UP0 ;  /* 0x0000003f0d00728c */ /* 0x000fe2000bf45300 */
[----:B------:R-:W-:Y:S02]  /*0aa0*/  ULDC.U8 UR17, c[0x0][0x3c2] ;  /* 0x0000f08000117ab9 */ /* 0x000fe40000000000 */
[----:B------:R-:W-:Y:S01]  /*0ab0*/  ULDC.64 UR12, c[0x0][0x2f8] ;  /* 0x0000be00000c7ab9 */ /* 0x000fe20000000a00 */
[----:B------:R-:W-:Y:S01]  /*0ac0*/  @UP4 UIADD3.X UR11, UR5, UR11, URZ, UP1, !UPT ;  /* 0x0000000b050b4290 */ /* 0x000fe20008ffe43f */
[----:B---3--:R-:W-:Y:S01]  /*0ad0*/  IMAD.U32 R6, RZ, RZ, UR10 ;  /* 0x0000000aff067e24 */ /* 0x008fe2000f8e00ff */
[----:B------:R-:W-:Y:S01]  /*0ae0*/  UISETP.NE.AND UP1, UPT, UR17, URZ, UPT ;  /* 0x0000003f1100728c */ /* 0x000fe2000bf25270 */
[----:B------:R-:W2:Y:S01]  /*0af0*/  @P0 LDG.E R4, desc[UR6][R14.64] ;  /* 0x000000060e040981 */ /* 0x000ea2000c1e1900 */
[----:B------:R-:W-:Y:S01]  /*0b00*/  UISETP.EQ.U32.AND UP4, UPT, UR12, URZ, UPT ;  /* 0x0000003f0c00728c */ /* 0x000fe2000bf82070 */
[----:B------:R-:W-:Y:S01]  /*0b10*/  PLOP3.LUT P3, PT, PT, PT, UP2, 0x80, 0x0 ;  /* 0x000000000000781c */ /* 0x000fe20003f6f028 */
[----:B------:R-:W-:-:S02]  /*0b20*/  IMAD.U32 R7, RZ, RZ, UR11 ;  /* 0x0000000bff077e24 */ /* 0x000fc4000f8e00ff */
[----:B------:R-:W-:Y:S02]  /*0b30*/  UISETP.EQ.OR.EX UP4, UPT, UR13, URZ, !UP1, UP4 ;  /* 0x0000003f0d00728c */ /* 0x000fe4000cf82740 */
[----:B------:R-:W-:Y:S01]  /*0b40*/  UIADD3 UR8, UP0, UR16, UR12, URZ ;  /* 0x0000000c10087290 */ /* 0x000fe2000ff1e03f */
[----:B------:R-:W3:Y:S03]  /*0b50*/  @P1 LDG.E R6, desc[UR6][R6.64] ;  /* 0x0000000606061981 */ /* 0x000ee6000c1e1900 */
[----:B------:R-:W-:Y:S01]  /*0b60*/  PLOP3.LUT P2, PT, PT, PT, UP4, 0x80, 0x0 ;  /* 0x000000000000781c */ /* 0x000fe20003f4f048 */
[----:B------:R-:W-:Y:S01]  /*0b70*/  UIADD3.X UR5, UR5, UR13, URZ, UP0, !UPT ;  /* 0x0000000d05057290 */ /* 0x000fe200087fe43f */
[----:B------:R-:W-:Y:S02]  /*0b80*/  IMAD.U32 R12, RZ, RZ, UR15 ;  /* 0x0000000fff0c7e24 */ /* 0x000fe4000f8e00ff */
[----:B------:R-:W-:-:S02]  /*0b90*/  IMAD.U32 R13, RZ, RZ, UR14 ;  /* 0x0000000eff0d7e24 */ /* 0x000fc4000f8e00ff */
[----:B------:R-:W-:Y:S01]  /*0ba0*/  IMAD.U32 R10, RZ, RZ, UR8 ;  /* 0x00000008ff0a7e24 */ /* 0x000fe2000f8e00ff */
[----:B------:R-:W-:Y:S01]  /*0bb0*/  UMOV UR57, URZ ;  /* 0x0000003f00397c82 */ /* 0x000fe20008000000 */
[----:B------:R-:W-:Y:S01]  /*0bc0*/  IMAD.U32 R11, RZ, RZ, UR5 ;  /* 0x00000005ff0b7e24 */ /* 0x000fe2000f8e00ff */
[----:B----4-:R-:W4:Y:S01]  /*0bd0*/  @P3 LDG.E R8, desc[UR6][R12.64] ;  /* 0x000000060c083981 */ /* 0x010f22000c1e1900 */
[----:B------:R-:W-:Y:S01]  /*0be0*/  @!UP3 ULDC.64 UR8, c[0x0][0x318] ;  /* 0x0000c6000008bab9 */ /* 0x000fe20000000a00 */
[----:B------:R-:W-:Y:S02]  /*0bf0*/  @!UP3 ULDC UR5, c[0x0][0x2cc] ;  /* 0x0000b3000005bab9 */ /* 0x000fe40000000800 */
[----:B-----5:R-:W5:Y:S04]  /*0c00*/  @P3 LDG.E R5, desc[UR6][R12.64+0x4] ;  /* 0x000004060c053981 */ /* 0x020f68000c1e1900 */
[----:B------:R-:W5:Y:S01]  /*0c10*/  @!P2 LDG.E R7, desc[UR6][R10.64] ;  /* 0x000000060a07a981 */ /* 0x000f62000c1e1900 */
[----:B------:R-:W-:-:S04]  /*0c20*/  @!UP3 UISETP.NE.U32.AND UP0, UPT, UR8, URZ, UPT ;  /* 0x0000003f0800b28c */ /* 0x000fc8000bf05070 */
        /* <DEDUP_REMOVED lines=21> */
.L_x_670:
[----:B------:R-:W-:Y:S02]  /*0d80*/  @!UP3 UIADD3 UR5, UR9, UR8, -UR57 ;  /* 0x000000080905b290 */ /* 0x000fe4000fffe839 */
[----:B------:R-:W-:Y:S02]  /*0d90*/  @UP2 UIADD3 UR29, UR11, -UR16, URZ ;  /* 0x800000100b1d2290 */ /* 0x000fe4000fffe03f */
[----:B------:R-:W-:-:S05]  /*0da0*/  UISETP.GT.AND UP0, UPT, UR5, UR28, UPT ;  /* 0x0000001c0500728c */ /* 0x000fca000bf04270 */
[----:B------:R-:W-:Y:S01]  /*0db0*/  @!UP2 ULDC UR29, c[0x0][0x2c4] ;  /* 0x0000b100001daab9 */ /* 0x000fe20000000800 */
[----:B------:R-:W-:-:S13]  /*0dc0*/  PLOP3.LUT P0, PT, PT, PT, UP0, 0x80, 0x0 ;  /* 0x000000000000781c */ /* 0x000fda0003f0f008 */
[----:B------:R-:W-:Y:S05]  /*0dd0*/  @!P0 BRA `(.L_x_671) ;  /* 0x0000006800488947 */ /* 0x000fea0003800000 */
[----:B------:R-:W1:Y:S01]  /*0de0*/  LDC R4, c[0x0][0x278] ;  /* 0x00009e00ff047b82 */ /* 0x000e620000000800 */
[----:B------:R-:W-:Y:S01]  /*0df0*/  ULDC.64 UR10, c[0x0][0x488] ;  /* 0x00012200000a7ab9 */ /* 0x000fe20000000a00 */
[----:B------:R-:W-:Y:S02]  /*0e00*/  UISETP.NE.AND UP0, UPT, UR58, -0x1, UPT ;  /* 0xffffffff3a00788c */ /* 0x000fe4000bf05270 */
[----:B------:R-:W-:Y:S02]  /*0e10*/  UISETP.NE.AND UP1, UPT, UR16, -0x1, UPT ;  /* 0xffffffff1000788c */ /* 0x000fe4000bf25270 */
[----:B------:R-:W-:Y:S02]  /*0e20*/  UIADD3 UR14, UR29, 0x3f, URZ ;  /* 0x0000003f1d0e7890 */ /* 0x000fe4000fffe03f */
[----:B------:R-:W2:Y:S01]  /*0e30*/  S2UR UR12, SR_CTAID.X ;  /* 0x00000000000c79c3 */ /* 0x000ea20000002500 */
[----:B------:R-:W-:Y:S01]  /*0e40*/  ULDC.64 UR8, c[0x0][0x228] ;  /* 0x00008a0000087ab9 */ /* 0x000fe20000000a00 */
[----:B------:R-:W-:-:S02]  /*0e50*/  USHF.R.S32.HI UR20, URZ, 0x1f, UR14 ;  /* 0x0000001f3f147899 */ /* 0x000fc4000801140e */
[----:B------:R-:W-:Y:S02]  /*0e60*/  UIMAD.WIDE.U32 UR18, UR60, UR8, URZ ;  /* 0x000000083c1272a5 */ /* 0x000fe4000f8e003f */
[----:B------:R-:W-:Y:S01]  /*0e70*/  UIMAD UR8, UR50, UR8, URZ ;  /* 0x00000008320872a4 */ /* 0x000fe2000f8e023f */
[----:B------:R-:W-:Y:S01]  /*0e80*/  ULDC.64 UR32, c[0x0][0x240] ;  /* 0x0000900000207ab9 */ /* 0x000fe20000000a00 */
[----:B------:R-:W-:Y:S01]  /*0e90*/  ULDC.U8 UR39, c[0x0][0x480] ;  /* 0x0001200000277ab9 */ /* 0x000fe20000000000 */
[----:B------:R-:W-:Y:S01]  /*0ea0*/  ULDC UR51, c[0x0][0x2d4] ;  /* 0x0000b50000337ab9 */ /* 0x000fe20000000800 */
[----:B------:R-:W-:Y:S01]  /*0eb0*/  USHF.L.U64.HI UR15, UR60, 0x7, UR50 ;  /* 0x000000073c0f7899 */ /* 0x000fe20008010232 */
[----:B------:R-:W-:Y:S01]  /*0ec0*/  ULDC.U8 UR21, c[0x0][0x3d8] ;  /* 0x0000f60000157ab9 */ /* 0x000fe20000000000 */
[----:B------:R-:W-:Y:S01]  /*0ed0*/  @UP0 UIADD3 UR17, UR57, UR58, URZ ;  /* 0x0000003a39110290 */ /* 0x000fe2000fffe03f */
[----:B-1----:R-:W-:Y:S01]  /*0ee0*/  IABS R7, R4 ;  /* 0x0000000400077213 */ /* 0x002fe20000000000 */
[----:B------:R-:W-:Y:S01]  /*0ef0*/  UISETP.NE.AND UP4, UPT, UR39, URZ, UPT ;  /* 0x0000003f2700728c */ /* 0x000fe2000bf85270 */
[----:B------:R-:W-:Y:S01]  /*0f00*/  ISETP.NE.AND P3, PT, R4, RZ, PT ;  /* 0x000000ff0400720c */ /* 0x000fe20003f65270 */
[----:B------:R-:W-:Y:S01]  /*0f10*/  UIMAD UR23, UR60, UR9, UR8 ;  /* 0x000000093c1772a4 */ /* 0x000fe2000f8e0208 */
[----:B------:R-:W1:Y:S01]  /*0f20*/  I2F.RP R8, R7 ;  /* 0x0000000700087306 */ /* 0x000e620000209400 */
[----:B------:R-:W-:-:S02]  /*0f30*/  USHF.R.S32.HI UR31, URZ, 0x1f, UR51 ;  /* 0x0000001f3f1f7899 */ /* 0x000fc40008011433 */
[----:B------:R-:W-:Y:S02]  /*0f40*/  UISETP.NE.AND UP3, UPT, UR21, URZ, UPT ;  /* 0x0000003f1500728c */ /* 0x000fe4000bf65270 */
[----:B--2---:R-:W-:Y:S02]  /*0f50*/  UIMAD.WIDE.U32 UR24, UR12, UR10, URZ ;  /* 0x0000000a0c1872a5 */ /* 0x004fe4000f8e003f */
[----:B------:R-:W-:Y:S02]  /*0f60*/  ULEA.HI UR39, UR20, UR14, URZ, 0x6 ;  /* 0x0000000e14277291 */ /* 0x000fe4000f8f303f */
[----:B------:R-:W-:Y:S02]  /*0f70*/  UIMAD UR44, UR12, UR11, UR25 ;  /* 0x0000000b0c2c72a4 */ /* 0x000fe4000f8e0219 */
[----:B------:R-:W-:Y:S01]  /*0f80*/  USHF.L.U32 UR12, UR60, 0x7, URZ ;  /* 0x000000073c0c7899 */ /* 0x000fe2000800063f */
[----:B------:R-:W-:Y:S01]  /*0f90*/  @UP1 ULDC.64 UR10, c[0x0][0x420] ;  /* 0x00010800000a1ab9 */ /* 0x000fe20000000a00 */
[----:B------:R-:W-:Y:S01]  /*0fa0*/  @!UP1 ULDC.64 UR8, c[0x0][0x418] ;  /* 0x0001060000089ab9 */ /* 0x000fe20000000a00 */
[----:B-1----:R-:W1:Y:S01]  /*0fb0*/  MUFU.RCP R8, R8 ;  /* 0x0000000800087308 */ /* 0x002e620000001000 */
[----:B------:R-:W-:-:S02]  /*0fc0*/  USEL UR27, UR12, URZ, UP2 ;  /* 0x0000003f0c1b7287 */ /* 0x000fc40009000000 */
[----:B------:R-:W-:Y:S01]  /*0fd0*/  UIMAD.WIDE.U32 UR12, UR16, UR32, URZ ;  /* 0x00000020100c72a5 */ /* 0x000fe2000f8e003f */
[----:B------:R-:W-:Y:S01]  /*0fe0*/  @UP0 ULDC.64 UR20, c[0x0][0x248] ;  /* 0x0000920000140ab9 */ /* 0x000fe20000000a00 */
[----:B------:R-:W-:Y:S02]  /*0ff0*/  @UP1 UIMAD.WIDE.U32 UR36, UR16, UR10, URZ ;  /* 0x0000000a102412a5 */ /* 0x000fe4000f8e003f */
[----:B------:R-:W-:Y:S02]  /*1000*/  USEL UR30, UR15, URZ, UP2 ;  /* 0x0000003f0f1e7287 */ /* 0x000fe40009000000 */
[----:B------:R-:W-:Y:S02]  /*1010*/  USEL UR49, UR18, UR12, !UP1 ;  /* 0x0000000c12317287 */ /* 0x000fe4000c800000 */
[----:B------:R-:W-:Y:S02]  /*1020*/  @!UP1 UIMAD UR10, UR50, UR8, URZ ;  /* 0x00000008320a92a4 */ /* 0x000fe4000f8e023f */
[----:B------:R-:W-:-:S02]  /*1030*/  @UP0 UIMAD.WIDE.U32 UR14, UR17, UR20, URZ ;  /* 0x00000014110e02a5 */ /* 0x000fc4000f8e003f */
[----:B------:R-:W-:Y:S01]  /*1040*/  @UP0 UIMAD UR18, UR17, UR21, URZ ;  /* 0x00000015111202a4 */ /* 0x000fe2000f8e023f */
[----:B-1----:R-:W-:Y:S01]  /*1050*/  VIADD R8, R8, 0xffffffe ;  /* 0x0ffffffe08087836 */ /* 0x002fe20000000000 */
[----:B------:R-:W-:Y:S01]  /*1060*/  UIMAD UR17, UR31, UR60, URZ ;  /* 0x0000003c1f1172a4 */ /* 0x000fe2000f8e023f */
[----:B------:R-:W-:Y:S02]  /*1070*/  ULDC UR53, c[0x0][0x2dc] ;  /* 0x0000b70000357ab9 */ /* 0x000fe40000000800 */
[----:B------:R-:W1:Y:S01]  /*1080*/  F2I.FTZ.U32.TRUNC.NTZ R9, R8 ;  /* 0x0000000800097305 */ /* 0x000e62000021f000 */
[----:B------:R-:W-:Y:S01]  /*1090*/  ULDC UR52, c[0x0][0x270] ;  /* 0x00009c0000347ab9 */ /* 0x000fe20000000800 */
[----:B------:R-:W-:Y:S02]  /*10a0*/  @UP1 UIMAD UR41, UR16, UR11, UR37 ;  /* 0x0000000b102912a4 */ /* 0x000fe4000f8e0225 */
[----:B------:R-:W-:Y:S02]  /*10b0*/  @!UP1 UIMAD.WIDE.U32 UR34, UR60, UR8, URZ ;  /* 0x000000083c2292a5 */ /* 0x000fe4000f8e003f */
[----:B------:R-:W-:-:S02]  /*10c0*/  @!UP1 UIMAD UR26, UR60, UR9, UR10 ;  /* 0x000000093c1a92a4 */ /* 0x000fc4000f8e020a */
[----:B------:R-:W-:Y:S02]  /*10d0*/  UIMAD UR22, UR16, UR33, URZ ;  /* 0x00000021101672a4 */ /* 0x000fe4000f8e023f */
[----:B------:R-:W-:Y:S02]  /*10e0*/  UIMAD.WIDE UR8, UR53, UR52, URZ ;  /* 0x00000034350872a5 */ /* 0x000fe4000f8e023f */
[----:B------:R-:W-:Y:S02]  /*10f0*/  UIMAD.WIDE.U32 UR10, UR60, UR51, URZ ;  /* 0x000000333c0a72a5 */ /* 0x000fe4000f8e003f */
[----:B------:R-:W-:Y:S01]  /*1100*/  UIMAD UR17, UR50, UR51, UR17 ;  /* 0x00000033321172a4 */ /* 0x000fe2000f8e0211 */
[----:B-1----:R-:W-:Y:S01]  /*1110*/  IMAD.MOV R5, RZ, RZ, -R9 ;  /* 0x000000ffff057224 */ /* 0x002fe200078e0a09 */
[----:B------:R-:W-:Y:S01]  /*1120*/  UIADD3 UR23, UR19, UR23, URZ ;  /* 0x0000001713177290 */ /* 0x000fe2000fffe03f */
[----:B------:R-:W-:Y:S01]  /*1130*/  IMAD.MOV.U32 R8, RZ, RZ, RZ ;  /* 0x000000ffff087224 */ /* 0x000fe200078e00ff */
[----:B------:R-:W-:Y:S01]  /*1140*/  @UP1 UIADD3 UR23, UR13, UR22, URZ ;  /* 0x000000160d171290 */ /* 0x000fe2000fffe03f */
[----:B------:R-:W-:Y:S01]  /*1150*/  IMAD R6, R5, R7, RZ ;  /* 0x0000000705067224 */ /* 0x000fe200078e02ff */
[----:B------:R-:W-:Y:S01]  /*1160*/  IABS R5, UR61 ;  /* 0x0000003d00057c13 */ /* 0x000fe20008000000 */
[----:B------:R-:W-:-:S02]  /*1170*/  @UP0 UIADD3 UR43, UR15, UR18, URZ ;  /* 0x000000120f2b0290 */ /* 0x000fc4000fffe03f */
[----:B------:R-:W-:Y:S01]  /*1180*/  IMAD.HI.U32 R6, R9, R6, R8 ;  /* 0x0000000609067227 */ /* 0x000fe200078e0008 */
[----:B------:R-:W-:Y:S01]  /*1190*/  @UP0 UMOV UR42, UR14 ;  /* 0x0000000e002a0c82 */ /* 0x000fe20008000000 */
[----:B------:R-:W-:Y:S02]  /*11a0*/  UIMAD.WIDE.U32 UR12, UR8, UR10, URZ ;  /* 0x0000000a080c72a5 */ /* 0x000fe4000f8e003f */
[----:B------:R-:W-:Y:S02]  /*11b0*/  UIMAD UR15, UR9, UR10, URZ ;  /* 0x0000000a090f72a4 */ /* 0x000fe4000f8e023f */
[----:B------:R-:W-:Y:S01]  /*11c0*/  IMAD.HI.U32 R22, R6, R5, RZ ;  /* 0x0000000506167227 */ /* 0x000fe200078e00ff */
[----:B------:R-:W-:Y:S02]  /*11d0*/  UIADD3 UR14, UR11, UR17, URZ ;  /* 0x000000110b0e7290 */ /* 0x000fe4000fffe03f */
[----:B------:R-:W-:Y:S01]  /*11e0*/  UIMAD.WIDE.U32 UR10, UR8, UR16, URZ ;  /* 0x00000010080a72a5 */ /* 0x000fe2000f8e003f */
[----:B------:R-:W-:Y:S01]  /*11f0*/  IMAD.MOV R6, RZ, RZ, -R22 ;  /* 0x000000ffff067224 */ /* 0x000fe200078e0a16 */
[----:B------:R-:W-:Y:S01]  /*1200*/  ULDC UR38, c[0x0][0x2c4] ;  /* 0x0000b10000267ab9 */ /* 0x000fe20000000800 */
[----:B------:R-:W-:-:S02]  /*1210*/  UIMAD UR14, UR8, UR14, UR15 ;  /* 0x0000000e080e72a4 */ /* 0x000fc4000f8e020f */
[C---:B------:R-:W-:Y:S01]  /*1220*/  IMAD R6, R7.reuse, R6, R5 ;  /* 0x0000000607067224 */ /* 0x040fe200078e0205 */
[----:B------:R-:W-:Y:S01]  /*1230*/  @UP3 UIMAD UR15, UR60, UR38, URZ ;  /* 0x000000263c0f32a4 */ /* 0x000fe2000f8e023f */
[----:B------:R-:W-:Y:S01]  /*1240*/  LOP3.LUT R5, R4, UR61, RZ, 0x3c, !PT ;  /* 0x0000003d04057c12 */ /* 0x000fe2000f8e3cff */
[----:B------:R-:W-:Y:S02]  /*1250*/  USEL UR48, UR12, UR10, !UP1 ;  /* 0x0000000a0c307287 */ /* 0x000fe4000c800000 */
[----:B------:R-:W-:Y:S01]  /*1260*/  ISETP.GT.U32.AND P1, PT, R7, R6, PT ;  /* 0x000000060700720c */ /* 0x000fe20003f24070 */
[----:B------:R-:W-:Y:S01]  /*1270*/  ULOP3.LUT UR12, UR39, 0xffffffc0, URZ, 0xc0, !UPT ;  /* 0xffffffc0270c7892 */ /* 0x000fe2000f8ec03f */
[----:B------:R-:W-:Y:S01]  /*1280*/  ISETP.GE.AND P2, PT, R5, RZ, PT ;  /* 0x000000ff0500720c */ /* 0x000fe20003f46270 */
[----:B------:R-:W-:Y:S02]  /*1290*/  UIADD3 UR40, UR13, UR14, URZ ;  /* 0x0000000e0d287290 */ /* 0x000fe4000fffe03f */
[----:B------:R-:W-:-:S02]  /*12a0*/  @UP3 USEL UR10, UR15, UR16, !UP1 ;  /* 0x000000100f0a3287 */ /* 0x000fc4000c800000 */
[----:B------:R-:W-:Y:S01]  /*12b0*/  UIADD3 UR13, UR12, -0x40, URZ ;  /* 0xffffffc00c0d7890 */ /* 0x000fe2000fffe03f */
[----:B------:R-:W-:Y:S01]  /*12c0*/  @UP3 ULDC UR17, c[0x0][0x2e4] ;  /* 0x0000b90000113ab9 */ /* 0x000fe20000000800 */
[----:B------:R-:W-:Y:S02]  /*12d0*/  @!UP1 UIADD3 UR41, UR35, UR26, URZ ;  /* 0x0000001a23299290 */ /* 0x000fe4000fffe03f */
[----:B------:R-:W-:Y:S02]  /*12e0*/  @!UP3 UIMAD UR14, UR60, UR52, UR61 ;  /* 0x000000343c0eb2a4 */ /* 0x000fe4000f8e023d */
[-C--:B------:R-:W-:Y:S01]  /*12f0*/  @!P1 IADD3 R6, R6, -R7.reuse, RZ ;  /* 0x8000000706069210 */ /* 0x080fe20007ffe0ff */
[----:B------:R-:W-:Y:S01]  /*1300*/  @UP3 UIMAD UR26, UR61, UR17, UR10 ;  /* 0x000000113d1a32a4 */ /* 0x000fe2000f8e020a */
[----:B------:R-:W-:Y:S01]  /*1310*/  @!P1 VIADD R22, R22, 0x1 ;  /* 0x0000000116169836 */ /* 0x000fe20000000000 */
[----:B------:R-:W-:Y:S01]  /*1320*/  USHF.R.S32.HI UR15, URZ, 0x1f, UR13 ;  /* 0x0000001f3f0f7899 */ /* 0x000fe2000801140d */
[----:B------:R-:W-:Y:S01]  /*1330*/  ISETP.GE.U32.AND P0, PT, R6, R7, PT ;  /* 0x000000070600720c */ /* 0x000fe20003f06070 */
[----:B------:R-:W-:Y:S01]  /*1340*/  UIADD3 UR10, UP2, UR13, UR27, URZ ;  /* 0x0000001b0d0a7290 */ /* 0x000fe2000ff5e03f */
[----:B------:R-:W-:Y:S01]  /*1350*/  PLOP3.LUT P1, PT, PT, PT, UP0, 0x80, 0x0 ;  /* 0x000000000000781c */ /* 0x000fe20003f2f008 */
[----:B------:R-:W-:-:S02]  /*1360*/  @!UP3 UIMAD UR26, UR14, UR38, URZ ;  /* 0x000000260e1ab2a4 */ /* 0x000fc4000f8e023f */
[----:B------:R-:W-:Y:S02]  /*1370*/  UIMAD UR12, UR9, UR16, URZ ;  /* 0x00000010090c72a4 */ /* 0x000fe4000f8e023f */
[----:B------:R-:W-:Y:S02]  /*1380*/  UIADD3.X UR14, UR15, UR30, URZ, UP2, !UPT ;  /* 0x0000001e0f0e7290 */ /* 0x000fe400097fe43f */
[----:B------:R-:W-:Y:S02]  /*1390*/  UIMAD UR9, UR9, UR10, URZ ;  /* 0x0000000a090972a4 */ /* 0x000fe4000f8e023f */
[----:B------:R-:W-:Y:S01]  /*13a0*/  @UP0 UIADD3 UR25, UR57, UR58, URZ ;  /* 0x0000003a39190290 */ /* 0x000fe2000fffe03f */
[----:B------:R-:W-:Y:S01]  /*13b0*/  @UP0 ULDC.64 UR18, c[0x0][0x250] ;  /* 0x0000940000120ab9 */ /* 0x000fe20000000a00 */
[----:B------:R-:W-:Y:S01]  /*13c0*/  UIMAD.WIDE.U32 UR30, UR8, UR10, URZ ;  /* 0x0000000a081e72a5 */ /* 0x000fe2000f8e003f */
[----:B------:R-:W-:Y:S01]  /*13d0*/  @P0 VIADD R22, R22, 0x1 ;  /* 0x0000000116160836 */ /* 0x000fe20000000000 */
[----:B------:R-:W-:Y:S01]  /*13e0*/  UIMAD UR10, UR8, UR14, UR9 ;  /* 0x0000000e080a72a4 */ /* 0x000fe2000f8e0209 */
[----:B------:R-:W-:Y:S01]  /*13f0*/  PLOP3.LUT P0, PT, PT, PT, UP3, 0x80, 0x0 ;  /* 0x000000000000781c */ /* 0x000fe20003f0f038 */
[----:B------:R-:W-:-:S02]  /*1400*/  @UP0 UIMAD.WIDE.U32 UR8, UR25, UR18, URZ ;  /* 0x00000012190802a5 */ /* 0x000fc4000f8e003f */
[----:B------:R-:W-:Y:S01]  /*1410*/  @UP1 UIADD3 UR40, UR11, UR12, URZ ;  /* 0x0000000c0b281290 */ /* 0x000fe2000fffe03f */
[----:B------:R-:W-:Y:S01]  /*1420*/  @!P2 IADD3 R22, -R22, RZ, RZ ;  /* 0x000000ff1616a210 */ /* 0x000fe20007ffe1ff */
[----:B------:R-:W-:Y:S01]  /*1430*/  UIMAD UR45, UR61, UR53, URZ ;  /* 0x000000353d2d72a4 */ /* 0x000fe2000f8e023f */
[----:B------:R-:W-:Y:S01]  /*1440*/  @!P3 LOP3.LUT R22, RZ, R4, RZ, 0x33, !PT ;  /* 0x00000004ff16b212 */ /* 0x000fe200078e33ff */
[----:B------:R-:W-:Y:S02]  /*1450*/  @UP0 UIMAD UR11, UR25, UR19, URZ ;  /* 0x00000013190b02a4 */ /* 0x000fe4000f8e023f */
[----:B------:R-:W-:Y:S02]  /*1460*/  USHF.R.S32.HI UR47, URZ, 0x1f, UR28 ;  /* 0x0000001f3f2f7899 */ /* 0x000fe4000801141c */
[----:B------:R-:W-:Y:S02]  /*1470*/  USHF.R.S32.HI UR46, URZ, 0x1f, UR45 ;  /* 0x0000001f3f2e7899 */ /* 0x000fe4000801142d */
[----:B------:R-:W-:-:S02]  /*1480*/  USEL UR27, UR24, URZ, UP4 ;  /* 0x0000003f181b7287 */ /* 0x000fc4000a000000 */
[----:B------:R-:W-:Y:S02]  /*1490*/  @UP0 UIADD3 UR38, UR9, UR11, URZ ;  /* 0x0000000b09260290 */ /* 0x000fe4000fffe03f */
[----:B------:R-:W-:Y:S02]  /*14a0*/  USEL UR44, UR44, URZ, UP4 ;  /* 0x0000003f2c2c7287 */ /* 0x000fe4000a000000 */
[----:B------:R-:W-:Y:S01]  /*14b0*/  UIADD3 UR17, UR31, UR10, URZ ;  /* 0x0000000a1f117290 */ /* 0x000fe2000fffe03f */
[----:B------:R-:W-:Y:S01]  /*14c0*/  @UP0 UMOV UR25, UR8 ;  /* 0x0000000800190c82 */ /* 0x000fe20008000000 */
[----:B------:R-:W-:Y:S10]  /*14d0*/  @P1 BRA `(.L_x_672) ;  /* 0x0000000000301947 */ /* 0x000ff40003800000 */
[----:B------:R-:W-:Y:S01]  /*14e0*/  USHF.R.S32.HI UR8, URZ, 0x1f, UR57 ;  /* 0x0000001f3f087899 */ /* 0x000fe20008011439 */
[----:B------:R-:W-:-:S03]  /*14f0*/  ULDC.64 UR20, c[0x0][0x248] ;  /* 0x0000920000147ab9 */ /* 0x000fc60000000a00 */
[----:B------:R-:W-:Y:S02]  /*1500*/  UIMAD UR10, UR8, UR20, URZ ;  /* 0x00000014080a72a4 */ /* 0x000fe4000f8e023f */
[----:B------:R-:W-:Y:S02]  /*1510*/  UIMAD.WIDE.U32 UR8, UR57, UR20, URZ ;  /* 0x00000014390872a5 */ /* 0x000fe4000f8e003f */
[----:B------:R-:W-:-:S04]  /*1520*/  UIMAD UR10, UR57, UR21, UR10 ;  /* 0x00000015390a72a4 */ /* 0x000fc8000f8e020a */
[----:B------:R-:W-:-:S03]  /*1530*/  UIADD3 UR9, UR9, UR10, URZ ;  /* 0x0000000a09097290 */ /* 0x000fc6000fffe03f */
[----:B------:R-:W-:Y:S02]  /*1540*/  ULDC.64 UR10, c[0x0][0x230] ;  /* 0x00008c00000a7ab9 */ /* 0x000fe40000000a00 */
[----:B------:R-:W-:Y:S02]  /*1550*/  UIMAD.WIDE.U32 UR8, UR60, UR10, UR8 ;  /* 0x0000000a3c0872a5 */ /* 0x000fe4000f8e0008 */
[----:B------:R-:W-:-:S04]  /*1560*/  UIMAD UR10, UR50, UR10, URZ ;  /* 0x0000000a320a72a4 */ /* 0x000fc8000f8e023f */
[----:B------:R-:W-:Y:S01]  /*1570*/  UIMAD UR10, UR60, UR11, UR10 ;  /* 0x0000000b3c0a72a4 */ /* 0x000fe2000f8e020a */
[----:B------:R-:W-:-:S03]  /*1580*/  UMOV UR42, UR8 ;  /* 0x00000008002a7c82 */ /* 0x000fc60008000000 */
[----:B------:R-:W-:-:S12]  /*1590*/  UIADD3 UR43, UR9, UR10, URZ ;  /* 0x0000000a092b7290 */ /* 0x000fd8000fffe03f */
.L_x_672:
        /* <DEDUP_REMOVED lines=13> */
.L_x_673:
        /* <DEDUP_REMOVED lines=11> */
.L_x_674:
[----:B------:R-:W-:-:S04]  /*1720*/  UIMAD UR9, UR60, UR52, UR61 ;  /* 0x000000343c0972a4 */ /* 0x000fc8000f8e023d */
[----:B------:R-:W-:-:S12]  /*1730*/  UIMAD UR9, UR9, UR51, URZ ;  /* 0x00000033090972a4 */ /* 0x000fd8000f8e023f */
.L_x_675:
[----:B------:R-:W1:Y:S01]  /*1740*/  S2R R11, SR_TID.X ;  /* 0x00000000000b7919 */ /* 0x000e620000002100 */
[----:B------:R-:W2:Y:S01]  /*1750*/  LDC.64 R4, c[0x0][0x420] ;  /* 0x00010800ff047b82 */ /* 0x000ea20000000a00 */
[----:B------:R-:W-:Y:S01]  /*1760*/  SHF.R.S32.HI R15, RZ, 0x1f, R217 ;  /* 0x0000001fff0f7819 */ /* 0x000fe200000114d9 */
[----:B------:R-:W-:Y:S01]  /*1770*/  USHF.R.S32.HI UR36, URZ, 0x1f, UR61 ;  /* 0x0000001f3f247899 */ /* 0x000fe2000801143d */
[----:B------:R-:W-:Y:S01]  /*1780*/  IADD3 R19, P0, R217, UR13, RZ ;  /* 0x0000000dd9137c10 */ /* 0x000fe2000ff1e0ff */
[----:B------:R-:W-:Y:S01]  /*1790*/  UIADD3 UR16, UR13, UR9, URZ ;  /* 0x000000090d107290 */ /* 0x000fe2000fffe03f */
[----:B------:R-:W-:Y:S01]  /*17a0*/  SHF.R.S32.HI R221, RZ, 0x1f, R220 ;  /* 0x0000001fffdd7819 */ /* 0x000fe200000114dc */
[----:B------:R-:W-:Y:S01]  /*17b0*/  UIMAD UR37, UR53, UR52, URZ ;  /* 0x00000034352572a4 */ /* 0x000fe2000f8e023f */
[----:B------:R-:W-:Y:S01]  /*17c0*/  IADD3.X R8, R15, UR15, RZ, P0, !PT ;  /* 0x0000000f0f087c10 */ /* 0x000fe200087fe4ff */
[----:B------:R-:W-:Y:S01]  /*17d0*/  UIADD3 UR26, UR13, UR26, URZ ;  /* 0x0000001a0d1a7290 */ /* 0x000fe2000fffe03f */
[----:B------:R-:W-:Y:S01]  /*17e0*/  IADD3 R12, P0, R220, UR8, RZ ;  /* 0x00000008dc0c7c10 */ /* 0x000fe2000ff1e0ff */
[----:B------:R-:W-:Y:S01]  /*17f0*/  ULDC.64 UR8, c[0x0][0x428] ;  /* 0x00010a0000087ab9 */ /* 0x000fe20000000a00 */
[----:B------:R-:W-:Y:S01]  /*1800*/  UISETP.GE.AND UP2, UPT, UR29, 0x1, UPT ;  /* 0x000000011d00788c */ /* 0x000fe2000bf46270 */
[----:B------:R-:W-:Y:S01]  /*1810*/  IMAD R8, R8, UR32, RZ ;  /* 0x0000002008087c24 */ /* 0x000fe2000f8e02ff */
[----:B------:R-:W-:Y:S01]  /*1820*/  UIMAD UR10, UR36, UR8, URZ ;  /* 0x00000008240a72a4 */ /* 0x000fe2000f8e023f */
[----:B------:R-:W-:Y:S01]  /*1830*/  IADD3.X R13, R221, UR41, RZ, P0, !PT ;  /* 0x00000029dd0d7c10 */ /* 0x000fe200087fe4ff */
[----:B------:R-:W-:Y:S01]  /*1840*/  ULDC.64 UR34, c[0x0][0x2b0] ;  /* 0x0000ac0000227ab9 */ /* 0x000fe20000000a00 */
[C---:B------:R-:W-:Y:S01]  /*1850*/  IMAD R8, R19.reuse, UR33, R8 ;  /* 0x0000002113087c24 */ /* 0x040fe2000f8e0208 */
[----:B------:R-:W-:Y:S01]  /*1860*/  UIMAD UR12, UR61, UR9, UR10 ;  /* 0x000000093d0c72a4 */ /* 0x000fe2000f8e020a */
[----:B------:R-:W-:Y:S01]  /*1870*/  IMAD.WIDE.U32 R18, R19, UR32, R220 ;  /* 0x0000002013127c25 */ /* 0x000fe2000f8e00dc */
[----:B------:R-:W-:Y:S01]  /*1880*/  ULDC.64 UR50, c[0x0][0x478] ;  /* 0x00011e0000327ab9 */ /* 0x000fe20000000a00 */
[----:B------:R-:W-:Y:S01]  /*1890*/  ULDC.64 UR10, c[0x0][0x258] ;  /* 0x00009600000a7ab9 */ /* 0x000fe20000000a00 */
[----:B------:R-:W-:Y:S01]  /*18a0*/  ULEA.HI.SX32 UR24, UR39, 0xffffffff, 0x1a ;  /* 0xffffffff27187891 */ /* 0x000fe2000f8fd23f */
[----:B------:R-:W-:Y:S01]  /*18b0*/  BSSY B1, `(.L_x_671) ;  /* 0x00005e4000017945 */ /* 0x000fe20003800000 */
[----:B------:R-:W-:Y:S01]  /*18c0*/  UIMAD UR9, UR36, UR10, URZ ;  /* 0x0000000a240972a4 */ /* 0x000fe2000f8e023f */
[----:B--2---:R-:W-:Y:S01]  /*18d0*/  IMAD R6, R4, UR15, RZ ;  /* 0x0000000f04067c24 */ /* 0x004fe2000f8e02ff */
[----:B------:R-:W-:Y:S01]  /*18e0*/  IADD3 R18, P0, R18, UR49, RZ ;  /* 0x0000003112127c10 */ /* 0x000fe2000ff1e0ff */
[----:B------:R-:W-:Y:S01]  /*18f0*/  IMAD.WIDE.U32 R16, R4, UR13, R12 ;  /* 0x0000000d04107c25 */ /* 0x000fe2000f8e000c */
[----:B------:R-:W-:-:S02]  /*1900*/  ULDC.64 UR14, c[0x0][0x210] ;  /* 0x00008400000e7ab9 */ /* 0x000fc40000000a00 */
[----:B------:R-:W-:Y:S01]  /*1910*/  IADD3.X R19, R19, UR23, R8, P0, !PT ;  /* 0x0000001713137c10 */ /* 0x000fe200087fe408 */
[----:B------:R-:W-:Y:S01]  /*1920*/  IMAD R6, R5, UR13, R6 ;  /* 0x0000000d05067c24 */ /* 0x000fe2000f8e0206 */
[----:B-1----:R-:W-:Y:S01]  /*1930*/  SHF.R.S32.HI R10, RZ, 0x1f, R11 ;  /* 0x0000001fff0a7819 */ /* 0x002fe2000001140b */
[----:B------:R-:W-:Y:S01]  /*1940*/  IMAD.U32 R12, RZ, RZ, UR8 ;  /* 0x00000008ff0c7e24 */ /* 0x000fe2000f8e00ff */
[----:B------:R-:W-:Y:S01]  /*1950*/  USHF.L.U32 UR8, UR37, 0x6, URZ ;  /* 0x0000000625087899 */ /* 0x000fe2000800063f */
[----:B------:R-:W-:Y:S01]  /*1960*/  IMAD.IADD R17, R17, 0x1, R6 ;  /* 0x0000000111117824 */ /* 0x000fe200078e0206 */
[----:B------:R-:W-:Y:S01]  /*1970*/  LEA.HI R9, R10, R11, RZ, 0x5 ;  /* 0x0000000b0a097211 */ /* 0x000fe200078f28ff */
[----:B------:R-:W-:Y:S01]  /*1980*/  UIMAD UR13, UR61, UR11, UR9 ;  /* 0x0000000b3d0d72a4 */ /* 0x000fe2000f8e0209 */
[----:B------:R-:W-:Y:S01]  /*1990*/  IMAD R6, R15, R4, RZ ;  /* 0x000000040f067224 */ /* 0x000fe200078e02ff */
[----:B------:R-:W-:Y:S01]  /*19a0*/  USHF.R.S32.HI UR9, URZ, 0x1f, UR8 ;  /* 0x0000001f3f097899 */ /* 0x000fe20008011408 */
[----:B------:R-:W-:Y:S01]  /*19b0*/  LOP3.LUT R248, R9, 0xffffffe0, RZ, 0xc0, !PT ;  /* 0xffffffe009f87812 */ /* 0x000fe200078ec0ff */
[----:B------:R-:W-:Y:S01]  /*19c0*/  IMAD.WIDE.U32 R12, R12, UR61, R16 ;  /* 0x0000003d0c0c7c25 */ /* 0x000fe2000f8e0010 */
[----:B------:R-:W-:Y:S01]  /*19d0*/  UIADD3 UR8, UP1, UP0, UR30, UR8, UR45 ;  /* 0x000000081e087290 */ /* 0x000fe2000f83e02d */
[----:B------:R-:W-:Y:S01]  /*19e0*/  SHF.R.S32.HI R9, RZ, 0x5, R9 ;  /* 0x00000005ff097819 */ /* 0x000fe20000011409 */
[----:B------:R-:W-:Y:S01]  /*19f0*/  ULDC.64 UR22, c[0x0][0x3e0] ;  /* 0x0000f80000167ab9 */ /* 0x000fe20000000a00 */
[----:B------:R-:W-:Y:S01]  /*1a00*/  IMAD.U32 R16, RZ, RZ, UR10 ;  /* 0x0000000aff107e24 */ /* 0x000fe2000f8e00ff */
[----:B------:R-:W-:Y:S01]  /*1a10*/  UIADD3.X UR10, UR17, UR9, UR46, UP1, UP0 ;  /* 0x00000009110a7290 */ /* 0x000fe20008fe042e */
[----:B------:R-:W-:Y:S01]  /*1a20*/  IMAD.IADD R248, R11, 0x1, -R248 ;  /* 0x000000010bf87824 */ /* 0x000fe200078e0af8 */
[----:B------:R-:W-:Y:S01]  /*1a30*/  UIADD3 UR11, UP1, UP0, UR27, UR8, UR48 ;  /* 0x000000081b0b7290 */ /* 0x000fe2000f83e030 */
[----:B------:R-:W-:Y:S01]  /*1a40*/  IMAD.WIDE.U32 R16, R16, UR61, R18 ;  /* 0x0000003d10107c25 */ /* 0x000fe2000f8e0012 */
[----:B------:R-:W-:-:S02]  /*1a50*/  UIMAD.WIDE UR26, UR26, 0x4, UR34 ;  /* 0x000000041a1a78a5 */ /* 0x000fc4000f8e0222 */
[----:B------:R-:W-:Y:S01]  /*1a60*/  UIADD3.X UR10, UR44, UR10, UR40, UP1, UP0 ;  /* 0x0000000a2c0a7290 */ /* 0x000fe20008fe0428 */
[----:B------:R-:W-:Y:S01]  /*1a70*/  IMAD R14, R9, UR37, R248 ;  /* 0x00000025090e7c24 */ /* 0x000fe2000f8e02f8 */
[----:B------:R-:W-:Y:S01]  /*1a80*/  LEA R246, P1, R16, UR14, 0x1 ;  /* 0x0000000e10f67c11 */ /* 0x000fe2000f8208ff */
[----:B------:R-:W-:Y:S01]  /*1a90*/  VIADD R8, R17, UR13 ;  /* 0x0000000d11087c36 */ /* 0x000fe20008000000 */
[----:B------:R-:W-:Y:S01]  /*1aa0*/  ULDC.64 UR8, c[0x0][0x400] ;  /* 0x0001000000087ab9 */ /* 0x000fe20000000a00 */
[----:B------:R-:W-:Y:S01]  /*1ab0*/  VIADD R13, R13, UR12 ;  /* 0x0000000c0d0d7c36 */ /* 0x000fe20008000000 */
[----:B------:R-:W-:Y:S01]  /*1ac0*/  IADD3 R9, P0, R14, UR11, RZ ;  /* 0x0000000b0e097c10 */ /* 0x000fe2000ff1e0ff */
[C---:B------:R-:W-:Y:S01]  /*1ad0*/  IMAD R6, R217.reuse, R5, R6 ;  /* 0x00000005d9067224 */ /* 0x040fe200078e0206 */
[----:B------:R-:W-:Y:S01]  /*1ae0*/  LEA.HI.X R247, R16, UR15, R8, 0x1, P1 ;  /* 0x0000000f10f77c11 */ /* 0x000fe200088f0c08 */
[----:B------:R-:W-:Y:S01]  /*1af0*/  IMAD.WIDE.U32 R12, R217, R4, R12 ;  /* 0x00000004d90c7225 */ /* 0x000fe200078e000c */
[----:B------:R-:W-:Y:S01]  /*1b00*/  LEA.HI.X.SX32 R8, R14, UR10, 0x1, P0 ;  /* 0x0000000a0e087c11 */ /* 0x000fe200080f0eff */
[----:B------:R-:W-:Y:S01]  /*1b10*/  UIMAD.WIDE UR16, UR16, 0x4, UR50 ;  /* 0x00000004101078a5 */ /* 0x000fe2000f8e0232 */
[----:B------:R-:W-:Y:S01]  /*1b20*/  PLOP3.LUT P0, PT, PT, PT, UP2, 0x80, 0x0 ;  /* 0x000000000000781c */ /* 0x000fe20003f0f028 */
[----:B------:R-:W-:Y:S01]  /*1b30*/  IMAD.IADD R6, R13, 0x1, R6 ;  /* 0x000000010d067824 */ /* 0x000fe200078e0206 */
[----:B------:R-:W-:-:S02]  /*1b40*/  LEA R242, P1, R9, UR8, 0x2 ;  /* 0x0000000809f27c11 */ /* 0x000fc4000f8210ff */
[C---:B------:R-:W-:Y:S02]  /*1b50*/  LEA R244, P2, R12.reuse, UR22, 0x1 ;  /* 0x000000160cf47c11 */ /* 0x040fe4000f8408ff */
[----:B------:R-:W-:Y:S02]  /*1b60*/  LEA.HI.X R243, R9, UR9, R8, 0x2, P1 ;  /* 0x0000000909f37c11 */ /* 0x000fe400088f1408 */
[----:B------:R-:W-:-:S05]  /*1b70*/  LEA.HI.X R245, R12, UR23, R6, 0x1, P2 ;  /* 0x000000170cf57c11 */ /* 0x000fca00090f0c06 */
[----:B------:R-:W-:Y:S05]  /*1b80*/  @!P0 BRA `(.L_x_676) ;  /* 0x0000005000cc8947 */ /* 0x000fea0003800000 */
[----:B------:R-:W-:Y:S01]  /*1b90*/  UIMAD UR9, UR47, UR18, URZ ;  /* 0x000000122f0972a4 */ /* 0x000fe2000f8e023f */
[----:B------:R-:W-:Y:S01]  /*1ba0*/  IMAD.U32 R13, RZ, RZ, UR18 ;  /* 0x00000012ff0d7e24 */ /* 0x000fe2000f8e00ff */
[----:B------:R-:W-:Y:S01]  /*1bb0*/  UMOV UR8, UR24 ;  /* 0x0000001800087c82 */ /* 0x000fe20008000000 */
[----:B------:R-:W-:Y:S01]  /*1bc0*/  UIMAD UR12, UR47, UR20, URZ ;  /* 0x000000142f0c72a4 */ /* 0x000fe2000f8e023f */
[----:B------:R-:W-:Y:S01]  /*1bd0*/  VIADD R8, R217, 0x20 ;  /* 0x00000020d9087836 */ /* 0x000fe20000000000 */
[----:B------:R-:W-:Y:S01]  /*1be0*/  UIMAD UR11, UR28, UR19, UR9 ;  /* 0x000000131c0b72a4 */ /* 0x000fe2000f8e0209 */
[--C-:B------:R-:W-:Y:S01]  /*1bf0*/  IMAD.WIDE.U32 R16, R13, UR28, R220.reuse ;  /* 0x0000001c0d107c25 */ /* 0x100fe2000f8e00dc */
[----:B------:R-:W-:Y:S01]  /*1c00*/  UIMAD UR9, UR8, -0x40, UR29 ;  /* 0xffffffc0080978a4 */ /* 0x000fe2000f8e021d */
[----:B------:R-:W1:Y:S01]  /*1c10*/  LDC R236, c[0x0][0x270] ;  /* 0x00009c00ffec7b82 */ /* 0x000e620000000800 */
[----:B------:R-:W-:Y:S01]  /*1c20*/  UIMAD UR10, UR56, -0x40, UR5 ;  /* 0xffffffc0380a78a4 */ /* 0x000fe2000f8e0205 */
[----:B------:R-:W-:Y:S01]  /*1c30*/  IMAD.U32 R9, RZ, RZ, UR20 ;  /* 0x00000014ff097e24 */ /* 0x000fe2000f8e00ff */
[----:B------:R-:W-:Y:S01]  /*1c40*/  UIMAD UR14, UR28, UR21, UR12 ;  /* 0x000000151c0e72a4 */ /* 0x000fe2000f8e020c */
[----:B------:R-:W-:Y:S01]  /*1c50*/  IMAD.U32 R6, RZ, RZ, UR11 ;  /* 0x0000000bff067e24 */ /* 0x000fe2000f8e00ff */
[----:B------:R-:W-:Y:S01]  /*1c60*/  ISETP.GE.AND P1, PT, R8, UR9, PT ;  /* 0x0000000908007c0c */ /* 0x000fe2000bf26270 */
[----:B------:R-:W-:Y:S01]  /*1c70*/  ULDC.64 UR12, c[0x0][0x268] ;  /* 0x00009a00000c7ab9 */ /* 0x000fe20000000a00 */
[----:B------:R-:W-:Y:S01]  /*1c80*/  IADD3 R28, P0, R16, UR25, RZ ;  /* 0x00000019101c7c10 */ /* 0x000fe2000ff1e0ff */
[----:B------:R-:W-:Y:S01]  /*1c90*/  IMAD.WIDE.U32 R12, R9, UR28, R220 ;  /* 0x0000001c090c7c25 */ /* 0x000fe2000f8e00dc */
[----:B------:R-:W-:-:S03]  /*1ca0*/  ISETP.GE.AND P3, PT, R8, UR10, PT ;  /* 0x0000000a08007c0c */ /* 0x000fc6000bf66270 */
[----:B------:R-:W-:Y:S01]  /*1cb0*/  IMAD.MOV.U32 R239, RZ, RZ, 0x7f800000 ;  /* 0x7f800000ffef7424 */ /* 0x000fe200078e00ff */
[----:B------:R-:W-:Y:S01]  /*1cc0*/  ISETP.GE.AND P4, PT, R217, UR10, PT ;  /* 0x0000000ad9007c0c */ /* 0x000fe2000bf86270 */
[----:B------:R-:W-:Y:S01]  /*1cd0*/  IMAD R9, R7, UR12, RZ ;  /* 0x0000000c07097c24 */ /* 0x000fe2000f8e02ff */
[----:B------:R-:W-:Y:S01]  /*1ce0*/  ULDC.64 UR10, c[0x0][0x260] ;  /* 0x00009800000a7ab9 */ /* 0x000fe20000000a00 */
[----:B------:R-:W-:Y:S01]  /*1cf0*/  IADD3.X R29, R17, UR38, R6, P0, !PT ;  /* 0x00000026111d7c10 */ /* 0x000fe200087fe406 */
[----:B------:R-:W-:Y:S01]  /*1d00*/  IMAD.U32 R6, RZ, RZ, UR14 ;  /* 0x0000000eff067e24 */ /* 0x000fe2000f8e00ff */
[----:B------:R-:W-:Y:S01]  /*1d10*/  IADD3 R12, P0, R12, UR42, RZ ;  /* 0x0000002a0c0c7c10 */ /* 0x000fe2000ff1e0ff */
[----:B------:R-:W-:Y:S02]  /*1d20*/  IMAD R7, R7, UR10, RZ ;  /* 0x0000000a07077c24 */ /* 0x000fe4000f8e02ff */
[----:B------:R-:W-:Y:S01]  /*1d30*/  IMAD.MOV.U32 R240, RZ, RZ, 0x7f800000 ;  /* 0x7f800000fff07424 */ /* 0x000fe200078e00ff */
[----:B------:R-:W-:Y:S01]  /*1d40*/  IADD3.X R13, R13, UR43, R6, P0, !PT ;  /* 0x0000002b0d0d7c10 */ /* 0x000fe200087fe406 */
[----:B------:R-:W-:Y:S01]  /*1d50*/  IMAD R26, R22, UR13, R9 ;  /* 0x0000000d161a7c24 */ /* 0x000fe2000f8e0209 */
[----:B------:R-:W-:Y:S01]  /*1d60*/  @!P3 IADD3 R14, P2, R217, 0x20, RZ ;  /* 0x00000020d90eb810 */ /* 0x000fe20007f5e0ff */
[----:B------:R-:W-:-:S04]  /*1d70*/  IMAD.WIDE.U32 R8, R4, 0x40, RZ ;  /* 0x0000004004087825 */ /* 0x000fc800078e00ff */
[----:B------:R-:W-:Y:S01]  /*1d80*/  IMAD.MOV.U32 R206, RZ, RZ, 0x20 ;  /* 0x00000020ffce7424 */ /* 0x000fe200078e00ff */
[----:B------:R-:W-:Y:S01]  /*1d90*/  @!P1 IADD3 R18, P0, R244, R8, RZ ;  /* 0x00000008f4129210 */ /* 0x000fe20007f1e0ff */
[C---:B------:R-:W-:Y:S01]  /*1da0*/  IMAD R24, R22.reuse, UR11, R7 ;  /* 0x0000000b16187c24 */ /* 0x040fe2000f8e0207 */
[----:B------:R-:W-:Y:S01]  /*1db0*/  USHF.L.U32 UR11, UR33, 0x6, URZ ;  /* 0x00000006210b7899 */ /* 0x000fe2000800063f */
[----:B------:R-:W-:Y:S02]  /*1dc0*/  IMAD.SHL.U32 R7, R5, 0x40, RZ ;  /* 0x0000004005077824 */ /* 0x000fe400078e00ff */
[----:B------:R-:W-:Y:S01]  /*1dd0*/  IMAD.MOV.U32 R205, RZ, RZ, 0x40 ;  /* 0x00000040ffcd7424 */ /* 0x000fe200078e00ff */
[----:B------:R-:W2:Y:S01]  /*1de0*/  @!P4 LDC.64 R4, c[0x0][0x220] ;  /* 0x00008800ff04cb82 */ /* 0x000ea20000000a00 */
[C---:B------:R-:W-:Y:S01]  /*1df0*/  IMAD.WIDE.U32 R28, R22.reuse, UR12, R28 ;  /* 0x0000000c161c7c25 */ /* 0x040fe2000f8e001c */
[----:B------:R-:W-:Y:S01]  /*1e00*/  @!P1 IADD3.X R19, R245, R9, R7, P0, !PT ;  /* 0x00000009f5139210 */ /* 0x000fe200007fe407 */
[----:B------:R-:W-:Y:S01]  /*1e10*/  UIMAD.WIDE.U32 UR12, UR32, 0x40, URZ ;  /* 0x00000040200c78a5 */ /* 0x000fe2000f8e003f */
[----:B------:R-:W-:Y:S01]  /*1e20*/  @!P3 IADD3 R17, P0, R217, 0x20, RZ ;  /* 0x00000020d911b810 */ /* 0x000fe20007f1e0ff */
[----:B------:R-:W-:Y:S01]  /*1e30*/  IMAD.IADD R27, R29, 0x1, R26 ;  /* 0x000000011d1b7824 */ /* 0x000fe200078e021a */
[----:B------:R-:W-:Y:S01]  /*1e40*/  CS2R R94, SRZ ;  /* 0x00000000005e7805 */ /* 0x000fe2000001ff00 */
[----:B------:R-:W-:Y:S01]  /*1e50*/  @!P4 IMAD.MOV.U32 R26, RZ, RZ, R28 ;  /* 0x000000ffff1ac224 */ /* 0x000fe200078e001c */
[----:B------:R-:W3:Y:S01]  /*1e60*/  @!P3 LDC.64 R6, c[0x0][0x220] ;  /* 0x00008800ff06bb82 */ /* 0x000ee20000000a00 */
[----:B------:R-:W-:Y:S01]  /*1e70*/  @!P3 IMAD.X R20, RZ, RZ, R15, P0 ;  /* 0x000000ffff14b224 */ /* 0x000fe200000e060f */
[----:B------:R-:W-:Y:S01]  /*1e80*/  PLOP3.LUT P0, PT, PT, PT, UP4, 0x80, 0x0 ;  /* 0x000000000000781c */ /* 0x000fe20003f0f048 */
[----:B------:R-:W-:Y:S01]  /*1e90*/  @!P4 IMAD R16, R15, UR18, RZ ;  /* 0x000000120f10cc24 */ /* 0x000fe2000f8e02ff */
[----:B------:R-:W-:Y:S01]  /*1ea0*/  CS2R R92, SRZ ;  /* 0x00000000005c7805 */ /* 0x000fe2000001ff00 */
[----:B------:R-:W-:Y:S01]  /*1eb0*/  IMAD.WIDE.U32 R22, R22, UR10, R12 ;  /* 0x0000000a16167c25 */ /* 0x000fe2000f8e000c */
[----:B------:R-:W-:-:S02]  /*1ec0*/  ULEA.HI UR10, UR8, UR8, URZ, 0x1 ;  /* 0x00000008080a7291 */ /* 0x000fc4000f8f083f */
[----:B------:R-:W4:Y:S01]  /*1ed0*/  @!P4 LDC.64 R8, c[0x0][0x218] ;  /* 0x00008600ff08cb82 */ /* 0x000f220000000a00 */
[--C-:B------:R-:W-:Y:S01]  /*1ee0*/  @!P3 IMAD.MOV.U32 R29, RZ, RZ, R27.reuse ;  /* 0x000000ffff1db224 */ /* 0x100fe200078e001b */
[----:B------:R-:W-:Y:S01]  /*1ef0*/  ULOP3.LUT UR10, UR10, 0xfffffffe, URZ, 0xc0, !UPT ;  /* 0xfffffffe0a0a7892 */ /* 0x000fe2000f8ec03f */
[----:B------:R-:W-:Y:S01]  /*1f00*/  @!P3 IMAD R20, R20, UR18, RZ ;  /* 0x000000121414bc24 */ /* 0x000fe2000f8e02ff */
[----:B------:R-:W-:Y:S01]  /*1f10*/  CS2R R98, SRZ ;  /* 0x0000000000627805 */ /* 0x000fe2000001ff00 */
[C---:B------:R-:W-:Y:S01]  /*1f20*/  @!P4 IMAD.WIDE.U32 R26, R217.reuse, UR18, R26 ;  /* 0x00000012d91acc25 */ /* 0x040fe2000f8e001a */
[----:B------:R-:W-:Y:S02]  /*1f30*/  UIADD3 UR10, UR8, -UR10, URZ ;  /* 0x8000000a080a7290 */ /* 0x000fe4000fffe03f */
[----:B------:R-:W-:Y:S01]  /*1f40*/  @P0 BAR.SYNC.DEFER_BLOCKING 0x0 ;  /* 0x0000000000000b1d */ /* 0x000fe20000010000 */
[----:B------:R-:W-:Y:S01]  /*1f50*/  @!P4 IMAD R16, R217, UR19, R16 ;  /* 0x00000013d910cc24 */ /* 0x000fe2000f8e0210 */
[----:B------:R-:W-:Y:S01]  /*1f60*/  UISETP.NE.AND UP0, UPT, UR10, 0x1, UPT ;  /* 0x000000010a00788c */ /* 0x000fe2000bf05270 */
[----:B------:R-:W-:-:S02]  /*1f70*/  IMAD.IADD R25, R23, 0x1, R24 ;  /* 0x0000000117197824 */ /* 0x000fc400078e0218 */
[----:B------:R-:W-:Y:S01]  /*1f80*/  @!P3 IMAD.X R12, RZ, RZ, R15, P2 ;  /* 0x000000ffff0cb224 */ /* 0x000fe200010e060f */
[----:B------:R-:W-:Y:S01]  /*1f90*/  UMOV UR10, UR26 ;  /* 0x0000001a000a7c82 */ /* 0x000fe20008000000 */
[C---:B------:R-:W-:Y:S01]  /*1fa0*/  @!P3 IMAD R13, R17.reuse, UR19, R20 ;  /* 0x00000013110dbc24 */ /* 0x040fe2000f8e0214 */
[----:B------:R-:W-:Y:S01]  /*1fb0*/  CS2R R96, SRZ ;  /* 0x0000000000607805 */ /* 0x000fe2000001ff00 */
[----:B------:R-:W-:Y:S01]  /*1fc0*/  @!P3 IMAD.WIDE.U32 R20, R17, UR18, R28 ;  /* 0x000000121114bc25 */ /* 0x000fe2000f8e001c */
[----:B--2---:R-:W-:Y:S02]  /*1fd0*/  @!P4 LEA R28, P2, R26, R4, 0x1 ;  /* 0x000000041a1cc211 */ /* 0x004fe400078408ff */
[----:B------:R-:W-:Y:S02]  /*1fe0*/  CS2R R90, SRZ ;  /* 0x00000000005a7805 */ /* 0x000fe4000001ff00 */
[----:B------:R-:W-:Y:S01]  /*1ff0*/  CS2R R88, SRZ ;  /* 0x0000000000587805 */ /* 0x000fe2000001ff00 */
[----:B------:R-:W-:Y:S01]  /*2000*/  @!P4 IMAD.IADD R16, R27, 0x1, R16 ;  /* 0x000000011b10c824 */ /* 0x000fe200078e0210 */
[----:B------:R-:W-:Y:S01]  /*2010*/  CS2R R86, SRZ ;  /* 0x0000000000567805 */ /* 0x000fe2000001ff00 */
[----:B------:R-:W-:Y:S01]  /*2020*/  @!P3 IMAD.MOV.U32 R23, RZ, RZ, R25 ;  /* 0x000000ffff17b224 */ /* 0x000fe200078e0019 */
[----:B------:R-:W-:Y:S01]  /*2030*/  CS2R R84, SRZ ;  /* 0x0000000000547805 */ /* 0x000fe2000001ff00 */
[----:B------:R-:W-:Y:S01]  /*2040*/  @!P3 IMAD R17, R12, UR20, RZ ;  /* 0x000000140c11bc24 */ /* 0x000fe2000f8e02ff */
[----:B------:R-:W-:Y:S01]  /*2050*/  @!P4 LEA.HI.X R29, R26, R5, R16, 0x1, P2 ;  /* 0x000000051a1dc211 */ /* 0x000fe200010f0c10 */
[----:B------:R-:W-:Y:S01]  /*2060*/  @!P4 IMAD R4, R15, UR20, RZ ;  /* 0x000000140f04cc24 */ /* 0x000fe2000f8e02ff */
[----:B---3--:R-:W-:Y:S01]  /*2070*/  @!P3 LEA R6, P2, R20, R6, 0x1 ;  /* 0x000000061406b211 */ /* 0x008fe200078408ff */
[--C-:B------:R-:W-:Y:S01]  /*2080*/  @!P4 IMAD.MOV.U32 R24, RZ, RZ, R22.reuse ;  /* 0x000000ffff18c224 */ /* 0x100fe200078e0016 */
[----:B------:R-:W-:Y:S01]  /*2090*/  CS2R R78, SRZ ;  /* 0x00000000004e7805 */ /* 0x000fe2000001ff00 */
[C---:B------:R-:W-:Y:S01]  /*20a0*/  @!P3 IMAD R12, R14.reuse, UR21, R17 ;  /* 0x000000150e0cbc24 */ /* 0x040fe2000f8e0211 */
[----:B------:R2:W-:Y:S01]  /*20b0*/  @P4 STS.128 [R228+0x10000], RZ ;  /* 0x010000ffe4004388 */ /* 0x0005e20000000c00 */
[----:B------:R-:W-:Y:S01]  /*20c0*/  @!P3 IMAD.WIDE.U32 R22, R14, UR20, R22 ;  /* 0x000000140e16bc25 */ /* 0x000fe2000f8e0016 */
[----:B------:R-:W-:-:S02]  /*20d0*/  CS2R R76, SRZ ;  /* 0x00000000004c7805 */ /* 0x000fc4000001ff00 */
[----:B------:R-:W-:Y:S01]  /*20e0*/  CS2R R82, SRZ ;  /* 0x0000000000527805 */ /* 0x000fe2000001ff00 */
[----:B------:R2:W-:Y:S01]  /*20f0*/  @P4 STS.128 [R228+0x12000], RZ ;  /* 0x012000ffe4004388 */ /* 0x0005e20000000c00 */
[----:B------:R-:W-:Y:S01]  /*2100*/  @!P3 IMAD.IADD R13, R21, 0x1, R13 ;  /* 0x00000001150db824 */ /* 0x000fe200078e020d */
[----:B------:R-:W-:Y:S01]  /*2110*/  CS2R R80, SRZ ;  /* 0x0000000000507805 */ /* 0x000fe2000001ff00 */
[C---:B------:R-:W-:Y:S01]  /*2120*/  @!P4 IMAD R14, R217.reuse, UR21, R4 ;  /* 0x00000015d90ecc24 */ /* 0x040fe2000f8e0204 */
[----:B------:R-:W-:Y:S01]  /*2130*/  @!PT LDS RZ, [RZ] ;  /* 0x00000000fffff984 */ /* 0x000fe20000000800 */
[----:B------:R-:W-:Y:S01]  /*2140*/  @!PT LDS RZ, [RZ] ;  /* 0x00000000fffff984 */ /* 0x000fe20000000800 */
[----:B------:R-:W-:Y:S01]  /*2150*/  @!PT LDS RZ, [RZ] ;  /* 0x00000000fffff984 */ /* 0x000fe20000000800 */
[----:B------:R-:W-:Y:S01]  /*2160*/  @!P4 LDGSTS.E.BYPASS.LTC128B.128 [R228+0x10000], desc[UR6][R28.64] ;  /* 0x100000001ce4cfae */ /* 0x000fe2000b901d46 */
[----:B------:R-:W-:Y:S01]  /*2170*/  @!P4 IMAD.WIDE.U32 R24, R217, UR20, R24 ;  /* 0x00000014d918cc25 */ /* 0x000fe2000f8e0018 */
[----:B------:R-:W3:Y:S01]  /*2180*/  @!P3 LDC.64 R4, c[0x0][0x218] ;  /* 0x00008600ff04bb82 */ /* 0x000ee20000000a00 */
[----:B------:R-:W-:Y:S01]  /*2190*/  @!P3 LEA.HI.X R7, R20, R7, R13, 0x1, P2 ;  /* 0x000000071407b211 */ /* 0x000fe200010f0c0d */
[----:B------:R-:W-:Y:S01]  /*21a0*/  @!P4 LDGSTS.E.BYPASS.LTC128B.128 [R228+0x12000], desc[UR6][R28.64+0x80] ;  /* 0x120000801ce4cfae */ /* 0x000fe2000b901d46 */
[----:B------:R-:W-:Y:S01]  /*21b0*/  @!P4 IMAD.IADD R14, R25, 0x1, R14 ;  /* 0x00000001190ec824 */ /* 0x000fe200078e020e */
[----:B------:R-:W-:Y:S01]  /*21c0*/  ISETP.GE.AND P2, PT, R217, UR9, PT ;  /* 0x00000009d9007c0c */ /* 0x000fe2000bf46270 */
[----:B------:R-:W-:Y:S01]  /*21d0*/  VIADD R13, R216, 0x2000 ;  /* 0x00002000d80d7836 */ /* 0x000fe20000000000 */
[----:B----4-:R-:W-:Y:S01]  /*21e0*/  @!P4 LEA R16, P0, R24, R8, 0x1 ;  /* 0x000000081810c211 */ /* 0x010fe200078008ff */
[----:B------:R2:W-:Y:S01]  /*21f0*/  @P3 STS.128 [R228+0x11000], RZ ;  /* 0x011000ffe4003388 */ /* 0x0005e20000000c00 */
[----:B------:R-:W-:Y:S01]  /*2200*/  @!P1 IADD3 R8, P6, R246, UR12, RZ ;  /* 0x0000000cf6089c10 */ /* 0x000fe2000ffde0ff */
[----:B------:R-:W-:Y:S01]  /*2210*/  @!P3 IMAD.IADD R12, R23, 0x1, R12 ;  /* 0x00000001170cb824 */ /* 0x000fe200078e020c */
[----:B------:R-:W-:Y:S01]  /*2220*/  @!P4 LEA.HI.X R17, R24, R9, R14, 0x1, P0 ;  /* 0x000000091811c211 */ /* 0x000fe200000f0c0e */
[----:B------:R2:W-:Y:S01]  /*2230*/  @P3 STS.128 [R228+0x13000], RZ ;  /* 0x013000ffe4003388 */ /* 0x0005e20000000c00 */
[----:B------:R-:W-:Y:S01]  /*2240*/  PLOP3.LUT P0, PT, PT, PT, UP0, 0x80, 0x0 ;  /* 0x000000000000781c */ /* 0x000fe20003f0f008 */
[----:B------:R-:W-:Y:S01]  /*2250*/  IMAD.U32 R9, RZ, RZ, UR11 ;  /* 0x0000000bff097e24 */ /* 0x000fe2000f8e00ff */
[----:B------:R-:W-:Y:S01]  /*2260*/  UMOV UR11, UR27 ;  /* 0x0000001b000b7c82 */ /* 0x000fe20008000000 */
[----:B------:R-:W-:Y:S01]  /*2270*/  @!PT LDS RZ, [RZ] ;  /* 0x00000000fffff984 */ /* 0x000fe20000000800 */
[----:B------:R-:W-:Y:S01]  /*2280*/  @!PT LDS RZ, [RZ] ;  /* 0x00000000fffff984 */ /* 0x000fe20000000800 */
[----:B------:R-:W-:Y:S01]  /*2290*/  @!PT LDS RZ, [RZ] ;  /* 0x00000000fffff984 */ /* 0x000fe20000000800 */
[----:B------:R-:W-:Y:S01]  /*22a0*/  @!P3 LDGSTS.E.BYPASS.LTC128B.128 [R228+0x11000], desc[UR6][R6.64] ;  /* 0x1100000006e4bfae */ /* 0x000fe2000b901d46 */
[----:B------:R-:W-:Y:S01]  /*22b0*/  SEL R13, R13, R216, !P0 ;  /* 0x000000d80d0d7207 */ /* 0x000fe20004000000 */
[----:B------:R-:W4:Y:S01]  /*22c0*/  LDC.64 R14, c[0x0][0x3b8] ;  /* 0x0000ee00ff0e7b82 */ /* 0x000f220000000a00 */
[----:B------:R-:W-:Y:S01]  /*22d0*/  @!P1 IADD3.X R9, R247, UR13, R9, P6, !PT ;  /* 0x0000000df7099c10 */ /* 0x000fe2000b7fe409 */
[----:B------:R1:W-:Y:S01]  /*22e0*/  @!P3 LDGSTS.E.BYPASS.LTC128B.128 [R228+0x13000], desc[UR6][R6.64+0x80] ;  /* 0x1300008006e4bfae */ /* 0x0003e2000b901d46 */
[----:B------:R-:W-:Y:S01]  /*22f0*/  LEA R241, R13, UR4, 0x1 ;  /* 0x000000040df17c11 */ /* 0x000fe2000f8e08ff */
[----:B------:R-:W-:Y:S01]  /*2300*/  IMAD.SHL.U32 R234, R214, 0x20, RZ ;  /* 0x00000020d6ea7824 */ /* 0x000fe200078e00ff */
[----:B------:R-:W-:Y:S01]  /*2310*/  CS2R R74, SRZ ;  /* 0x00000000004a7805 */ /* 0x000fe2000001ff00 */
[----:B------:R-:W0:Y:S01]  /*2320*/  LDGDEPBAR ;  /* 0x00000000000079af */ /* 0x000e220000000000 */
[C---:B---3--:R-:W-:Y:S01]  /*2330*/  @!P3 LEA R4, P5, R22.reuse, R4, 0x1 ;  /* 0x000000041604b211 */ /* 0x048fe200078a08ff */
[----:B------:R-:W-:Y:S01]  /*2340*/  IMAD.MOV.U32 R235, RZ, RZ, 0x4 ;  /* 0x00000004ffeb7424 */ /* 0x000fe200078e00ff */
[----:B------:R-:W-:Y:S01]  /*2350*/  CS2R R72, SRZ ;  /* 0x0000000000487805 */ /* 0x000fe2000001ff00 */
[----:B------:R2:W-:Y:S01]  /*2360*/  @P2 STS.128 [R228+0x8000], RZ ;  /* 0x008000ffe4002388 */ /* 0x0005e20000000c00 */
[----:B------:R-:W-:-:S02]  /*2370*/  @!P3 LEA.HI.X R5, R22, R5, R12, 0x1, P5 ;  /* 0x000000051605b211 */ /* 0x000fc400028f0c0c */
[----:B------:R-:W-:Y:S02]  /*2380*/  CS2R R70, SRZ ;  /* 0x0000000000467805 */ /* 0x000fe4000001ff00 */
[----:B------:R-:W-:Y:S01]  /*2390*/  CS2R R68, SRZ ;  /* 0x0000000000447805 */ /* 0x000fe2000001ff00 */
[----:B------:R2:W-:Y:S01]  /*23a0*/  @P2 STS.128 [R228+0xa000], RZ ;  /* 0x00a000ffe4002388 */ /* 0x0005e20000000c00 */
        /* <DEDUP_REMOVED lines=14> */
[----:B------:R2:W-:Y:S01]  /*2490*/  @P1 STS.128 [R228+0x9000], RZ ;  /* 0x009000ffe4001388 */ /* 0x0005e20000000c00 */
[----:B------:R-:W-:-:S02]  /*24a0*/  CS2R R34, SRZ ;  /* 0x0000000000227805 */ /* 0x000fc4000001ff00 */
[----:B------:R-:W-:Y:S01]  /*24b0*/  CS2R R32, SRZ ;  /* 0x0000000000207805 */ /* 0x000fe2000001ff00 */
[----:B-1----:R-:W-:Y:S01]  /*24c0*/  VIADD R6, R222, 0x8 ;  /* 0x00000008de067836 */ /* 0x002fe20000000000 */
[----:B------:R2:W-:Y:S01]  /*24d0*/  @P1 STS.128 [R228+0xb000], RZ ;  /* 0x00b000ffe4001388 */ /* 0x0005e20000000c00 */
[----:B------:R-:W-:Y:S01]  /*24e0*/  IMAD.MOV.U32 R7, RZ, RZ, 0x4 ;  /* 0x00000004ff077424 */ /* 0x000fe200078e00ff */
[----:B------:R-:W-:Y:S02]  /*24f0*/  UIMAD UR41, UR37, 0x18, URZ ;  /* 0x00000018252978a4 */ /* 0x000fe4000f8e023f */
[----:B------:R-:W-:Y:S01]  /*2500*/  @!PT LDS RZ, [RZ] ;  /* 0x00000000fffff984 */ /* 0x000fe20000000800 */
[----:B------:R-:W-:Y:S01]  /*2510*/  @!PT LDS RZ, [RZ] ;  /* 0x00000000fffff984 */ /* 0x000fe20000000800 */
[----:B------:R-:W-:Y:S01]  /*2520*/  @!PT LDS RZ, [RZ] ;  /* 0x00000000fffff984 */ /* 0x000fe20000000800 */
[----:B------:R-:W-:Y:S01]  /*2530*/  @!P1 LDGSTS.E.BYPASS.LTC128B.128 [R228+0x9000], desc[UR6][R18.64] ;  /* 0x0900000012e49fae */ /* 0x000fe2000b901d46 */
[----:B------:R-:W-:Y:S02]  /*2540*/  USHF.L.U32 UR40, UR37, 0x5, URZ ;  /* 0x0000000525287899 */ /* 0x000fe4000800063f */
[----:B------:R-:W-:Y:S01]  /*2550*/  UIMAD UR39, UR37, 0x28, URZ ;  /* 0x00000028252778a4 */ /* 0x000fe2000f8e023f */
[----:B------:R-:W-:Y:S01]  /*2560*/  @!P1 LDGSTS.E.BYPASS.LTC128B.128 [R228+0xb000], desc[UR6][R18.64+0x80] ;  /* 0x0b00008012e49fae */ /* 0x000fe2000b901d46 */
[----:B------:R-:W-:-:S03]  /*2570*/  ULDC UR59, c[0x0][0x2dc] ;  /* 0x0000b700003b7ab9 */ /* 0x000fc60000000800 */
        /* <DEDUP_REMOVED lines=13> */
[----:B------:R-:W-:-:S03]  /*2650*/  ISETP.GE.AND P2, PT, R222, UR9, PT ;  /* 0x00000009de007c0c */ /* 0x000fc6000bf46270 */
[----:B------:R2:W-:Y:S04]  /*2660*/  @P1 STS [R241+0x1000], RZ ;  /* 0x001000fff1001388 */ /* 0x0005e80000000800 */
        /* <DEDUP_REMOVED lines=12> */
[----:B------:R-:W-:-:S03]  /*2730*/  ISETP.GE.AND P1, PT, R6, UR9, PT ;  /* 0x0000000906007c0c */ /* 0x000fc6000bf26270 */
[----:B------:R2:W-:Y:S04]  /*2740*/  @P4 STS.128 [R228+0xc000], RZ ;  /* 0x00c000ffe4004388 */ /* 0x0005e80000000c00 */
[----:B------:R2:W-:Y:S04]  /*2750*/  @P4 STS.128 [R228+0xe000], RZ ;  /* 0x00e000ffe4004388 */ /* 0x0005e80000000c00 */
[----:B------:R-:W-:Y:S01]  /*2760*/  @!PT LDS RZ, [RZ] ;  /* 0x00000000fffff984 */ /* 0x000fe20000000800 */
[----:B------:R-:W-:Y:S01]  /*2770*/  @!PT LDS RZ, [RZ] ;  /* 0x00000000fffff984 */ /* 0x000fe20000000800 */
[----:B------:R-:W-:Y:S01]  /*2780*/  @!PT LDS RZ, [RZ] ;  /* 0x00000000fffff984 */ /* 0x000fe20000000800 */
[----:B------:R-:W-:Y:S04]  /*2790*/  @!P4 LDGSTS.E.BYPASS.LTC128B.128 [R228+0xc000], desc[UR6][R16.64] ;  /* 0x0c00000010e4cfae */ /* 0x000fe8000b901d46 */
[----:B------:R1:W-:Y:S04]  /*27a0*/  @!P4 LDGSTS.E.BYPASS.LTC128B.128 [R228+0xe000], desc[UR6][R16.64+0x80] ;  /* 0x0e00008010e4cfae */ /* 0x0003e8000b901d46 */
[----:B------:R2:W-:Y:S04]  /*27b0*/  @P3 STS.128 [R228+0xd000], RZ ;  /* 0x00d000ffe4003388 */ /* 0x0005e80000000c00 */
[----:B------:R2:W-:Y:S04]  /*27c0*/  @P3 STS.128 [R228+0xf000], RZ ;  /* 0x00f000ffe4003388 */ /* 0x0005e80000000c00 */
[----:B------:R-:W-:Y:S01]  /*27d0*/  @!PT LDS RZ, [RZ] ;  /* 0x00000000fffff984 */ /* 0x000fe20000000800 */
[----:B------:R-:W-:Y:S01]  /*27e0*/  @!PT LDS RZ, [RZ] ;  /* 0x00000000fffff984 */ /* 0x000fe20000000800 */
[----:B------:R-:W-:Y:S01]  /*27f0*/  @!PT LDS RZ, [RZ] ;  /* 0x00000000fffff984 */ /* 0x000fe20000000800 */
[----:B------:R-:W-:Y:S04]  /*2800*/  @!P3 LDGSTS.E.BYPASS.LTC128B.128 [R228+0xd000], desc[UR6][R4.64] ;  /* 0x0d00000004e4bfae */ /* 0x000fe8000b901d46 */
[----:B------:R3:W-:Y:S04]  /*2810*/  @!P3 LDGSTS.E.BYPASS.LTC128B.128 [R228+0xf000], desc[UR6][R4.64+0x80] ;  /* 0x0f00008004e4bfae */ /* 0x0007e8000b901d46 */
[----:B------:R-:W0:Y:S01]  /*2820*/  LDGDEPBAR ;  /* 0x00000000000079af */ /* 0x000e220000000000 */
[----:B-1----:R-:W-:-:S05]  /*2830*/  IMAD.WIDE R16, R222, R7, UR10 ;  /* 0x0000000ade107e25 */ /* 0x002fca000f8e0207 */
[----:B------:R2:W5:Y:S04]  /*2840*/  @!P2 LDG.E R239, desc[UR6][R16.64] ;  /* 0x0000000610efa981 */ /* 0x000568000c1e1900 */
[----:B------:R2:W5:Y:S01]  /*2850*/  @!P1 LDG.E R240, desc[UR6][R16.64+0x20] ;  /* 0x0000200610f09981 */ /* 0x000562000c1e1900 */
[----:B------:R-:W-:-:S04]  /*2860*/  DEPBAR.LE SB0, 0x1 ;  /* 0x000080400000791a */ /* 0x000fc80000000000 */
[----:B------:R-:W-:Y:S06]  /*2870*/  BAR.SYNC.DEFER_BLOCKING 0x0 ;  /* 0x0000000000007b1d */ /* 0x000fec0000010000 */
[----:B----4-:R-:W4:Y:S04]  /*2880*/  LDG.E.64 R4, desc[UR6][R14.64] ;  /* 0x000000060e047981 */ /* 0x010f28000c1e1b00 */
[----:B------:R-:W2:Y:S01]  /*2890*/  LDG.E.64 R12, desc[UR6][R14.64+0x8] ;  /* 0x000008060e0c7981 */ /* 0x000ea2000c1e1b00 */
[----:B------:R-:W-:-:S02]  /*28a0*/  LEA.HI R6, R10, R11, RZ, 0x3 ;  /* 0x0000000b0a067211 */ /* 0x000fc400078f18ff */
[----:B------:R-:W-:Y:S01]  /*28b0*/  LEA.HI R8, R10, R11, RZ, 0x4 ;  /* 0x0000000b0a087211 */ /* 0x000fe200078f20ff */
[----:B------:R1:W1:Y:S01]  /*28c0*/  LDSM.16.M88.4 R112, [R201+0x10000] ;  /* 0x01000000c970783b */ /* 0x0002620000000200 */
[----:B------:R-:W-:-:S03]  /*28d0*/  LOP3.LUT R6, R6, 0xfffffff8, RZ, 0xc0, !PT ;  /* 0xfffffff806067812 */ /* 0x000fc600078ec0ff */
[----:B------:R1:W1:Y:S02]  /*28e0*/  LDSM.16.M88.4 R116, [R201+0x10800] ;  /* 0x01080000c974783b */ /* 0x0002640000000200 */
[----:B------:R-:W-:Y:S02]  /*28f0*/  IMAD.IADD R6, R11, 0x1, -R6 ;  /* 0x000000010b067824 */ /* 0x000fe400078e0a06 */
[----:B------:R1:W1:Y:S03]  /*2900*/  LDSM.16.M88.4 R120, [R200+0x10000] ;  /* 0x01000000c878783b */ /* 0x0002660000000200 */
[----:B------:R-:W-:Y:S01]  /*2910*/  LOP3.LUT P3, RZ, R6, 0x2, RZ, 0xc0, !PT ;  /* 0x0000000206ff7812 */ /* 0x000fe2000786c0ff */
[----:B------:R1:W1:Y:S01]  /*2920*/  LDSM.16.M88.4 R124, [R200+0x10800] ;  /* 0x01080000c87c783b */ /* 0x0002620000000200 */
[----:B------:R-:W-:-:S03]  /*2930*/  LOP3.LUT R8, R8, 0xfffffff0, RZ, 0xc0, !PT ;  /* 0xfffffff008087812 */ /* 0x000fc600078ec0ff */
[----:B------:R1:W1:Y:S02]  /*2940*/  LDSM.16.M88.4 R128, [R3+0x10000] ;  /* 0x010000000380783b */ /* 0x0002640000000200 */
[----:B------:R-:W-:Y:S02]  /*2950*/  IMAD.IADD R8, R11, 0x1, -R8 ;  /* 0x000000010b087824 */ /* 0x000fe400078e0a08 */
[----:B------:R1:W1:Y:S04]  /*2960*/  LDSM.16.M88.4 R132, [R3+0x10800] ;  /* 0x010800000384783b */ /* 0x0002680000000200 */
[----:B------:R1:W1:Y:S04]  /*2970*/  LDSM.16.M88.4 R144, [R201+0x12000] ;  /* 0x01200000c990783b */ /* 0x0002680000000200 */
[----:B------:R1:W1:Y:S04]  /*2980*/  LDSM.16.M88.4 R148, [R201+0x12800] ;  /* 0x01280000c994783b */ /* 0x0002680000000200 */
[----:B------:R1:W1:Y:S04]  /*2990*/  LDSM.16.M88.4 R152, [R200+0x12000] ;  /* 0x01200000c898783b */ /* 0x0002680000000200 */
[----:B------:R1:W1:Y:S04]  /*29a0*/  LDSM.16.M88.4 R156, [R200+0x12800] ;  /* 0x01280000c89c783b */ /* 0x0002680000000200 */
[----:B------:R1:W1:Y:S04]  /*29b0*/  LDSM.16.M88.4 R160, [R3+0x12000] ;  /* 0x0120000003a0783b */ /* 0x0002680000000200 */
[----:B------:R1:W1:Y:S01]  /*29c0*/  LDSM.16.M88.4 R164, [R3+0x12800] ;  /* 0x0128000003a4783b */ /* 0x0002620000000200 */
[----:B------:R-:W-:Y:S01]  /*29d0*/  SHF.R.S32.HI R7, RZ, 0x1f, R8 ;  /* 0x0000001fff077819 */ /* 0x000fe20000011408 */
[----:B------:R-:W-:-:S03]  /*29e0*/  UIMAD UR14, UR60, UR52, UR61 ;  /* 0x000000343c0e72a4 */ /* 0x000fc6000f8e023d */
[----:B------:R-:W-:Y:S01]  /*29f0*/  LEA.HI R7, R7, R8, RZ, 0x3 ;  /* 0x0000000807077211 */ /* 0x000fe200078f18ff */
[----:B------:R-:W-:-:S03]  /*2a00*/  USHF.L.U32 UR14, UR14, 0x5, URZ ;  /* 0x000000050e0e7899 */ /* 0x000fc6000800063f */
[----:B------:R-:W-:Y:S01]  /*2a10*/  LOP3.LUT R7, R7, 0xfffffff8, RZ, 0xc0, !PT ;  /* 0xfffffff807077812 */ /* 0x000fe200078ec0ff */
[----:B------:R-:W-:Y:S01]  /*2a20*/  USHF.L.U32 UR18, UR37, 0x4, URZ ;  /* 0x0000000425127899 */ /* 0x000fe2000800063f */
[----:B------:R-:W-:Y:S01]  /*2a30*/  SHF.R.S32.HI R9, RZ, 0x1f, R248 ;  /* 0x0000001fff097819 */ /* 0x000fe200000114f8 */
[----:B------:R-:W-:Y:S02]  /*2a40*/  USHF.L.U32 UR13, UR37, 0x3, URZ ;  /* 0x00000003250d7899 */ /* 0x000fe4000800063f */
[----:B------:R-:W-:Y:S01]  /*2a50*/  IMAD.IADD R7, R8, 0x1, -R7 ;  /* 0x0000000108077824 */ /* 0x000fe200078e0a07 */
[----:B------:R-:W-:Y:S02]  /*2a60*/  UIADD3 UR33, UR18, 0x40, URZ ;  /* 0x0000004012217890 */ /* 0x000fe4000fffe03f */
[----:B------:R-:W-:Y:S02]  /*2a70*/  UIADD3 UR31, UR18, 0x60, URZ ;  /* 0x00000060121f7890 */ /* 0x000fe4000fffe03f */
[----:B------:R-:W-:-:S02]  /*2a80*/  UIADD3 UR26, UR18, 0x20, URZ ;  /* 0x00000020121a7890 */ /* 0x000fc4000fffe03f */
[----:B------:R-:W-:Y:S02]  /*2a90*/  UIADD3 UR32, UR13, UR33, URZ ;  /* 0x000000210d207290 */ /* 0x000fe4000fffe03f */
[----:B------:R-:W-:Y:S02]  /*2aa0*/  UIADD3 UR30, UR13, UR31, URZ ;  /* 0x0000001f0d1e7290 */ /* 0x000fe4000fffe03f */
[----:B------:R-:W-:Y:S01]  /*2ab0*/  UIADD3 UR25, UR13, UR26, URZ ;  /* 0x0000001a0d197290 */ /* 0x000fe2000fffe03f */
[----:B------:R-:W-:Y:S01]  /*2ac0*/  VIADD R6, R211, 0x2000 ;  /* 0x00002000d3067836 */ /* 0x000fe20000000000 */
[----:B------:R-:W-:Y:S02]  /*2ad0*/  UIADD3 UR29, UR13, UR30, URZ ;  /* 0x0000001e0d1d7290 */ /* 0x000fe4000fffe03f */
[----:B------:R-:W-:Y:S02]  /*2ae0*/  UIADD3 UR24, UR13, UR25, URZ ;  /* 0x000000190d187290 */ /* 0x000fe4000fffe03f */
[----:B------:R-:W-:-:S02]  /*2af0*/  UIADD3 UR21, UR13, UR32, URZ ;  /* 0x000000200d157290 */ /* 0x000fc4000fffe03f */
[----:B------:R-:W-:Y:S01]  /*2b00*/  UIADD3 UR19, UR28, 0x40, URZ ;  /* 0x000000401c137890 */ /* 0x000fe2000fffe03f */
[----:B------:R-:W-:Y:S01]  /*2b10*/  SEL R6, R6, R211, !P0 ;  /* 0x000000d306067207 */ /* 0x000fe20004000000 */
[----:B------:R-:W-:Y:S02]  /*2b20*/  UIADD3 UR28, UR13, UR29, URZ ;  /* 0x0000001d0d1c7290 */ /* 0x000fe4000fffe03f */
[----:B------:R-:W-:Y:S02]  /*2b30*/  UIADD3 UR23, UR13, UR24, URZ ;  /* 0x000000180d177290 */ /* 0x000fe4000fffe03f */
[----:B------:R-:W-:Y:S02]  /*2b40*/  UIADD3 UR20, UR13, UR21, URZ ;  /* 0x000000150d147290 */ /* 0x000fe4000fffe03f */
[----:B------:R-:W-:Y:S02]  /*2b50*/  USHF.R.S32.HI UR15, URZ, 0x1f, UR14 ;  /* 0x0000001f3f0f7899 */ /* 0x000fe4000801140e */
[----:B------:R-:W-:Y:S01]  /*2b60*/  UISETP.GE.AND UP1, UPT, UR19, UR5, UPT ;  /* 0x000000051300728c */ /* 0x000fe2000bf26270 */
[----:B------:R-:W-:Y:S01]  /*2b70*/  CS2R R28, SRZ ;  /* 0x00000000001c7805 */ /* 0x000fe2000001ff00 */
[----:B------:R-:W-:Y:S01]  /*2b80*/  UIADD3 UR27, UR13, UR28, URZ ;  /* 0x0000001c0d1b7290 */ /* 0x000fe2000fffe03f */
[----:B------:R-:W-:Y:S01]  /*2b90*/  CS2R R26, SRZ ;  /* 0x00000000001a7805 */ /* 0x000fe2000001ff00 */
[----:B------:R-:W-:Y:S01]  /*2ba0*/  UIADD3 UR22, UR13, UR23, URZ ;  /* 0x000000170d167290 */ /* 0x000fe2000fffe03f */
[----:B------:R-:W-:Y:S01]  /*2bb0*/  CS2R R24, SRZ ;  /* 0x0000000000187805 */ /* 0x000fe2000001ff00 */
[----:B------:R-:W-:Y:S01]  /*2bc0*/  UIADD3 UR19, UR13, UR20, URZ ;  /* 0x000000140d137290 */ /* 0x000fe2000fffe03f */
[----:B------:R-:W-:-:S02]  /*2bd0*/  CS2R R22, SRZ ;  /* 0x0000000000167805 */ /* 0x000fc4000001ff00 */
[----:B------:R-:W-:Y:S02]  /*2be0*/  CS2R R20, SRZ ;  /* 0x0000000000147805 */ /* 0x000fe4000001ff00 */
[----:B------:R-:W-:Y:S01]  /*2bf0*/  LEA R207, R6, UR4, 0x1 ;  /* 0x0000000406cf7c11 */ /* 0x000fe2000f8e08ff */
[----:B------:R-:W-:Y:S01]  /*2c00*/  UMOV UR12, UR16 ;  /* 0x00000010000c7c82 */ /* 0x000fe20008000000 */
[----:B------:R-:W-:Y:S01]  /*2c10*/  UIMAD UR38, UR37, 0x30, URZ ;  /* 0x00000030252678a4 */ /* 0x000fe2000f8e023f */
[----:B------:R-:W-:Y:S01]  /*2c20*/  UMOV UR9, UR17 ;  /* 0x0000001100097c82 */ /* 0x000fe20008000000 */
[----:B------:R-:W-:Y:S02]  /*2c30*/  UIMAD UR37, UR37, 0x38, URZ ;  /* 0x00000038252578a4 */ /* 0x000fe4000f8e023f */
[----:B------:R-:W-:Y:S02]  /*2c40*/  UIADD3 UR36, UR13, UR27, URZ ;  /* 0x0000001b0d247290 */ /* 0x000fe4000fffe03f */
[----:B------:R-:W-:-:S02]  /*2c50*/  UIADD3 UR35, UR13, UR22, URZ ;  /* 0x000000160d237290 */ /* 0x000fc4000fffe03f */
[----:B------:R-:W-:Y:S01]  /*2c60*/  UIADD3 UR34, UR13, UR19, URZ ;  /* 0x000000130d227290 */ /* 0x000fe2000fffe03f */
[----:B------:R-:W-:Y:S01]  /*2c70*/  ULDC.U8 UR16, c[0x0][0x388] ;  /* 0x0000e20000107ab9 */ /* 0x000fe20000000000 */
[----:B----4-:R-:W-:Y:S01]  /*2c80*/  R2UR UR43, R4 ;  /* 0x00000000042b72ca */ /* 0x010fe200000e0000 */
[----:B---3--:R-:W-:-:S05]  /*2c90*/  IMAD.MOV.U32 R4, RZ, RZ, 0x20 ;  /* 0x00000020ff047424 */ /* 0x008fca00078e00ff */
[----:B------:R-:W-:-:S05]  /*2ca0*/  SEL R4, R4, 0xffffffe0, !P3 ;  /* 0xffffffe004047807 */ /* 0x000fca0005800000 */
[----:B------:R-:W-:-:S05]  /*2cb0*/  IMAD.IADD R4, R4, 0x1, R3 ;  /* 0x0000000104047824 */ /* 0x000fca00078e0203 */
[----:B------:R3:W4:Y:S04]  /*2cc0*/  LDSM.16.M88.4 R136, [R4+0x10000] ;  /* 0x010000000488783b */ /* 0x0007280000000200 */
[----:B------:R3:W1:Y:S04]  /*2cd0*/  LDSM.16.M88.4 R140, [R4+0x10800] ;  /* 0x01080000048c783b */ /* 0x0006680000000200 */
[----:B------:R3:W1:Y:S04]  /*2ce0*/  LDSM.16.M88.4 R168, [R4+0x12000] ;  /* 0x0120000004a8783b */ /* 0x0006680000000200 */
[----:B------:R3:W1:Y:S01]  /*2cf0*/  LDSM.16.M88.4 R172, [R4+0x12800] ;  /* 0x0128000004ac783b */ /* 0x0006620000000200 */
[----:B--2---:R-:W-:-:S04]  /*2d00*/  IADD3 R248, P5, P4, R12, UR14, R248 ;  /* 0x0000000e0cf87c10 */ /* 0x004fc8000fcbe0f8 */
[----:B------:R-:W-:Y:S02]  /*2d10*/  R2P PR, R7, 0x6 ;  /* 0x0000000607007804 */ /* 0x000fe40000000000 */
[----:B------:R-:W-:Y:S01]  /*2d20*/  R2UR UR42, R5 ;  /* 0x00000000052a72ca */ /* 0x000fe200000e0000 */
[----:B------:R-:W-:Y:S02]  /*2d30*/  VIADD R5, R212, 0x2000 ;  /* 0x00002000d4057836 */ /* 0x000fe40000000000 */
[----:B------:R-:W-:Y:S02]  /*2d40*/  SEL R206, R206, 0xffffffe0, !P1 ;  /* 0xffffffe0cece7807 */ /* 0x000fe40004800000 */
[----:B------:R-:W-:Y:S02]  /*2d50*/  SEL R205, R205, 0xffffffc0, !P2 ;  /* 0xffffffc0cdcd7807 */ /* 0x000fe40005000000 */
[----:B------:R-:W-:Y:S01]  /*2d60*/  SEL R5, R5, R212, !P0 ;  /* 0x000000d405057207 */ /* 0x000fe20004000000 */
[----:B------:R-:W-:-:S02]  /*2d70*/  IMAD.IADD R204, R209, 0x1, R206 ;  /* 0x00000001d1cc7824 */ /* 0x000fc400078e02ce */
[----:B------:R-:W-:Y:S01]  /*2d80*/  IMAD.IADD R202, R209, 0x1, R205 ;  /* 0x00000001d1ca7824 */ /* 0x000fe200078e02cd */
[----:B------:R-:W-:Y:S01]  /*2d90*/  LEA R208, R5, UR4, 0x1 ;  /* 0x0000000405d07c11 */ /* 0x000fe2000f8e08ff */
[----:B------:R-:W-:Y:S02]  /*2da0*/  IMAD.IADD R203, R205, 0x1, R204 ;  /* 0x00000001cdcb7824 */ /* 0x000fe400078e02cc */
[----:B------:R-:W-:Y:S01]  /*2db0*/  IMAD.WIDE.U32 R248, R248, -0x2daee0ad, RZ ;  /* 0xd2511f53f8f87825 */ /* 0x000fe200078e00ff */
[----:B------:R-:W-:Y:S01]  /*2dc0*/  IADD3.X R238, R13, UR15, R9, P5, P4 ;  /* 0x0000000f0dee7c10 */ /* 0x000fe2000afe8409 */
[----:B------:R-:W-:Y:S02]  /*2dd0*/  UIADD3 UR55, UR43, -0x61c88647, URZ ;  /* 0x9e3779b92b377890 */ /* 0x000fe4000fffe03f */
[----:B------:R-:W-:Y:S02]  /*2de0*/  UIADD3 UR54, UR42, -0x4498517b, URZ ;  /* 0xbb67ae852a367890 */ /* 0x000fe4000fffe03f */
[----:B------:R-:W-:-:S02]  /*2df0*/  UIADD3 UR53, UR43, 0x3c6ef372, URZ ;  /* 0x3c6ef3722b357890 */ /* 0x000fc4000fffe03f */
[----:B------:R-:W-:Y:S02]  /*2e00*/  UIADD3 UR52, UR42, 0x76cf5d0a, URZ ;  /* 0x76cf5d0a2a347890 */ /* 0x000fe4000fffe03f */
[----:B------:R-:W-:Y:S02]  /*2e10*/  UIADD3 UR51, UR43, -0x255992d5, URZ ;  /* 0xdaa66d2b2b337890 */ /* 0x000fe4000fffe03f */
[----:B------:R-:W-:Y:S02]  /*2e20*/  UIADD3 UR50, UR42, 0x32370b8f, URZ ;  /* 0x32370b8f2a327890 */ /* 0x000fe4000fffe03f */
[----:B------:R-:W-:Y:S02]  /*2e30*/  UIADD3 UR49, UR43, 0x78dde6e4, URZ ;  /* 0x78dde6e42b317890 */ /* 0x000fe4000fffe03f */
[----:B------:R-:W-:Y:S02]  /*2e40*/  UIADD3 UR48, UR42, -0x126145ec, URZ ;  /* 0xed9eba142a307890 */ /* 0x000fe4000fffe03f */
[----:B------:R-:W-:-:S02]  /*2e50*/  UIADD3 UR47, UR43, 0x1715609d, URZ ;  /* 0x1715609d2b2f7890 */ /* 0x000fc4000fffe03f */
[----:B------:R-:W-:Y:S02]  /*2e60*/  UIADD3 UR46, UR42, -0x56f99767, URZ ;  /* 0xa90668992a2e7890 */ /* 0x000fe4000fffe03f */
[----:B------:R-:W-:Y:S02]  /*2e70*/  UIADD3 UR45, UR43, -0x4ab325aa, URZ ;  /* 0xb54cda562b2d7890 */ /* 0x000fe4000fffe03f */
[----:B------:R-:W-:Y:S01]  /*2e80*/  UIADD3 UR44, UR42, 0x646e171e, URZ ;  /* 0x646e171e2a2c7890 */ /* 0x000fe2000fffe03f */
[----:B-1-34-:R-:W-:-:S11]  /*2e90*/  ULDC UR15, c[0x0][0x2ec] ;  /* 0x0000bb00000f7ab9 */ /* 0x01afd60000000800 */
.L_x_679:
[----:B------:R-:W0:Y:S01]  /*2ea0*/  LDGDEPBAR ;  /* 0x00000000000079af */ /* 0x000e220000000000 */
[C---:B------:R-:W-:Y:S01]  /*2eb0*/  IMAD.IADD R178, R208.reuse, 0x1, R206 ;  /* 0x00000001d0b27824 */ /* 0x040fe200078e02ce */
[----:B------:R-:W-:Y:S01]  /*2ec0*/  PLOP3.LUT P0, PT, PT, PT, UP1, 0x80, 0x0 ;  /* 0x000000000000781c */ /* 0x000fe20003f0f018 */
[--C-:B------:R-:W-:Y:S01]  /*2ed0*/  IMAD.IADD R177, R208, 0x1, R205.reuse ;  /* 0x00000001d0b17824 */ /* 0x100fe200078e02cd */
[----:B------:R-:W-:Y:S01]  /*2ee0*/  PLOP3.LUT P2, PT, PT, PT, UP1, 0x80, 0x0 ;  /* 0x000000000000781c */ /* 0x000fe20003f4f018 */
[----:B------:R-:W-:Y:S01]  /*2ef0*/  IMAD.IADD R176, R178, 0x1, R205 ;  /* 0x00000001b2b07824 */ /* 0x000fe200078e02cd */
[----:B------:R-:W-:Y:S01]  /*2f00*/  PLOP3.LUT P1, PT, PT, PT, UP1, 0x80, 0x0 ;  /* 0x000000000000781c */ /* 0x000fe20003f2f018 */
[----:B------:R-:W-:Y:S01]  /*2f10*/  IMAD.U32 R180, RZ, RZ, UR8 ;  /* 0x00000008ffb47e24 */ /* 0x000fe2000f8e00ff */
[----:B------:R-:W-:Y:S01]  /*2f20*/  PLOP3.LUT P5, PT, PT, PT, UP1, 0x80, 0x0 ;  /* 0x000000000000781c */ /* 0x000fe20003faf018 */
[----:B------:R-:W-:Y:S01]  /*2f30*/  IMAD.U32 R182, RZ, RZ, UR12 ;  /* 0x0000000cffb67e24 */ /* 0x000fe2000f8e00ff */
[----:B------:R-:W-:Y:S01]  /*2f40*/  PLOP3.LUT P6, PT, PT, PT, UP1, 0x80, 0x0 ;  /* 0x000000000000781c */ /* 0x000fe20003fcf018 */
[----:B------:R-:W-:Y:S01]  /*2f50*/  IMAD R180, R180, 0x4, R215 ;  /* 0x00000004b4b47824 */ /* 0x000fe200078e02d7 */
[----:B------:R-:W-:Y:S01]  /*2f60*/  PLOP3.LUT P4, PT, PT, PT, UP1, 0x80, 0x0 ;  /* 0x000000000000781c */ /* 0x000fe20003f8f018 */
[----:B------:R-:W-:Y:S01]  /*2f70*/  IMAD.U32 R183, RZ, RZ, UR9 ;  /* 0x00000009ffb77e24 */ /* 0x000fe2000f8e00ff */
[----:B------:R-:W-:Y:S01]  /*2f80*/  LEA R186, P3, R222, R182, 0x2 ;  /* 0x000000b6deba7211 */ /* 0x000fe200078610ff */
[----:B------:R-:W1:Y:S01]  /*2f90*/  @P0 S2R R179, SR_TID.X ;  /* 0x0000000000b30919 */ /* 0x000e620000002100 */
[----:B------:R-:W-:Y:S01]  /*2fa0*/  PLOP3.LUT P0, PT, PT, PT, UP1, 0x80, 0x0 ;  /* 0x000000000000781c */ /* 0x000fe20003f0f018 */
[----:B------:R-:W-:Y:S01]  /*2fb0*/  IMAD.WIDE.U32 R188, R180, -0x326172a9, RZ ;  /* 0xcd9e8d57b4bc7825 */ /* 0x000fe200078e00ff */
[----:B------:R-:W-:Y:S01]  /*2fc0*/  LEA.HI.X.SX32 R187, R222, R183, 0x2, P3 ;  /* 0x000000b7debb7211 */ /* 0x000fe200018f16ff */
[----:B------:R-:W-:Y:S01]  /*2fd0*/  UISETP.GE.AND UP2, UPT, UR8, 0x1, UPT ;  /* 0x000000010800788c */ /* 0x000fe2000bf46270 */
[----:B------:R-:W-:Y:S01]  /*2fe0*/  PLOP3.LUT P3, PT, PT, PT, UP1, 0x80, 0x0 ;  /* 0x000000000000781c */ /* 0x000fe20003f6f018 */
[----:B------:R-:W-:Y:S02]  /*2ff0*/  IMAD.U32 R181, RZ, RZ, UR56 ;  /* 0x00000038ffb57e24 */ /* 0x000fe4000f8e00ff */
[----:B-----5:R-:W-:Y:S01]  /*3000*/  FMUL.FTZ R194, R239, 1.4426950216293334961 ;  /* 0x3fb8aa3befc27820 */ /* 0x020fe20000410000 */
[----:B------:R-:W-:Y:S02]  /*3010*/  IMAD.U32 R183, RZ, RZ, UR56 ;  /* 0x00000038ffb77e24 */ /* 0x000fe4000f8e00ff */
[----:B------:R-:W-:Y:S01]  /*3020*/  FMUL.FTZ R196, R240, 1.4426950216293334961 ;  /* 0x3fb8aa3bf0c47820 */ /* 0x000fe20000410000 */
[----:B------:R-:W-:Y:S05]  /*3030*/  IMAD R181, R181, 0x2, R214 ;  /* 0x00000002b5b57824 */ /* 0x000fea00078e02d6 */
[----:B------:R-:W-:Y:S05]  /*3040*/  LOP3.LUT R181, R249, UR42, R181, 0x96, !PT ;  /* 0x0000002af9b57c12 */ /* 0x000fea000f8e96b5 */
[----:B------:R-:W-:Y:S01]  /*3050*/  IMAD.WIDE.U32 R184, R181, -0x326172a9, RZ ;  /* 0xcd9e8d57b5b87825 */ /* 0x000fe200078e00ff */
[----:B------:R-:W-:Y:S04]  /*3060*/  LOP3.LUT R181, R189, UR43, R238, 0x96, !PT ;  /* 0x0000002bbdb57c12 */ /* 0x000fe8000f8e96ee */
[----:B------:R-:W-:Y:S01]  /*3070*/  LOP3.LUT R188, R185, UR55, R188, 0x96, !PT ;  /* 0x00000037b9bc7c12 */ /* 0x000fe2000f8e96bc */
[----:B------:R-:W-:Y:S04]  /*3080*/  IMAD.WIDE.U32 R192, R181, -0x2daee0ad, RZ ;  /* 0xd2511f53b5c07825 */ /* 0x000fe800078e00ff */
[----:B------:R-:W-:Y:S01]  /*3090*/  IMAD.WIDE.U32 R188, R188, -0x2daee0ad, RZ ;  /* 0xd2511f53bcbc7825 */ /* 0x000fe200078e00ff */
[----:B------:R-:W-:Y:S01]  /*30a0*/  LOP3.LUT R190, R193, UR54, R248, 0x96, !PT ;  /* 0x00000036c1be7c12 */ /* 0x000fe2000f8e96f8 */
[----:B------:R-:W-:Y:S04]  /*30b0*/  DEPBAR.LE SB0, 0x0 ;  /* 0x000080000000791a */ /* 0x000fe80000000000 */
[----:B------:R-:W-:Y:S01]  /*30c0*/  BAR.SYNC.DEFER_BLOCKING 0x0 ;  /* 0x0000000000007b1d */ /* 0x000fe20000010000 */
[----:B-1----:R-:W-:Y:S01]  /*30d0*/  @P2 IMAD.SHL.U32 R179, R179, 0x2, RZ ;  /* 0x00000002b3b32824 */ /* 0x002fe200078e00ff */
[----:B------:R-:W-:Y:S01]  /*30e0*/  PLOP3.LUT P2, PT, PT, PT, UP1, 0x80, 0x0 ;  /* 0x000000000000781c */ /* 0x000fe20003f4f018 */
[----:B------:R-:W-:Y:S01]  /*30f0*/  IMAD.WIDE.U32 R190, R190, -0x326172a9, RZ ;  /* 0xcd9e8d57bebe7825 */ /* 0x000fe200078e00ff */
[----:B------:R-:W-:Y:S02]  /*3100*/  LOP3.LUT R181, R189, UR52, R192, 0x96, !PT ;  /* 0x00000034bdb57c12 */ /* 0x000fe4000f8e96c0 */
[----:B------:R-:W-:Y:S02]  /*3110*/  @P1 LOP3.LUT R180, R234, 0x6, R179, 0xf8, !PT ;  /* 0x00000006eab41812 */ /* 0x000fe400078ef8b3 */
[----:B------:R-:W-:Y:S03]  /*3120*/  PLOP3.LUT P1, PT, PT, PT, UP1, 0x80, 0x0 ;  /* 0x000000000000781c */ /* 0x000fe60003f2f018 */
[----:B------:R-:W-:Y:S01]  /*3130*/  @P0 IMAD R183, R183, 0x40, R180 ;  /* 0x00000040b7b70824 */ /* 0x000fe200078e02b4 */
[----:B------:R-:W-:Y:S03]  /*3140*/  PLOP3.LUT P0, PT, PT, PT, UP1, 0x80, 0x0 ;  /* 0x000000000000781c */ /* 0x000fe60003f0f018 */
[C---:B------:R-:W-:Y:S01]  /*3150*/  @P2 VIADD R185, R183.reuse, 0x1 ;  /* 0x00000001b7b92836 */ /* 0x040fe20000000000 */
[----:B------:R-:W-:Y:S02]  /*3160*/  @P5 ISETP.GE.AND P5, PT, R183, UR5, PT ;  /* 0x00000005b7005c0c */ /* 0x000fe4000bfa6270 */
[----:B------:R-:W-:Y:S02]  /*3170*/  PLOP3.LUT P2, PT, PT, PT, UP1, 0x80, 0x0 ;  /* 0x000000000000781c */ /* 0x000fe40003f4f018 */
[----:B------:R-:W-:Y:S01]  /*3180*/  @P3 ISETP.GE.AND P3, PT, R185, UR5, PT ;  /* 0x00000005b9003c0c */ /* 0x000fe2000bf66270 */
[C---:B------:R-:W-:Y:S01]  /*3190*/  @P1 VIADD R182, R183.reuse, 0x8 ;  /* 0x00000008b7b61836 */ /* 0x040fe20000000000 */
[----:B------:R-:W-:Y:S01]  /*31a0*/  PLOP3.LUT P1, PT, PT, PT, UP1, 0x80, 0x0 ;  /* 0x000000000000781c */ /* 0x000fe20003f2f018 */
[----:B------:R-:W-:Y:S01]  /*31b0*/  @P4 VIADD R185, R183, 0x9 ;  /* 0x00000009b7b94836 */ /* 0x000fe20000000000 */
[----:B------:R-:W-:Y:S01]  /*31c0*/  LDSM.16.M88.4 R52, [R208] ;  /* 0x00000000d034783b */ /* 0x000fe20000000200 */
[----:B------:R-:W-:Y:S02]  /*31d0*/  PLOP3.LUT P4, PT, PT, PT, UP1, 0x80, 0x0 ;  /* 0x000000000000781c */ /* 0x000fe40003f8f018 */
[----:B------:R-:W-:Y:S02]  /*31e0*/  @P6 ISETP.GE.AND P6, PT, R182, UR5, PT ;  /* 0x00000005b6006c0c */ /* 0x000fe4000bfc6270 */
[----:B------:R-:W-:Y:S02]  /*31f0*/  LOP3.LUT R182, R191, UR53, R184, 0x96, !PT ;  /* 0x00000035bfb67c12 */ /* 0x000fe4000f8e96b8 */
[----:B------:R-:W-:Y:S01]  /*3200*/  @P2 ISETP.GE.AND P2, PT, R185, UR5, PT ;  /* 0x00000005b9002c0c */ /* 0x000fe2000bf46270 */
[----:B------:R-:W1:Y:S01]  /*3210*/  LDSM.16.M88.4 R56, [R201+0xc000] ;  /* 0x00c00000c938783b */ /* 0x000e620000000200 */
[----:B------:R-:W-:Y:S05]  /*3220*/  IMAD.WIDE.U32 R184, R181, -0x326172a9, RZ ;  /* 0xcd9e8d57b5b87825 */ /* 0x000fea00078e00ff */
[----:B------:R-:W-:Y:S02]  /*3230*/  LOP3.LUT R190, R185, UR51, R190, 0x96, !PT ;  /* 0x00000033b9be7c12 */ /* 0x000fe4000f8e96be */
[----:B------:R-:W2:Y:S03]  /*3240*/  LDSM.16.M88.4 R60, [R201+0xc800] ;  /* 0x00c80000c93c783b */ /* 0x000ea60000000200 */
[----:B------:R-:W-:Y:S05]  /*3250*/  IMAD.WIDE.U32 R190, R190, -0x2daee0ad, RZ ;  /* 0xd2511f53bebe7825 */ /* 0x000fea00078e00ff */
[----:B------:R-:W-:Y:S08]  /*3260*/  LDSM.16.M88.4 R64, [R178] ;  /* 0x00000000b240783b */ /* 0x000ff00000000200 */
[----:B------:R-:W3:Y:S08]  /*3270*/  LDSM.16.M88.4 R100, [R200+0xc000] ;  /* 0x00c00000c864783b */ /* 0x000ef00000000200 */
[----:B------:R-:W4:Y:S01]  /*3280*/  LDSM.16.M88.4 R104, [R200+0xc800] ;  /* 0x00c80000c868783b */ /* 0x000f220000000200 */
[C---:B-1----:R-:W-:Y:S07]  /*3290*/  HMMA.16816.F32 R4, R52.reuse, R56, RZ ;  /* 0x000000383404723c */ /* 0x042fee00000018ff */
[----:B------:R-:W4:Y:S04]  /*32a0*/  LDG.E R180, desc[UR6][R186.64] ;  /* 0x00000006bab47981 */ /* 0x000f28000c1e1900 */
[----:B------:R-:W-:Y:S01]  /*32b0*/  LDSM.16.M88.4 R108, [R3+0xc000] ;  /* 0x00c00000036c783b */ /* 0x000fe20000000200 */
[C---:B------:R-:W-:Y:S06]  /*32c0*/  HMMA.16816.F32 R8, R52.reuse, R58, RZ ;  /* 0x0000003a3408723c */ /* 0x040fec00000018ff */
[C---:B--2---:R-:W-:Y:S01]  /*32d0*/  HMMA.16816.F32 R12, R52.reuse, R60, RZ ;  /* 0x0000003c340c723c */ /* 0x044fe200000018ff */
[----:B------:R-:W1:Y:S05]  /*32e0*/  LDSM.16.M88.4 R56, [R177] ;  /* 0x00000000b138783b */ /* 0x000e6a0000000200 */
[----:B------:R-:W-:Y:S03]  /*32f0*/  HMMA.16816.F32 R16, R52, R62, RZ ;  /* 0x0000003e3410723c */ /* 0x000fe600000018ff */
[----:B------:R-:W2:Y:S03]  /*3300*/  LDSM.16.M88.4 R52, [R3+0xc800] ;  /* 0x00c800000334783b */ /* 0x000ea60000000200 */
[C---:B---3--:R-:W-:Y:S05]  /*3310*/  HMMA.16816.F32 R4, R64.reuse, R100, R4 ;  /* 0x000000644004723c */ /* 0x048fea0000001804 */
[----:B------:R3:W2:Y:S01]  /*3320*/  LDG.E R179, desc[UR6][R186.64+0x20] ;  /* 0x00002006bab37981 */ /* 0x0006a2000c1e1900 */
[C---:B------:R-:W-:Y:S03]  /*3330*/  HMMA.16816.F32 R8, R64.reuse, R102, R8 ;  /* 0x000000664008723c */ /* 0x040fe60000001808 */
[----:B------:R-:W-:Y:S03]  /*3340*/  LDSM.16.M88.4 R60, [R176] ;  /* 0x00000000b03c783b */ /* 0x000fe60000000200 */
[C---:B----4-:R-:W-:Y:S05]  /*3350*/  HMMA.16816.F32 R12, R64.reuse, R104, R12 ;  /* 0x00000068400c723c */ /* 0x050fea000000180c */
[----:B------:R-:W4:Y:S01]  /*3360*/  LDSM.16.M88.4 R100, [R2+0xc000] ;  /* 0x00c000000264783b */ /* 0x000f220000000200 */
[----:B------:R-:W-:Y:S07]  /*3370*/  HMMA.16816.F32 R16, R64, R106, R16 ;  /* 0x0000006a4010723c */ /* 0x000fee0000001810 */
[----:B------:R-:W4:Y:S01]  /*3380*/  LDSM.16.M88.4 R64, [R2+0xc800] ;  /* 0x00c800000240783b */ /* 0x000f220000000200 */
[C---:B-1----:R-:W-:Y:S07]  /*3390*/  HMMA.16816.F32 R4, R56.reuse, R108, R4 ;  /* 0x0000006c3804723c */ /* 0x042fee0000001804 */
[----:B------:R-:W-:Y:S04]  /*33a0*/  LDSM.16.M88.4 R104, [R208+0x2000] ;  /* 0x00200000d068783b */ /* 0x000fe80000000200 */
[----:B---3--:R-:W-:Y:S01]  /*33b0*/  IMAD.WIDE.U32 R186, R182, -0x2daee0ad, RZ ;  /* 0xd2511f53b6ba7825 */ /* 0x008fe200078e00ff */
[C---:B------:R-:W-:Y:S04]  /*33c0*/  HMMA.16816.F32 R8, R56.reuse, R110, R8 ;  /* 0x0000006e3808723c */ /* 0x040fe80000001808 */
[----:B------:R-:W-:Y:S02]  /*33d0*/  LOP3.LUT R188, R187, UR50, R188, 0x96, !PT ;  /* 0x00000032bbbc7c12 */ /* 0x000fe4000f8e96bc */
[C---:B--2---:R-:W-:Y:S01]  /*33e0*/  HMMA.16816.F32 R12, R56.reuse, R52, R12 ;  /* 0x00000034380c723c */ /* 0x044fe2000000180c */
[----:B------:R-:W1:Y:S04]  /*33f0*/  LDSM.16.M88.4 R108, [R201+0xe000] ;  /* 0x00e00000c96c783b */ /* 0x000e680000000200 */
[----:B------:R-:W-:Y:S01]  /*3400*/  IMAD.WIDE.U32 R188, R188, -0x326172a9, RZ ;  /* 0xcd9e8d57bcbc7825 */ /* 0x000fe200078e00ff */
[----:B------:R-:W-:Y:S03]  /*3410*/  HMMA.16816.F32 R16, R56, R54, R16 ;  /* 0x000000363810723c */ /* 0x000fe60000001810 */
[----:B------:R-:W2:Y:S02]  /*3420*/  LDSM.16.M88.4 R52, [R201+0xe800] ;  /* 0x00e80000c934783b */ /* 0x000ea40000000200 */
[----:B------:R-:W-:Y:S02]  /*3430*/  LOP3.LUT R184, R189, UR49, R184, 0x96, !PT ;  /* 0x00000031bdb87c12 */ /* 0x000fe4000f8e96b8 */
[----:B------:R-:W-:Y:S01]  /*3440*/  LOP3.LUT R186, R191, UR48, R186, 0x96, !PT ;  /* 0x00000030bfba7c12 */ /* 0x000fe2000f8e96ba */
[C---:B----4-:R-:W-:Y:S03]  /*3450*/  HMMA.16816.F32 R4, R60.reuse, R100, R4 ;  /* 0x000000643c04723c */ /* 0x050fe60000001804 */
[----:B------:R-:W-:Y:S02]  /*3460*/  LDSM.16.M88.4 R56, [R178+0x2000] ;  /* 0x00200000b238783b */ /* 0x000fe40000000200 */
[----:B------:R-:W-:Y:S01]  /*3470*/  IMAD.WIDE.U32 R198, R184, -0x2daee0ad, RZ ;  /* 0xd2511f53b8c67825 */ /* 0x000fe200078e00ff */
[C---:B------:R-:W-:Y:S05]  /*3480*/  HMMA.16816.F32 R8, R60.reuse, R102, R8 ;  /* 0x000000663c08723c */ /* 0x040fea0000001808 */
[----:B------:R-:W3:Y:S01]  /*3490*/  LDSM.16.M88.4 R100, [R200+0xe000] ;  /* 0x00e00000c864783b */ /* 0x000ee20000000200 */
[----:B------:R-:W-:Y:S01]  /*34a0*/  LOP3.LUT R192, R199, UR46, R190, 0x96, !PT ;  /* 0x0000002ec7c07c12 */ /* 0x000fe2000f8e96be */
[C---:B------:R-:W-:Y:S04]  /*34b0*/  HMMA.16816.F32 R12, R60.reuse, R64, R12 ;  /* 0x000000403c0c723c */ /* 0x040fe8000000180c */
[----:B------:R-:W-:Y:S02]  /*34c0*/  IMAD.WIDE.U32 R186, R186, -0x326172a9, RZ ;  /* 0xcd9e8d57baba7825 */ /* 0x000fe400078e00ff */
[----:B------:R-:W-:Y:S01]  /*34d0*/  HMMA.16816.F32 R16, R60, R66, R16 ;  /* 0x000000423c10723c */ /* 0x000fe20000001810 */
[----:B------:R-:W4:Y:S04]  /*34e0*/  LDSM.16.M88.4 R60, [R200+0xe800] ;  /* 0x00e80000c83c783b */ /* 0x000f280000000200 */
[----:B------:R-:W-:Y:S01]  /*34f0*/  LOP3.LUT R185, R187, UR47, R188, 0x96, !PT ;  /* 0x0000002fbbb97c12 */ /* 0x000fe2000f8e96bc */
[----:B------:R-:W-:Y:S01]  /*3500*/  IMAD.WIDE.U32 R192, R192, -0x326172a9, RZ ;  /* 0xcd9e8d57c0c07825 */ /* 0x000fe200078e00ff */
[C---:B-1----:R-:W-:Y:S02]  /*3510*/  HMMA.16816.F32 R4, R104.reuse, R108, R4 ;  /* 0x0000006c6804723c */ /* 0x042fe40000001804 */
[----:B------:R-:W-:Y:S03]  /*3520*/  LDSM.16.M88.4 R64, [R177+0x2000] ;  /* 0x00200000b140783b */ /* 0x000fe60000000200 */
[----:B------:R-:W-:Y:S01]  /*3530*/  IMAD.WIDE.U32 R250, R185, -0x2daee0ad, RZ ;  /* 0xd2511f53b9fa7825 */ /* 0x000fe200078e00ff */
[C---:B------:R-:W-:Y:S04]  /*3540*/  HMMA.16816.F32 R8, R104.reuse, R110, R8 ;  /* 0x0000006e6808723c */ /* 0x040fe80000001808 */
[----:B------:R-:W1:Y:S01]  /*3550*/  LDSM.16.M88.4 R108, [R3+0xe000] ;  /* 0x00e00000036c783b */ /* 0x000e620000000200 */
[----:B------:R-:W-:Y:S01]  /*3560*/  LOP3.LUT R195, R251, UR44, R198, 0x96, !PT ;  /* 0x0000002cfbc37c12 */ /* 0x000fe2000f8e96c6 */
[C---:B--2---:R-:W-:Y:S05]  /*3570*/  HMMA.16816.F32 R12, R104.reuse, R52, R12 ;  /* 0x00000034680c723c */ /* 0x044fea000000180c */
[----:B------:R-:W-:Y:S01]  /*3580*/  LOP3.LUT R199, R192, 0xff, RZ, 0xc0, !PT ;  /* 0x000000ffc0c77812 */ /* 0x000fe200078ec0ff */
[----:B------:R-:W-:Y:S01]  /*3590*/  HMMA.16816.F32 R16, R104, R54, R16 ;  /* 0x000000366810723c */ /* 0x000fe20000001810 */
[----:B------:R-:W2:Y:S04]  /*35a0*/  LDSM.16.M88.4 R52, [R3+0xe800] ;  /* 0x00e800000334783b */ /* 0x000ea80000000200 */
[----:B------:R-:W-:Y:S01]  /*35b0*/  LOP3.LUT R191, R193, UR45, R186, 0x96, !PT ;  /* 0x0000002dc1bf7c12 */ /* 0x000fe2000f8e96ba */
[C---:B---3--:R-:W-:Y:S03]  /*35c0*/  HMMA.16816.F32 R4, R56.reuse, R100, R4 ;  /* 0x000000643804723c */ /* 0x048fe60000001804 */
[----:B------:R-:W-:Y:S02]  /*35d0*/  LDSM.16.M88.4 R104, [R2+0xe000] ;  /* 0x00e000000268783b */ /* 0x000fe40000000200 */
[----:B------:R-:W-:Y:S01]  /*35e0*/  LOP3.LUT R197, R250, 0xffff, RZ, 0xc0, !PT ;  /* 0x0000fffffac57812 */ /* 0x000fe200078ec0ff */
[C---:B------:R-:W-:Y:S05]  /*35f0*/  HMMA.16816.F32 R8, R56.reuse, R102, R8 ;  /* 0x000000663808723c */ /* 0x040fea0000001808 */
[----:B------:R-:W3:Y:S01]  /*3600*/  LDSM.16.M88.4 R100, [R176+0x2000] ;  /* 0x00200000b064783b */ /* 0x000ee20000000200 */
[C---:B----4-:R-:W-:Y:S05]  /*3610*/  HMMA.16816.F32 R12, R56.reuse, R60, R12 ;  /* 0x0000003c380c723c */ /* 0x050fea000000180c */
[----:B------:R-:W-:Y:S01]  /*3620*/  SHF.R.U32.HI R197, RZ, 0x8, R197 ;  /* 0x00000008ffc57819 */ /* 0x000fe200000116c5 */
[----:B------:R-:W-:Y:S05]  /*3630*/  HMMA.16816.F32 R16, R56, R62, R16 ;  /* 0x0000003e3810723c */ /* 0x000fea0000001810 */
[----:B------:R-:W-:Y:S02]  /*3640*/  LOP3.LUT R197, R197, 0xffff, RZ, 0xc0, !PT ;  /* 0x0000ffffc5c57812 */ /* 0x000fe400078ec0ff */
[----:B------:R-:W-:Y:S01]  /*3650*/  LOP3.LUT R251, R191, 0xff, RZ, 0xc0, !PT ;  /* 0x000000ffbffb7812 */ /* 0x000fe200078ec0ff */
[C---:B-1----:R-:W-:Y:S05]  /*3660*/  HMMA.16816.F32 R4, R64.reuse, R108, R4 ;  /* 0x0000006c4004723c */ /* 0x042fea0000001804 */
[----:B------:R-:W-:Y:S01]  /*3670*/  SHF.R.U32.HI R198, RZ, 0x10, R250 ;  /* 0x00000010ffc67819 */ /* 0x000fe200000116fa */
[C---:B------:R-:W-:Y:S05]  /*3680*/  HMMA.16816.F32 R8, R64.reuse, R110, R8 ;  /* 0x0000006e4008723c */ /* 0x040fea0000001808 */
[----:B------:R-:W-:Y:S01]  /*3690*/  LOP3.LUT R198, R198, 0xff, RZ, 0xc0, !PT ;  /* 0x000000ffc6c67812 */ /* 0x000fe200078ec0ff */
[C---:B--2---:R-:W-:Y:S05]  /*36a0*/  HMMA.16816.F32 R12, R64.reuse, R52, R12 ;  /* 0x00000034400c723c */ /* 0x044fea000000180c */
[----:B------:R-:W-:Y:S01]  /*36b0*/  LOP3.LUT R213, R192, 0xffff, RZ, 0xc0, !PT ;  /* 0x0000ffffc0d57812 */ /* 0x000fe200078ec0ff */
[----:B------:R-:W-:Y:S01]  /*36c0*/  HMMA.16816.F32 R16, R64, R54, R16 ;  /* 0x000000364010723c */ /* 0x000fe20000001810 */
[----:B------:R-:W1:Y:S04]  /*36d0*/  LDSM.16.M88.4 R52, [R2+0xe800] ;  /* 0x00e800000234783b */ /* 0x000e680000000200 */
[----:B------:R-:W-:Y:S02]  /*36e0*/  SHF.R.U32.HI R193, RZ, 0x18, R192 ;  /* 0x00000018ffc17819 */ /* 0x000fe400000116c0 */
[----:B------:R-:W-:Y:S01]  /*36f0*/  LEA R67, R212, UR4, 0x1 ;  /* 0x00000004d4437c11 */ /* 0x000fe2000f8e08ff */
[C---:B---3--:R-:W-:Y:S05]  /*3700*/  HMMA.16816.F32 R4, R100.reuse, R104, R4 ;  /* 0x000000686404723c */ /* 0x048fea0000001804 */
[----:B------:R-:W-:Y:S01]  /*3710*/  SHF.R.U32.HI R213, RZ, 0x8, R213 ;  /* 0x00000008ffd57819 */ /* 0x000fe200000116d5 */
[--C-:B------:R-:W-:Y:S01]  /*3720*/  IMAD.IADD R66, R206, 0x1, R67.reuse ;  /* 0x00000001ce427824 */ /* 0x100fe200078e0243 */
[C---:B------:R-:W-:Y:S04]  /*3730*/  HMMA.16816.F32 R8, R100.reuse, R106, R8 ;  /* 0x0000006a6408723c */ /* 0x040fe80000001808 */
[----:B------:R-:W-:Y:S01]  /*3740*/  LOP3.LUT R213, R213, 0xffff, RZ, 0xc0, !PT ;  /* 0x0000ffffd5d57812 */ /* 0x000fe200078ec0ff */
[C---:B------:R-:W-:Y:S02]  /*3750*/  IMAD.IADD R65, R205.reuse, 0x1, R67 ;  /* 0x00000001cd417824 */ /* 0x040fe400078e0243 */
[----:B------:R-:W-:Y:S10]  /*3760*/  IMAD.IADD R64, R205, 0x1, R66 ;  /* 0x00000001cd407824 */ /* 0x000ff400078e0242 */
[----:B------:R-:W-:Y:S02]  /*3770*/  @P1 FSEL R6, R6, -INF , !P5 ;  /* 0xff80000006061808 */ /* 0x000fe40006800000 */
[----:B------:R-:W-:Y:S02]  /*3780*/  PLOP3.LUT P1, PT, PT, PT, UP1, 0x80, 0x0 ;  /* 0x000000000000781c */ /* 0x000fe40003f2f018 */
[----:B------:R-:W-:Y:S02]  /*3790*/  @P0 FSEL R4, R4, -INF , !P5 ;  /* 0xff80000004040808 */ /* 0x000fe40006800000 */
[----:B------:R-:W-:Y:S02]  /*37a0*/  PLOP3.LUT P0, PT, PT, PT, UP1, 0x80, 0x0 ;  /* 0x000000000000781c */ /* 0x000fe40003f0f018 */
[----:B------:R-:W-:Y:S01]  /*37b0*/  PLOP3.LUT P5, PT, PT, PT, UP1, 0x80, 0x0 ;  /* 0x000000000000781c */ /* 0x000fe20003faf018 */
[C---:B-1----:R-:W-:Y:S03]  /*37c0*/  HMMA.16816.F32 R12, R100.reuse, R52, R12 ;  /* 0x00000034640c723c */ /* 0x042fe6000000180c */
[----:B------:R-:W-:Y:S02]  /*37d0*/  @P4 FSEL R5, R5, -INF , !P3 ;  /* 0xff80000005054808 */ /* 0x000fe40005800000 */
[----:B------:R-:W-:Y:S01]  /*37e0*/  PLOP3.LUT P4, PT, PT, PT, UP1, 0x80, 0x0 ;  /* 0x000000000000781c */ /* 0x000fe20003f8f018 */
[----:B------:R-:W-:Y:S01]  /*37f0*/  @P1 VIADD R182, R183, 0x10 ;  /* 0x00000010b7b61836 */ /* 0x000fe20000000000 */
[----:B------:R-:W-:Y:S01]  /*3800*/  PLOP3.LUT P1, PT, PT, PT, UP1, 0x80, 0x0 ;  /* 0x000000000000781c */ /* 0x000fe20003f2f018 */
[----:B------:R-:W-:Y:S03]  /*3810*/  HMMA.16816.F32 R16, R100, R54, R16 ;  /* 0x000000366410723c */ /* 0x000fe60000001810 */
[----:B------:R-:W-:Y:S01]  /*3820*/  @P0 FSEL R7, R7, -INF , !P3 ;  /* 0xff80000007070808 */ /* 0x000fe20005800000 */
[----:B------:R-:W-:Y:S01]  /*3830*/  @P5 VIADD R181, R183, 0x11 ;  /* 0x00000011b7b55836 */ /* 0x000fe20000000000 */
[----:B------:R-:W-:Y:S02]  /*3840*/  FSETP.NEU.FTZ.AND P0, PT, R239, -INF , PT ;  /* 0xff800000ef00780b */ /* 0x000fe40003f1d000 */
[----:B------:R-:W-:Y:S02]  /*3850*/  PLOP3.LUT P5, PT, PT, PT, UP1, 0x80, 0x0 ;  /* 0x000000000000781c */ /* 0x000fe40003faf018 */
[----:B------:R-:W-:Y:S02]  /*3860*/  PLOP3.LUT P3, PT, PT, PT, UP1, 0x80, 0x0 ;  /* 0x000000000000781c */ /* 0x000fe40003f6f018 */
[----:B------:R-:W-:Y:S02]  /*3870*/  FSEL R194, R194, RZ, P0 ;  /* 0x000000ffc2c27208 */ /* 0x000fe40000000000 */
[----:B------:R-:W-:Y:S02]  /*3880*/  @P1 FSEL R8, R8, -INF , !P6 ;  /* 0xff80000008081808 */ /* 0x000fe40007000000 */
[----:B------:R-:W-:Y:S02]  /*3890*/  PLOP3.LUT P0, PT, PT, PT, UP1, 0x80, 0x0 ;  /* 0x000000000000781c */ /* 0x000fe40003f0f018 */
[----:B------:R-:W-:Y:S01]  /*38a0*/  PLOP3.LUT P1, PT, PT, PT, UP1, 0x80, 0x0 ;  /* 0x000000000000781c */ /* 0x000fe20003f2f018 */
[--C-:B------:R-:W-:Y:S01]  /*38b0*/  FFMA.FTZ R185, R8, UR15, -R194.reuse ;  /* 0x0000000f08b97c23 */ /* 0x100fe200080108c2 */
[----:B------:R-:W-:Y:S01]  /*38c0*/  @P4 ISETP.GE.AND P4, PT, R182, UR5, PT ;  /* 0x00000005b6004c0c */ /* 0x000fe2000bf86270 */
[----:B------:R-:W-:Y:S01]  /*38d0*/  FFMA.FTZ R182, R5, UR15, -R194 ;  /* 0x0000000f05b67c23 */ /* 0x000fe200080108c2 */
[----:B------:R-:W-:Y:S02]  /*38e0*/  @P5 FSEL R10, R10, -INF , !P6 ;  /* 0xff8000000a0a5808 */ /* 0x000fe40007000000 */
[----:B------:R-:W-:Y:S01]  /*38f0*/  FSETP.NEU.FTZ.AND P6, PT, R240, -INF , PT ;  /* 0xff800000f000780b */ /* 0x000fe20003fdd000 */
[----:B------:R-:W-:Y:S01]  /*3900*/  MUFU.EX2 R185, R185 ;  /* 0x000000b900b97308 */ /* 0x000fe20000000800 */
[----:B------:R-:W-:Y:S02]  /*3910*/  PLOP3.LUT P5, PT, PT, PT, UP1, 0x80, 0x0 ;  /* 0x000000000000781c */ /* 0x000fe40003faf018 */
[----:B------:R-:W-:Y:S01]  /*3920*/  FSEL R196, R196, RZ, P6 ;  /* 0x000000ffc4c47208 */ /* 0x000fe20003000000 */
[C---:B------:R-:W-:Y:S01]  /*3930*/  @P0 VIADD R187, R183.reuse, 0x18 ;  /* 0x00000018b7bb0836 */ /* 0x040fe20000000000 */
[----:B------:R-:W-:Y:S01]  /*3940*/  PLOP3.LUT P0, PT, PT, PT, UP1, 0x80, 0x0 ;  /* 0x000000000000781c */ /* 0x000fe20003f0f018 */
[----:B------:R-:W-:Y:S01]  /*3950*/  @P1 VIADD R189, R183, 0x19 ;  /* 0x00000019b7bd1836 */ /* 0x000fe20000000000 */
[----:B------:R-:W-:Y:S01]  /*3960*/  PLOP3.LUT P1, PT, PT, PT, UP1, 0x80, 0x0 ;  /* 0x000000000000781c */ /* 0x000fe20003f2f018 */
[--C-:B------:R-:W-:Y:S01]  /*3970*/  FFMA.FTZ R188, R6, UR15, -R196.reuse ;  /* 0x0000000f06bc7c23 */ /* 0x100fe200080108c4 */
[----:B------:R-:W-:Y:S01]  /*3980*/  PLOP3.LUT P6, PT, PT, PT, UP1, 0x80, 0x0 ;  /* 0x000000000000781c */ /* 0x000fe20003fcf018 */
[----:B------:R-:W-:Y:S01]  /*3990*/  FFMA.FTZ R184, R7, UR15, -R196 ;  /* 0x0000000f07b87c23 */ /* 0x000fe200080108c4 */
[----:B------:R-:W-:Y:S01]  /*39a0*/  @P3 ISETP.GE.AND P3, PT, R181, UR5, PT ;  /* 0x00000005b5003c0c */ /* 0x000fe2000bf66270 */
[----:B------:R1:W-:Y:S01]  /*39b0*/  MUFU.EX2 R183, R188 ;  /* 0x000000bc00b77308 */ /* 0x0003e20000000800 */
[----:B------:R-:W-:Y:S01]  /*39c0*/  FFMA.FTZ R181, R4, UR15, -R194 ;  /* 0x0000000f04b57c23 */ /* 0x000fe200080108c2 */
[----:B------:R-:W-:Y:S01]  /*39d0*/  @P5 ISETP.GE.AND P5, PT, R187, UR5, PT ;  /* 0x00000005bb005c0c */ /* 0x000fe2000bfa6270 */
[----:B------:R-:W-:Y:S03]  /*39e0*/  FFMA.FTZ R187, R10, UR15, -R196 ;  /* 0x0000000f0abb7c23 */ /* 0x000fe600080108c4 */
[----:B------:R-:W-:Y:S02]  /*39f0*/  @P0 FSEL R9, R9, -INF , !P2 ;  /* 0xff80000009090808 */ /* 0x000fe40005000000 */
[----:B------:R-:W-:Y:S02]  /*3a00*/  @P1 FSEL R11, R11, -INF , !P2 ;  /* 0xff8000000b0b1808 */ /* 0x000fe40005000000 */
[----:B------:R-:W2:Y:S01]  /*3a10*/  MUFU.EX2 R182, R182 ;  /* 0x000000b600b67308 */ /* 0x000ea20000000800 */
[----:B------:R-:W-:Y:S01]  /*3a20*/  PLOP3.LUT P0, PT, PT, PT, UP1, 0x80, 0x0 ;  /* 0x000000000000781c */ /* 0x000fe20003f0f018 */
[----:B------:R-:W-:Y:S01]  /*3a30*/  FFMA.FTZ R190, R9, UR15, -R194 ;  /* 0x0000000f09be7c23 */ /* 0x000fe200080108c2 */
[----:B------:R-:W-:Y:S02]  /*3a40*/  PLOP3.LUT P1, PT, PT, PT, UP1, 0x80, 0x0 ;  /* 0x000000000000781c */ /* 0x000fe40003f2f018 */
[----:B------:R-:W-:Y:S02]  /*3a50*/  PLOP3.LUT P2, PT, PT, PT, UP1, 0x80, 0x0 ;  /* 0x000000000000781c */ /* 0x000fe40003f4f018 */
[----:B------:R-:W-:Y:S03]  /*3a60*/  @P6 ISETP.GE.AND P6, PT, R189, UR5, PT ;  /* 0x00000005bd006c0c */ /* 0x000fe6000bfc6270 */
[----:B------:R3:W-:Y:S01]  /*3a70*/  MUFU.EX2 R186, R190 ;  /* 0x000000be00ba7308 */ /* 0x0007e20000000800 */
[----:B-1----:R-:W-:Y:S02]  /*3a80*/  LOP3.LUT R188, R250, 0xff, RZ, 0xc0, !PT ;  /* 0x000000fffabc7812 */ /* 0x002fe400078ec0ff */
[----:B------:R-:W-:Y:S02]  /*3a90*/  SHF.R.U32.HI R189, RZ, 0x18, R250 ;  /* 0x00000018ffbd7819 */ /* 0x000fe400000116fa */
[----:B------:R-:W-:Y:S02]  /*3aa0*/  SHF.R.U32.HI R250, RZ, 0x10, R192 ;  /* 0x00000010fffa7819 */ /* 0x000fe400000116c0 */
[----:B------:R-:W-:Y:S03]  /*3ab0*/  @P0 FSEL R12, R12, -INF , !P4 ;  /* 0xff8000000c0c0808 */ /* 0x000fe60006000000 */
[----:B------:R-:W1:Y:S01]  /*3ac0*/  MUFU.EX2 R181, R181 ;  /* 0x000000b500b57308 */ /* 0x000e620000000800 */
[----:B------:R-:W-:Y:S02]  /*3ad0*/  @P1 FSEL R14, R14, -INF , !P4 ;  /* 0xff8000000e0e1808 */ /* 0x000fe40006000000 */
[----:B------:R-:W-:Y:S02]  /*3ae0*/  PLOP3.LUT P0, PT, PT, PT, UP1, 0x80, 0x0 ;  /* 0x000000000000781c */ /* 0x000fe40003f0f018 */
[----:B------:R-:W-:Y:S02]  /*3af0*/  PLOP3.LUT P1, PT, PT, PT, UP1, 0x80, 0x0 ;  /* 0x000000000000781c */ /* 0x000fe40003f2f018 */
[----:B------:R-:W-:Y:S03]  /*3b00*/  @P2 FSEL R13, R13, -INF , !P3 ;  /* 0xff8000000d0d2808 */ /* 0x000fe60005800000 */
[----:B------:R-:W4:Y:S01]  /*3b10*/  MUFU.EX2 R184, R184 ;  /* 0x000000b800b87308 */ /* 0x000f220000000800 */
[----:B------:R-:W-:Y:S02]  /*3b20*/  PLOP3.LUT P2, PT, PT, PT, UP1, 0x80, 0x0 ;  /* 0x000000000000781c */ /* 0x000fe40003f4f018 */
[----:B------:R-:W-:Y:S01]  /*3b30*/  LOP3.LUT R192, R191, 0xffff, RZ, 0xc0, !PT ;  /* 0x0000ffffbfc07812 */ /* 0x000fe200078ec0ff */
[----:B------:R-:W-:Y:S01]  /*3b40*/  FFMA.FTZ R252, R13, UR15, -R194 ;  /* 0x0000000f0dfc7c23 */ /* 0x000fe200080108c2 */
[--C-:B---3--:R-:W-:Y:S02]  /*3b50*/  SHF.R.U32.HI R190, RZ, 0x10, R191.reuse ;  /* 0x00000010ffbe7819 */ /* 0x108fe400000116bf */
[----:B------:R-:W-:Y:S03]  /*3b60*/  SHF.R.U32.HI R192, RZ, 0x8, R192 ;  /* 0x00000008ffc07819 */ /* 0x000fe600000116c0 */
[----:B------:R-:W3:Y:S01]  /*3b70*/  MUFU.EX2 R187, R187 ;  /* 0x000000bb00bb7308 */ /* 0x000ee20000000800 */
[----:B------:R-:W-:Y:S02]  /*3b80*/  @P0 FSEL R15, R15, -INF , !P3 ;  /* 0xff8000000f0f0808 */ /* 0x000fe40005800000 */
[----:B------:R-:W-:Y:S02]  /*3b90*/  @P1 FSEL R16, R16, -INF , !P5 ;  /* 0xff80000010101808 */ /* 0x000fe40006800000 */
[----:B------:R-:W-:Y:S02]  /*3ba0*/  PLOP3.LUT P0, PT, PT, PT, UP1, 0x80, 0x0 ;  /* 0x000000000000781c */ /* 0x000fe40003f0f018 */
[----:B------:R-:W-:Y:S02]  /*3bb0*/  PLOP3.LUT P1, PT, PT, PT, UP1, 0x80, 0x0 ;  /* 0x000000000000781c */ /* 0x000fe40003f2f018 */
[----:B------:R-:W-:Y:S02]  /*3bc0*/  LOP3.LUT R192, R192, 0xffff, RZ, 0xc0, !PT ;  /* 0x0000ffffc0c07812 */ /* 0x000fe400078ec0ff */
[----:B------:R-:W-:Y:S02]  /*3bd0*/  @P2 FSEL R18, R18, -INF , !P5 ;  /* 0xff80000012122808 */ /* 0x000fe40006800000 */
[----:B------:R-:W-:Y:S02]  /*3be0*/  ISETP.LE.U32.AND P2, PT, R192, UR16, PT ;  /* 0x00000010c0007c0c */ /* 0x000fe4000bf43070 */
[----:B------:R-:W-:Y:S02]  /*3bf0*/  ISETP.LE.U32.AND P5, PT, R251, UR16, PT ;  /* 0x00000010fb007c0c */ /* 0x000fe4000bfa3070 */
[----:B------:R-:W-:Y:S02]  /*3c00*/  SHF.R.U32.HI R192, RZ, 0x18, R191 ;  /* 0x00000018ffc07819 */ /* 0x000fe400000116bf */
[----:B------:R-:W-:Y:S02]  /*3c10*/  LOP3.LUT R251, R190, 0xff, RZ, 0xc0, !PT ;  /* 0x000000ffbefb7812 */ /* 0x000fe400078ec0ff */
[----:B------:R-:W-:Y:S01]  /*3c20*/  @P0 FSEL R17, R17, -INF , !P6 ;  /* 0xff80000011110808 */ /* 0x000fe20007000000 */
[----:B------:R-:W-:Y:S01]  /*3c30*/  MUFU.EX2 R190, R252 ;  /* 0x000000fc00be7308 */ /* 0x000fe20000000800 */
[----:B------:R-:W-:Y:S02]  /*3c40*/  @P1 FSEL R19, R19, -INF , !P6 ;  /* 0xff80000013131808 */ /* 0x000fe40007000000 */
[----:B------:R-:W-:Y:S01]  /*3c50*/  ISETP.LE.U32.AND P6, PT, R192, UR16, PT ;  /* 0x00000010c0007c0c */ /* 0x000fe2000bfc3070 */
[----:B--2---:R-:W-:Y:S01]  /*3c60*/  @!P2 FADD.FTZ R182, -R182, -RZ ;  /* 0x800000ffb6b6a221 */ /* 0x004fe20000010100 */
[----:B------:R-:W-:Y:S01]  /*3c70*/  ISETP.LE.U32.AND P0, PT, R251, UR16, PT ;  /* 0x00000010fb007c0c */ /* 0x000fe2000bf03070 */
[----:B-1----:R-:W-:Y:S01]  /*3c80*/  @!P5 FADD.FTZ R181, -R181, -RZ ;  /* 0x800000ffb5b5d221 */ /* 0x002fe20000010100 */
[----:B------:R-:W-:Y:S01]  /*3c90*/  ISETP.LE.U32.AND P4, PT, R188, UR16, PT ;  /* 0x00000010bc007c0c */ /* 0x000fe2000bf83070 */
[--C-:B------:R-:W-:Y:S01]  /*3ca0*/  FFMA.FTZ R188, R11, UR15, -R196.reuse ;  /* 0x0000000f0bbc7c23 */ /* 0x100fe200080108c4 */
[----:B------:R-:W-:Y:S01]  /*3cb0*/  ISETP.LE.U32.AND P2, PT, R213, UR16, PT ;  /* 0x00000010d5007c0c */ /* 0x000fe2000bf43070 */
[--C-:B------:R-:W-:Y:S01]  /*3cc0*/  FFMA.FTZ R192, R15, UR15, -R196.reuse ;  /* 0x0000000f0fc07c23 */ /* 0x100fe200080108c4 */
[----:B------:R-:W-:Y:S01]  /*3cd0*/  ISETP.LE.U32.AND P5, PT, R193, UR16, PT ;  /* 0x00000010c1007c0c */ /* 0x000fe2000bfa3070 */
[----:B------:R-:W-:Y:S01]  /*3ce0*/  FFMA.FTZ R251, R14, UR15, -R196 ;  /* 0x0000000f0efb7c23 */ /* 0x000fe200080108c4 */
[----:B------:R-:W-:Y:S01]  /*3cf0*/  LOP3.LUT R250, R250, 0xff, RZ, 0xc0, !PT ;  /* 0x000000fffafa7812 */ /* 0x000fe200078ec0ff */
[----:B------:R-:W1:Y:S01]  /*3d00*/  MUFU.EX2 R188, R188 ;  /* 0x000000bc00bc7308 */ /* 0x000e620000000800 */
[----:B------:R-:W-:Y:S01]  /*3d10*/  LOP3.LUT R193, R195, 0xff, RZ, 0xc0, !PT ;  /* 0x000000ffc3c17812 */ /* 0x000fe200078ec0ff */
[----:B----4-:R-:W-:Y:S01]  /*3d20*/  @!P6 FADD.FTZ R184, -R184, -RZ ;  /* 0x800000ffb8b8e221 */ /* 0x010fe20000010100 */
[----:B------:R-:W-:Y:S01]  /*3d30*/  ISETP.LE.U32.AND P1, PT, R199, UR16, PT ;  /* 0x00000010c7007c0c */ /* 0x000fe2000bf23070 */
[--C-:B------:R-:W-:Y:S01]  /*3d40*/  FFMA.FTZ R199, R16, UR15, -R194.reuse ;  /* 0x0000000f10c77c23 */ /* 0x100fe200080108c2 */
[----:B------:R-:W-:Y:S01]  /*3d50*/  @!P0 FADD.FTZ R183, -R183, -RZ ;  /* 0x800000ffb7b78221 */ /* 0x000fe20000010100 */
[----:B------:R-:W-:Y:S02]  /*3d60*/  ISETP.LE.U32.AND P6, PT, R250, UR16, PT ;  /* 0x00000010fa007c0c */ /* 0x000fe4000bfc3070 */
[----:B------:R-:W-:Y:S01]  /*3d70*/  ISETP.LE.U32.AND P0, PT, R193, UR16, PT ;  /* 0x00000010c1007c0c */ /* 0x000fe2000bf03070 */
[----:B------:R-:W-:Y:S01]  /*3d80*/  @!P2 FADD.FTZ R186, -R186, -RZ ;  /* 0x800000ffbabaa221 */ /* 0x000fe20000010100 */
[----:B------:R-:W-:Y:S01]  /*3d90*/  LOP3.LUT R250, R195, 0xffff, RZ, 0xc0, !PT ;  /* 0x0000ffffc3fa7812 */ /* 0x000fe200078ec0ff */
[----:B------:R2:W-:Y:S01]  /*3da0*/  MUFU.EX2 R193, R199 ;  /* 0x000000c700c17308 */ /* 0x0005e20000000800 */
[----:B------:R-:W-:Y:S01]  /*3db0*/  ISETP.LE.U32.AND P3, PT, R189, UR16, PT ;  /* 0x00000010bd007c0c */ /* 0x000fe2000bf63070 */
[----:B------:R-:W-:Y:S01]  /*3dc0*/  FFMA.FTZ R189, R12, UR15, -R194 ;  /* 0x0000000f0cbd7c23 */ /* 0x000fe200080108c2 */
[----:B------:R-:W-:Y:S01]  /*3dd0*/  SHF.R.U32.HI R250, RZ, 0x8, R250 ;  /* 0x00000008fffa7819 */ /* 0x000fe200000116fa */
[----:B------:R-:W-:Y:S01]  /*3de0*/  FFMA.FTZ R194, R17, UR15, -R194 ;  /* 0x0000000f11c27c23 */ /* 0x000fe200080108c2 */
[----:B------:R-:W-:Y:S01]  /*3df0*/  ISETP.LE.U32.AND P2, PT, R198, UR16, PT ;  /* 0x00000010c6007c0c */ /* 0x000fe2000bf43070 */
[----:B------:R-:W-:Y:S01]  /*3e00*/  @!P1 FADD.FTZ R185, -R185, -RZ ;  /* 0x800000ffb9b99221 */ /* 0x000fe20000010100 */
[----:B------:R-:W-:Y:S01]  /*3e10*/  LOP3.LUT R250, R250, 0xffff, RZ, 0xc0, !PT ;  /* 0x0000fffffafa7812 */ /* 0x000fe200078ec0ff */
[----:B---3--:R-:W-:Y:S01]  /*3e20*/  @!P6 FADD.FTZ R187, -R187, -RZ ;  /* 0x800000ffbbbbe221 */ /* 0x008fe20000010100 */
[--C-:B------:R-:W-:Y:S01]  /*3e30*/  SHF.R.U32.HI R198, RZ, 0x10, R195.reuse ;  /* 0x00000010ffc67819 */ /* 0x100fe200000116c3 */
[----:B------:R-:W3:Y:S01]  /*3e40*/  MUFU.EX2 R189, R189 ;  /* 0x000000bd00bd7308 */ /* 0x000ee20000000800 */
[----:B------:R-:W-:Y:S01]  /*3e50*/  ISETP.LE.U32.AND P6, PT, R250, UR16, PT ;  /* 0x00000010fa007c0c */ /* 0x000fe2000bfc3070 */
[----:B-1----:R-:W-:Y:S01]  /*3e60*/  @!P5 FADD.FTZ R188, -R188, -RZ ;  /* 0x800000ffbcbcd221 */ /* 0x002fe20000010100 */
[----:B------:R-:W-:Y:S02]  /*3e70*/  LOP3.LUT R198, R198, 0xff, RZ, 0xc0, !PT ;  /* 0x000000ffc6c67812 */ /* 0x000fe400078ec0ff */
[----:B------:R-:W-:Y:S02]  /*3e80*/  F2FP.RELU.F16.F32.PACK_AB R252, R182, R181 ;  /* 0x000000b5b6fc723e */ /* 0x000fe400000008ff */
[----:B------:R-:W-:Y:S01]  /*3e90*/  F2FP.RELU.F16.F32.PACK_AB R250, R184, R183 ;  /* 0x000000b7b8fa723e */ /* 0x000fe200000008ff */
[--C-:B--2---:R-:W-:Y:S01]  /*3ea0*/  FFMA.FTZ R199, R18, UR15, -R196.reuse ;  /* 0x0000000f12c77c23 */ /* 0x104fe200080108c4 */
[----:B------:R-:W-:Y:S01]  /*3eb0*/  ISETP.LE.U32.AND P5, PT, R198, UR16, PT ;  /* 0x00000010c6007c0c */ /* 0x000fe2000bfa3070 */
[----:B------:R1:W-:Y:S01]  /*3ec0*/  STS [R229+0x12000], R252 ;  /* 0x012000fce5007388 */ /* 0x0003e20000000800 */
[----:B------:R-:W-:Y:S01]  /*3ed0*/  F2FP.RELU.F16.F32.PACK_AB R198, R186, R185 ;  /* 0x000000b9bac6723e */ /* 0x000fe200000008ff */
[----:B------:R-:W-:Y:S01]  /*3ee0*/  FFMA.FTZ R196, R19, UR15, -R196 ;  /* 0x0000000f13c47c23 */ /* 0x000fe200080108c4 */
[----:B------:R-:W-:Y:S01]  /*3ef0*/  SHF.R.U32.HI R213, RZ, 0x18, R195 ;  /* 0x00000018ffd57819 */ /* 0x000fe200000116c3 */
[----:B------:R2:W-:Y:S01]  /*3f00*/  STS [R229+0x12400], R250 ;  /* 0x012400fae5007388 */ /* 0x0005e20000000800 */
[----:B------:R-:W4:Y:S01]  /*3f10*/  MUFU.EX2 R191, R251 ;  /* 0x000000fb00bf7308 */ /* 0x000f220000000800 */
[----:B------:R-:W-:Y:S01]  /*3f20*/  @!P6 FADD.FTZ R190, -R190, -RZ ;  /* 0x800000ffbebee221 */ /* 0x000fe20000010100 */
[----:B------:R-:W-:Y:S01]  /*3f30*/  ISETP.LE.U32.AND P1, PT, R213, UR16, PT ;  /* 0x00000010d5007c0c */ /* 0x000fe2000bf23070 */
[----:B------:R2:W-:Y:S01]  /*3f40*/  STS [R233+0x12000], R198 ;  /* 0x012000c6e9007388 */ /* 0x0005e20000000800 */
[----:B---3--:R-:W-:Y:S01]  /*3f50*/  @!P0 FADD.FTZ R189, -R189, -RZ ;  /* 0x800000ffbdbd8221 */ /* 0x008fe20000010100 */
[----:B------:R-:W-:Y:S01]  /*3f60*/  ISETP.LE.U32.AND P0, PT, R197, UR16, PT ;  /* 0x00000010c5007c0c */ /* 0x000fe2000bf03070 */
[----:B------:R-:W-:Y:S04]  /*3f70*/  @!P4 FADD.FTZ R193, -R193, -RZ ;  /* 0x800000ffc1c1c221 */ /* 0x000fe80000010100 */
[----:B------:R-:W3:Y:S01]  /*3f80*/  MUFU.EX2 R192, R192 ;  /* 0x000000c000c07308 */ /* 0x000ee20000000800 */
[----:B------:R-:W-:Y:S09]  /*3f90*/  F2FP.RELU.F16.F32.PACK_AB R197, R190, R189 ;  /* 0x000000bdbec5723e */ /* 0x000ff200000008ff */
[----:B------:R2:W2:Y:S01]  /*3fa0*/  MUFU.EX2 R195, R199 ;  /* 0x000000c700c37308 */ /* 0x0004a20000000800 */
[----:B----4-:R-:W-:Y:S09]  /*3fb0*/  @!P5 FADD.FTZ R191, -R191, -RZ ;  /* 0x800000ffbfbfd221 */ /* 0x010ff20000010100 */
[----:B------:R-:W4:Y:S01]  /*3fc0*/  MUFU.EX2 R194, R194 ;  /* 0x000000c200c27308 */ /* 0x000f220000000800 */
[----:B---3--:R-:W-:Y:S01]  /*3fd0*/  @!P1 FADD.FTZ R192, -R192, -RZ ;  /* 0x800000ffc0c09221 */ /* 0x008fe20000010100 */
[----:B------:R-:W-:Y:S04]  /*3fe0*/  FSETP.GE.FTZ.AND P1, PT, R182, RZ, PT ;  /* 0x000000ffb600720b */ /* 0x000fe80003f36000 */
[----:B-1----:R-:W-:Y:S04]  /*3ff0*/  F2FP.RELU.F16.F32.PACK_AB R252, R192, R191 ;  /* 0x000000bfc0fc723e */ /* 0x002fe800000008ff */
[----:B------:R-:W1:Y:S01]  /*4000*/  MUFU.EX2 R196, R196 ;  /* 0x000000c400c47308 */ /* 0x000e620000000800 */
[----:B--2---:R-:W-:Y:S01]  /*4010*/  F2FP.RELU.F16.F32.PACK_AB R199, R188, R187 ;  /* 0x000000bbbcc7723e */ /* 0x004fe200000008ff */
[----:B------:R-:W-:Y:S01]  /*4020*/  @!P2 FADD.FTZ R195, -R195, -RZ ;  /* 0x800000ffc3c3a221 */ /* 0x000fe20000010100 */
[----:B------:R-:W-:Y:S03]  /*4030*/  FSETP.GE.FTZ.AND P2, PT, R181, RZ, PT ;  /* 0x000000ffb500720b */ /* 0x000fe60003f56000 */
[----:B------:R-:W-:Y:S01]  /*4040*/  STS [R233+0x12400], R199 ;  /* 0x012400c7e9007388 */ /* 0x000fe20000000800 */
[----:B----4-:R-:W-:Y:S03]  /*4050*/  @!P0 FADD.FTZ R194, -R194, -RZ ;  /* 0x800000ffc2c28221 */ /* 0x010fe60000010100 */
[----:B------:R-:W-:Y:S01]  /*4060*/  STS [R231+0x12000], R197 ;  /* 0x012000c5e7007388 */ /* 0x000fe20000000800 */
[----:B------:R-:W-:Y:S02]  /*4070*/  FSETP.GE.FTZ.AND P0, PT, R185, RZ, PT ;  /* 0x000000ffb900720b */ /* 0x000fe40003f16000 */
[----:B------:R-:W-:Y:S01]  /*4080*/  F2FP.RELU.F16.F32.PACK_AB R250, R194, R193 ;  /* 0x000000c1c2fa723e */ /* 0x000fe200000008ff */
[----:B------:R-:W-:Y:S01]  /*4090*/  STS [R231+0x12400], R252 ;  /* 0x012400fce7007388 */ /* 0x000fe20000000800 */
[----:B-1----:R-:W-:Y:S01]  /*40a0*/  @!P3 FADD.FTZ R196, -R196, -RZ ;  /* 0x800000ffc4c4b221 */ /* 0x002fe20000010100 */
[----:B------:R-:W-:Y:S02]  /*40b0*/  FSETP.GE.FTZ.AND P3, PT, R183, RZ, PT ;  /* 0x000000ffb700720b */ /* 0x000fe40003f76000 */
[----:B------:R-:W-:Y:S02]  /*40c0*/  STS [R237+0x12000], R250 ;  /* 0x012000faed007388 */ /* 0x000fe40000000800 */
[----:B------:R-:W-:Y:S05]  /*40d0*/  F2FP.RELU.F16.F32.PACK_AB R198, R196, R195 ;  /* 0x000000c3c4c6723e */ /* 0x000fea00000008ff */
        /* <DEDUP_REMOVED lines=42> */
[C---:B------:R-:W-:Y:S04]  /*4380*/  FADD.FTZ R199, -R180.reuse, R5 ;  /* 0x00000005b4c77221 */ /* 0x040fe80000010100 */
[-C--:B------:R-:W-:Y:S01]  /*4390*/  FSEL R198, R197, R180.reuse, P2 ;  /* 0x000000b4c5c67208 */ /* 0x080fe20001000000 */
[C---:B------:R-:W-:Y:S01]  /*43a0*/  FADD.FTZ R213, -R180.reuse, R8 ;  /* 0x00000008b4d57221 */ /* 0x040fe20000010100 */
[----:B------:R-:W-:Y:S02]  /*43b0*/  FSEL R199, R199, R180, P1 ;  /* 0x000000b4c7c77208 */ /* 0x000fe40000800000 */
[----:B------:R-:W-:Y:S01]  /*43c0*/  FSETP.GE.FTZ.AND P2, PT, R189, RZ, PT ;  /* 0x000000ffbd00720b */ /* 0x000fe20003f56000 */
[----:B------:R-:W-:Y:S01]  /*43d0*/  FMUL.FTZ R198, R181, R198 ;  /* 0x000000c6b5c67220 */ /* 0x000fe20000410000 */
[----:B------:R-:W-:Y:S01]  /*43e0*/  FSEL R250, R213, R180, P0 ;  /* 0x000000b4d5fa7208 */ /* 0x000fe20000000000 */
[----:B------:R-:W-:Y:S01]  /*43f0*/  FADD.FTZ R181, -R180, R9 ;  /* 0x00000009b4b57221 */ /* 0x000fe20000010100 */
[----:B------:R-:W-:Y:S01]  /*4400*/  FSETP.GE.FTZ.AND P0, PT, R186, RZ, PT ;  /* 0x000000ffba00720b */ /* 0x000fe20003f16000 */
[----:B------:R-:W-:Y:S01]  /*4410*/  FADD.FTZ R197, -R180, R13 ;  /* 0x0000000db4c57221 */ /* 0x000fe20000010100 */
[----:B------:R-:W-:Y:S01]  /*4420*/  FSETP.GE.FTZ.AND P1, PT, R190, RZ, PT ;  /* 0x000000ffbe00720b */ /* 0x000fe20003f36000 */
[----:B------:R-:W-:Y:S01]  /*4430*/  FMUL.FTZ R250, R185, R250 ;  /* 0x000000fab9fa7220 */ /* 0x000fe20000410000 */
[-C--:B------:R-:W-:Y:S01]  /*4440*/  FSEL R181, R181, R180.reuse, P0 ;  /* 0x000000b4b5b57208 */ /* 0x080fe20000000000 */
[----:B------:R-:W-:Y:S01]  /*4450*/  FADD.FTZ R185, -R180, R12 ;  /* 0x0000000cb4b97221 */ /* 0x000fe20000010100 */
[----:B------:R-:W-:Y:S01]  /*4460*/  FSETP.GE.FTZ.AND P0, PT, R194, RZ, PT ;  /* 0x000000ffc200720b */ /* 0x000fe20003f16000 */
[----:B------:R-:W-:Y:S01]  /*4470*/  FMUL.FTZ R199, R182, R199 ;  /* 0x000000c7b6c77220 */ /* 0x000fe20000410000 */
[-C--:B------:R-:W-:Y:S01]  /*4480*/  FSEL R197, R197, R180.reuse, P1 ;  /* 0x000000b4c5c57208 */ /* 0x080fe20000800000 */
[----:B------:R-:W-:Y:S01]  /*4490*/  FMUL.FTZ R181, R186, R181 ;  /* 0x000000b5bab57220 */ /* 0x000fe20000410000 */
[----:B------:R-:W-:Y:S01]  /*44a0*/  FSEL R182, R185, R180, P2 ;  /* 0x000000b4b9b67208 */ /* 0x000fe20001000000 */
[----:B------:R-:W-:Y:S01]  /*44b0*/  FADD.FTZ R185, -R180, R16 ;  /* 0x00000010b4b97221 */ /* 0x000fe20000010100 */
[----:B------:R-:W-:Y:S01]  /*44c0*/  FSETP.GE.FTZ.AND P1, PT, R193, RZ, PT ;  /* 0x000000ffc100720b */ /* 0x000fe20003f36000 */
[----:B------:R-:W-:Y:S01]  /*44d0*/  FMUL.FTZ R197, R190, R197 ;  /* 0x000000c5bec57220 */ /* 0x000fe20000410000 */
[----:B------:R-:W-:Y:S01]  /*44e0*/  F2FP.F16.F32.PACK_AB R250, R181, R250 ;  /* 0x000000fab5fa723e */ /* 0x000fe200000000ff */
[----:B------:R-:W-:Y:S01]  /*44f0*/  FMUL.FTZ R182, R189, R182 ;  /* 0x000000b6bdb67220 */ /* 0x000fe20000410000 */
[----:B------:R-:W-:Y:S01]  /*4500*/  FSEL R186, R185, R180, P1 ;  /* 0x000000b4b9ba7208 */ /* 0x000fe20000800000 */
[----:B------:R-:W-:Y:S01]  /*4510*/  FADD.FTZ R190, -R179, R7 ;  /* 0x00000007b3be7221 */ /* 0x000fe20000010100 */
[----:B------:R-:W-:Y:S01]  /*4520*/  F2FP.F16.F32.PACK_AB R198, R199, R198 ;  /* 0x000000c6c7c6723e */ /* 0x000fe200000000ff */
[----:B------:R-:W-:Y:S01]  /*4530*/  @P0 FADD.FTZ R180, -R180, R17 ;  /* 0x00000011b4b40221 */ /* 0x000fe20000010100 */
[----:B------:R-:W-:Y:S01]  /*4540*/  PLOP3.LUT P0, PT, PT, PT, UP2, 0x80, 0x0 ;  /* 0x000000000000781c */ /* 0x000fe20003f0f028 */
[----:B------:R-:W-:Y:S01]  /*4550*/  FMUL.FTZ R186, R193, R186 ;  /* 0x000000bac1ba7220 */ /* 0x000fe20000410000 */
[----:B------:R-:W-:Y:S01]  /*4560*/  FSETP.GE.FTZ.AND P2, PT, R184, RZ, PT ;  /* 0x000000ffb800720b */ /* 0x000fe20003f56000 */
[----:B------:R-:W-:Y:S01]  /*4570*/  FMUL.FTZ R181, R194, R180 ;  /* 0x000000b4c2b57220 */ /* 0x000fe20000410000 */
[----:B------:R-:W-:Y:S01]  /*4580*/  F2FP.F16.F32.PACK_AB R182, R197, R182 ;  /* 0x000000b6c5b6723e */ /* 0x000fe200000000ff */
[----:B------:R-:W-:Y:S08]  /*4590*/  FADD.FTZ R180, -R179, R6 ;  /* 0x00000006b3b47221 */ /* 0x000ff00000010100 */
[----:B------:R-:W-:Y:S05]  /*45a0*/  @!P0 BRA `(.L_x_677) ;  /* 0x0000000000548947 */ /* 0x000fea0003800000 */
        /* <DEDUP_REMOVED lines=21> */
.L_x_677:
[----:B------:R-:W-:Y:S01]  /*4700*/  FADD.FTZ R10, -R179, R10 ;  /* 0x0000000ab30a7221 */ /* 0x000fe20000010100 */
[----:B------:R-:W-:Y:S01]  /*4710*/  FSETP.GE.FTZ.AND P1, PT, R187, RZ, PT ;  /* 0x000000ffbb00720b */ /* 0x000fe20003f36000 */
[C---:B------:R-:W-:Y:S01]  /*4720*/  FADD.FTZ R4, -R179.reuse, R11 ;  /* 0x0000000bb3047221 */ /* 0x040fe20000010100 */
[-C--:B------:R-:W-:Y:S01]  /*4730*/  FSEL R5, R190, R179.reuse, P2 ;  /* 0x000000b3be057208 */ /* 0x080fe20001000000 */
[C---:B------:R-:W-:Y:S01]  /*4740*/  FADD.FTZ R6, -R179.reuse, R15 ;  /* 0x0000000fb3067221 */ /* 0x040fe20000010100 */
[-C--:B------:R-:W-:Y:S01]  /*4750*/  FSEL R10, R10, R179.reuse, P1 ;  /* 0x000000b30a0a7208 */ /* 0x080fe20000800000 */
[C---:B------:R-:W-:Y:S01]  /*4760*/  FADD.FTZ R14, -R179.reuse, R14 ;  /* 0x0000000eb30e7221 */ /* 0x040fe20000010100 */
[----:B------:R-:W-:Y:S01]  /*4770*/  FSEL R180, R180, R179, P3 ;  /* 0x000000b3b4b47208 */ /* 0x000fe20001800000 */
[----:B------:R-:W-:Y:S01]  /*4780*/  FMUL.FTZ R5, R184, R5 ;  /* 0x00000005b8057220 */ /* 0x000fe20000410000 */
[----:B------:R-:W-:Y:S01]  /*4790*/  FSETP.GE.FTZ.AND P2, PT, R188, RZ, PT ;  /* 0x000000ffbc00720b */ /* 0x000fe20003f56000 */
[----:B------:R-:W-:Y:S01]  /*47a0*/  FADD.FTZ R18, -R179, R18 ;  /* 0x00000012b3127221 */ /* 0x000fe20000010100 */
[----:B------:R-:W-:Y:S01]  /*47b0*/  FSETP.GE.FTZ.AND P1, PT, R196, RZ, PT ;  /* 0x000000ffc400720b */ /* 0x000fe20003f36000 */
[----:B------:R-:W-:Y:S01]  /*47c0*/  FMUL.FTZ R180, R183, R180 ;  /* 0x000000b4b7b47220 */ /* 0x000fe20000410000 */
[----:B------:R-:W-:Y:S01]  /*47d0*/  FSEL R7, R4, R179, P2 ;  /* 0x000000b304077208 */ /* 0x000fe20001000000 */
[----:B------:R-:W-:Y:S01]  /*47e0*/  FMUL.FTZ R10, R187, R10 ;  /* 0x0000000abb0a7220 */ /* 0x000fe20000410000 */
[----:B------:R-:W-:Y:S01]  /*47f0*/  FSETP.GE.FTZ.AND P3, PT, R192, RZ, PT ;  /* 0x000000ffc000720b */ /* 0x000fe20003f76000 */
[----:B------:R-:W-:Y:S01]  /*4800*/  STS [R229+0x10000], R198 ;  /* 0x010000c6e5007388 */ /* 0x000fe20000000800 */
[----:B------:R-:W-:Y:S01]  /*4810*/  FSETP.GE.FTZ.AND P4, PT, R191, RZ, PT ;  /* 0x000000ffbf00720b */ /* 0x000fe20003f96000 */
[----:B------:R-:W-:Y:S01]  /*4820*/  FMUL.FTZ R7, R188, R7 ;  /* 0x00000007bc077220 */ /* 0x000fe20000410000 */
[-C--:B------:R-:W-:Y:S02]  /*4830*/  FSEL R9, R6, R179.reuse, P3 ;  /* 0x000000b306097208 */ /* 0x080fe40001800000 */
[----:B------:R-:W-:Y:S02]  /*4840*/  FSEL R14, R14, R179, P4 ;  /* 0x000000b30e0e7208 */ /* 0x000fe40002000000 */
[----:B------:R-:W-:Y:S01]  /*4850*/  FSETP.GE.FTZ.AND P2, PT, R195, RZ, PT ;  /* 0x000000ffc300720b */ /* 0x000fe20003f56000 */
[----:B------:R-:W-:Y:S01]  /*4860*/  FMUL.FTZ R9, R192, R9 ;  /* 0x00000009c0097220 */ /* 0x000fe20000410000 */
[----:B------:R-:W-:Y:S01]  /*4870*/  F2FP.F16.F32.PACK_AB R180, R5, R180 ;  /* 0x000000b405b4723e */ /* 0x000fe200000000ff */
[----:B------:R-:W-:Y:S01]  /*4880*/  FMUL.FTZ R14, R191, R14 ;  /* 0x0000000ebf0e7220 */ /* 0x000fe20000410000 */
[----:B------:R-:W-:Y:S01]  /*4890*/  FSEL R18, R18, R179, P2 ;  /* 0x000000b312127208 */ /* 0x000fe20001000000 */
[----:B------:R-:W-:Y:S01]  /*48a0*/  @P1 FADD.FTZ R179, -R179, R19 ;  /* 0x00000013b3b31221 */ /* 0x000fe20000010100 */
[----:B------:R-:W-:Y:S01]  /*48b0*/  F2FP.F16.F32.PACK_AB R52, R7, R10 ;  /* 0x0000000a0734723e */ /* 0x000fe200000000ff */
[----:B------:R-:W-:Y:S01]  /*48c0*/  STS [R229+0x10400], R180 ;  /* 0x010400b4e5007388 */ /* 0x000fe20000000800 */
[----:B------:R-:W-:Y:S01]  /*48d0*/  F2FP.F16.F32.PACK_AB R60, R9, R14 ;  /* 0x0000000e093c723e */ /* 0x000fe200000000ff */
[----:B------:R-:W-:Y:S01]  /*48e0*/  FMUL.FTZ R18, R195, R18 ;  /* 0x00000012c3127220 */ /* 0x000fe20000410000 */
[----:B------:R-:W-:Y:S01]  /*48f0*/  FMUL.FTZ R179, R196, R179 ;  /* 0x000000b3c4b37220 */ /* 0x000fe20000410000 */
[----:B------:R-:W-:Y:S01]  /*4900*/  STS [R233+0x10000], R250 ;  /* 0x010000fae9007388 */ /* 0x000fe20000000800 */
[----:B------:R-:W-:Y:S02]  /*4910*/  F2FP.F16.F32.PACK_AB R186, R181, R186 ;  /* 0x000000bab5ba723e */ /* 0x000fe400000000ff */
[----:B------:R-:W-:Y:S01]  /*4920*/  LEA R213, R211, UR4, 0x1 ;  /* 0x00000004d3d57c11 */ /* 0x000fe2000f8e08ff */
[----:B------:R-:W-:Y:S01]  /*4930*/  STS [R233+0x10400], R52 ;  /* 0x01040034e9007388 */ /* 0x000fe20000000800 */
[----:B------:R-:W-:Y:S03]  /*4940*/  F2FP.F16.F32.PACK_AB R100, R179, R18 ;  /* 0x00000012b364723e */ /* 0x000fe600000000ff */
[----:B------:R-:W-:Y:S04]  /*4950*/  STS [R231+0x10000], R182 ;  /* 0x010000b6e7007388 */ /* 0x000fe80000000800 */
[----:B------:R-:W-:Y:S04]  /*4960*/  STS [R231+0x10400], R60 ;  /* 0x0104003ce7007388 */ /* 0x000fe80000000800 */
[----:B------:R-:W-:Y:S04]  /*4970*/  STS [R237+0x10000], R186 ;  /* 0x010000baed007388 */ /* 0x000fe80000000800 */
[----:B------:R-:W-:Y:S01]  /*4980*/  STS [R237+0x10400], R100 ;  /* 0x01040064ed007388 */ /* 0x000fe20000000800 */
[----:B------:R-:W-:Y:S06]  /*4990*/  BAR.SYNC.DEFER_BLOCKING 0x0 ;  /* 0x0000000000007b1d */ /* 0x000fec0000010000 */
[----:B------:R-:W-:Y:S04]  /*49a0*/  LDSM.16.MT88.4 R4, [R210+0x12000] ;  /* 0x01200000d204783b */ /* 0x000fe80000004200 */
[----:B------:R-:W2:Y:S04]  /*49b0*/  LDSM.16.MT88.4 R8, [R213+0x8000] ;  /* 0x00800000d508783b */ /* 0x000ea80000004200 */
[----:B-1----:R-:W1:Y:S04]  /*49c0*/  LDSM.16.MT88.4 R12, [R0+0x12000] ;  /* 0x01200000000c783b */ /* 0x002e680000004200 */
[----:B------:R-:W3:Y:S04]  /*49d0*/  LDSM.16.MT88.4 R16, [R213+0xa000] ;  /* 0x00a00000d510783b */ /* 0x000ee80000004200 */
[----:B------:R-:W-:Y:S04]  /*49e0*/  LDSM.16.MT88.4 R52, [R210+0x12800] ;  /* 0x01280000d234783b */ /* 0x000fe80000004200 */
[----:B------:R-:W4:Y:S04]  /*49f0*/  LDSM.16.MT88.4 R56, [R213+0x8800] ;  /* 0x00880000d538783b */ /* 0x000f280000004200 */
[----:B------:R-:W5:Y:S04]  /*4a00*/  LDSM.16.MT88.4 R60, [R0+0x12800] ;  /* 0x01280000003c783b */ /* 0x000f680000004200 */
[----:B------:R-:W5:Y:S01]  /*4a10*/  LDSM.16.MT88.4 R64, [R213+0xa800] ;  /* 0x00a80000d540783b */ /* 0x000f620000004200 */
[-C--:B--2---:R-:W-:Y:S06]  /*4a20*/  HMMA.16816.F32 R20, R4, R8.reuse, R20 ;  /* 0x000000080414723c */ /* 0x084fec0000001814 */
[C---:B-1----:R-:W-:Y:S06]  /*4a30*/  HMMA.16816.F32 R24, R12.reuse, R8, R24 ;  /* 0x000000080c18723c */ /* 0x042fec0000001818 */
        /* <DEDUP_REMOVED lines=61> */
.L_x_678:
[----:B------:R-:W-:Y:S01]  /*4e10*/  LDSM.16.M88.4 R64, [R209] ;  /* 0x00000000d140783b */ /* 0x000fe20000000200 */
[----:B------:R-:W-:Y:S03]  /*4e20*/  @UP2 UIADD3 UR17, UP0, UR10, -0x100, URZ ;  /* 0xffffff000a112890 */ /* 0x000fe6000ff1e03f */
[----:B------:R-:W2:Y:S01]  /*4e30*/  LDSM.16.MT88.4 R16, [R213+0xc000] ;  /* 0x00c00000d510783b */ /* 0x000ea20000004200 */
[----:B------:R-:W-:Y:S03]  /*4e40*/  @UP2 UIADD3.X UR14, UR11, -0x1, URZ, UP0, !UPT ;  /* 0xffffffff0b0e2890 */ /* 0x000fe600087fe43f */
[----:B------:R-:W1:Y:S01]  /*4e50*/  LDSM.16.M88.4 R60, [R209+0x1000] ;  /* 0x00100000d13c783b */ /* 0x000e620000000200 */
[----:B------:R-:W-:Y:S03]  /*4e60*/  @UP2 UMOV UR10, UR17 ;  /* 0x00000011000a2c82 */ /* 0x000fe60008000000 */
[----:B------:R-:W3:Y:S01]  /*4e70*/  LDSM.16.MT88.4 R100, [R213+0xe000] ;  /* 0x00e00000d564783b */ /* 0x000ee20000004200 */
[----:B------:R-:W-:Y:S01]  /*4e80*/  @UP2 UMOV UR11, UR14 ;  /* 0x0000000e000b2c82 */ /* 0x000fe20008000000 */
[----:B------:R-:W-:Y:S02]  /*4e90*/  ULOP3.LUT UR14, UR8, 0x1, URZ, 0xc0, !UPT ;  /* 0x00000001080e7892 */ /* 0x000fe4000f8ec03f */
[----:B------:R-:W-:Y:S02]  /*4ea0*/  LDSM.16.M88.4 R104, [R204] ;  /* 0x00000000cc68783b */ /* 0x000fe40000000200 */
[----:B------:R-:W-:Y:S02]  /*4eb0*/  UISETP.NE.U32.AND UP0, UPT, UR14, 0x1, UPT ;  /* 0x000000010e00788c */ /* 0x000fe4000bf05070 */
[----:B------:R-:W4:Y:S04]  /*4ec0*/  LDSM.16.MT88.4 R108, [R213+0xc800] ;  /* 0x00c80000d56c783b */ /* 0x000f280000004200 */
[----:B------:R-:W4:Y:S04]  /*4ed0*/  LDSM.16.M88.4 R176, [R204+0x1000] ;  /* 0x00100000ccb0783b */ /* 0x000f280000000200 */
[----:B------:R-:W4:Y:S04]  /*4ee0*/  LDSM.16.MT88.4 R180, [R213+0xe800] ;  /* 0x00e80000d5b4783b */ /* 0x000f280000004200 */
[----:B------:R-:W-:Y:S04]  /*4ef0*/  LDSM.16.M88.4 R184, [R202] ;  /* 0x00000000cab8783b */ /* 0x000fe80000000200 */
[----:B------:R-:W4:Y:S04]  /*4f00*/  LDSM.16.MT88.4 R188, [R213+0xd000] ;  /* 0x00d00000d5bc783b */ /* 0x000f280000004200 */
[----:B------:R-:W4:Y:S01]  /*4f10*/  LDSM.16.M88.4 R192, [R202+0x1000] ;  /* 0x00100000cac0783b */ /* 0x000f220000000200 */
[-C--:B--2---:R-:W-:Y:S03]  /*4f20*/  HMMA.16816.F32 R4, R64, R16.reuse, RZ ;  /* 0x000000104004723c */ /* 0x084fe600000018ff */
[----:B------:R-:W-:Y:S03]  /*4f30*/  LDSM.16.MT88.4 R196, [R213+0xd800] ;  /* 0x00d80000d5c4783b */ /* 0x000fe60000004200 */
        /* <DEDUP_REMOVED lines=16> */
[----:B------:R-:W3:Y:S04]  /*5040*/  LDSM.16.M88.4 R176, [R203+0x1000] ;  /* 0x00100000cbb0783b */ /* 0x000ee80000000200 */
[----:B------:R-:W-:Y:S01]  /*5050*/  @P0 IMAD.WIDE R180, R222, R235, UR10 ;  /* 0x0000000adeb40e25 */ /* 0x000fe2000f8e02eb */
[----:B------:R-:W-:Y:S01]  /*5060*/  HMMA.16816.F32 R64, R104, R182, R64 ;  /* 0x000000b66840723c */ /* 0x000fe20000001840 */
[----:B------:R-:W4:Y:S04]  /*5070*/  LDSM.16.MT88.4 R104, [R213+0xf800] ;  /* 0x00f80000d568783b */ /* 0x000f280000004200 */
[----:B------:R1:W5:Y:S01]  /*5080*/  @P0 LDG.E R239, desc[UR6][R180.64] ;  /* 0x00000006b4ef0981 */ /* 0x000362000c1e1900 */
[-C--:B------:R-:W-:Y:S03]  /*5090*/  HMMA.16816.F32 R4, R184, R188.reuse, R4 ;  /* 0x000000bcb804723c */ /* 0x080fe60000001804 */
[----:B------:R2:W5:Y:S03]  /*50a0*/  @P0 LDG.E R240, desc[UR6][R180.64+0x20] ;  /* 0x00002006b4f00981 */ /* 0x000566000c1e1900 */
[C---:B------:R-:W-:Y:S06]  /*50b0*/  HMMA.16816.F32 R8, R192.reuse, R188, R8 ;  /* 0x000000bcc008723c */ /* 0x040fec0000001808 */
[-C--:B------:R-:W-:Y:S06]  /*50c0*/  HMMA.16816.F32 R12, R192, R190.reuse, R12 ;  /* 0x000000bec00c723c */ /* 0x080fec000000180c */
[C---:B------:R-:W-:Y:S06]  /*50d0*/  HMMA.16816.F32 R16, R184.reuse, R190, R16 ;  /* 0x000000beb810723c */ /* 0x040fec0000001810 */
[-C--:B-1----:R-:W-:Y:S06]  /*50e0*/  HMMA.16816.F32 R52, R184, R100.reuse, R52 ;  /* 0x00000064b834723c */ /* 0x082fec0000001834 */
[C---:B------:R-:W-:Y:S06]  /*50f0*/  HMMA.16816.F32 R56, R192.reuse, R100, R56 ;  /* 0x00000064c038723c */ /* 0x040fec0000001838 */
[-C--:B------:R-:W-:Y:S01]  /*5100*/  HMMA.16816.F32 R60, R192, R102.reuse, R60 ;  /* 0x00000066c03c723c */ /* 0x080fe2000000183c */
[----:B------:R-:W-:Y:S05]  /*5110*/  IMAD.U32 R101, RZ, RZ, UR13 ;  /* 0x0000000dff657e24 */ /* 0x000fea000f8e00ff */
[----:B------:R-:W-:Y:S06]  /*5120*/  HMMA.16816.F32 R64, R184, R102, R64 ;  /* 0x00000066b840723c */ /* 0x000fec0000001840 */
[-C--:B--2---:R-:W-:Y:S05]  /*5130*/  HMMA.16816.F32 R4, R108, R196.reuse, R4 ;  /* 0x000000c46c04723c */ /* 0x084fea0000001804 */
[-C--:B------:R-:W-:Y:S01]  /*5140*/  LEA R102, P1, R101, R242.reuse, 0x2 ;  /* 0x000000f265667211 */ /* 0x080fe200078210ff */
[C---:B---3--:R-:W-:Y:S01]  /*5150*/  HMMA.16816.F32 R8, R176.reuse, R196, R8 ;  /* 0x000000c4b008723c */ /* 0x048fe20000001808 */
[----:B------:R-:W-:Y:S05]  /*5160*/  IMAD.U32 R101, RZ, RZ, UR39 ;  /* 0x00000027ff657e24 */ /* 0x000fea000f8e00ff */
[-C--:B------:R-:W-:Y:S06]  /*5170*/  HMMA.16816.F32 R12, R176, R198.reuse, R12 ;  /* 0x000000c6b00c723c */ /* 0x080fec000000180c */
[C---:B------:R-:W-:Y:S05]  /*5180*/  HMMA.16816.F32 R16, R108.reuse, R198, R16 ;  /* 0x000000c66c10723c */ /* 0x040fea0000001810 */
[----:B------:R-:W-:Y:S01]  /*5190*/  REDG.E.ADD.F32.FTZ.RN.STRONG.GPU desc[UR6][R242.64], R4 ;  /* 0x00000004f20079a6 */ /* 0x000fe2000c10f386 */
[-C--:B----4-:R-:W-:Y:S06]  /*51a0*/  HMMA.16816.F32 R52, R108, R104.reuse, R52 ;  /* 0x000000686c34723c */ /* 0x090fec0000001834 */
[C---:B------:R-:W-:Y:S06]  /*51b0*/  HMMA.16816.F32 R56, R176.reuse, R104, R56 ;  /* 0x00000068b038723c */ /* 0x040fec0000001838 */
[-C--:B------:R-:W-:Y:S01]  /*51c0*/  HMMA.16816.F32 R60, R176, R106.reuse, R60 ;  /* 0x0000006ab03c723c */ /* 0x080fe2000000183c */
[----:B------:R-:W-:Y:S05]  /*51d0*/  IMAD.U32 R105, RZ, RZ, UR13 ;  /* 0x0000000dff697e24 */ /* 0x000fea000f8e00ff */
[----:B------:R-:W-:Y:S01]  /*51e0*/  HMMA.16816.F32 R64, R108, R106, R64 ;  /* 0x0000006a6c40723c */ /* 0x000fe20000001840 */
[----:B------:R-:W-:Y:S04]  /*51f0*/  IMAD.U32 R177, RZ, RZ, UR18 ;  /* 0x00000012ffb17e24 */ /* 0x000fe8000f8e00ff */
[-C--:B------:R-:W-:Y:S01]  /*5200*/  LEA.HI.X.SX32 R103, R105, R243.reuse, 0x2, P1 ;  /* 0x000000f369677211 */ /* 0x080fe200008f16ff */
[----:B------:R-:W-:Y:S02]  /*5210*/  IMAD.U32 R105, RZ, RZ, UR18 ;  /* 0x00000012ff697e24 */ /* 0x000fe4000f8e00ff */
[----:B------:R-:W-:Y:S02]  /*5220*/  IMAD.U32 R107, RZ, RZ, UR40 ;  /* 0x00000028ff6b7e24 */ /* 0x000fe4000f8e00ff */
[----:B------:R1:W-:Y:S01]  /*5230*/  REDG.E.ADD.F32.FTZ.RN.STRONG.GPU desc[UR6][R102.64], R5 ;  /* 0x00000005660079a6 */ /* 0x0003e2000c10f386 */
[-C--:B------:R-:W-:Y:S01]  /*5240*/  LEA R106, P0, R105, R242.reuse, 0x2 ;  /* 0x000000f2696a7211 */ /* 0x080fe200078010ff */
[----:B------:R-:W-:Y:S01]  /*5250*/  IMAD.U32 R111, RZ, RZ, UR41 ;  /* 0x00000029ff6f7e24 */ /* 0x000fe2000f8e00ff */
[-C--:B------:R-:W-:Y:S01]  /*5260*/  LEA R104, P1, R107, R242.reuse, 0x2 ;  /* 0x000000f26b687211 */ /* 0x080fe200078210ff */
[----:B------:R-:W-:Y:S01]  /*5270*/  IMAD.U32 R109, RZ, RZ, UR41 ;  /* 0x00000029ff6d7e24 */ /* 0x000fe2000f8e00ff */
        /* <DEDUP_REMOVED lines=8> */
[-C--:B------:R-:W-:Y:S01]  /*5300*/  LEA.HI.X.SX32 R105, R105, R243.reuse, 0x2, P1 ;  /* 0x000000f369697211 */ /* 0x080fe200008f16ff */
[----:B------:R-:W-:Y:S02]  /*5310*/  IMAD.U32 R179, RZ, RZ, UR37 ;  /* 0x00000025ffb37e24 */ /* 0x000fe4000f8e00ff */
[----:B------:R3:W-:Y:S04]  /*5320*/  REDG.E.ADD.F32.FTZ.RN.STRONG.GPU desc[UR6][R100.64], R7 ;  /* 0x00000007640079a6 */ /* 0x0007e8000c10f386 */
[----:B------:R4:W-:Y:S01]  /*5330*/  REDG.E.ADD.F32.FTZ.RN.STRONG.GPU desc[UR6][R104.64], R8 ;  /* 0x00000008680079a6 */ /* 0x0009e2000c10f386 */
[----:B-1----:R-:W-:Y:S05]  /*5340*/  IMAD.U32 R5, RZ, RZ, UR39 ;  /* 0x00000027ff057e24 */ /* 0x002fea000f8e00ff */
[-C--:B------:R-:W-:Y:S01]  /*5350*/  LEA.HI.X.SX32 R109, R5, R243.reuse, 0x2, P0 ;  /* 0x000000f3056d7211 */ /* 0x080fe200000f16ff */
[----:B------:R-:W-:Y:S01]  /*5360*/  IMAD.U32 R5, RZ, RZ, UR38 ;  /* 0x00000026ff057e24 */ /* 0x000fe2000f8e00ff */
[-C--:B--2---:R-:W-:Y:S03]  /*5370*/  LEA R106, P0, R111, R242.reuse, 0x2 ;  /* 0x000000f26f6a7211 */ /* 0x084fe600078010ff */
[----:B------:R1:W-:Y:S01]  /*5380*/  REDG.E.ADD.F32.FTZ.RN.STRONG.GPU desc[UR6][R108.64], R9 ;  /* 0x000000096c0079a6 */ /* 0x0003e2000c10f386 */
[-C--:B------:R-:W-:Y:S01]  /*5390*/  LEA R110, P1, R5, R242.reuse, 0x2 ;  /* 0x000000f2056e7211 */ /* 0x080fe200078210ff */
[----:B------:R-:W-:Y:S01]  /*53a0*/  IMAD.U32 R5, RZ, RZ, UR26 ;  /* 0x0000001aff057e24 */ /* 0x000fe2000f8e00ff */
[-C--:B------:R-:W-:Y:S02]  /*53b0*/  LEA.HI.X.SX32 R107, R179, R243.reuse, 0x2, P0 ;  /* 0x000000f3b36b7211 */ /* 0x080fe400000f16ff */
[-C--:B------:R-:W-:Y:S01]  /*53c0*/  LEA.HI.X.SX32 R111, R177, R243.reuse, 0x2, P1 ;  /* 0x000000f3b16f7211 */ /* 0x080fe200008f16ff */
[----:B---3--:R-:W-:Y:S01]  /*53d0*/  IMAD.U32 R7, RZ, RZ, UR25 ;  /* 0x00000019ff077e24 */ /* 0x008fe2000f8e00ff */
[-C--:B------:R-:W-:Y:S01]  /*53e0*/  LEA R6, P1, R5, R242.reuse, 0x2 ;  /* 0x000000f205067211 */ /* 0x080fe200078210ff */
[----:B------:R-:W-:Y:S02]  /*53f0*/  IMAD.U32 R101, RZ, RZ, UR26 ;  /* 0x0000001aff657e24 */ /* 0x000fe4000f8e00ff */
[----:B------:R-:W-:Y:S01]  /*5400*/  REDG.E.ADD.F32.FTZ.RN.STRONG.GPU desc[UR6][R110.64], R10 ;  /* 0x0000000a6e0079a6 */ /* 0x000fe2000c10f386 */
[-C--:B------:R-:W-:Y:S01]  /*5410*/  LEA R176, P0, R7, R242.reuse, 0x2 ;  /* 0x000000f207b07211 */ /* 0x080fe200078010ff */
[----:B------:R-:W-:Y:S01]  /*5420*/  IMAD.U32 R5, RZ, RZ, UR25 ;  /* 0x00000019ff057e24 */ /* 0x000fe2000f8e00ff */
[-C--:B------:R-:W-:Y:S01]  /*5430*/  LEA.HI.X.SX32 R7, R101, R243.reuse, 0x2, P1 ;  /* 0x000000f365077211 */ /* 0x080fe200008f16ff */
[----:B------:R2:W-:Y:S01]  /*5440*/  REDG.E.ADD.F32.FTZ.RN.STRONG.GPU desc[UR6][R106.64], R11 ;  /* 0x0000000b6a0079a6 */ /* 0x0005e2000c10f386 */
[----:B------:R-:W-:Y:S02]  /*5450*/  IMAD.U32 R101, RZ, RZ, UR22 ;  /* 0x00000016ff657e24 */ /* 0x000fe4000f8e00ff */
[-C--:B------:R-:W-:Y:S01]  /*5460*/  LEA.HI.X.SX32 R177, R5, R243.reuse, 0x2, P0 ;  /* 0x000000f305b17211 */ /* 0x080fe200000f16ff */
[----:B------:R-:W-:Y:S01]  /*5470*/  REDG.E.ADD.F32.FTZ.RN.STRONG.GPU desc[UR6][R242.64+0x80], R16 ;  /* 0x00008010f20079a6 */ /* 0x000fe2000c10f386 */
[----:B----4-:R-:W-:Y:S01]  /*5480*/  IMAD.U32 R105, RZ, RZ, UR23 ;  /* 0x00000017ff697e24 */ /* 0x010fe2000f8e00ff */
[-C--:B------:R-:W-:Y:S01]  /*5490*/  LEA R8, P1, R101, R242.reuse, 0x2 ;  /* 0x000000f265087211 */ /* 0x080fe200078210ff */
[----:B------:R-:W-:Y:S01]  /*54a0*/  IMAD.U32 R5, RZ, RZ, UR35 ;  /* 0x00000023ff057e24 */ /* 0x000fe2000f8e00ff */
[----:B------:R3:W-:Y:S02]  /*54b0*/  REDG.E.ADD.F32.FTZ.RN.STRONG.GPU desc[UR6][R102.64+0x80], R17 ;  /* 0x00008011660079a6 */ /* 0x0007e4000c10f386 */
[-C--:B------:R-:W-:Y:S01]  /*54c0*/  LEA R4, P2, R105, R242.reuse, 0x2 ;  /* 0x000000f269047211 */ /* 0x080fe200078410ff */
[----:B------:R-:W-:Y:S01]  /*54d0*/  IMAD.U32 R105, RZ, RZ, UR33 ;  /* 0x00000021ff697e24 */ /* 0x000fe2000f8e00ff */
[----:B------:R4:W-:Y:S01]  /*54e0*/  REDG.E.ADD.F32.FTZ.RN.STRONG.GPU desc[UR6][R6.64], R18 ;  /* 0x00000012060079a6 */ /* 0x0009e2000c10f386 */
[----:B-1----:R-:W-:Y:S02]  /*54f0*/  IMAD.U32 R9, RZ, RZ, UR24 ;  /* 0x00000018ff097e24 */ /* 0x002fe4000f8e00ff */
[----:B------:R-:W-:Y:S01]  /*5500*/  IMAD.U32 R109, RZ, RZ, UR24 ;  /* 0x00000018ff6d7e24 */ /* 0x000fe2000f8e00ff */
[----:B------:R1:W-:Y:S02]  /*5510*/  REDG.E.ADD.F32.FTZ.RN.STRONG.GPU desc[UR6][R176.64], R19 ;  /* 0x00000013b00079a6 */ /* 0x0003e4000c10f386 */
[-C--:B------:R-:W-:Y:S01]  /*5520*/  LEA R100, P0, R9, R242.reuse, 0x2 ;  /* 0x000000f209647211 */ /* 0x080fe200078010ff */
[----:B------:R-:W-:Y:S03]  /*5530*/  IMAD.U32 R9, RZ, RZ, UR22 ;  /* 0x00000016ff097e24 */ /* 0x000fe6000f8e00ff */
[-C--:B------:R-:W-:Y:S02]  /*5540*/  LEA.HI.X.SX32 R101, R109, R243.reuse, 0x2, P0 ;  /* 0x000000f36d657211 */ /* 0x080fe400000f16ff */
[-C--:B------:R-:W-:Y:S01]  /*5550*/  LEA.HI.X.SX32 R9, R9, R243.reuse, 0x2, P1 ;  /* 0x000000f309097211 */ /* 0x080fe200008f16ff */
[----:B--2---:R-:W-:Y:S01]  /*5560*/  IMAD.U32 R11, RZ, RZ, UR23 ;  /* 0x00000017ff0b7e24 */ /* 0x004fe2000f8e00ff */
[-C--:B------:R-:W-:Y:S01]  /*5570*/  LEA R106, P0, R5, R242.reuse, 0x2 ;  /* 0x000000f2056a7211 */ /* 0x080fe200078010ff */
[----:B------:R2:W-:Y:S03]  /*5580*/  REDG.E.ADD.F32.FTZ.RN.STRONG.GPU desc[UR6][R100.64], R12 ;  /* 0x0000000c640079a6 */ /* 0x0005e6000c10f386 */
[-C--:B------:R-:W-:Y:S01]  /*5590*/  LEA.HI.X.SX32 R5, R11, R243.reuse, 0x2, P2 ;  /* 0x000000f30b057211 */ /* 0x080fe200010f16ff */
[----:B------:R-:W-:Y:S02]  /*55a0*/  IMAD.U32 R11, RZ, RZ, UR21 ;  /* 0x00000015ff0b7e24 */ /* 0x000fe4000f8e00ff */
[----:B---3--:R-:W-:Y:S02]  /*55b0*/  IMAD.U32 R17, RZ, RZ, UR32 ;  /* 0x00000020ff117e24 */ /* 0x008fe4000f8e00ff */
[----:B------:R3:W-:Y:S01]  /*55c0*/  REDG.E.ADD.F32.FTZ.RN.STRONG.GPU desc[UR6][R4.64], R13 ;  /* 0x0000000d040079a6 */ /* 0x0007e2000c10f386 */
[----:B----4-:R-:W-:Y:S03]  /*55d0*/  IMAD.U32 R7, RZ, RZ, UR35 ;  /* 0x00000023ff077e24 */ /* 0x010fe6000f8e00ff */
[----:B------:R4:W-:Y:S01]  /*55e0*/  REDG.E.ADD.F32.FTZ.RN.STRONG.GPU desc[UR6][R8.64], R14 ;  /* 0x0000000e080079a6 */ /* 0x0009e2000c10f386 */
[----:B-1----:R-:W-:Y:S01]  /*55f0*/  IMAD.U32 R19, RZ, RZ, UR32 ;  /* 0x00000020ff137e24 */ /* 0x002fe2000f8e00ff */
[-C--:B------:R-:W-:Y:S02]  /*5600*/  LEA.HI.X.SX32 R107, R7, R243.reuse, 0x2, P0 ;  /* 0x000000f3076b7211 */ /* 0x080fe400000f16ff */
[----:B------:R-:W-:Y:S02]  /*5610*/  MOV R7, UR33 ;  /* 0x0000002100077c02 */ /* 0x000fe40008000f00 */
[-C--:B------:R-:W-:Y:S01]  /*5620*/  LEA R16, P1, R19, R242.reuse, 0x2 ;  /* 0x000000f213107211 */ /* 0x080fe200078210ff */
[----:B------:R1:W-:Y:S01]  /*5630*/  REDG.E.ADD.F32.FTZ.RN.STRONG.GPU desc[UR6][R106.64], R15 ;  /* 0x0000000f6a0079a6 */ /* 0x0003e2000c10f386 */
[-C--:B------:R-:W-:Y:S01]  /*5640*/  LEA R18, P2, R7, R242.reuse, 0x2 ;  /* 0x000000f207127211 */ /* 0x080fe200078410ff */
[----:B------:R-:W-:Y:S01]  /*5650*/  IMAD.U32 R7, RZ, RZ, UR21 ;  /* 0x00000015ff077e24 */ /* 0x000fe2000f8e00ff */
[-C--:B------:R-:W-:Y:S01]  /*5660*/  LEA.HI.X.SX32 R17, R17, R243.reuse, 0x2, P1 ;  /* 0x000000f311117211 */ /* 0x080fe200008f16ff */
[----:B------:R-:W-:Y:S01]  /*5670*/  REDG.E.ADD.F32.FTZ.RN.STRONG.GPU desc[UR6][R242.64+0x100], R52 ;  /* 0x00010034f20079a6 */ /* 0x000fe2000c10f386 */
[-C--:B------:R-:W-:Y:S02]  /*5680*/  LEA.HI.X.SX32 R19, R105, R243.reuse, 0x2, P2 ;  /* 0x000000f369137211 */ /* 0x080fe400010f16ff */
[-C--:B--2---:R-:W-:Y:S01]  /*5690*/  LEA R100, P0, R11, R242.reuse, 0x2 ;  /* 0x000000f20b647211 */ /* 0x084fe200078010ff */
[----:B------:R2:W-:Y:S01]  /*56a0*/  REDG.E.ADD.F32.FTZ.RN.STRONG.GPU desc[UR6][R102.64+0x100], R53 ;  /* 0x00010035660079a6 */ /* 0x0005e2000c10f386 */
[----:B------:R-:W-:Y:S02]  /*56b0*/  IMAD.U32 R11, RZ, RZ, UR19 ;  /* 0x00000013ff0b7e24 */ /* 0x000fe4000f8e00ff */
[-C--:B------:R-:W-:Y:S01]  /*56c0*/  LEA.HI.X.SX32 R101, R7, R243.reuse, 0x2, P0 ;  /* 0x000000f307657211 */ /* 0x080fe200000f16ff */
[----:B------:R2:W-:Y:S01]  /*56d0*/  REDG.E.ADD.F32.FTZ.RN.STRONG.GPU desc[UR6][R18.64], R54 ;  /* 0x00000036120079a6 */ /* 0x0005e2000c10f386 */
[----:B------:R-:W-:Y:S02]  /*56e0*/  IMAD.U32 R7, RZ, RZ, UR20 ;  /* 0x00000014ff077e24 */ /* 0x000fe4000f8e00ff */
[----:B---3--:R-:W-:Y:S01]  /*56f0*/  IMAD.U32 R13, RZ, RZ, UR19 ;  /* 0x00000013ff0d7e24 */ /* 0x008fe2000f8e00ff */
[----:B------:R3:W-:Y:S01]  /*5700*/  REDG.E.ADD.F32.FTZ.RN.STRONG.GPU desc[UR6][R16.64], R55 ;  /* 0x00000037100079a6 */ /* 0x0007e2000c10f386 */
[----:B------:R-:W-:Y:S01]  /*5710*/  IMAD.U32 R5, RZ, RZ, UR31 ;  /* 0x0000001fff057e24 */ /* 0x000fe2000f8e00ff */
[-C--:B------:R-:W-:Y:S01]  /*5720*/  LEA R12, P2, R7, R242.reuse, 0x2 ;  /* 0x000000f2070c7211 */ /* 0x080fe200078410ff */
[----:B----4-:R-:W-:Y:S01]  /*5730*/  IMAD.U32 R9, RZ, RZ, UR34 ;  /* 0x00000022ff097e24 */ /* 0x010fe2000f8e00ff */
[-C--:B------:R-:W-:Y:S01]  /*5740*/  LEA R10, P1, R13, R242.reuse, 0x2 ;  /* 0x000000f20d0a7211 */ /* 0x080fe200078210ff */
[----:B------:R4:W-:Y:S01]  /*5750*/  REDG.E.ADD.F32.FTZ.RN.STRONG.GPU desc[UR6][R100.64], R56 ;  /* 0x00000038640079a6 */ /* 0x0009e2000c10f386 */
[----:B------:R-:W-:Y:S02]  /*5760*/  IMAD.U32 R7, RZ, RZ, UR34 ;  /* 0x00000022ff077e24 */ /* 0x000fe4000f8e00ff */
[-C--:B------:R-:W-:Y:S02]  /*5770*/  LEA.HI.X.SX32 R11, R11, R243.reuse, 0x2, P1 ;  /* 0x000000f30b0b7211 */ /* 0x080fe400008f16ff */
[-C--:B------:R-:W-:Y:S01]  /*5780*/  LEA R4, P0, R9, R242.reuse, 0x2 ;  /* 0x000000f209047211 */ /* 0x080fe200078010ff */
[----:B-1----:R-:W-:Y:S02]  /*5790*/  IMAD.U32 R15, RZ, RZ, UR20 ;  /* 0x00000014ff0f7e24 */ /* 0x002fe4000f8e00ff */
[----:B------:R-:W-:Y:S03]  /*57a0*/  IMAD.U32 R9, RZ, RZ, UR31 ;  /* 0x0000001fff097e24 */ /* 0x000fe6000f8e00ff */
[-C--:B------:R-:W-:Y:S01]  /*57b0*/  LEA.HI.X.SX32 R13, R15, R243.reuse, 0x2, P2 ;  /* 0x000000f30f0d7211 */ /* 0x080fe200010f16ff */
[----:B------:R-:W-:Y:S02]  /*57c0*/  IMAD.U32 R15, RZ, RZ, UR28 ;  /* 0x0000001cff0f7e24 */ /* 0x000fe4000f8e00ff */
[----:B--2---:R-:W-:Y:S02]  /*57d0*/  IMAD.U32 R53, RZ, RZ, UR30 ;  /* 0x0000001eff357e24 */ /* 0x004fe4000f8e00ff */
[----:B------:R1:W-:Y:S01]  /*57e0*/  REDG.E.ADD.F32.FTZ.RN.STRONG.GPU desc[UR6][R12.64], R57 ;  /* 0x000000390c0079a6 */ /* 0x0003e2000c10f386 */
[-C--:B------:R-:W-:Y:S01]  /*57f0*/  LEA R104, P2, R15, R242.reuse, 0x2 ;  /* 0x000000f20f687211 */ /* 0x080fe200078410ff */
[----:B------:R-:W-:Y:S01]  /*5800*/  IMAD.U32 R19, RZ, RZ, UR29 ;  /* 0x0000001dff137e24 */ /* 0x000fe2000f8e00ff */
[-C--:B------:R-:W-:Y:S01]  /*5810*/  LEA R54, P1, R5, R242.reuse, 0x2 ;  /* 0x000000f205367211 */ /* 0x080fe200078210ff */
[----:B------:R2:W-:Y:S01]  /*5820*/  REDG.E.ADD.F32.FTZ.RN.STRONG.GPU desc[UR6][R10.64], R58 ;  /* 0x0000003a0a0079a6 */ /* 0x0005e2000c10f386 */
[-C--:B------:R-:W-:Y:S01]  /*5830*/  LEA.HI.X.SX32 R5, R7, R243.reuse, 0x2, P0 ;  /* 0x000000f307057211 */ /* 0x080fe200000f16ff */
[----:B---3--:R-:W-:Y:S01]  /*5840*/  IMAD.U32 R17, RZ, RZ, UR29 ;  /* 0x0000001dff117e24 */ /* 0x008fe2000f8e00ff */
[-C--:B------:R-:W-:Y:S01]  /*5850*/  LEA.HI.X.SX32 R55, R9, R243.reuse, 0x2, P1 ;  /* 0x000000f309377211 */ /* 0x080fe200008f16ff */
[----:B------:R-:W-:Y:S01]  /*5860*/  IMAD.U32 R7, RZ, RZ, UR36 ;  /* 0x00000024ff077e24 */ /* 0x000fe2000f8e00ff */
[----:B------:R-:W-:Y:S01]  /*5870*/  MOV R9, UR30 ;  /* 0x0000001e00097c02 */ /* 0x000fe20008000f00 */
[----:B------:R3:W-:Y:S01]  /*5880*/  REDG.E.ADD.F32.FTZ.RN.STRONG.GPU desc[UR6][R4.64], R59 ;  /* 0x0000003b040079a6 */ /* 0x0007e2000c10f386 */
[-C--:B----4-:R-:W-:Y:S02]  /*5890*/  LEA R100, P3, R19, R242.reuse, 0x2 ;  /* 0x000000f213647211 */ /* 0x090fe400078610ff */
[-C--:B------:R-:W-:Y:S01]  /*58a0*/  LEA R18, P0, R9, R242.reuse, 0x2 ;  /* 0x000000f209127211 */ /* 0x080fe200078010ff */
[----:B------:R-:W-:Y:S01]  /*58b0*/  REDG.E.ADD.F32.FTZ.RN.STRONG.GPU desc[UR6][R242.64+0x180], R64 ;  /* 0x00018040f20079a6 */ /* 0x000fe2000c10f386 */
[-C--:B------:R-:W-:Y:S01]  /*58c0*/  LEA.HI.X.SX32 R101, R17, R243.reuse, 0x2, P3 ;  /* 0x000000f311657211 */ /* 0x080fe200018f16ff */
[----:B------:R-:W-:Y:S01]  /*58d0*/  IMAD.U32 R9, RZ, RZ, UR27 ;  /* 0x0000001bff097e24 */ /* 0x000fe2000f8e00ff */
[-C--:B------:R-:W-:Y:S01]  /*58e0*/  LEA.HI.X.SX32 R19, R53, R243.reuse, 0x2, P0 ;  /* 0x000000f335137211 */ /* 0x080fe200000f16ff */
[----:B------:R-:W-:Y:S01]  /*58f0*/  REDG.E.ADD.F32.FTZ.RN.STRONG.GPU desc[UR6][R102.64+0x180], R65 ;  /* 0x00018041660079a6 */ /* 0x000fe2000c10f386 */
[-C--:B------:R-:W-:Y:S03]  /*5900*/  LEA R108, P0, R7, R242.reuse, 0x2 ;  /* 0x000000f2076c7211 */ /* 0x080fe600078010ff */
[----:B------:R-:W-:Y:S04]  /*5910*/  REDG.E.ADD.F32.FTZ.RN.STRONG.GPU desc[UR6][R54.64], R66 ;  /* 0x00000042360079a6 */ /* 0x000fe8000c10f386 */
[----:B------:R-:W-:Y:S01]  /*5920*/  REDG.E.ADD.F32.FTZ.RN.STRONG.GPU desc[UR6][R18.64], R67 ;  /* 0x00000043120079a6 */ /* 0x000fe2000c10f386 */
[----:B-1----:R-:W-:Y:S03]  /*5930*/  IMAD.U32 R13, RZ, RZ, UR27 ;  /* 0x0000001bff0d7e24 */ /* 0x002fe6000f8e00ff */
[----:B------:R-:W-:Y:S01]  /*5940*/  REDG.E.ADD.F32.FTZ.RN.STRONG.GPU desc[UR6][R100.64], R60 ;  /* 0x0000003c640079a6 */ /* 0x000fe2000c10f386 */
[----:B--2---:R-:W-:Y:S01]  /*5950*/  IMAD.U32 R11, RZ, RZ, UR28 ;  /* 0x0000001cff0b7e24 */ /* 0x004fe2000f8e00ff */
[----:B------:R-:W-:Y:S02]  /*5960*/  LEA R106, P1, R13, R242, 0x2 ;  /* 0x000000f20d6a7211 */ /* 0x000fe400078210ff */
[----:B------:R-:W-:Y:S02]  /*5970*/  LDSM.16.MT88.4 R12, [R0+0x10000] ;  /* 0x01000000000c783b */ /* 0x000fe40000004200 */
[-C--:B------:R-:W-:Y:S01]  /*5980*/  LEA.HI.X.SX32 R105, R11, R243.reuse, 0x2, P2 ;  /* 0x000000f30b697211 */ /* 0x080fe200010f16ff */
[----:B---3--:R-:W-:Y:S01]  /*5990*/  IMAD.U32 R5, RZ, RZ, UR36 ;  /* 0x00000024ff057e24 */ /* 0x008fe2000f8e00ff */
[-C--:B------:R-:W-:Y:S01]  /*59a0*/  LEA.HI.X.SX32 R107, R9, R243.reuse, 0x2, P1 ;  /* 0x000000f3096b7211 */ /* 0x080fe200008f16ff */
[----:B------:R-:W-:Y:S01]  /*59b0*/  LDSM.16.MT88.4 R16, [R207+0x2000] ;  /* 0x00200000cf10783b */ /* 0x000fe20000004200 */
[----:B------:R-:W-:Y:S01]  /*59c0*/  ISETP.LT.AND P1, PT, RZ, UR8, PT ;  /* 0x00000008ff007c0c */ /* 0x000fe2000bf21270 */
[----:B------:R-:W-:Y:S01]  /*59d0*/  UIADD3 UR8, UR8, -0x1, URZ ;  /* 0xffffffff08087890 */ /* 0x000fe2000fffe03f */
[----:B------:R-:W-:Y:S01]  /*59e0*/  LEA.HI.X.SX32 R109, R5, R243, 0x2, P0 ;  /* 0x000000f3056d7211 */ /* 0x000fe200000f16ff */
[----:B------:R-:W-:Y:S01]  /*59f0*/  REDG.E.ADD.F32.FTZ.RN.STRONG.GPU desc[UR6][R104.64], R61 ;  /* 0x0000003d680079a6 */ /* 0x000fe2000c10f386 */
[----:B------:R-:W-:Y:S01]  /*5a00*/  PLOP3.LUT P0, PT, PT, PT, UP0, 0x80, 0x0 ;  /* 0x000000000000781c */ /* 0x000fe20003f0f008 */
[----:B------:R-:W-:Y:S02]  /*5a10*/  @UP2 UIADD3 UR12, UP0, UR12, -0x100, URZ ;  /* 0xffffff000c0c2890 */ /* 0x000fe4000ff1e03f */
[----:B------:R-:W-:Y:S02]  /*5a20*/  REDG.E.ADD.F32.FTZ.RN.STRONG.GPU desc[UR6][R106.64], R62 ;  /* 0x0000003e6a0079a6 */ /* 0x000fe4000c10f386 */
[----:B------:R-:W-:Y:S02]  /*5a30*/  @UP2 UIADD3.X UR9, UR9, -0x1, URZ, UP0, !UPT ;  /* 0xffffffff09092890 */ /* 0x000fe400087fe43f */
[----:B------:R-:W-:Y:S04]  /*5a40*/  REDG.E.ADD.F32.FTZ.RN.STRONG.GPU desc[UR6][R108.64], R63 ;  /* 0x0000003f6c0079a6 */ /* 0x000fe8000c10f386 */
[----:B------:R-:W-:Y:S04]  /*5a50*/  LDSM.16.MT88.4 R4, [R210+0x10000] ;  /* 0x01000000d204783b */ /* 0x000fe80000004200 */
[----:B------:R-:W1:Y:S04]  /*5a60*/  LDSM.16.MT88.4 R8, [R207] ;  /* 0x00000000cf08783b */ /* 0x000e680000004200 */
[----:B------:R-:W-:Y:S04]  /*5a70*/  LDSM.16.MT88.4 R52, [R210+0x10800] ;  /* 0x01080000d234783b */ /* 0x000fe80000004200 */
[----:B------:R-:W2:Y:S04]  /*5a80*/  LDSM.16.MT88.4 R56, [R207+0x800] ;  /* 0x00080000cf38783b */ /* 0x000ea80000004200 */
[----:B------:R-:W3:Y:S04]  /*5a90*/  LDSM.16.MT88.4 R64, [R0+0x10800] ;  /* 0x010800000040783b */ /* 0x000ee80000004200 */
[----:B------:R-:W4:Y:S04]  /*5aa0*/  LDSM.16.MT88.4 R100, [R207+0x2800] ;  /* 0x00280000cf64783b */ /* 0x000f280000004200 */
[----:B------:R-:W-:Y:S01]  /*5ab0*/  LDSM.16.MT88.4 R60, [R0+0x11800] ;  /* 0x01180000003c783b */ /* 0x000fe20000004200 */
[-C--:B-1----:R-:W-:Y:S06]  /*5ac0*/  HMMA.16816.F32 R68, R4, R8.reuse, R68 ;  /* 0x000000080444723c */ /* 0x082fec0000001844 */
[C---:B------:R-:W-:Y:S06]  /*5ad0*/  HMMA.16816.F32 R72, R12.reuse, R8, R72 ;  /* 0x000000080c48723c */ /* 0x040fec0000001848 */
        /* <DEDUP_REMOVED lines=8> */
[----:B------:R-:W1:Y:S04]  /*5b60*/  LDSM.16.MT88.4 R4, [R210+0x11000] ;  /* 0x01100000d204783b */ /* 0x000e680000004200 */
[----:B------:R-:W1:Y:S01]  /*5b70*/  LDSM.16.MT88.4 R16, [R207+0x3000] ;  /* 0x00300000cf10783b */ /* 0x000e620000004200 */
[-C--:B--2---:R-:W-:Y:S06]  /*5b80*/  HMMA.16816.F32 R68, R52, R56.reuse, R68 ;  /* 0x000000383444723c */ /* 0x084fec0000001844 */
[C---:B---3--:R-:W-:Y:S06]  /*5b90*/  HMMA.16816.F32 R72, R64.reuse, R56, R72 ;  /* 0x000000384048723c */ /* 0x048fec0000001848 */
[-C--:B------:R-:W-:Y:S06]  /*5ba0*/  HMMA.16816.F32 R76, R64, R58.reuse, R76 ;  /* 0x0000003a404c723c */ /* 0x080fec000000184c */
[C---:B------:R-:W-:Y:S01]  /*5bb0*/  HMMA.16816.F32 R80, R52.reuse, R58, R80 ;  /* 0x0000003a3450723c */ /* 0x040fe20000001850 */
[----:B------:R-:W-:Y:S05]  /*5bc0*/  LDSM.16.MT88.4 R56, [R207+0x1800] ;  /* 0x00180000cf38783b */ /* 0x000fea0000004200 */
[-C--:B----4-:R-:W-:Y:S06]  /*5bd0*/  HMMA.16816.F32 R84, R52, R100.reuse, R84 ;  /* 0x000000643454723c */ /* 0x090fec0000001854 */
[C---:B------:R-:W-:Y:S06]  /*5be0*/  HMMA.16816.F32 R88, R64.reuse, R100, R88 ;  /* 0x000000644058723c */ /* 0x040fec0000001858 */
[-C--:B------:R-:W-:Y:S01]  /*5bf0*/  HMMA.16816.F32 R92, R64, R102.reuse, R92 ;  /* 0x00000066405c723c */ /* 0x080fe2000000185c */
[----:B------:R-:W-:Y:S05]  /*5c00*/  LDSM.16.MT88.4 R64, [R207+0x3800] ;  /* 0x00380000cf40783b */ /* 0x000fea0000004200 */
[----:B------:R-:W-:Y:S01]  /*5c10*/  HMMA.16816.F32 R96, R52, R102, R96 ;  /* 0x000000663460723c */ /* 0x000fe20000001860 */
[----:B------:R-:W2:Y:S05]  /*5c20*/  LDSM.16.MT88.4 R52, [R210+0x11800] ;  /* 0x01180000d234783b */ /* 0x000eaa0000004200 */
[-C--:B-1----:R-:W-:Y:S06]  /*5c30*/  HMMA.16816.F32 R68, R4, R8.reuse, R68 ;  /* 0x000000080444723c */ /* 0x082fec0000001844 */
        /* <DEDUP_REMOVED lines=8> */
[C---:B------:R-:W-:Y:S01]  /*5cc0*/  VIADD R4, R207.reuse, 0xffffc000 ;  /* 0xffffc000cf047836 */ /* 0x040fe20000000000 */
[C---:B------:R-:W-:Y:S05]  /*5cd0*/  HMMA.16816.F32 R72, R60.reuse, R56, R72 ;  /* 0x000000383c48723c */ /* 0x040fea0000001848 */
[----:B------:R-:W-:Y:S01]  /*5ce0*/  @P0 VIADD R4, R207, 0x4000 ;  /* 0x00004000cf040836 */ /* 0x000fe20000000000 */
[-C--:B------:R-:W-:Y:S05]  /*5cf0*/  HMMA.16816.F32 R76, R60, R58.reuse, R76 ;  /* 0x0000003a3c4c723c */ /* 0x080fea000000184c */
[----:B------:R-:W-:Y:S01]  /*5d00*/  IMAD.MOV.U32 R207, RZ, RZ, R4 ;  /* 0x000000ffffcf7224 */ /* 0x000fe200078e0004 */
        /* <DEDUP_REMOVED lines=9> */
[----:B------:R-:W-:-:S05]  /*5da0*/  UISETP.NE.AND UP0, UPT, UR58, -0x1, UPT ;  /* 0xffffffff3a00788c */ /* 0x000fca000bf05270 */
[----:B------:R-:W-:Y:S01]  /*5db0*/  ULDC UR8, c[0x0][0x390] ;  /* 0x0000e40000087ab9 */ /* 0x000fe20000000800 */
[----:B------:R-:W-:Y:S01]  /*5dc0*/  ULDC UR9, c[0x0][0x38c] ;  /* 0x0000e30000097ab9 */ /* 0x000fe20000000800 */
        /* <DEDUP_REMOVED lines=57> */
[----:B------:R-:W-:Y:S01]  /*6160*/  FMUL.FTZ R28, R28, UR9 ;  /* 0x000000091c1c7c20 */ /* 0x000fe20008410000 */
[----:B------:R-:W-:Y:S01]  /*6170*/  FMUL.FTZ R29, R29, UR9 ;  /* 0x000000091d1d7c20 */ /* 0x000fe20008410000 */
[----:B------:R1:W-:Y:S01]  /*6180*/  STS [R230+0x400], R71 ;  /* 0x00040047e6007388 */ /* 0x0003e20000000800 */
        /* <DEDUP_REMOVED lines=11> */
[----:B------:R1:W-:Y:S01]  /*6240*/  STS [R230+0x1000], R73 ;  /* 0x00100049e6007388 */ /* 0x0003e20000000800 */
        /* <DEDUP_REMOVED lines=25> */
[----:B------:R-:W-:Y:S01]  /*63e0*/  @UP0 UIADD3 UR12, UR57, UR58, URZ ;  /* 0x0000003a390c0290 */ /* 0x000fe2000fffe03f */
[----:B------:R-:W-:Y:S01]  /*63f0*/  F2FP.F16.F32.PACK_AB R29, R29, R28 ;  /* 0x0000001c1d1d723e */ /* 0x000fe200000000ff */
[----:B------:R1:W-:Y:S01]  /*6400*/  STS [R232+0x2400], R99 ;  /* 0x00240063e8007388 */ /* 0x0003e20000000800 */
[----:B------:R-:W-:Y:S01]  /*6410*/  F2FP.F16.F32.PACK_AB R31, R31, R30 ;  /* 0x0000001e1f1f723e */ /* 0x000fe200000000ff */
[----:B------:R-:W-:Y:S01]  /*6420*/  @UP0 ULDC.64 UR8, c[0x0][0x450] ;  /* 0x0001140000080ab9 */ /* 0x000fe20000000a00 */
[----:B------:R-:W-:Y:S01]  /*6430*/  F2FP.F16.F32.PACK_AB R37, R37, R36 ;  /* 0x000000242525723e */ /* 0x000fe200000000ff */
[----:B------:R1:W-:Y:S01]  /*6440*/  STS [R230+0x3000], R89 ;  /* 0x00300059e6007388 */ /* 0x0003e20000000800 */
        /* <DEDUP_REMOVED lines=45> */
.L_x_680:
[----:B------:R-:W-:Y:S01]  /*6720*/  @UP0 UIADD3 UR13, UR57, UR58, URZ ;  /* 0x0000003a390d0290 */ /* 0x000fe2000fffe03f */
[----:B------:R-:W-:Y:S01]  /*6730*/  @UP0 ULDC.64 UR10, c[0x0][0x458] ;  /* 0x00011600000a0ab9 */ /* 0x000fe20000000a00 */
[----:B------:R-:W-:Y:S02]  /*6740*/  USHF.L.U32 UR12, UR56, 0x6, URZ ;  /* 0x00000006380c7899 */ /* 0x000fe4000800063f */
        /* <DEDUP_REMOVED lines=16> */
.L_x_681:
[----:B------:R-:W-:Y:S01]  /*6850*/  BAR.SYNC.DEFER_BLOCKING 0x0 ;  /* 0x0000000000007b1d */ /* 0x000fe20000010000 */
[----:B------:R-:W-:Y:S01]  /*6860*/  USHF.R.S32.HI UR13, URZ, 0x1f, UR12 ;  /* 0x0000001f3f0d7899 */ /* 0x000fe2000801140c */
[--C-:B-1----:R-:W-:Y:S01]  /*6870*/  SHF.R.S32.HI R33, RZ, 0x1f, R220.reuse ;  /* 0x0000001fff217819 */ /* 0x102fe200000114dc */
[----:B------:R-:W-:Y:S01]  /*6880*/  IMAD.U32 R5, RZ, RZ, UR8 ;  /* 0x00000008ff057e24 */ /* 0x000fe2000f8e00ff */
[----:B------:R-:W-:Y:S01]  /*6890*/  UIMAD UR5, UR56, -0x40, UR5 ;  /* 0xffffffc0380578a4 */ /* 0x000fe2000f8e0205 */
[----:B------:R-:W-:Y:S01]  /*68a0*/  IMAD.MOV.U32 R32, RZ, RZ, R220 ;  /* 0x000000ffff207224 */ /* 0x000fe200078e00dc */
[----:B------:R-:W-:Y:S01]  /*68b0*/  UIMAD UR15, UR13, UR8, URZ ;  /* 0x000000080d0f72a4 */ /* 0x000fe2000f8e023f */
[----:B------:R-:W-:Y:S01]  /*68c0*/  IADD3 R4, R217, 0x20, RZ ;  /* 0x00000020d9047810 */ /* 0x000fe20007ffe0ff */
[----:B------:R-:W-:Y:S01]  /*68d0*/  USHF.R.S32.HI UR21, URZ, 0x1f, UR61 ;  /* 0x0000001f3f157899 */ /* 0x000fe2000801143d */
[----:B------:R-:W-:Y:S01]  /*68e0*/  IMAD.WIDE.U32 R6, R5, UR12, R32 ;  /* 0x0000000c05067c25 */ /* 0x000fe2000f8e0020 */
[----:B------:R-:W-:Y:S01]  /*68f0*/  UIMAD UR15, UR12, UR9, UR15 ;  /* 0x000000090c0f72a4 */ /* 0x000fe2000f8e020f */
[----:B------:R-:W-:Y:S01]  /*6900*/  ISETP.GE.AND P2, PT, R217, UR5, PT ;  /* 0x00000005d9007c0c */ /* 0x000fe2000bf46270 */
[----:B------:R-:W-:Y:S01]  /*6910*/  ULDC.64 UR16, c[0x0][0x468] ;  /* 0x00011a0000107ab9 */ /* 0x000fe20000000a00 */
[----:B------:R-:W-:Y:S01]  /*6920*/  BSSY B0, `(.L_x_682) ;  /* 0x000001d000007945 */ /* 0x000fe20003800000 */
[----:B------:R-:W-:Y:S01]  /*6930*/  IADD3 R6, P0, R6, UR19, RZ ;  /* 0x0000001306067c10 */ /* 0x000fe2000ff1e0ff */
[----:B------:R-:W-:Y:S01]  /*6940*/  IMAD.U32 R34, RZ, RZ, UR16 ;  /* 0x00000010ff227e24 */ /* 0x000fe2000f8e00ff */
[----:B------:R-:W-:Y:S01]  /*6950*/  ISETP.GE.AND P1, PT, R4, UR5, PT ;  /* 0x0000000504007c0c */ /* 0x000fe2000bf26270 */
[----:B------:R-:W-:Y:S01]  /*6960*/  IMAD.U32 R5, RZ, RZ, UR15 ;  /* 0x0000000fff057e24 */ /* 0x000fe2000f8e00ff */
[----:B------:R-:W-:Y:S01]  /*6970*/  UIMAD UR15, UR21, UR16, URZ ;  /* 0x00000010150f72a4 */ /* 0x000fe2000f8e023f */
[----:B------:R-:W-:-:S03]  /*6980*/  SHF.R.S32.HI R28, RZ, 0x1f, R217 ;  /* 0x0000001fff1c7819 */ /* 0x000fc600000114d9 */
[----:B------:R-:W-:Y:S01]  /*6990*/  IADD3.X R7, R7, UR20, R5, P0, !PT ;  /* 0x0000001407077c10 */ /* 0x000fe200087fe405 */
[----:B------:R-:W-:Y:S01]  /*69a0*/  UIMAD UR17, UR61, UR17, UR15 ;  /* 0x000000113d1172a4 */ /* 0x000fe2000f8e020f */
[----:B------:R1:W2:Y:S01]  /*69b0*/  LDS.128 R24, [R228+0xd000] ;  /* 0x00d00000e4187984 */ /* 0x0002a20000000c00 */
[----:B------:R-:W-:-:S03]  /*69c0*/  IMAD.WIDE.U32 R34, R34, UR61, R6 ;  /* 0x0000003d22227c25 */ /* 0x000fc6000f8e0006 */
[----:B------:R1:W3:Y:S04]  /*69d0*/  LDS.128 R20, [R228+0xf000] ;  /* 0x00f00000e4147984 */ /* 0x0002e80000000c00 */
[----:B------:R1:W4:Y:S01]  /*69e0*/  LDS.128 R16, [R228+0x11000] ;  /* 0x01100000e4107984 */ /* 0x0003220000000c00 */
[----:B------:R-:W-:-:S03]  /*69f0*/  IADD3 R29, R35, UR17, RZ ;  /* 0x00000011231d7c10 */ /* 0x000fc6000fffe0ff */
[----:B------:R1:W1:Y:S01]  /*6a00*/  LDS.128 R12, [R228+0x13000] ;  /* 0x01300000e40c7984 */ /* 0x0002620000000c00 */
[----:B------:R-:W-:Y:S05]  /*6a10*/  @P2 BRA `(.L_x_683) ;  /* 0x0000000000342947 */ /* 0x000fea0003800000 */
[----:B------:R-:W2:Y:S01]  /*6a20*/  LDS.128 R4, [R228+0xc000] ;  /* 0x00c00000e4047984 */ /* 0x000ea20000000c00 */
[----:B------:R-:W-:Y:S01]  /*6a30*/  MOV R36, R34 ;  /* 0x0000002200247202 */ /* 0x000fe20000000f00 */
[----:B------:R-:W-:Y:S01]  /*6a40*/  IMAD R30, R28, UR8, RZ ;  /* 0x000000081c1e7c24 */ /* 0x000fe2000f8e02ff */
[----:B------:R-:W-:Y:S01]  /*6a50*/  MOV R37, R29 ;  /* 0x0000001d00257202 */ /* 0x000fe20000000f00 */
[----:B------:R-:W3:Y:S01]  /*6a60*/  LDS.128 R8, [R228+0xe000] ;  /* 0x00e00000e4087984 */ /* 0x000ee20000000c00 */
[----:B------:R-:W-:Y:S01]  /*6a70*/  ULDC.64 UR16, c[0x0][0x3f0] ;  /* 0x0000fc0000107ab9 */ /* 0x000fe20000000a00 */
[C---:B------:R-:W-:Y:S02]  /*6a80*/  IMAD R30, R217.reuse, UR9, R30 ;  /* 0x00000009d91e7c24 */ /* 0x040fe4000f8e021e */
[----:B------:R-:W-:-:S05]  /*6a90*/  IMAD.WIDE.U32 R36, R217, UR8, R36 ;  /* 0x00000008d9247c25 */ /* 0x000fca000f8e0024 */
[----:B------:R-:W-:Y:S02]  /*6aa0*/  IADD3 R30, R37, R30, RZ ;  /* 0x0000001e251e7210 */ /* 0x000fe40007ffe0ff */
[----:B------:R-:W-:-:S04]  /*6ab0*/  LEA R38, P0, R36, UR16, 0x1 ;  /* 0x0000001024267c11 */ /* 0x000fc8000f8008ff */
[----:B------:R-:W-:-:S05]  /*6ac0*/  LEA.HI.X R39, R36, UR17, R30, 0x1, P0 ;  /* 0x0000001124277c11 */ /* 0x000fca00080f0c1e */
[----:B--2---:R2:W-:Y:S04]  /*6ad0*/  STG.E.128 desc[UR6][R38.64], R4 ;  /* 0x0000000426007986 */ /* 0x0045e8000c101d06 */
[----:B---3--:R2:W-:Y:S02]  /*6ae0*/  STG.E.128 desc[UR6][R38.64+0x80], R8 ;  /* 0x0000800826007986 */ /* 0x0085e4000c101d06 */
.L_x_683:
[----:B------:R-:W-:Y:S05]  /*6af0*/  BSYNC B0 ;  /* 0x0000000000007941 */ /* 0x000fea0003800000 */
.L_x_682:
[----:B------:R-:W-:Y:S04]  /*6b00*/  BSSY B0, `(.L_x_684) ;  /* 0x000000f000007945 */ /* 0x000fe80003800000 */
[----:B------:R-:W-:Y:S05]  /*6b10*/  @P1 BRA `(.L_x_685) ;  /* 0x0000000000341947 */ /* 0x000fea0003800000 */
[----:B--2---:R-:W-:Y:S01]  /*6b20*/  IADD3 R5, P0, R217, 0x20, RZ ;  /* 0x00000020d9057810 */ /* 0x004fe20007f1e0ff */
        /* <DEDUP_REMOVED lines=10> */
[----:B------:R2:W-:Y:S04]  /*6bd0*/  STG.E.128 desc[UR6][R8.64], R24 ;  /* 0x0000001808007986 */ /* 0x0005e8000c101d06 */
[----:B---3--:R2:W-:Y:S02]  /*6be0*/  STG.E.128 desc[UR6][R8.64+0x80], R20 ;  /* 0x0000801408007986 */ /* 0x0085e4000c101d06 */
.L_x_685:
[----:B------:R-:W-:Y:S05]  /*6bf0*/  BSYNC B0 ;  /* 0x0000000000007941 */ /* 0x000fea0003800000 */
.L_x_684:
[----:B--2---:R2:W1:Y:S01]  /*6c00*/  LDS.128 R8, [R228+0x10000] ;  /* 0x01000000e4087984 */ /* 0x0044620000000c00 */
[----:B---3--:R-:W-:Y:S01]  /*6c10*/  IMAD.U32 R21, RZ, RZ, UR10 ;  /* 0x0000000aff157e24 */ /* 0x008fe2000f8e00ff */
[----:B------:R-:W-:Y:S01]  /*6c20*/  UIMAD UR13, UR13, UR10, URZ ;  /* 0x0000000a0d0d72a4 */ /* 0x000fe2000f8e023f */
[----:B------:R-:W-:Y:S01]  /*6c30*/  BSSY B0, `(.L_x_686) ;  /* 0x000001a000007945 */ /* 0x000fe20003800000 */
[----:B------:R2:W3:Y:S01]  /*6c40*/  LDS.128 R4, [R228+0x12000] ;  /* 0x01200000e4047984 */ /* 0x0004e20000000c00 */
[----:B------:R-:W-:Y:S01]  /*6c50*/  IMAD.WIDE.U32 R20, R21, UR12, R32 ;  /* 0x0000000c15147c25 */ /* 0x000fe2000f8e0020 */
[----:B------:R-:W-:Y:S02]  /*6c60*/  UIMAD UR12, UR12, UR11, UR13 ;  /* 0x0000000b0c0c72a4 */ /* 0x000fe4000f8e020d */
[----:B------:R-:W-:Y:S01]  /*6c70*/  USHF.R.S32.HI UR5, URZ, 0x1f, UR61 ;  /* 0x0000001f3f057899 */ /* 0x000fe2000801143d */
[----:B------:R-:W-:Y:S01]  /*6c80*/  IADD3 R22, P0, R20, UR14, RZ ;  /* 0x0000000e14167c10 */ /* 0x000fe2000ff1e0ff */
[----:B------:R-:W-:-:S02]  /*6c90*/  ULDC.64 UR8, c[0x0][0x470] ;  /* 0x00011c0000087ab9 */ /* 0x000fc40000000a00 */
[----:B------:R-:W-:Y:S01]  /*6ca0*/  IMAD.U32 R20, RZ, RZ, UR12 ;  /* 0x0000000cff147e24 */ /* 0x000fe2000f8e00ff */
[----:B------:R-:W-:-:S04]  /*6cb0*/  UIMAD UR5, UR5, UR8, URZ ;  /* 0x00000008050572a4 */ /* 0x000fc8000f8e023f */
[----:B------:R-:W-:Y:S01]  /*6cc0*/  IADD3.X R23, R21, UR18, R20, P0, !PT ;  /* 0x0000001215177c10 */ /* 0x000fe200087fe414 */
[----:B------:R-:W-:Y:S01]  /*6cd0*/  UIMAD UR9, UR61, UR9, UR5 ;  /* 0x000000093d0972a4 */ /* 0x000fe2000f8e0205 */
[----:B------:R-:W-:-:S05]  /*6ce0*/  MOV R20, UR8 ;  /* 0x0000000800147c02 */ /* 0x000fca0008000f00 */
[----:B------:R-:W-:-:S05]  /*6cf0*/  IMAD.WIDE.U32 R22, R20, UR61, R22 ;  /* 0x0000003d14167c25 */ /* 0x000fca000f8e0016 */
[----:B------:R-:W-:Y:S01]  /*6d00*/  IADD3 R21, R23, UR9, RZ ;  /* 0x0000000917157c10 */ /* 0x000fe2000fffe0ff */
[----:B--2---:R-:W-:Y:S06]  /*6d10*/  @P2 BRA `(.L_x_687) ;  /* 0x00000000002c2947 */ /* 0x004fec0003800000 */
        /* <DEDUP_REMOVED lines=10> */
[----:B---3--:R2:W-:Y:S02]  /*6dc0*/  STG.E.128 desc[UR6][R26.64+0x80], R4 ;  /* 0x000080041a007986 */ /* 0x0085e4000c101d06 */
.L_x_687:
[----:B------:R-:W-:Y:S05]  /*6dd0*/  BSYNC B0 ;  /* 0x0000000000007941 */ /* 0x000fea0003800000 */
.L_x_686:
[----:B------:R-:W-:Y:S05]  /*6de0*/  @P1 BRA `(.L_x_688) ;  /* 0x0000000800401947 */ /* 0x000fea0003800000 */
[----:B--23--:R-:W-:Y:S01]  /*6df0*/  IADD3 R4, P0, R217, 0x20, RZ ;  /* 0x00000020d9047810 */ /* 0x00cfe20007f1e0ff */
        /* <DEDUP_REMOVED lines=9> */
[----:B----4-:R2:W-:Y:S04]  /*6e90*/  STG.E.128 desc[UR6][R4.64], R16 ;  /* 0x0000001004007986 */ /* 0x0105e8000c101d06 */
[----:B-1----:R2:W-:Y:S01]  /*6ea0*/  STG.E.128 desc[UR6][R4.64+0x80], R12 ;  /* 0x0000800c04007986 */ /* 0x0025e2000c101d06 */
[----:B------:R-:W-:Y:S05]  /*6eb0*/  BRA `(.L_x_688) ;  /* 0x00000008000c7947 */ /* 0x000fea0003800000 */
.L_x_676:
[----:B------:R-:W-:Y:S02]  /*6ec0*/  UISETP.NE.AND UP0, UPT, UR58, -0x1, UPT ;  /* 0xffffffff3a00788c */ /* 0x000fe4000bf05270 */
[----:B------:R-:W-:-:S04]  /*6ed0*/  USHF.L.U32 UR17, UR56, 0x6, URZ ;  /* 0x0000000638117899 */ /* 0x000fc8000800063f */
[----:B------:R-:W-:-:S05]  /*6ee0*/  PLOP3.LUT P0, PT, PT, PT, UP0, 0x80, 0x0 ;  /* 0x000000000000781c */ /* 0x000fca0003f0f008 */
        /* <DEDUP_REMOVED lines=20> */
.L_x_689:
[----:B------:R-:W-:Y:S01]  /*7030*/  @UP0 UIADD3 UR14, UR57, UR58, URZ ;  /* 0x0000003a390e0290 */ /* 0x000fe2000fffe03f */
[----:B------:R-:W-:Y:S01]  /*7040*/  @UP0 ULDC.64 UR10, c[0x0][0x458] ;  /* 0x00011600000a0ab9 */ /* 0x000fe20000000a00 */
[----:B------:R-:W-:Y:S02]  /*7050*/  USHF.R.S32.HI UR18, URZ, 0x1f, UR17 ;  /* 0x0000001f3f127899 */ /* 0x000fe40008011411 */
        /* <DEDUP_REMOVED lines=15> */
[----:B------:R-:W-:-:S12]  /*7150*/  UIADD3 UR16, UR13, UR16, URZ ;  /* 0x000000100d107290 */ /* 0x000fd8000fffe03f */
.L_x_690:
[----:B------:R-:W-:Y:S01]  /*7160*/  UIMAD UR13, UR18, UR8, URZ ;  /* 0x00000008120d72a4 */ /* 0x000fe2000f8e023f */
[----:B------:R-:W-:Y:S01]  /*7170*/  IMAD.U32 R7, RZ, RZ, UR8 ;  /* 0x00000008ff077e24 */ /* 0x000fe2000f8e00ff */
[----:B------:R-:W-:Y:S01]  /*7180*/  UIMAD UR5, UR56, -0x40, UR5 ;  /* 0xffffffc0380578a4 */ /* 0x000fe2000f8e0205 */
[----:B------:R-:W-:Y:S01]  /*7190*/  IADD3 R4, R217, 0x20, RZ ;  /* 0x00000020d9047810 */ /* 0x000fe20007ffe0ff */
        /* <DEDUP_REMOVED lines=9> */
[----:B------:R-:W-:Y:S01]  /*7230*/  IMAD.U32 R8, RZ, RZ, UR14 ;  /* 0x0000000eff087e24 */ /* 0x000fe2000f8e00ff */
[----:B------:R-:W-:-:S02]  /*7240*/  ISETP.GE.AND P1, PT, R4, UR5, PT ;  /* 0x0000000504007c0c */ /* 0x000fc4000bf26270 */
[----:B------:R-:W-:Y:S01]  /*7250*/  IADD3.X R7, R7, UR20, R5, P0, !PT ;  /* 0x0000001407077c10 */ /* 0x000fe200087fe405 */
[----:B------:R-:W-:Y:S01]  /*7260*/  UIMAD UR15, UR61, UR15, UR13 ;  /* 0x0000000f3d0f72a4 */ /* 0x000fe2000f8e020d */
[----:B------:R-:W-:Y:S01]  /*7270*/  SHF.R.S32.HI R4, RZ, 0x1f, R217 ;  /* 0x0000001fff047819 */ /* 0x000fe200000114d9 */
        /* <DEDUP_REMOVED lines=14> */
.L_x_692:
[----:B------:R-:W-:Y:S05]  /*7360*/  BSYNC B0 ;  /* 0x0000000000007941 */ /* 0x000fea0003800000 */
.L_x_691:
[----:B------:R-:W-:Y:S04]  /*7370*/  BSSY B0, `(.L_x_693) ;  /* 0x000000e000007945 */ /* 0x000fe80003800000 */
        /* <DEDUP_REMOVED lines=12> */
[----:B------:R2:W-:Y:S02]  /*7440*/  STG.E.128 desc[UR6][R6.64+0x80], RZ ;  /* 0x000080ff06007986 */ /* 0x0005e4000c101d06 */
.L_x_694:
[----:B------:R-:W-:Y:S05]  /*7450*/  BSYNC B0 ;  /* 0x0000000000007941 */ /* 0x000fea0003800000 */
.L_x_693:
[----:B------:R-:W-:Y:S01]  /*7460*/  UIMAD UR5, UR18, UR10, URZ ;  /* 0x0000000a120572a4 */ /* 0x000fe2000f8e023f */
[----:B------:R-:W-:Y:S01]  /*7470*/  IMAD.U32 R5, RZ, RZ, UR10 ;  /* 0x0000000aff057e24 */ /* 0x000fe2000f8e00ff */
[----:B------:R-:W-:Y:S01]  /*7480*/  USHF.R.S32.HI UR13, URZ, 0x1f, UR61 ;  /* 0x0000001f3f0d7899 */ /* 0x000fe2000801143d */
[----:B------:R-:W-:Y:S01]  /*7490*/  BSSY B0, `(.L_x_695) ;  /* 0x0000018000007945 */ /* 0x000fe20003800000 */
[----:B------:R-:W-:Y:S01]  /*74a0*/  UIMAD UR5, UR17, UR11, UR5 ;  /* 0x0000000b110572a4 */ /* 0x000fe2000f8e0205 */
[----:B--2---:R-:W-:Y:S01]  /*74b0*/  IMAD.WIDE.U32 R6, R5, UR17, R220 ;  /* 0x0000001105067c25 */ /* 0x004fe2000f8e00dc */
[----:B------:R-:W-:Y:S02]  /*74c0*/  ULDC.64 UR8, c[0x0][0x470] ;  /* 0x00011c0000087ab9 */ /* 0x000fe40000000a00 */
[----:B------:R-:W-:Y:S02]  /*74d0*/  MOV R8, UR8 ;  /* 0x0000000800087c02 */ /* 0x000fe40008000f00 */
[----:B------:R-:W-:Y:S01]  /*74e0*/  IMAD.U32 R5, RZ, RZ, UR5 ;  /* 0x00000005ff057e24 */ /* 0x000fe2000f8e00ff */
[----:B------:R-:W-:Y:S01]  /*74f0*/  IADD3 R6, P0, R6, UR12, RZ ;  /* 0x0000000c06067c10 */ /* 0x000fe2000ff1e0ff */
[----:B------:R-:W-:-:S03]  /*7500*/  UIMAD UR5, UR13, UR8, URZ ;  /* 0x000000080d0572a4 */ /* 0x000fc6000f8e023f */
[----:B------:R-:W-:Y:S01]  /*7510*/  IADD3.X R7, R7, UR16, R5, P0, !PT ;  /* 0x0000001007077c10 */ /* 0x000fe200087fe405 */
[----:B------:R-:W-:Y:S02]  /*7520*/  UIMAD UR9, UR61, UR9, UR5 ;  /* 0x000000093d0972a4 */ /* 0x000fe4000f8e0205 */
        /* <DEDUP_REMOVED lines=10> */
[----:B-1----:R-:W-:-:S04]  /*75d0*/  LEA R12, P0, R10, UR8, 0x1 ;  /* 0x000000080a0c7c11 */ /* 0x002fc8000f8008ff */
[----:B------:R-:W-:-:S05]  /*75e0*/  LEA.HI.X R13, R10, UR9, R5, 0x1, P0 ;  /* 0x000000090a0d7c11 */ /* 0x000fca00080f0c05 */
[----:B------:R2:W-:Y:S04]  /*75f0*/  STG.E.128 desc[UR6][R12.64], RZ ;  /* 0x000000ff0c007986 */ /* 0x0005e8000c101d06 */
[----:B------:R2:W-:Y:S02]  /*7600*/  STG.E.128 desc[UR6][R12.64+0x80], RZ ;  /* 0x000080ff0c007986 */ /* 0x0005e4000c101d06 */
.L_x_696:
[----:B------:R-:W-:Y:S05]  /*7610*/  BSYNC B0 ;  /* 0x0000000000007941 */ /* 0x000fea0003800000 */
.L_x_695:
[----:B------:R-:W-:Y:S05]  /*7620*/  @P1 BRA `(.L_x_688) ;  /* 0x0000000000301947 */ /* 0x000fea0003800000 */
[----:B------:R-:W-:Y:S01]  /*7630*/  IADD3 R5, P0, R217, 0x20, RZ ;  /* 0x00000020d9057810 */ /* 0x000fe20007f1e0ff */
[----:B------:R-:W-:Y:S01]  /*7640*/  ULDC.64 UR8, c[0x0][0x3f8] ;  /* 0x0000fe0000087ab9 */ /* 0x000fe20000000a00 */
[----:B------:R-:W-:Y:S02]  /*7650*/  MOV R6, R8 ;  /* 0x0000000800067202 */ /* 0x000fe40000000f00 */
[----:B------:R-:W-:-:S03]  /*7660*/  IADD3.X R4, RZ, R4, RZ, P0, !PT ;  /* 0x00000004ff047210 */ /* 0x000fc600007fe4ff */
        /* <DEDUP_REMOVED lines=8> */
.L_x_688:
[----:B------:R-:W-:Y:S05]  /*76f0*/  BSYNC B1 ;  /* 0x0000000000017941 */ /* 0x000fea0003800000 */
.L_x_671:
[----:B------:R-:W-:Y:S01]  /*7700*/  R2UR UR8, R219 ;  /* 0x00000000db0872ca */ /* 0x000fe200000e0000 */
[----:B------:R-:W-:Y:S02]  /*7710*/  ULDC UR5, c[0x0][0xc] ;  /* 0x0000030000057ab9 */ /* 0x000fe40000000800 */
[----:B------:R-:W-:-:S10]  /*7720*/  UIADD3 UR56, UR5, UR56, URZ ;  /* 0x0000003805387290 */ /* 0x000fd4000fffe03f */
[----:B------:R-:W-:-:S06]  /*7730*/  UISETP.GE.AND UP0, UPT, UR56, UR8, UPT ;  /* 0x000000083800728c */ /* 0x000fcc000bf06270 */
[----:B------:R-:W-:-:S13]  /*7740*/  PLOP3.LUT P0, PT, PT, PT, UP0, 0x80, 0x0 ;  /* 0x000000000000781c */ /* 0x000fda0003f0f008 */
[----:B------:R-:W-:Y:S05]  /*7750*/  @P0 BRA `(.L_x_697) ;  /* 0x0000000000040947 */ /* 0x000fea0003800000 */
[----:B------:R-:W-:Y:S05]  /*7760*/  BRA `(.L_x_698) ;  /* 0xffffff9000787947 */ /* 0x000fea000383ffff */
.L_x_697:
[----:B------:R-:W-:Y:S05]  /*7770*/  EXIT ;  /* 0x000000000000794d */ /* 0x000fea0003800000 */
.L_x_699:
        /* <DEDUP_REMOVED lines=16> */
.L_x_2065:


//--------------------- .text._ZN5flash44flash_bwd_dq_dk_dv_loop_seqk_parallel_kernelI23Flash_bwd_kernel_traitsILi128ELi64ELi64ELi8ELi4ELi2ELi2ELb1ELb0EN7cutlass6half_tE19Flash_kernel_traitsILi128ELi64ELi64ELi8ES3_EELb0ELb0ELb0ELb0ELb0ELb1ELb1EEEvNS_16Flash_bwd_paramsE --------------------------
	.section	.text._ZN5flash44flash_bwd_dq_dk_dv_loop_seqk_parallel_kernelI23Flash_bwd_kernel_traitsILi128ELi64ELi64ELi8ELi4ELi2ELi2ELb1ELb0EN7cutlass6half_tE19Flash_kernel_traitsILi128ELi64ELi64ELi8ES3_EELb0ELb0ELb0ELb0ELb0ELb1ELb1EEEvNS_16Flash_bwd_paramsE,"ax",@progbits
	.align	128
        .global         _ZN5flash44flash_bwd_dq_dk_dv_loop_seqk_parallel_kernelI23Flash_bwd_kernel_traitsILi128ELi64ELi64ELi8ELi4ELi2ELi2ELb1ELb0EN7cutlass6half_tE19Flash_kernel_traitsILi128ELi64ELi64ELi8ES3_EELb0ELb0ELb0ELb0ELb0ELb1ELb1EEEvNS_16Flash_bwd_paramsE
        .type           _ZN5flash44flash_bwd_dq_dk_dv_loop_seqk_parallel_kernelI23Flash_bwd_kernel_traitsILi128ELi64ELi64ELi8ELi4ELi2ELi2ELb1ELb0EN7cutlass6half_tE19Flash_kernel_traitsILi128ELi64ELi64ELi8ES3_EELb0ELb0ELb0ELb0ELb0ELb1ELb1EEEvNS_16Flash_bwd_paramsE,@function
        .size           _ZN5flash44flash_bwd_dq_dk_dv_loop_seqk_parallel_kernelI23Flash_bwd_kernel_traitsILi128ELi64ELi64ELi8ELi4ELi2ELi2ELb1ELb0EN7cutlass6half_tE19Flash_kernel_traitsILi128ELi64ELi64ELi8ES3_EELb0ELb0ELb0ELb0ELb0ELb1ELb1EEEvNS_16Flash_bwd_paramsE,(.L_x_2066 - _ZN5flash44flash_bwd_dq_dk_dv_loop_seqk_parallel_kernelI23Flash_bwd_kernel_traitsILi128ELi64ELi64ELi8ELi4ELi2ELi2ELb1ELb0EN7cutlass6half_tE19Flash_kernel_traitsILi128ELi64ELi64ELi8ES3_EELb0ELb0ELb0ELb0ELb0ELb1ELb1EEEvNS_16Flash_bwd_paramsE)
        .other          _ZN5flash44flash_bwd_dq_dk_dv_loop_seqk_parallel_kernelI23Flash_bwd_kernel_traitsILi128ELi64ELi64ELi8ELi4ELi2ELi2ELb1ELb0EN7cutlass6half_tE19Flash_kernel_traitsILi128ELi64ELi64ELi8ES3_EELb0ELb0ELb0ELb0ELb0ELb1ELb1EEEvNS_16Flash_bwd_paramsE,@"STO_CUDA_ENTRY STV_DEFAULT"
_ZN5flash44flash_bwd_dq_dk_dv_loop_seqk_parallel_kernelI23Flash_bwd_kernel_traitsILi128ELi64ELi64ELi8ELi4ELi2ELi2ELb1ELb0EN7cutlass6half_tE19Flash_kernel_traitsILi128ELi64ELi64ELi8ES3_EELb0ELb0ELb0ELb0ELb0ELb1ELb1EEEvNS_16Flash_bwd_paramsE:
.text._ZN5flash44flash_bwd_dq_dk_dv_loop_seqk_parallel_kernelI23Flash_bwd_kernel_traitsILi128ELi64ELi64ELi8ELi4ELi2ELi2ELb1ELb0EN7cutlass6half_tE19Flash_kernel_traitsILi128ELi64ELi64ELi8ES3_EELb0ELb0ELb0ELb0ELb0ELb1ELb1EEEvNS_16Flash_bwd_paramsE:
        /* <DEDUP_REMOVED lines=127> */
[----:B------:R-:W-:Y:S01]  /*07f0*/  IMAD.IADD R240, R237, 0x1, R238 ;  /* 0x00000001edf07824 */ /* 0x000fe200078e02ee */
[----:B------:R-:W-:Y:S01]  /*0800*/  LEA R214, R214, UR4, 0x1 ;  /* 0x00000004d6d67c11 */ /* 0x000fe2000f8e08ff */
[----:B------:R-:W-:Y:S01]  /*0810*/  VIADD R247, R246, 0x40 ;  /* 0x00000040f6f77836 */ /* 0x000fe20000000000 */
[----:B------:R-:W-:Y:S01]  /*0820*/  ULDC.64 UR6, c[0x0][0x300] ;  /* 0x0000c00000067ab9 */ /* 0x000fe20000000a00 */
[----:B------:R-:W-:-:S02]  /*0830*/  IMAD.IADD R212, R205, 0x1, R212 ;  /* 0x00000001cdd47824 */ /* 0x000fc400078e02d4 */
[----:B------:R-:W-:Y:S02]  /*0840*/  IMAD.IADD R211, R0, 0x1, R2 ;  /* 0x0000000100d37824 */ /* 0x000fe400078e0202 */
[----:B------:R-:W-:Y:S02]  /*0850*/  IMAD.IADD R205, R205, 0x1, R206 ;  /* 0x00000001cdcd7824 */ /* 0x000fe400078e02ce */
[----:B------:R-:W-:Y:S02]  /*0860*/  @P2 VIADD R247, R246, 0xffffffc0 ;  /* 0xffffffc0f6f72836 */ /* 0x000fe40000000000 */
[----:B-1-3--:R-:W-:-:S07]  /*0870*/  IMAD.IADD R238, R238, 0x1, R236 ;  /* 0x00000001eeee7824 */ /* 0x00afce00078e02ec */
.L_x_728:
        /* <DEDUP_REMOVED lines=47> */
.L_x_700:
[----:B------:R-:W-:Y:S01]  /*0b70*/  IMAD.SHL.U32 R26, R245, 0x40, RZ ;  /* 0x00000040f51a7824 */ /* 0x000fe200078e00ff */
[----:B-----5:R-:W-:-:S04]  /*0b80*/  @!P3 IADD3 R228, R5, R4, -R244 ;  /* 0x0000000405e4b210 */ /* 0x020fc80007ffe8f4 */
[----:B------:R-:W-:-:S13]  /*0b90*/  ISETP.GT.AND P0, PT, R228, R26, PT ;  /* 0x0000001ae400720c */ /* 0x000fda0003f04270 */
[----:B------:R-:W-:Y:S05]  /*0ba0*/  @!P0 BRA `(.L_x_701) ;  /* 0x0000006000648947 */ /* 0x000fea0003800000 */
[----:B------:R-:W3:Y:S01]  /*0bb0*/  LDC R25, c[0x0][0x278] ;  /* 0x00009e00ff197b82 */ /* 0x000ee20000000800 */
[----:B------:R-:W4:Y:S01]  /*0bc0*/  S2R R46, SR_CTAID.Z ;  /* 0x00000000002e7919 */ /* 0x000f220000002700 */
[----:B-1----:R-:W-:Y:S01]  /*0bd0*/  IADD3 R4, R27, 0x3f, RZ ;  /* 0x0000003f1b047810 */ /* 0x002fe20007ffe0ff */
[----:B------:R-:W-:Y:S01]  /*0be0*/  ULDC UR4, c[0x0][0x2dc] ;  /* 0x0000b70000047ab9 */ /* 0x000fe20000000800 */
[----:B------:R-:W-:Y:S01]  /*0bf0*/  ISETP.NE.AND P0, PT, R249, -0x1, PT ;  /* 0xfffffffff900780c */ /* 0x000fe20003f05270 */
[----:B------:R-:W-:Y:S01]  /*0c00*/  ULDC UR29, c[0x0][0x270] ;  /* 0x00009c00001d7ab9 */ /* 0x000fe20000000800 */
[----:B------:R-:W-:Y:S01]  /*0c10*/  SHF.R.S32.HI R8, RZ, 0x1f, R4 ;  /* 0x0000001fff087819 */ /* 0x000fe20000011404 */
[----:B------:R-:W-:Y:S01]  /*0c20*/  UIMAD.WIDE UR10, UR4, UR29, URZ ;  /* 0x0000001d040a72a5 */ /* 0x000fe2000f8e023f */
[----:B------:R-:W1:Y:S01]  /*0c30*/  LDC.64 R6, c[0x0][0x228] ;  /* 0x00008a00ff067b82 */ /* 0x000e620000000a00 */
[----:B------:R-:W1:Y:S01]  /*0c40*/  S2R R42, SR_CTAID.X ;  /* 0x00000000002a7919 */ /* 0x000e620000002500 */
[----:B------:R-:W-:-:S04]  /*0c50*/  LEA.HI R40, R8, R4, RZ, 0x6 ;  /* 0x0000000408287211 */ /* 0x000fc800078f30ff */
[----:B------:R-:W-:Y:S02]  /*0c60*/  LOP3.LUT R4, R40, 0xffffffc0, RZ, 0xc0, !PT ;  /* 0xffffffc028047812 */ /* 0x000fe400078ec0ff */
[----:B------:R-:W5:Y:S02]  /*0c70*/  LDC.U8 R13, c[0x0][0x3d8] ;  /* 0x0000f600ff0d7b82 */ /* 0x000f640000000000 */
[----:B------:R-:W-:-:S04]  /*0c80*/  IADD3 R10, R4, -0x40, RZ ;  /* 0xffffffc0040a7810 */ /* 0x000fc80007ffe0ff */
[----:B------:R-:W-:Y:S02]  /*0c90*/  SHF.R.S32.HI R16, RZ, 0x1f, R10 ;  /* 0x0000001fff107819 */ /* 0x000fe4000001140a */
[----:B---3--:R-:W-:Y:S01]  /*0ca0*/  IABS R12, R25 ;  /* 0x00000019000c7213 */ /* 0x008fe20000000000 */
[----:B------:R-:W3:Y:S01]  /*0cb0*/  LDC.64 R30, c[0x0][0x240] ;  /* 0x00009000ff1e7b82 */ /* 0x000ee20000000a00 */
[----:B------:R-:W-:Y:S02]  /*0cc0*/  ISETP.NE.AND P5, PT, R25, RZ, PT ;  /* 0x000000ff1900720c */ /* 0x000fe40003fa5270 */
[----:B--2---:R-:W2:Y:S01]  /*0cd0*/  I2F.RP R2, R12 ;  /* 0x0000000c00027306 */ /* 0x004ea20000209400 */
[----:B-1----:R-:W-:Y:S01]  /*0ce0*/  IMAD R11, R24, R6, RZ ;  /* 0x00000006180b7224 */ /* 0x002fe200078e02ff */
[----:B----4-:R-:W-:-:S03]  /*0cf0*/  IABS R9, R46 ;  /* 0x0000002e00097213 */ /* 0x010fc60000000000 */
[----:B------:R-:W1:Y:S01]  /*0d00*/  LDC R44, c[0x0][0x2d4] ;  /* 0x0000b500ff2c7b82 */ /* 0x000e620000000800 */
[C---:B------:R-:W-:Y:S01]  /*0d10*/  IMAD R11, R252.reuse, R7, R11 ;  /* 0x00000007fc0b7224 */ /* 0x040fe200078e020b */
[----:B------:R-:W-:-:S04]  /*0d20*/  SHF.L.U64.HI R7, R252, 0x7, R24 ;  /* 0x00000007fc077819 */ /* 0x000fc80000010218 */
[----:B------:R-:W-:Y:S02]  /*0d30*/  SEL R4, R7, RZ, P1 ;  /* 0x000000ff07047207 */ /* 0x000fe40000800000 */
[----:B------:R-:W4:Y:S01]  /*0d40*/  @P0 LDC.64 R20, c[0x0][0x250] ;  /* 0x00009400ff140b82 */ /* 0x000f220000000a00 */
[----:B--2---:R-:W2:Y:S01]  /*0d50*/  MUFU.RCP R2, R2 ;  /* 0x0000000200027308 */ /* 0x004ea20000001000 */
[----:B------:R-:W-:-:S05]  /*0d60*/  IMAD.WIDE.U32 R6, R252, R6, RZ ;  /* 0x00000006fc067225 */ /* 0x000fca00078e00ff */
[----:B------:R-:W-:Y:S01]  /*0d70*/  IADD3 R34, R7, R11, RZ ;  /* 0x0000000b07227210 */ /* 0x000fe20007ffe0ff */
[----:B------:R-:W4:Y:S08]  /*0d80*/  @P0 LDC.64 R22, c[0x0][0x248] ;  /* 0x00009200ff160b82 */ /* 0x000f300000000a00 */
[----:B------:R-:W3:Y:S01]  /*0d90*/  LDC R43, c[0x0][0x2c4] ;  /* 0x0000b100ff2b7b82 */ /* 0x000ee20000000800 */
[----:B-1----:R-:W-:Y:S01]  /*0da0*/  SHF.R.S32.HI R7, RZ, 0x1f, R44 ;  /* 0x0000001fff077819 */ /* 0x002fe2000001142c */
[----:B--2---:R-:W-:-:S04]  /*0db0*/  VIADD R2, R2, 0xffffffe ;  /* 0x0ffffffe02027836 */ /* 0x004fc80000000000 */
[----:B------:R-:W1:Y:S02]  /*0dc0*/  F2I.FTZ.U32.TRUNC.NTZ R3, R2 ;  /* 0x0000000200037305 */ /* 0x000e64000021f000 */
[----:B------:R-:W2:Y:S08]  /*0dd0*/  LDC.U8 R45, c[0x0][0x480] ;  /* 0x00012000ff2d7b82 */ /* 0x000eb00000000000 */
[----:B------:R-:W2:Y:S01]  /*0de0*/  LDC.64 R32, c[0x0][0x488] ;  /* 0x00012200ff207b82 */ /* 0x000ea20000000a00 */
[----:B-1----:R-:W-:-:S04]  /*0df0*/  IMAD.MOV R2, RZ, RZ, -R3 ;  /* 0x000000ffff027224 */ /* 0x002fc800078e0a03 */
[----:B------:R-:W-:Y:S02]  /*0e00*/  IMAD R5, R2, R12, RZ ;  /* 0x0000000c02057224 */ /* 0x000fe400078e02ff */
[----:B------:R-:W-:-:S04]  /*0e10*/  IMAD.MOV.U32 R2, RZ, RZ, RZ ;  /* 0x000000ffff027224 */ /* 0x000fc800078e00ff */
[----:B------:R-:W-:Y:S01]  /*0e20*/  IMAD.HI.U32 R2, R3, R5, R2 ;  /* 0x0000000503027227 */ /* 0x000fe200078e0002 */
[----:B------:R-:W-:-:S04]  /*0e30*/  SHF.L.U32 R5, R252, 0x7, RZ ;  /* 0x00000007fc057819 */ /* 0x000fc800000006ff */
[----:B------:R-:W-:Y:S01]  /*0e40*/  SEL R5, R5, RZ, P1 ;  /* 0x000000ff05057207 */ /* 0x000fe20000800000 */
[----:B------:R-:W-:Y:S01]  /*0e50*/  IMAD.HI.U32 R2, R2, R9, RZ ;  /* 0x0000000902027227 */ /* 0x000fe200078e00ff */
[----:B------:R-:W-:Y:S02]  /*0e60*/  ISETP.NE.AND P1, PT, R0, -0x1, PT ;  /* 0xffffffff0000780c */ /* 0x000fe40003f25270 */
[----:B------:R-:W-:Y:S01]  /*0e70*/  IADD3 R17, P2, R10, R5, RZ ;  /* 0x000000050a117210 */ /* 0x000fe20007f5e0ff */
[----:B------:R-:W-:-:S04]  /*0e80*/  IMAD.MOV R3, RZ, RZ, -R2 ;  /* 0x000000ffff037224 */ /* 0x000fc800078e0a02 */
[----:B------:R-:W-:Y:S02]  /*0e90*/  IMAD R3, R12, R3, R9 ;  /* 0x000000030c037224 */ /* 0x000fe400078e0209 */
[----:B------:R-:W-:Y:S01]  /*0ea0*/  IMAD.X R9, R16, 0x1, R4, P2 ;  /* 0x0000000110097824 */ /* 0x000fe200010e0604 */
[----:B-----5:R-:W-:Y:S01]  /*0eb0*/  ISETP.NE.AND P2, PT, R13, RZ, PT ;  /* 0x000000ff0d00720c */ /* 0x020fe20003f45270 */
[----:B---3--:R-:W-:Y:S01]  /*0ec0*/  IMAD.WIDE.U32 R4, R0, R30, RZ ;  /* 0x0000001e00047225 */ /* 0x008fe200078e00ff */
[----:B------:R-:W-:Y:S01]  /*0ed0*/  ISETP.GT.U32.AND P4, PT, R12, R3, PT ;  /* 0x000000030c00720c */ /* 0x000fe20003f84070 */
[----:B------:R-:W1:Y:S02]  /*0ee0*/  @P1 LDC.64 R28, c[0x0][0x420] ;  /* 0x00010800ff1c1b82 */ /* 0x000e640000000a00 */
[----:B------:R-:W-:Y:S01]  /*0ef0*/  IMAD R8, R17, UR11, RZ ;  /* 0x0000000b11087c24 */ /* 0x000fe2000f8e02ff */
[----:B------:R-:W-:Y:S01]  /*0f00*/  SEL R41, R6, R4, !P1 ;  /* 0x0000000406297207 */ /* 0x000fe20004800000 */
[----:B------:R-:W-:Y:S01]  /*0f10*/  @P0 IMAD.IADD R6, R244, 0x1, R249 ;  /* 0x00000001f4060824 */ /* 0x000fe200078e02f9 */
[----:B------:R-:W-:Y:S01]  /*0f20*/  LOP3.LUT R4, R46, R25, RZ, 0x3c, !PT ;  /* 0x000000192e047212 */ /* 0x000fe200078e3cff */
[----:B------:R-:W-:-:S02]  /*0f30*/  IMAD R38, R9, UR10, R8 ;  /* 0x0000000a09267c24 */ /* 0x000fc4000f8e0208 */
[----:B------:R-:W3:Y:S01]  /*0f40*/  @!P1 LDC.64 R14, c[0x0][0x418] ;  /* 0x00010600ff0e9b82 */ /* 0x000ee20000000a00 */
[----:B------:R-:W-:Y:S01]  /*0f50*/  IMAD R8, R0, R31, RZ ;  /* 0x0000001f00087224 */ /* 0x000fe200078e02ff */
[----:B------:R-:W-:Y:S01]  /*0f60*/  ISETP.GE.AND P3, PT, R4, RZ, PT ;  /* 0x000000ff0400720c */ /* 0x000fe20003f66270 */
[----:B----4-:R-:W-:Y:S02]  /*0f70*/  @P0 IMAD R9, R6, R23, RZ ;  /* 0x0000001706090224 */ /* 0x010fe400078e02ff */
[----:B------:R-:W-:Y:S01]  /*0f80*/  @!P4 IMAD.IADD R3, R3, 0x1, -R12 ;  /* 0x000000010303c824 */ /* 0x000fe200078e0a0c */
[----:B------:R-:W-:Y:S01]  /*0f90*/  @P1 IADD3 R34, R5, R8, RZ ;  /* 0x0000000805221210 */ /* 0x000fe20007ffe0ff */
[----:B------:R-:W-:Y:S01]  /*0fa0*/  @!P4 VIADD R2, R2, 0x1 ;  /* 0x000000010202c836 */ /* 0x000fe20000000000 */
[----:B------:R-:W4:Y:S02]  /*0fb0*/  @P2 LDC R18, c[0x0][0x2e4] ;  /* 0x0000b900ff122b82 */ /* 0x000f240000000800 */
[----:B------:R-:W-:Y:S01]  /*0fc0*/  ISETP.GE.U32.AND P6, PT, R3, R12, PT ;  /* 0x0000000c0300720c */ /* 0x000fe20003fc6070 */
[----:B------:R-:W-:Y:S01]  /*0fd0*/  IMAD.WIDE.U32 R12, R252, R44, RZ ;  /* 0x0000002cfc0c7225 */ /* 0x000fe200078e00ff */
[----:B------:R-:W-:-:S03]  /*0fe0*/  @P0 IADD3 R3, R244, R249, RZ ;  /* 0x000000f9f4030210 */ /* 0x000fc60007ffe0ff */
[----:B------:R-:W-:Y:S02]  /*0ff0*/  IMAD R11, R12, UR11, RZ ;  /* 0x0000000b0c0b7c24 */ /* 0x000fe4000f8e02ff */
[C---:B------:R-:W-:Y:S02]  /*1000*/  @P0 IMAD R8, R3.reuse, R21, RZ ;  /* 0x0000001503080224 */ /* 0x040fe400078e02ff */
[----:B------:R-:W-:-:S04]  /*1010*/  @P0 IMAD.WIDE.U32 R4, R3, R20, RZ ;  /* 0x0000001403040225 */ /* 0x000fc800078e00ff */
[----:B------:R-:W-:Y:S01]  /*1020*/  @P6 IADD3 R2, R2, 0x1, RZ ;  /* 0x0000000102026810 */ /* 0x000fe20007ffe0ff */
[----:B------:R-:W-:Y:S01]  /*1030*/  IMAD R3, R7, R252, RZ ;  /* 0x000000fc07037224 */ /* 0x000fe200078e02ff */
[----:B------:R-:W-:Y:S01]  /*1040*/  @P0 MOV R36, R4 ;  /* 0x0000000400240202 */ /* 0x000fe20000000f00 */
[----:B------:R-:W-:-:S04]  /*1050*/  @P0 IMAD.WIDE.U32 R6, R6, R22, RZ ;  /* 0x0000001606060225 */ /* 0x000fc800078e00ff */
[----:B------:R-:W-:Y:S01]  /*1060*/  IMAD.MOV.U32 R19, RZ, RZ, R2 ;  /* 0x000000ffff137224 */ /* 0x000fe200078e0002 */
[----:B------:R-:W-:Y:S01]  /*1070*/  @P0 IADD3 R37, R7, R9, RZ ;  /* 0x0000000907250210 */ /* 0x000fe20007ffe0ff */
[----:B------:R-:W-:Y:S01]  /*1080*/  IMAD R3, R24, R44, R3 ;  /* 0x0000002c18037224 */ /* 0x000fe200078e0203 */
[----:B------:R-:W-:Y:S01]  /*1090*/  @P0 MOV R35, R6 ;  /* 0x0000000600230202 */ /* 0x000fe20000000f00 */
[----:B------:R-:W-:Y:S01]  /*10a0*/  @P0 IMAD.IADD R39, R5, 0x1, R8 ;  /* 0x0000000105270824 */ /* 0x000fe200078e0208 */
[----:B------:R-:W-:Y:S01]  /*10b0*/  @!P3 IADD3 R19, -R19, RZ, RZ ;  /* 0x000000ff1313b210 */ /* 0x000fe20007ffe1ff */
[----:B------:R-:W-:Y:S01]  /*10c0*/  IMAD.IADD R8, R13, 0x1, R3 ;  /* 0x000000010d087824 */ /* 0x000fe200078e0203 */
[----:B--2---:R-:W-:Y:S06]  /*10d0*/  @P0 BRA `(.L_x_702) ;  /* 0x0000000000300947 */ /* 0x004fec0003800000 */
[----:B------:R-:W2:Y:S01]  /*10e0*/  LDC.64 R22, c[0x0][0x248] ;  /* 0x00009200ff167b82 */ /* 0x000ea20000000a00 */
[----:B------:R-:W-:-:S07]  /*10f0*/  SHF.R.S32.HI R2, RZ, 0x1f, R244 ;  /* 0x0000001fff027819 */ /* 0x000fce00000114f4 */
[----:B------:R-:W5:Y:S01]  /*1100*/  LDC.64 R4, c[0x0][0x230] ;  /* 0x00008c00ff047b82 */ /* 0x000f620000000a00 */
[-C--:B--2---:R-:W-:Y:S02]  /*1110*/  IMAD R6, R2, R22.reuse, RZ ;  /* 0x0000001602067224 */ /* 0x084fe400078e02ff */
[----:B------:R-:W-:-:S04]  /*1120*/  IMAD.WIDE.U32 R2, R244, R22, RZ ;  /* 0x00000016f4027225 */ /* 0x000fc800078e00ff */
[----:B------:R-:W-:Y:S02]  /*1130*/  IMAD R6, R244, R23, R6 ;  /* 0x00000017f4067224 */ /* 0x000fe400078e0206 */
[----:B-----5:R-:W-:-:S03]  /*1140*/  IMAD R7, R24, R4, RZ ;  /* 0x0000000418077224 */ /* 0x020fc600078e02ff */
[----:B------:R-:W-:Y:S01]  /*1150*/  IADD3 R3, R3, R6, RZ ;  /* 0x0000000603037210 */ /* 0x000fe20007ffe0ff */
[C---:B------:R-:W-:Y:S02]  /*1160*/  IMAD R5, R252.reuse, R5, R7 ;  /* 0x00000005fc057224 */ /* 0x040fe400078e0207 */
[----:B------:R-:W-:-:S05]  /*1170*/  IMAD.WIDE.U32 R2, R252, R4, R2 ;  /* 0x00000004fc027225 */ /* 0x000fca00078e0002 */
[----:B------:R-:W-:Y:S02]  /*1180*/  IADD3 R37, R3, R5, RZ ;  /* 0x0000000503257210 */ /* 0x000fe40007ffe0ff */
[----:B------:R-:W-:Y:S02]  /*1190*/  MOV R35, R2 ;  /* 0x0000000200237202 */ /* 0x000fe40000000f00 */
.L_x_702:
[----:B------:R-:W-:Y:S05]  /*11a0*/  @P0 BRA `(.L_x_703) ;  /* 0x0000000000300947 */ /* 0x000fea0003800000 */
        /* <DEDUP_REMOVED lines=11> */
[----:B------:R-:W-:-:S07]  /*1260*/  MOV R36, R2 ;  /* 0x0000000200247202 */ /* 0x000fce0000000f00 */
.L_x_703:
[----:B---3--:R-:W-:Y:S01]  /*1270*/  @!P1 IMAD R2, R24, R14, RZ ;  /* 0x0000000e18029224 */ /* 0x008fe200078e02ff */
[----:B------:R-:W-:Y:S01]  /*1280*/  @!P5 LOP3.LUT R19, RZ, R25, RZ, 0x33, !PT ;  /* 0x00000019ff13d212 */ /* 0x000fe200078e33ff */
[----:B------:R-:W-:Y:S01]  /*1290*/  @P2 IMAD R9, R252, R43, RZ ;  /* 0x0000002bfc092224 */ /* 0x000fe200078e02ff */
[----:B------:R-:W-:Y:S01]  /*12a0*/  ISETP.NE.AND P0, PT, R45, RZ, PT ;  /* 0x000000ff2d00720c */ /* 0x000fe20003f05270 */
[----:B------:R-:W-:Y:S02]  /*12b0*/  IMAD R4, R8, UR10, R11 ;  /* 0x0000000a08047c24 */ /* 0x000fe4000f8e020b */
[----:B------:R-:W-:Y:S01]  /*12c0*/  @!P1 IMAD R11, R252, R15, R2 ;  /* 0x0000000ffc0b9224 */ /* 0x000fe200078e0202 */
[----:B------:R-:W-:Y:S01]  /*12d0*/  @P2 SEL R9, R9, R0, !P1 ;  /* 0x0000000009092207 */ /* 0x000fe20004800000 */
[----:B------:R-:W-:-:S04]  /*12e0*/  IMAD.WIDE.U32 R24, R12, UR10, RZ ;  /* 0x0000000a0c187c25 */ /* 0x000fc8000f8e00ff */
[C---:B------:R-:W-:Y:S01]  /*12f0*/  IMAD.WIDE.U32 R2, R0.reuse, UR10, RZ ;  /* 0x0000000a00027c25 */ /* 0x040fe2000f8e00ff */
[----:B------:R-:W-:Y:S02]  /*1300*/  IADD3 R12, R25, R4, RZ ;  /* 0x00000004190c7210 */ /* 0x000fe40007ffe0ff */
[----:B------:R-:W-:Y:S01]  /*1310*/  SHF.R.S32.HI R25, RZ, 0x1f, R46 ;  /* 0x0000001fff197819 */ /* 0x000fe2000001142e */
[----:B-1----:R-:W-:Y:S01]  /*1320*/  @P1 IMAD.WIDE.U32 R6, R0, R28, RZ ;  /* 0x0000001c00061225 */ /* 0x002fe200078e00ff */
[----:B------:R-:W-:Y:S02]  /*1330*/  SEL R13, R24, R2, !P1 ;  /* 0x00000002180d7207 */ /* 0x000fe40004800000 */
[----:B------:R-:W-:Y:S01]  /*1340*/  SHF.R.S32.HI R28, RZ, 0x1f, R19 ;  /* 0x0000001fff1c7819 */ /* 0x000fe20000011413 */
[----:B------:R-:W-:Y:S01]  /*1350*/  IMAD R8, R0, UR11, RZ ;  /* 0x0000000b00087c24 */ /* 0x000fe2000f8e02ff */
[----:B------:R-:W-:Y:S01]  /*1360*/  @P1 MOV R2, R6 ;  /* 0x0000000600021202 */ /* 0x000fe20000000f00 */
[----:B------:R-:W-:-:S03]  /*1370*/  @!P1 IMAD.WIDE.U32 R4, R252, R14, RZ ;  /* 0x0000000efc049225 */ /* 0x000fc600078e00ff */
[----:B------:R-:W-:Y:S01]  /*1380*/  @P1 IADD3 R12, R3, R8, RZ ;  /* 0x00000008030c1210 */ /* 0x000fe20007ffe0ff */
[----:B----4-:R-:W-:Y:S01]  /*1390*/  @P2 IMAD R6, R46, R18, R9 ;  /* 0x000000122e062224 */ /* 0x010fe200078e0209 */
[----:B------:R-:W-:Y:S01]  /*13a0*/  @!P1 MOV R2, R4 ;  /* 0x0000000400029202 */ /* 0x000fe20000000f00 */
[----:B------:R-:W-:Y:S01]  /*13b0*/  @!P2 IMAD R3, R252, UR29, R46 ;  /* 0x0000001dfc03ac24 */ /* 0x000fe2000f8e022e */
[----:B------:R-:W-:Y:S01]  /*13c0*/  SHF.R.S32.HI R18, RZ, 0x1f, R26 ;  /* 0x0000001fff127819 */ /* 0x000fe2000001141a */
[----:B------:R-:W-:-:S04]  /*13d0*/  IMAD.WIDE.U32 R8, R42, R32, RZ ;  /* 0x000000202a087225 */ /* 0x000fc800078e00ff */
[----:B------:R-:W-:Y:S01]  /*13e0*/  @P1 IMAD R7, R0, R29, R7 ;  /* 0x0000001d00071224 */ /* 0x000fe200078e0207 */
[----:B------:R-:W-:Y:S01]  /*13f0*/  @!P1 IADD3 R7, R5, R11, RZ ;  /* 0x0000000b05079210 */ /* 0x000fe20007ffe0ff */
[----:B------:R-:W-:Y:S02]  /*1400*/  @!P2 IMAD R6, R3, R43, RZ ;  /* 0x0000002b0306a224 */ /* 0x000fe400078e02ff */
[----:B------:R-:W-:Y:S01]  /*1410*/  IMAD R3, R42, R33, R9 ;  /* 0x000000212a037224 */ /* 0x000fe200078e0209 */
[----:B------:R-:W-:Y:S01]  /*1420*/  SEL R9, R8, RZ, P0 ;  /* 0x000000ff08097207 */ /* 0x000fe20000000000 */
[----:B------:R-:W-:Y:S02]  /*1430*/  IMAD R24, R46, UR4, RZ ;  /* 0x000000042e187c24 */ /* 0x000fe4000f8e02ff */
[----:B------:R-:W-:Y:S01]  /*1440*/  IMAD.WIDE.U32 R4, R17, UR10, RZ ;  /* 0x0000000a11047c25 */ /* 0x000fe2000f8e00ff */
[----:B------:R-:W-:Y:S02]  /*1450*/  SEL R11, R3, RZ, P0 ;  /* 0x000000ff030b7207 */ /* 0x000fe40000000000 */
[----:B------:R-:W-:-:S02]  /*1460*/  SHF.R.S32.HI R17, RZ, 0x1f, R24 ;  /* 0x0000001fff117819 */ /* 0x000fc40000011418 */
[----:B------:R-:W-:Y:S01]  /*1470*/  IADD3 R8, R5, R38, RZ ;  /* 0x0000002605087210 */ /* 0x000fe20007ffe0ff */
        /* <DEDUP_REMOVED lines=8> */
.L_x_704:
[----:B------:R-:W-:-:S04]  /*1500*/  IMAD R0, R252, UR29, R46 ;  /* 0x0000001dfc007c24 */ /* 0x000fc8000f8e022e */
[----:B------:R-:W-:-:S07]  /*1510*/  IMAD R0, R0, R44, RZ ;  /* 0x0000002c00007224 */ /* 0x000fce00078e02ff */
.L_x_705:
[----:B------:R-:W1:Y:S01]  /*1520*/  S2R R42, SR_TID.X ;  /* 0x00000000002a7919 */ /* 0x000e620000002100 */
[----:B------:R-:W2:Y:S01]  /*1530*/  LDC.64 R14, c[0x0][0x420] ;  /* 0x00010800ff0e7b82 */ /* 0x000ea20000000a00 */
[----:B------:R-:W-:Y:S01]  /*1540*/  UIMAD UR29, UR4, UR29, URZ ;  /* 0x0000001d041d72a4 */ /* 0x000fe2000f8e023f */
[----:B------:R-:W-:Y:S01]  /*1550*/  IADD3 R2, P1, R250, R2, RZ ;  /* 0x00000002fa027210 */ /* 0x000fe20007f3e0ff */
[----:B------:R-:W-:Y:S01]  /*1560*/  ULDC.64 UR10, c[0x0][0x428] ;  /* 0x00010a00000a7ab9 */ /* 0x000fe20000000a00 */
[----:B------:R-:W-:Y:S01]  /*1570*/  SHF.R.S32.HI R251, RZ, 0x1f, R250 ;  /* 0x0000001ffffb7819 */ /* 0x000fe200000114fa */
[----:B------:R-:W-:Y:S01]  /*1580*/  USHF.L.U32 UR19, UR29, 0x6, URZ ;  /* 0x000000061d137899 */ /* 0x000fe2000800063f */
[----:B------:R-:W-:Y:S01]  /*1590*/  SHF.R.S32.HI R38, RZ, 0x1f, R243 ;  /* 0x0000001fff267819 */ /* 0x000fe200000114f3 */
[----:B------:R-:W-:Y:S01]  /*15a0*/  ULDC.64 UR14, c[0x0][0x210] ;  /* 0x00008400000e7ab9 */ /* 0x000fe20000000a00 */
[----:B------:R-:W3:Y:S01]  /*15b0*/  LDC.64 R32, c[0x0][0x2b0] ;  /* 0x0000ac00ff207b82 */ /* 0x000ee20000000a00 */
[----:B------:R-:W-:Y:S01]  /*15c0*/  USHF.R.S32.HI UR4, URZ, 0x1f, UR19 ;  /* 0x0000001f3f047899 */ /* 0x000fe20008011413 */
[----:B------:R-:W-:Y:S01]  /*15d0*/  IMAD.X R3, R251, 0x1, R7, P1 ;  /* 0x00000001fb037824 */ /* 0x000fe200008e0607 */
[----:B------:R-:W-:Y:S01]  /*15e0*/  IADD3 R5, P4, P3, R4, UR19, R24 ;  /* 0x0000001304057c10 */ /* 0x000fe2000fb9e018 */
[----:B------:R-:W-:Y:S01]  /*15f0*/  ULDC.64 UR12, c[0x0][0x3e0] ;  /* 0x0000f800000c7ab9 */ /* 0x000fe20000000a00 */
[----:B------:R-:W-:Y:S02]  /*1600*/  BSSY B1, `(.L_x_701) ;  /* 0x0000573000017945 */ /* 0x000fe40003800000 */
[----:B------:R-:W-:Y:S01]  /*1610*/  IADD3 R9, P2, P1, R9, R5, R13 ;  /* 0x0000000509097210 */ /* 0x000fe2000795e00d */
[----:B------:R-:W4:Y:S01]  /*1620*/  LDC.64 R44, c[0x0][0x478] ;  /* 0x00011e00ff2c7b82 */ /* 0x000f220000000a00 */
[----:B------:R-:W-:Y:S01]  /*1630*/  IADD3.X R7, R8, UR4, R17, P4, P3 ;  /* 0x0000000408077c10 */ /* 0x000fe2000a7e6411 */
[C---:B------:R-:W-:Y:S01]  /*1640*/  IMAD.IADD R17, R10.reuse, 0x1, R0 ;  /* 0x000000010a117824 */ /* 0x040fe200078e0200 */
[----:B------:R-:W-:Y:S01]  /*1650*/  IADD3 R13, R10, R6, RZ ;  /* 0x000000060a0d7210 */ /* 0x000fe20007ffe0ff */
[----:B------:R-:W-:Y:S01]  /*1660*/  IMAD R6, R25, UR10, RZ ;  /* 0x0000000a19067c24 */ /* 0x000fe2000f8e02ff */
[----:B------:R-:W-:-:S02]  /*1670*/  IADD3.X R12, R11, R7, R12, P2, P1 ;  /* 0x000000070b0c7210 */ /* 0x000fc400017e240c */
[----:B------:R-:W-:Y:S01]  /*1680*/  ISETP.GE.AND P4, PT, R27, 0x1, PT ;  /* 0x000000011b00780c */ /* 0x000fe20003f86270 */
[-C--:B--2---:R-:W-:Y:S02]  /*1690*/  IMAD R4, R16, R14.reuse, RZ ;  /* 0x0000000e10047224 */ /* 0x084fe400078e02ff */
[----:B------:R-:W-:-:S04]  /*16a0*/  IMAD.WIDE.U32 R2, R10, R14, R2 ;  /* 0x0000000e0a027225 */ /* 0x000fc800078e0002 */
[----:B------:R-:W-:Y:S01]  /*16b0*/  IMAD R5, R10, R15, R4 ;  /* 0x0000000f0a057224 */ /* 0x000fe200078e0204 */
[----:B-1----:R-:W-:Y:S01]  /*16c0*/  SHF.R.S32.HI R43, RZ, 0x1f, R42 ;  /* 0x0000001fff2b7819 */ /* 0x002fe2000001142a */
[----:B------:R-:W-:Y:S01]  /*16d0*/  IMAD R6, R46, UR11, R6 ;  /* 0x0000000b2e067c24 */ /* 0x000fe2000f8e0206 */
[----:B------:R-:W-:Y:S01]  /*16e0*/  IADD3 R4, P3, R243, R10, RZ ;  /* 0x0000000af3047210 */ /* 0x000fe20007f7e0ff */
[----:B------:R-:W-:Y:S01]  /*16f0*/  IMAD.IADD R3, R3, 0x1, R5 ;  /* 0x0000000103037824 */ /* 0x000fe200078e0205 */
[----:B------:R-:W-:-:S03]  /*1700*/  LEA.HI R11, R43, R42, RZ, 0x5 ;  /* 0x0000002a2b0b7211 */ /* 0x000fc600078f28ff */
[----:B------:R-:W-:Y:S01]  /*1710*/  IMAD.X R5, R38, 0x1, R16, P3 ;  /* 0x0000000126057824 */ /* 0x000fe200018e0610 */
[----:B------:R-:W-:Y:S01]  /*1720*/  LOP3.LUT R0, R11, 0xffffffe0, RZ, 0xc0, !PT ;  /* 0xffffffe00b007812 */ /* 0x000fe200078ec0ff */
[----:B------:R-:W-:Y:S01]  /*1730*/  IMAD.WIDE.U32 R2, R46, UR10, R2 ;  /* 0x0000000a2e027c25 */ /* 0x000fe2000f8e0002 */
[----:B------:R-:W-:Y:S01]  /*1740*/  SHF.R.S32.HI R16, RZ, 0x5, R11 ;  /* 0x00000005ff107819 */ /* 0x000fe2000001140b */
[----:B------:R-:W-:Y:S02]  /*1750*/  ULDC.64 UR10, c[0x0][0x258] ;  /* 0x00009600000a7ab9 */ /* 0x000fe40000000a00 */
[----:B------:R-:W-:Y:S01]  /*1760*/  IMAD R5, R5, R30, RZ ;  /* 0x0000001e05057224 */ /* 0x000fe200078e02ff */
[----:B------:R-:W-:Y:S01]  /*1770*/  IADD3 R3, R3, R6, RZ ;  /* 0x0000000603037210 */ /* 0x000fe20007ffe0ff */
[----:B------:R-:W-:Y:S02]  /*1780*/  IMAD.IADD R10, R42, 0x1, -R0 ;  /* 0x000000012a0a7824 */ /* 0x000fe400078e0a00 */
[----:B------:R-:W-:-:S02]  /*1790*/  IMAD R8, R4, R31, R5 ;  /* 0x0000001f04087224 */ /* 0x000fc400078e0205 */
[----:B------:R-:W-:-:S04]  /*17a0*/  IMAD.WIDE.U32 R4, R4, R30, R250 ;  /* 0x0000001e04047225 */ /* 0x000fc800078e00fa */
[----:B------:R-:W-:Y:S01]  /*17b0*/  IMAD R0, R16, UR29, R10 ;  /* 0x0000001d10007c24 */ /* 0x000fe2000f8e020a */
[----:B------:R-:W-:Y:S01]  /*17c0*/  IADD3 R4, P2, R41, R4, RZ ;  /* 0x0000000429047210 */ /* 0x000fe20007f5e0ff */
[----:B------:R-:W-:Y:S02]  /*17d0*/  IMAD R6, R25, UR10, RZ ;  /* 0x0000000a19067c24 */ /* 0x000fe4000f8e02ff */
[----:B------:R-:W-:Y:S01]  /*17e0*/  IMAD.WIDE.U32 R2, R243, R14, R2 ;  /* 0x0000000ef3027225 */ /* 0x000fe200078e0002 */
[----:B------:R-:W-:Y:S02]  /*17f0*/  IADD3 R7, P1, R0, R9, RZ ;  /* 0x0000000900077210 */ /* 0x000fe40007f3e0ff */
[----:B------:R-:W-:Y:S01]  /*1800*/  IADD3.X R5, R34, R5, R8, P2, !PT ;  /* 0x0000000522057210 */ /* 0x000fe200017fe408 */
[----:B------:R-:W-:Y:S01]  /*1810*/  IMAD R6, R46, UR11, R6 ;  /* 0x0000000b2e067c24 */ /* 0x000fe2000f8e0206 */
[----:B------:R-:W-:Y:S01]  /*1820*/  LEA.HI.X.SX32 R12, R0, R12, 0x1, P1 ;  /* 0x0000000c000c7211 */ /* 0x000fe200008f0eff */
[----:B------:R-:W-:-:S02]  /*1830*/  IMAD R0, R38, R14, RZ ;  /* 0x0000000e26007224 */ /* 0x000fc400078e02ff */
[----:B------:R-:W-:Y:S01]  /*1840*/  IMAD.WIDE.U32 R4, R46, UR10, R4 ;  /* 0x0000000a2e047c25 */ /* 0x000fe2000f8e0004 */
[----:B------:R-:W-:Y:S02]  /*1850*/  ULDC.64 UR10, c[0x0][0x400] ;  /* 0x00010000000a7ab9 */ /* 0x000fe40000000a00 */
[----:B------:R-:W-:Y:S01]  /*1860*/  LEA R222, P1, R7, UR10, 0x2 ;  /* 0x0000000a07de7c11 */ /* 0x000fe2000f8210ff */
[----:B------:R-:W-:Y:S01]  /*1870*/  IMAD R0, R243, R15, R0 ;  /* 0x0000000ff3007224 */ /* 0x000fe200078e0200 */
[----:B------:R-:W-:Y:S01]  /*1880*/  LEA R8, P3, R4, UR14, 0x1 ;  /* 0x0000000e04087c11 */ /* 0x000fe2000f8608ff */
[----:B------:R-:W-:Y:S01]  /*1890*/  IMAD.IADD R5, R5, 0x1, R6 ;  /* 0x0000000105057824 */ /* 0x000fe200078e0206 */
[----:B------:R-:W-:Y:S02]  /*18a0*/  LEA R6, P2, R2, UR12, 0x1 ;  /* 0x0000000c02067c11 */ /* 0x000fe4000f8408ff */
[----:B------:R-:W-:Y:S02]  /*18b0*/  IADD3 R0, R3, R0, RZ ;  /* 0x0000000003007210 */ /* 0x000fe40007ffe0ff */
[----:B------:R-:W-:-:S02]  /*18c0*/  LEA.HI.X R223, R7, UR11, R12, 0x2, P1 ;  /* 0x0000000b07df7c11 */ /* 0x000fc400088f140c */
        /* <DEDUP_REMOVED lines=9> */
[----:B------:R-:W-:Y:S01]  /*1960*/  IMAD R0, R245, -0x40, R228 ;  /* 0xffffffc0f5007824 */ /* 0x000fe200078e02e4 */
[----:B------:R-:W-:Y:S01]  /*1970*/  SHF.R.S32.HI R17, RZ, 0x1f, R10 ;  /* 0x0000001fff117819 */ /* 0x000fe2000001140a */
[----:B------:R-:W-:Y:S01]  /*1980*/  VIADD R4, R243, 0x20 ;  /* 0x00000020f3047836 */ /* 0x000fe20000000000 */
[----:B------:R-:W-:Y:S01]  /*1990*/  LEA.HI R12, R12, R16, RZ, 0x2 ;  /* 0x000000100c0c7211 */ /* 0x000fe200078f10ff */
[----:B------:R-:W-:Y:S01]  /*19a0*/  IMAD R25, R229, -0x40, R27 ;  /* 0xffffffc0e5197824 */ /* 0x000fe200078e021b */
[----:B------:R-:W-:Y:S01]  /*19b0*/  LEA.HI R17, R17, R10, RZ, 0x2 ;  /* 0x0000000a11117211 */ /* 0x000fe200078f10ff */
[----:B------:R-:W-:Y:S01]  /*19c0*/  IMAD R11, R18, R22, RZ ;  /* 0x00000016120b7224 */ /* 0x000fe200078e02ff */
[C---:B------:R-:W-:Y:S01]  /*19d0*/  ISETP.GE.AND P4, PT, R4.reuse, R0, PT ;  /* 0x000000000400720c */ /* 0x040fe20003f86270 */
[----:B------:R-:W-:Y:S01]  /*19e0*/  IMAD.MOV.U32 R239, RZ, RZ, R2 ;  /* 0x000000ffffef7224 */ /* 0x000fe200078e0002 */
[----:B------:R-:W-:Y:S01]  /*19f0*/  ISETP.GE.AND P2, PT, R4, R25, PT ;  /* 0x000000190400720c */ /* 0x000fe20003f46270 */
[C---:B------:R-:W-:Y:S01]  /*1a00*/  IMAD.WIDE.U32 R4, R26.reuse, R22, R250 ;  /* 0x000000161a047225 */ /* 0x040fe200078e00fa */
[----:B------:R-:W-:Y:S01]  /*1a10*/  ISETP.GE.AND P5, PT, R243, R0, PT ;  /* 0x00000000f300720c */ /* 0x000fe20003fa6270 */
[----:B------:R-:W-:Y:S01]  /*1a20*/  ULDC.64 UR12, c[0x0][0x268] ;  /* 0x00009a00000c7ab9 */ /* 0x000fe20000000a00 */
[----:B------:R-:W-:Y:S01]  /*1a30*/  ULDC.64 UR10, c[0x0][0x260] ;  /* 0x00009800000a7ab9 */ /* 0x000fe20000000a00 */
[----:B------:R-:W-:Y:S01]  /*1a40*/  IMAD R11, R26, R23, R11 ;  /* 0x000000171a0b7224 */ /* 0x000fe200078e020b */
[----:B------:R-:W-:Y:S01]  /*1a50*/  IADD3 R4, P1, R35, R4, RZ ;  /* 0x0000000423047210 */ /* 0x000fe20007f3e0ff */
[----:B------:R-:W-:Y:S01]  /*1a60*/  IMAD.MOV.U32 R235, RZ, RZ, R3 ;  /* 0x000000ffffeb7224 */ /* 0x000fe200078e0003 */
[----:B------:R-:W-:Y:S01]  /*1a70*/  SHF.R.S32.HI R0, RZ, 0x2, R17 ;  /* 0x00000002ff007819 */ /* 0x000fe20000011411 */
[-C--:B------:R-:W-:Y:S01]  /*1a80*/  IMAD R10, R18, R20.reuse, RZ ;  /* 0x00000014120a7224 */ /* 0x080fe200078e02ff */
[----:B------:R-:W-:Y:S01]  /*1a90*/  IADD3.X R5, R37, R5, R11, P1, !PT ;  /* 0x0000000525057210 */ /* 0x000fe20000ffe40b */
[----:B------:R-:W-:Y:S01]  /*1aa0*/  IMAD.WIDE.U32 R2, R26, R20, R250 ;  /* 0x000000141a027225 */ /* 0x000fe200078e00fa */
[----:B------:R-:W-:Y:S01]  /*1ab0*/  @P0 BAR.SYNC.DEFER_BLOCKING 0x0 ;  /* 0x0000000000000b1d */ /* 0x000fe20000010000 */
[----:B------:R-:W-:-:S02]  /*1ac0*/  ISETP.GE.AND P0, PT, R243, R25, PT ;  /* 0x00000019f300720c */ /* 0x000fc40003f06270 */
[----:B------:R-:W-:Y:S01]  /*1ad0*/  IMAD.MOV.U32 R226, RZ, RZ, R6 ;  /* 0x000000ffffe27224 */ /* 0x000fe200078e0006 */
[----:B------:R-:W-:Y:S01]  /*1ae0*/  LEA.HI R6, R229, R229, RZ, 0x1 ;  /* 0x000000e5e5067211 */ /* 0x000fe200078f08ff */
[----:B------:R-:W-:Y:S01]  /*1af0*/  IMAD R13, R26, R21, R10 ;  /* 0x000000151a0d7224 */ /* 0x000fe200078e020a */
[----:B------:R-:W-:Y:S01]  /*1b00*/  IADD3 R2, P3, R36, R2, RZ ;  /* 0x0000000224027210 */ /* 0x000fe20007f7e0ff */
[----:B------:R-:W-:Y:S01]  /*1b10*/  IMAD.SHL.U32 R11, R15, 0x40, RZ ;  /* 0x000000400f0b7824 */ /* 0x000fe200078e00ff */
[----:B------:R-:W-:Y:S01]  /*1b20*/  LOP3.LUT R6, R6, 0xfffffffe, RZ, 0xc0, !PT ;  /* 0xfffffffe06067812 */ /* 0x000fe200078ec0ff */
[----:B------:R-:W-:Y:S01]  /*1b30*/  IMAD.WIDE.U32 R14, R14, 0x40, RZ ;  /* 0x000000400e0e7825 */ /* 0x000fe200078e00ff */
[----:B------:R-:W-:-:S03]  /*1b40*/  IADD3.X R3, R39, R3, R13, P3, !PT ;  /* 0x0000000327037210 */ /* 0x000fc60001ffe40d */
[----:B------:R-:W-:Y:S01]  /*1b50*/  IMAD.MOV.U32 R227, RZ, RZ, R7 ;  /* 0x000000ffffe37224 */ /* 0x000fe200078e0007 */
[----:B------:R-:W-:Y:S01]  /*1b60*/  @!P2 IADD3 R14, P3, R226, R14, RZ ;  /* 0x0000000ee20ea210 */ /* 0x000fe20007f7e0ff */
[----:B------:R-:W-:Y:S01]  /*1b70*/  IMAD.IADD R7, R229, 0x1, -R6 ;  /* 0x00000001e5077824 */ /* 0x000fe200078e0a06 */
[----:B------:R-:W-:Y:S01]  /*1b80*/  LOP3.LUT R10, R12, 0xfffffffc, RZ, 0xc0, !PT ;  /* 0xfffffffc0c0a7812 */ /* 0x000fe200078ec0ff */
[----:B------:R-:W-:Y:S01]  /*1b90*/  IMAD.WIDE.U32 R12, R30, 0x40, RZ ;  /* 0x000000401e0c7825 */ /* 0x000fe200078e00ff */
[----:B------:R-:W-:-:S03]  /*1ba0*/  @!P2 IADD3.X R15, R227, R15, R11, P3, !PT ;  /* 0x0000000fe30fa210 */ /* 0x000fc60001ffe40b */
[----:B------:R-:W-:Y:S01]  /*1bb0*/  IMAD.MOV.U32 R224, RZ, RZ, R8 ;  /* 0x000000ffffe07224 */ /* 0x000fe200078e0008 */
[----:B------:R-:W-:Y:S01]  /*1bc0*/  ISETP.NE.AND P3, PT, R7, 0x1, PT ;  /* 0x000000010700780c */ /* 0x000fe20003f65270 */
[----:B------:R-:W-:Y:S01]  /*1bd0*/  IMAD.IADD R10, R16, 0x1, -R10 ;  /* 0x00000001100a7824 */ /* 0x000fe200078e0a0a */
[----:B------:R1:W-:Y:S01]  /*1be0*/  @P5 STS.128 [R230+0x10000], RZ ;  /* 0x010000ffe6005388 */ /* 0x0003e20000000c00 */
[----:B------:R-:W-:Y:S01]  /*1bf0*/  IMAD.MOV.U32 R225, RZ, RZ, R9 ;  /* 0x000000ffffe17224 */ /* 0x000fe200078e0009 */
[----:B------:R-:W-:Y:S01]  /*1c00*/  @!P2 IADD3 R16, P1, R224, R12, RZ ;  /* 0x0000000ce010a210 */ /* 0x000fe20007f3e0ff */
[----:B------:R-:W-:Y:S01]  /*1c10*/  IMAD.SHL.U32 R31, R31, 0x40, RZ ;  /* 0x000000401f1f7824 */ /* 0x000fe200078e00ff */
[----:B------:R1:W-:Y:S01]  /*1c20*/  @P5 STS.128 [R230+0x12000], RZ ;  /* 0x012000ffe6005388 */ /* 0x0003e20000000c00 */
[C---:B------:R-:W-:Y:S02]  /*1c30*/  IMAD R6, R28.reuse, UR12, RZ ;  /* 0x0000000c1c067c24 */ /* 0x040fe4000f8e02ff */
[----:B------:R-:W-:Y:S01]  /*1c40*/  IMAD.MOV.U32 R231, RZ, RZ, 0x7f800000 ;  /* 0x7f800000ffe77424 */ /* 0x000fe200078e00ff */
[----:B------:R-:W-:Y:S01]  /*1c50*/  @!P2 IADD3.X R17, R225, R13, R31, P1, !PT ;  /* 0x0000000de111a210 */ /* 0x000fe20000ffe41f */
[----:B------:R-:W-:Y:S01]  /*1c60*/  IMAD R7, R28, UR10, RZ ;  /* 0x0000000a1c077c24 */ /* 0x000fe2000f8e02ff */
[----:B------:R-:W-:Y:S01]  /*1c70*/  @!P4 IADD3 R8, P1, R243, 0x20, RZ ;  /* 0x00000020f308c810 */ /* 0x000fe20007f3e0ff */
[----:B------:R-:W3:Y:S01]  /*1c80*/  @!P5 LDC.64 R28, c[0x0][0x220] ;  /* 0x00008800ff1cdb82 */ /* 0x000ee20000000a00 */
[----:B------:R-:W-:-:S02]  /*1c90*/  IMAD R9, R19, UR13, R6 ;  /* 0x0000000d13097c24 */ /* 0x000fc4000f8e0206 */
[----:B------:R-:W-:Y:S02]  /*1ca0*/  IMAD.MOV.U32 R232, RZ, RZ, 0x7f800000 ;  /* 0x7f800000ffe87424 */ /* 0x000fe400078e00ff */
[----:B------:R-:W-:Y:S01]  /*1cb0*/  IMAD.MOV.U32 R176, RZ, RZ, 0x20 ;  /* 0x00000020ffb07424 */ /* 0x000fe200078e00ff */
[----:B------:R-:W-:Y:S01]  /*1cc0*/  LEA R209, R220, UR5, 0x1 ;  /* 0x00000005dcd17c11 */ /* 0x000fe2000f8e08ff */
[----:B------:R-:W-:Y:S01]  /*1cd0*/  @!P4 IMAD.X R6, RZ, RZ, R38, P1 ;  /* 0x000000ffff06c224 */ /* 0x000fe200008e0626 */
[----:B------:R-:W4:Y:S01]  /*1ce0*/  @!P4 LDC.64 R30, c[0x0][0x220] ;  /* 0x00008800ff1ecb82 */ /* 0x000f220000000a00 */
[----:B------:R-:W-:Y:S01]  /*1cf0*/  IMAD.WIDE.U32 R2, R19, UR12, R2 ;  /* 0x0000000c13027c25 */ /* 0x000fe2000f8e0002 */
[----:B------:R-:W-:Y:S01]  /*1d00*/  @!P4 IADD3 R18, P1, R243, 0x20, RZ ;  /* 0x00000020f312c810 */ /* 0x000fe20007f3e0ff */
[----:B------:R-:W-:Y:S02]  /*1d10*/  USHF.L.U32 UR34, UR29, 0x4, URZ ;  /* 0x000000041d227899 */ /* 0x000fe4000800063f */
[----:B------:R-:W-:Y:S01]  /*1d20*/  IMAD R24, R19, UR11, R7 ;  /* 0x0000000b13187c24 */ /* 0x000fe2000f8e0207 */
[----:B------:R-:W-:Y:S01]  /*1d30*/  USHF.L.U32 UR35, UR29, 0x3, URZ ;  /* 0x000000031d237899 */ /* 0x000fe2000800063f */
[----:B------:R-:W-:-:S02]  /*1d40*/  @!P5 IMAD R7, R38, R20, RZ ;  /* 0x000000142607d224 */ /* 0x000fc400078e02ff */
[----:B------:R-:W-:Y:S02]  /*1d50*/  IMAD.MOV.U32 R213, RZ, RZ, 0x20 ;  /* 0x00000020ffd57424 */ /* 0x000fe400078e00ff */
[----:B------:R-:W-:Y:S02]  /*1d60*/  IMAD.MOV.U32 R210, RZ, RZ, 0x40 ;  /* 0x00000040ffd27424 */ /* 0x000fe400078e00ff */
[----:B------:R-:W-:Y:S01]  /*1d70*/  VIADD R207, R218, 0x2000 ;  /* 0x00002000dacf7836 */ /* 0x000fe20000000000 */
[----:B------:R-:W-:Y:S01]  /*1d80*/  CS2R R94, SRZ ;  /* 0x00000000005e7805 */ /* 0x000fe2000001ff00 */
[-C--:B------:R-:W-:Y:S01]  /*1d90*/  @!P4 IMAD R6, R6, R20.reuse, RZ ;  /* 0x000000140606c224 */ /* 0x080fe200078e02ff */
[----:B------:R-:W-:Y:S01]  /*1da0*/  CS2R R92, SRZ ;  /* 0x00000000005c7805 */ /* 0x000fe2000001ff00 */
[----:B------:R-:W-:Y:S01]  /*1db0*/  IMAD.IADD R3, R3, 0x1, R9 ;  /* 0x0000000103037824 */ /* 0x000fe200078e0209 */
[----:B------:R-:W-:Y:S01]  /*1dc0*/  CS2R R98, SRZ ;  /* 0x0000000000627805 */ /* 0x000fe2000001ff00 */
[CC--:B------:R-:W-:Y:S01]  /*1dd0*/  @!P5 IMAD R12, R243.reuse, R21.reuse, R7 ;  /* 0x00000015f30cd224 */ /* 0x0c0fe200078e0207 */
        /* <DEDUP_REMOVED lines=18> */
[----:B------:R-:W-:Y:S01]  /*1f00*/  CS2R R70, SRZ ;  /* 0x0000000000467805 */ /* 0x000fe2000001ff00 */
        /* <DEDUP_REMOVED lines=8> */
[----:B------:R-:W-:Y:S01]  /*1f90*/  IMAD.IADD R3, R5, 0x1, R24 ;  /* 0x0000000105037824 */ /* 0x000fe200078e0218 */
[----:B------:R-:W-:Y:S01]  /*1fa0*/  CS2R R48, SRZ ;  /* 0x0000000000307805 */ /* 0x000fe2000001ff00 */
[----:B------:R-:W-:Y:S01]  /*1fb0*/  @!P5 IMAD R19, R243, R23, R13 ;  /* 0x00000017f313d224 */ /* 0x000fe200078e020d */
[----:B------:R-:W-:Y:S01]  /*1fc0*/  @!P5 LEA.HI.X R13, R6, R29, R2, 0x1, P1 ;  /* 0x0000001d060dd211 */ /* 0x000fe200008f0c02 */
[----:B------:R-:W-:Y:S01]  /*1fd0*/  @!P4 IMAD.IADD R5, R11, 0x1, R21 ;  /* 0x000000010b05c824 */ /* 0x000fe200078e0215 */
[C---:B----4-:R-:W-:Y:S01]  /*1fe0*/  @!P4 LEA R6, P1, R10.reuse, R30, 0x1 ;  /* 0x0000001e0a06c211 */ /* 0x050fe200078208ff */
[--C-:B------:R-:W-:Y:S01]  /*1ff0*/  @!P5 IMAD.MOV.U32 R2, RZ, RZ, R4.reuse ;  /* 0x000000ffff02d224 */ /* 0x100fe200078e0004 */
[----:B------:R-:W-:Y:S01]  /*2000*/  CS2R R40, SRZ ;  /* 0x0000000000287805 */ /* 0x000fe2000001ff00 */
[----:B------:R-:W-:Y:S01]  /*2010*/  @!P4 IMAD.MOV.U32 R8, RZ, RZ, R4 ;  /* 0x000000ffff08c224 */ /* 0x000fe200078e0004 */
[----:B------:R-:W-:Y:S01]  /*2020*/  @!P4 LEA.HI.X R7, R10, R31, R5, 0x1, P1 ;  /* 0x0000001f0a07c211 */ /* 0x000fe200008f0c05 */
[----:B------:R-:W-:Y:S01]  /*2030*/  @!P4 IMAD R9, R9, R22, RZ ;  /* 0x000000160909c224 */ /* 0x000fe200078e02ff */
[----:B------:R-:W3:Y:S01]  /*2040*/  @!P5 LDC.64 R4, c[0x0][0x218] ;  /* 0x00008600ff04db82 */ /* 0x000ee20000000a00 */
[----:B------:R-:W-:Y:S01]  /*2050*/  @!PT LDS RZ, [RZ] ;  /* 0x00000000fffff984 */ /* 0x000fe20000000800 */
[----:B------:R-:W-:Y:S01]  /*2060*/  @!PT LDS RZ, [RZ] ;  /* 0x00000000fffff984 */ /* 0x000fe20000000800 */
[----:B------:R-:W-:Y:S01]  /*2070*/  @!PT LDS RZ, [RZ] ;  /* 0x00000000fffff984 */ /* 0x000fe20000000800 */
[----:B------:R-:W-:Y:S01]  /*2080*/  @!P5 LDGSTS.E.BYPASS.LTC128B.128 [R230+0x10000], desc[UR36][R12.64] ;  /* 0x100000000ce6dfae */ /* 0x000fe2000b901d64 */
[----:B------:R-:W-:-:S02]  /*2090*/  IMAD.SHL.U32 R242, R0, 0x4, RZ ;  /* 0x0000000400f27824 */ /* 0x000fc400078e00ff */
[----:B------:R-:W-:Y:S01]  /*20a0*/  IMAD.MOV.U32 R234, RZ, RZ, R32 ;  /* 0x000000ffffea7224 */ /* 0x000fe200078e0020 */
[----:B------:R-:W-:Y:S01]  /*20b0*/  @!P5 LDGSTS.E.BYPASS.LTC128B.128 [R230+0x12000], desc[UR36][R12.64+0x80] ;  /* 0x120000800ce6dfae */ /* 0x000fe2000b901d64 */
[----:B------:R-:W-:Y:S02]  /*20c0*/  @!P4 IMAD R23, R18, R23, R9 ;  /* 0x000000171217c224 */ /* 0x000fe400078e0209 */
[----:B------:R-:W-:Y:S01]  /*20d0*/  IMAD.MOV.U32 R233, RZ, RZ, R33 ;  /* 0x000000ffffe97224 */ /* 0x000fe200078e0021 */
[----:B------:R-:W4:Y:S01]  /*20e0*/  @!P4 LDC.64 R10, c[0x0][0x218] ;  /* 0x00008600ff0acb82 */ /* 0x000f220000000a00 */
[----:B------:R1:W-:Y:S01]  /*20f0*/  @P4 STS.128 [R230+0x11000], RZ ;  /* 0x011000ffe6004388 */ /* 0x0003e20000000c00 */
[--C-:B------:R-:W-:Y:S01]  /*2100*/  @!P4 IMAD.MOV.U32 R9, RZ, RZ, R3.reuse ;  /* 0x000000ffff09c224 */ /* 0x100fe200078e0003 */
[----:B------:R-:W-:Y:S01]  /*2110*/  UIMAD UR33, UR29, 0x18, URZ ;  /* 0x000000181d2178a4 */ /* 0x000fe2000f8e023f */
[----:B------:R-:W-:Y:S01]  /*2120*/  @!P5 IMAD.WIDE.U32 R2, R243, R22, R2 ;  /* 0x00000016f302d225 */ /* 0x000fe200078e0002 */
[----:B------:R1:W-:Y:S01]  /*2130*/  @P4 STS.128 [R230+0x13000], RZ ;  /* 0x013000ffe6004388 */ /* 0x0003e20000000c00 */
[----:B------:R-:W-:-:S02]  /*2140*/  USHF.L.U32 UR32, UR29, 0x5, URZ ;  /* 0x000000051d207899 */ /* 0x000fc4000800063f */
[----:B------:R-:W-:Y:S01]  /*2150*/  @!P5 IMAD.IADD R3, R3, 0x1, R19 ;  /* 0x000000010303d824 */ /* 0x000fe200078e0213 */
[----:B------:R-:W-:Y:S01]  /*2160*/  @!PT LDS RZ, [RZ] ;  /* 0x00000000fffff984 */ /* 0x000fe20000000800 */
[----:B------:R-:W-:Y:S01]  /*2170*/  @!PT LDS RZ, [RZ] ;  /* 0x00000000fffff984 */ /* 0x000fe20000000800 */
[----:B------:R-:W-:Y:S01]  /*2180*/  @!PT LDS RZ, [RZ] ;  /* 0x00000000fffff984 */ /* 0x000fe20000000800 */
[----:B------:R-:W-:Y:S01]  /*2190*/  @!P4 LDGSTS.E.BYPASS.LTC128B.128 [R230+0x11000], desc[UR36][R6.64] ;  /* 0x1100000006e6cfae */ /* 0x000fe2000b901d64 */
[----:B------:R-:W-:Y:S01]  /*21a0*/  @!P4 IMAD.WIDE.U32 R8, R18, R22, R8 ;  /* 0x000000161208c225 */ /* 0x000fe200078e0008 */
[----:B------:R-:W-:Y:S02]  /*21b0*/  UIMAD UR31, UR29, 0x28, URZ ;  /* 0x000000281d1f78a4 */ /* 0x000fe4000f8e023f */
[----:B------:R3:W-:Y:S01]  /*21c0*/  @!P4 LDGSTS.E.BYPASS.LTC128B.128 [R230+0x13000], desc[UR36][R6.64+0x80] ;  /* 0x1300008006e6cfae */ /* 0x0007e2000b901d64 */
[----:B------:R-:W-:Y:S02]  /*21d0*/  UIMAD UR30, UR29, 0x30, URZ ;  /* 0x000000301d1e78a4 */ /* 0x000fe4000f8e023f */
[----:B------:R-:W-:Y:S01]  /*21e0*/  UIADD3 UR19, -UR19, URZ, URZ ;  /* 0x0000003f13137290 */ /* 0x000fe2000fffe13f */
[----:B------:R-:W0:Y:S01]  /*21f0*/  LDGDEPBAR ;  /* 0x00000000000079af */ /* 0x000e220000000000 */
[----:B------:R-:W-:Y:S01]  /*2200*/  ULDC UR18, c[0x0][0x39c] ;  /* 0x0000e70000127ab9 */ /* 0x000fe20000000800 */
[----:B------:R-:W-:-:S02]  /*2210*/  ULDC UR17, c[0x0][0x2ec] ;  /* 0x0000bb0000117ab9 */ /* 0x000fc40000000800 */
        /* <DEDUP_REMOVED lines=8> */
[----:B---3--:R-:W-:-:S03]  /*22a0*/  @!P5 LEA R6, P1, R2, R4, 0x1 ;  /* 0x000000040206d211 */ /* 0x008fc600078208ff */
[----:B------:R1:W-:Y:S01]  /*22b0*/  @P2 STS.128 [R230+0xb000], RZ ;  /* 0x00b000ffe6002388 */ /* 0x0003e20000000c00 */
[----:B------:R-:W-:-:S03]  /*22c0*/  @!P5 LEA.HI.X R7, R2, R5, R3, 0x1, P1 ;  /* 0x000000050207d211 */ /* 0x000fc600008f0c03 */
[----:B------:R-:W-:Y:S01]  /*22d0*/  @!PT LDS RZ, [RZ] ;  /* 0x00000000fffff984 */ /* 0x000fe20000000800 */
[----:B------:R-:W-:Y:S01]  /*22e0*/  @!PT LDS RZ, [RZ] ;  /* 0x00000000fffff984 */ /* 0x000fe20000000800 */
[----:B------:R-:W-:Y:S01]  /*22f0*/  @!PT LDS RZ, [RZ] ;  /* 0x00000000fffff984 */ /* 0x000fe20000000800 */
[----:B------:R-:W-:Y:S01]  /*2300*/  @!P2 LDGSTS.E.BYPASS.LTC128B.128 [R230+0x9000], desc[UR36][R14.64] ;  /* 0x090000000ee6afae */ /* 0x000fe2000b901d64 */
[----:B------:R-:W-:Y:S01]  /*2310*/  @!P4 IMAD.IADD R5, R9, 0x1, R23 ;  /* 0x000000010905c824 */ /* 0x000fe200078e0217 */
[----:B------:R-:W-:Y:S01]  /*2320*/  SHF.R.S32.HI R3, RZ, 0x1f, R0 ;  /* 0x0000001fff037819 */ /* 0x000fe20000011400 */
[C---:B------:R-:W-:Y:S01]  /*2330*/  VIADD R2, R0.reuse, 0x8 ;  /* 0x0000000800027836 */ /* 0x040fe20000000000 */
[----:B------:R-:W-:Y:S02]  /*2340*/  @!P2 LDGSTS.E.BYPASS.LTC128B.128 [R230+0xb000], desc[UR36][R14.64+0x80] ;  /* 0x0b0000800ee6afae */ /* 0x000fe4000b901d64 */
[----:B------:R-:W-:Y:S02]  /*2350*/  SHF.L.U64.HI R241, R0, 0x2, R3 ;  /* 0x0000000200f17819 */ /* 0x000fe40000010203 */
[----:B------:R-:W-:Y:S01]  /*2360*/  ISETP.GE.AND P1, PT, R2, R25, PT ;  /* 0x000000190200720c */ /* 0x000fe20003f26270 */
[----:B------:R-:W-:Y:S02]  /*2370*/  UIADD3 UR28, UR34, 0x40, URZ ;  /* 0x00000040221c7890 */ /* 0x000fe4000fffe03f */
[----:B------:R-:W-:-:S02]  /*2380*/  UIADD3 UR25, UR34, 0x60, URZ ;  /* 0x0000006022197890 */ /* 0x000fc4000fffe03f */
[----:B------:R-:W-:Y:S02]  /*2390*/  UIADD3 UR16, UR34, 0x20, URZ ;  /* 0x0000002022107890 */ /* 0x000fe4000fffe03f */
[----:B------:R-:W-:Y:S02]  /*23a0*/  UIADD3 UR27, UR35, UR28, URZ ;  /* 0x0000001c231b7290 */ /* 0x000fe4000fffe03f */
[----:B------:R-:W-:Y:S02]  /*23b0*/  UIADD3 UR24, UR35, UR25, URZ ;  /* 0x0000001923187290 */ /* 0x000fe4000fffe03f */
[----:B------:R-:W-:Y:S01]  /*23c0*/  UIADD3 UR15, UR35, UR16, URZ ;  /* 0x00000010230f7290 */ /* 0x000fe2000fffe03f */
        /* <DEDUP_REMOVED lines=16> */
[----:B----4-:R-:W-:-:S03]  /*24d0*/  @!P4 LEA R4, P0, R8, R10, 0x1 ;  /* 0x0000000a0804c211 */ /* 0x010fc600078008ff */
[----:B------:R1:W-:Y:S01]  /*24e0*/  @P2 STS [R221+0x1000], RZ ;  /* 0x001000ffdd002388 */ /* 0x0003e20000000800 */
[----:B------:R-:W-:Y:S02]  /*24f0*/  @!P4 LEA.HI.X R5, R8, R11, R5, 0x1, P0 ;  /* 0x0000000b0805c211 */ /* 0x000fe400000f0c05 */
[----:B------:R-:W-:Y:S01]  /*2500*/  IADD3 R2, P0, R242, R239, RZ ;  /* 0x000000eff2027210 */ /* 0x000fe20007f1e0ff */
[----:B------:R1:W-:Y:S04]  /*2510*/  @P2 STS [R221+0x1004], RZ ;  /* 0x001004ffdd002388 */ /* 0x0003e80000000800 */
[----:B------:R1:W-:Y:S01]  /*2520*/  @P2 STS [R221+0x1008], RZ ;  /* 0x001008ffdd002388 */ /* 0x0003e20000000800 */
[----:B------:R-:W-:-:S03]  /*2530*/  IMAD.X R3, R241, 0x1, R235, P0 ;  /* 0x00000001f1037824 */ /* 0x000fc600000e06eb */
        /* <DEDUP_REMOVED lines=10> */
[----:B------:R-:W-:-:S03]  /*25e0*/  ISETP.GE.AND P2, PT, R0, R25, PT ;  /* 0x000000190000720c */ /* 0x000fc60003f46270 */
[----:B------:R1:W-:Y:S04]  /*25f0*/  @P5 STS.128 [R230+0xc000], RZ ;  /* 0x00c000ffe6005388 */ /* 0x0003e80000000c00 */
[----:B------:R1:W-:Y:S04]  /*2600*/  @P5 STS.128 [R230+0xe000], RZ ;  /* 0x00e000ffe6005388 */ /* 0x0003e80000000c00 */
        /* <DEDUP_REMOVED lines=15> */
[----:B------:R-:W-:Y:S01]  /*2700*/  LEA.HI R0, R43, R42, RZ, 0x4 ;  /* 0x0000002a2b007211 */ /* 0x000fe200078f20ff */
[----:B------:R-:W-:Y:S01]  /*2710*/  UIADD3 UR26, UR35, UR27, URZ ;  /* 0x0000001b231a7290 */ /* 0x000fe2000fffe03f */
[----:B------:R-:W-:Y:S01]  /*2720*/  SEL R207, R207, R218, !P3 ;  /* 0x000000dacfcf7207 */ /* 0x000fe20005800000 */
[----:B------:R-:W-:Y:S01]  /*2730*/  UIADD3 UR23, UR35, UR24, URZ ;  /* 0x0000001823177290 */ /* 0x000fe2000fffe03f */
[----:B------:R-:W-:Y:S01]  /*2740*/  LOP3.LUT R0, R0, 0xfffffff0, RZ, 0xc0, !PT ;  /* 0xfffffff000007812 */ /* 0x000fe200078ec0ff */
[----:B------:R-:W-:Y:S01]  /*2750*/  UIADD3 UR14, UR35, UR15, URZ ;  /* 0x0000000f230e7290 */ /* 0x000fe2000fffe03f */
[----:B------:R-:W-:Y:S01]  /*2760*/  CS2R R38, SRZ ;  /* 0x0000000000267805 */ /* 0x000fe2000001ff00 */
[----:B------:R-:W-:Y:S01]  /*2770*/  UIADD3 UR22, UR35, UR23, URZ ;  /* 0x0000001723167290 */ /* 0x000fe2000fffe03f */
[----:B------:R-:W-:Y:S01]  /*2780*/  CS2R R36, SRZ ;  /* 0x0000000000247805 */ /* 0x000fe2000001ff00 */
[----:B------:R-:W-:Y:S01]  /*2790*/  IMAD.IADD R0, R42, 0x1, -R0 ;  /* 0x000000012a007824 */ /* 0x000fe200078e0a00 */
[----:B------:R-:W-:Y:S01]  /*27a0*/  UIADD3 UR13, UR35, UR14, URZ ;  /* 0x0000000e230d7290 */ /* 0x000fe2000fffe03f */
[----:B------:R-:W-:Y:S01]  /*27b0*/  CS2R R30, SRZ ;  /* 0x00000000001e7805 */ /* 0x000fe2000001ff00 */
[----:B------:R-:W-:Y:S01]  /*27c0*/  UIADD3 UR10, UR35, UR26, URZ ;  /* 0x0000001a230a7290 */ /* 0x000fe2000fffe03f */
[----:B------:R-:W-:-:S02]  /*27d0*/  CS2R R28, SRZ ;  /* 0x00000000001c7805 */ /* 0x000fc4000001ff00 */
[----:B--2---:R-:W-:Y:S01]  /*27e0*/  LEA.HI R4, R43, R42, RZ, 0x3 ;  /* 0x0000002a2b047211 */ /* 0x004fe200078f18ff */
[----:B------:R-:W-:-:S04]  /*27f0*/  DEPBAR.LE SB0, 0x1 ;  /* 0x000080400000791a */ /* 0x000fc80000000000 */
[----:B------:R-:W-:Y:S01]  /*2800*/  BAR.SYNC.DEFER_BLOCKING 0x0 ;  /* 0x0000000000007b1d */ /* 0x000fe20000010000 */
[----:B------:R-:W-:Y:S01]  /*2810*/  UIADD3 UR21, UR35, UR22, URZ ;  /* 0x0000001623157290 */ /* 0x000fe2000fffe03f */
[----:B------:R-:W-:Y:S01]  /*2820*/  CS2R R34, SRZ ;  /* 0x0000000000227805 */ /* 0x000fe2000001ff00 */
[----:B------:R-:W-:Y:S01]  /*2830*/  UIADD3 UR12, UR35, UR13, URZ ;  /* 0x0000000d230c7290 */ /* 0x000fe2000fffe03f */
[----:B------:R-:W-:Y:S01]  /*2840*/  CS2R R32, SRZ ;  /* 0x0000000000207805 */ /* 0x000fe2000001ff00 */
[----:B---3--:R-:W-:Y:S01]  /*2850*/  VIADD R2, R26, 0x40 ;  /* 0x000000401a027836 */ /* 0x008fe20000000000 */
[----:B------:R-:W-:Y:S01]  /*2860*/  SHF.R.S32.HI R3, RZ, 0x1f, R0 ;  /* 0x0000001fff037819 */ /* 0x000fe20000011400 */
[----:B------:R-:W-:Y:S01]  /*2870*/  UIADD3 UR9, UR35, UR10, URZ ;  /* 0x0000000a23097290 */ /* 0x000fe2000fffe03f */
[----:B------:R-:W-:Y:S02]  /*2880*/  CS2R R26, SRZ ;  /* 0x00000000001a7805 */ /* 0x000fe4000001ff00 */
[----:B------:R-:W-:-:S02]  /*2890*/  CS2R R24, SRZ ;  /* 0x0000000000187805 */ /* 0x000fc4000001ff00 */
[----:B------:R-:W-:Y:S02]  /*28a0*/  ISETP.GE.AND P0, PT, R2, R228, PT ;  /* 0x000000e40200720c */ /* 0x000fe40003f06270 */
[----:B------:R-:W-:Y:S02]  /*28b0*/  CS2R R22, SRZ ;  /* 0x0000000000167805 */ /* 0x000fe4000001ff00 */
[----:B------:R-:W-:Y:S02]  /*28c0*/  LOP3.LUT R2, R4, 0xfffffff8, RZ, 0xc0, !PT ;  /* 0xfffffff804027812 */ /* 0x000fe400078ec0ff */
[----:B------:R-:W-:Y:S02]  /*28d0*/  CS2R R20, SRZ ;  /* 0x0000000000147805 */ /* 0x000fe4000001ff00 */
[----:B------:R-:W-:Y:S01]  /*28e0*/  LEA.HI R3, R3, R0, RZ, 0x3 ;  /* 0x0000000003037211 */ /* 0x000fe200078f18ff */
[----:B------:R-:W-:Y:S01]  /*28f0*/  UIMAD UR29, UR29, 0x38, URZ ;  /* 0x000000381d1d78a4 */ /* 0x000fe2000f8e023f */
[----:B------:R-:W-:Y:S01]  /*2900*/  LEA R207, R207, UR5, 0x1 ;  /* 0x00000005cfcf7c11 */ /* 0x000fe2000f8e08ff */
[----:B------:R-:W-:Y:S01]  /*2910*/  IMAD.IADD R2, R42, 0x1, -R2 ;  /* 0x000000012a027824 */ /* 0x000fe200078e0a02 */
[----:B------:R-:W-:-:S02]  /*2920*/  LOP3.LUT R3, R3, 0xfffffff8, RZ, 0xc0, !PT ;  /* 0xfffffff803037812 */ /* 0x000fc400078ec0ff */
[----:B------:R-:W-:Y:S01]  /*2930*/  CS2R R42, SRZ ;  /* 0x00000000002a7805 */ /* 0x000fe2000001ff00 */
[----:B------:R-:W-:Y:S01]  /*2940*/  UIADD3 UR20, UR35, UR21, URZ ;  /* 0x0000001523147290 */ /* 0x000fe2000fffe03f */
[----:B------:R-:W-:Y:S01]  /*2950*/  LOP3.LUT P4, RZ, R2, 0x2, RZ, 0xc0, !PT ;  /* 0x0000000202ff7812 */ /* 0x000fe2000788c0ff */
[----:B------:R-:W-:Y:S01]  /*2960*/  IMAD.IADD R0, R0, 0x1, -R3 ;  /* 0x0000000100007824 */ /* 0x000fe200078e0a03 */
[----:B------:R1:W2:Y:S01]  /*2970*/  LDSM.16.M88.4 R116, [R209+0x10000] ;  /* 0x01000000d174783b */ /* 0x0002a20000000200 */
[----:B------:R-:W-:Y:S01]  /*2980*/  UIADD3 UR11, UR35, UR12, URZ ;  /* 0x0000000c230b7290 */ /* 0x000fe2000fffe03f */
[----:B------:R-:W-:Y:S01]  /*2990*/  SEL R176, R176, 0xffffffe0, !P4 ;  /* 0xffffffe0b0b07807 */ /* 0x000fe20006000000 */
[----:B------:R-:W-:Y:S01]  /*29a0*/  UIADD3 UR4, UR35, UR9, URZ ;  /* 0x0000000923047290 */ /* 0x000fe2000fffe03f */
[----:B------:R1:W3:Y:S01]  /*29b0*/  LDSM.16.M88.4 R120, [R209+0x10800] ;  /* 0x01080000d178783b */ /* 0x0002e20000000200 */
[----:B------:R-:W-:Y:S01]  /*29c0*/  R2P PR, R0, 0x6 ;  /* 0x0000000600007804 */ /* 0x000fe20000000000 */
[----:B------:R-:W-:-:S02]  /*29d0*/  VIADD R0, R219, 0x2000 ;  /* 0x00002000db007836 */ /* 0x000fc40000000000 */
[----:B------:R-:W-:Y:S01]  /*29e0*/  IMAD.IADD R176, R176, 0x1, R208 ;  /* 0x00000001b0b07824 */ /* 0x000fe200078e02d0 */
[----:B------:R1:W4:Y:S01]  /*29f0*/  LDSM.16.M88.4 R124, [R211] ;  /* 0x00000000d37c783b */ /* 0x0003220000000200 */
[----:B------:R-:W-:Y:S02]  /*2a00*/  SEL R213, R213, 0xffffffe0, !P1 ;  /* 0xffffffe0d5d57807 */ /* 0x000fe40004800000 */
[----:B------:R-:W-:Y:S01]  /*2a10*/  SEL R210, R210, 0xffffffc0, !P2 ;  /* 0xffffffc0d2d27807 */ /* 0x000fe20005000000 */
[----:B------:R1:W1:Y:S01]  /*2a20*/  LDSM.16.M88.4 R140, [R176] ;  /* 0x00000000b08c783b */ /* 0x0002620000000200 */
[----:B------:R-:W-:Y:S01]  /*2a30*/  SEL R0, R0, R219, !P3 ;  /* 0x000000db00007207 */ /* 0x000fe20005800000 */
[----:B------:R-:W-:Y:S02]  /*2a40*/  IMAD.IADD R215, R214, 0x1, R213 ;  /* 0x00000001d6d77824 */ /* 0x000fe400078e02d5 */
[----:B------:R1:W1:Y:S01]  /*2a50*/  LDSM.16.M88.4 R144, [R176+0x800] ;  /* 0x00080000b090783b */ /* 0x0002620000000200 */
[----:B------:R-:W-:Y:S01]  /*2a60*/  LEA R204, R0, UR5, 0x1 ;  /* 0x0000000500cc7c11 */ /* 0x000fe2000f8e08ff */
[----:B------:R-:W-:-:S02]  /*2a70*/  IMAD.IADD R216, R214, 0x1, R210 ;  /* 0x00000001d6d87824 */ /* 0x000fc400078e02d2 */
[----:B------:R1:W1:Y:S01]  /*2a80*/  LDSM.16.M88.4 R172, [R176+0x2000] ;  /* 0x00200000b0ac783b */ /* 0x0002620000000200 */
[----:B------:R-:W-:-:S03]  /*2a90*/  IMAD.IADD R217, R210, 0x1, R215 ;  /* 0x00000001d2d97824 */ /* 0x000fc600078e02d7 */
[----:B------:R-:W1:Y:S04]  /*2aa0*/  LDSM.16.M88.4 R176, [R176+0x2800] ;  /* 0x00280000b0b0783b */ /* 0x000e680000000200 */
        /* <DEDUP_REMOVED lines=8> */
[----:B--234-:R1:W1:Y:S02]  /*2b30*/  LDSM.16.M88.4 R168, [R208+0x2800] ;  /* 0x00280000d0a8783b */ /* 0x01c2640000000200 */
.L_x_709:
[----:B------:R-:W0:Y:S01]  /*2b40*/  LDGDEPBAR ;  /* 0x00000000000079af */ /* 0x000e220000000000 */
[C---:B------:R-:W-:Y:S02]  /*2b50*/  IADD3 R0, R207.reuse, R213, RZ ;  /* 0x000000d5cf007210 */ /* 0x040fe40007ffe0ff */
[-C--:B------:R-:W-:Y:S02]  /*2b60*/  IADD3 R2, R207, R210.reuse, RZ ;  /* 0x000000d2cf027210 */ /* 0x080fe40007ffe0ff */
[----:B------:R-:W-:Y:S02]  /*2b70*/  IADD3 R3, R0, R210, RZ ;  /* 0x000000d200037210 */ /* 0x000fe40007ffe0ff */
[----:B-----5:R-:W-:Y:S02]  /*2b80*/  FSETP.NEU.FTZ.AND P1, PT, R231, -INF , PT ;  /* 0xff800000e700780b */ /* 0x020fe40003f3d000 */
[----:B------:R-:W-:Y:S01]  /*2b90*/  ISETP.GE.AND P6, PT, R229, 0x1, PT ;  /* 0x00000001e500780c */ /* 0x000fe20003fc6270 */
[----:B------:R-:W-:Y:S04]  /*2ba0*/  DEPBAR.LE SB0, 0x0 ;  /* 0x000080000000791a */ /* 0x000fe80000000000 */
[----:B------:R-:W-:Y:S06]  /*2bb0*/  BAR.SYNC.DEFER_BLOCKING 0x0 ;  /* 0x0000000000007b1d */ /* 0x000fec0000010000 */
[----:B------:R-:W-:Y:S08]  /*2bc0*/  LDSM.16.M88.4 R16, [R207] ;  /* 0x00000000cf10783b */ /* 0x000ff00000000200 */
[----:B------:R-:W2:Y:S08]  /*2bd0*/  LDSM.16.M88.4 R8, [R209+0xc000] ;  /* 0x00c00000d108783b */ /* 0x000eb00000000200 */
[----:B------:R-:W3:Y:S08]  /*2be0*/  LDSM.16.M88.4 R52, [R209+0xc800] ;  /* 0x00c80000d134783b */ /* 0x000ef00000000200 */
[----:B------:R-:W-:Y:S08]  /*2bf0*/  LDSM.16.M88.4 R56, [R0] ;  /* 0x000000000038783b */ /* 0x000ff00000000200 */
[----:B------:R-:W4:Y:S08]  /*2c00*/  LDSM.16.M88.4 R60, [R211+-0x4000] ;  /* 0xffc00000d33c783b */ /* 0x000f300000000200 */
[----:B------:R-:W1:Y:S01]  /*2c10*/  LDSM.16.M88.4 R64, [R211+-0x3800] ;  /* 0xffc80000d340783b */ /* 0x000e620000000200 */
[C---:B--2---:R-:W-:Y:S07]  /*2c20*/  HMMA.16816.F32 R4, R16.reuse, R8, RZ ;  /* 0x000000081004723c */ /* 0x044fee00000018ff */
[----:B------:R-:W-:Y:S01]  /*2c30*/  LDSM.16.M88.4 R100, [R2] ;  /* 0x000000000264783b */ /* 0x000fe20000000200 */
[C---:B------:R-:W-:Y:S07]  /*2c40*/  HMMA.16816.F32 R8, R16.reuse, R10, RZ ;  /* 0x0000000a1008723c */ /* 0x040fee00000018ff */
[----:B------:R-:W2:Y:S01]  /*2c50*/  LDSM.16.M88.4 R104, [R208+-0x4000] ;  /* 0xffc00000d068783b */ /* 0x000ea20000000200 */
[C---:B---3--:R-:W-:Y:S07]  /*2c60*/  HMMA.16816.F32 R12, R16.reuse, R52, RZ ;  /* 0x00000034100c723c */ /* 0x048fee00000018ff */
[----:B------:R-:W-:Y:S01]  /*2c70*/  LDSM.16.M88.4 R108, [R3] ;  /* 0x00000000036c783b */ /* 0x000fe20000000200 */
[----:B------:R-:W-:Y:S06]  /*2c80*/  HMMA.16816.F32 R16, R16, R54, RZ ;  /* 0x000000361010723c */ /* 0x000fec00000018ff */
[C---:B----4-:R-:W-:Y:S01]  /*2c90*/  HMMA.16816.F32 R4, R56.reuse, R60, R4 ;  /* 0x0000003c3804723c */ /* 0x050fe20000001804 */
[----:B------:R-:W3:Y:S05]  /*2ca0*/  LDSM.16.M88.4 R52, [R208+-0x3800] ;  /* 0xffc80000d034783b */ /* 0x000eea0000000200 */
[C---:B------:R-:W-:Y:S03]  /*2cb0*/  HMMA.16816.F32 R8, R56.reuse, R62, R8 ;  /* 0x0000003e3808723c */ /* 0x040fe60000001808 */
[----:B------:R-:W4:Y:S03]  /*2cc0*/  LDSM.16.M88.4 R112, [R212] ;  /* 0x00000000d470783b */ /* 0x000f260000000200 */
[C---:B-1----:R-:W-:Y:S05]  /*2cd0*/  HMMA.16816.F32 R12, R56.reuse, R64, R12 ;  /* 0x00000040380c723c */ /* 0x042fea000000180c */
[----:B------:R-:W-:Y:S01]  /*2ce0*/  LDSM.16.M88.4 R60, [R207+0x2000] ;  /* 0x00200000cf3c783b */ /* 0x000fe20000000200 */
[----:B------:R-:W-:Y:S06]  /*2cf0*/  HMMA.16816.F32 R16, R56, R66, R16 ;  /* 0x000000423810723c */ /* 0x000fec0000001810 */
[C---:B--2---:R-:W-:Y:S01]  /*2d00*/  HMMA.16816.F32 R4, R100.reuse, R104, R4 ;  /* 0x000000686404723c */ /* 0x044fe20000001804 */
[----:B------:R-:W1:Y:S05]  /*2d10*/  LDSM.16.M88.4 R56, [R212+0x800] ;  /* 0x00080000d438783b */ /* 0x000e6a0000000200 */
[C---:B------:R-:W-:Y:S03]  /*2d20*/  HMMA.16816.F32 R8, R100.reuse, R106, R8 ;  /* 0x0000006a6408723c */ /* 0x040fe60000001808 */
[----:B------:R-:W2:Y:S03]  /*2d30*/  LDSM.16.M88.4 R64, [R209+0xe000] ;  /* 0x00e00000d140783b */ /* 0x000ea60000000200 */
[C---:B---3--:R-:W-:Y:S05]  /*2d40*/  HMMA.16816.F32 R12, R100.reuse, R52, R12 ;  /* 0x00000034640c723c */ /* 0x048fea000000180c */
[----:B------:R-:W-:Y:S01]  /*2d50*/  LDSM.16.M88.4 R104, [R211+-0x2000] ;  /* 0xffe00000d368783b */ /* 0x000fe20000000200 */
[----:B------:R-:W-:Y:S07]  /*2d60*/  HMMA.16816.F32 R16, R100, R54, R16 ;  /* 0x000000366410723c */ /* 0x000fee0000001810 */
[----:B------:R-:W3:Y:S01]  /*2d70*/  LDSM.16.M88.4 R52, [R209+0xe800] ;  /* 0x00e80000d134783b */ /* 0x000ee20000000200 */
[C---:B----4-:R-:W-:Y:S07]  /*2d80*/  HMMA.16816.F32 R4, R108.reuse, R112, R4 ;  /* 0x000000706c04723c */ /* 0x050fee0000001804 */
[----:B------:R-:W4:Y:S01]  /*2d90*/  LDSM.16.M88.4 R100, [R0+0x2000] ;  /* 0x002000000064783b */ /* 0x000f220000000200 */
[C---:B------:R-:W-:Y:S06]  /*2da0*/  HMMA.16816.F32 R8, R108.reuse, R114, R8 ;  /* 0x000000726c08723c */ /* 0x040fec0000001808 */
[C---:B-1----:R-:W-:Y:S01]  /*2db0*/  HMMA.16816.F32 R12, R108.reuse, R56, R12 ;  /* 0x000000386c0c723c */ /* 0x042fe2000000180c */
[----:B------:R-:W-:Y:S05]  /*2dc0*/  LDSM.16.M88.4 R112, [R208+-0x2000] ;  /* 0xffe00000d070783b */ /* 0x000fea0000000200 */
[----:B------:R-:W-:Y:S03]  /*2dd0*/  HMMA.16816.F32 R16, R108, R58, R16 ;  /* 0x0000003a6c10723c */ /* 0x000fe60000001810 */
[----:B------:R-:W1:Y:S03]  /*2de0*/  LDSM.16.M88.4 R56, [R211+-0x1800] ;  /* 0xffe80000d338783b */ /* 0x000e660000000200 */
[C---:B--2---:R-:W-:Y:S05]  /*2df0*/  HMMA.16816.F32 R4, R60.reuse, R64, R4 ;  /* 0x000000403c04723c */ /* 0x044fea0000001804 */
[----:B------:R2:W1:Y:S01]  /*2e00*/  LDSM.16.M88.4 R108, [R2+0x2000] ;  /* 0x00200000026c783b */ /* 0x0004620000000200 */
[C---:B------:R-:W-:Y:S06]  /*2e10*/  HMMA.16816.F32 R8, R60.reuse, R66, R8 ;  /* 0x000000423c08723c */ /* 0x040fec0000001808 */
[C---:B---3--:R-:W-:Y:S01]  /*2e20*/  HMMA.16816.F32 R12, R60.reuse, R52, R12 ;  /* 0x000000343c0c723c */ /* 0x048fe2000000180c */
[----:B------:R-:W-:Y:S05]  /*2e30*/  LDSM.16.M88.4 R64, [R212+0x2000] ;  /* 0x00200000d440783b */ /* 0x000fea0000000200 */
[----:B------:R-:W-:Y:S03]  /*2e40*/  HMMA.16816.F32 R16, R60, R54, R16 ;  /* 0x000000363c10723c */ /* 0x000fe60000001810 */
[----:B------:R-:W3:Y:S03]  /*2e50*/  LDSM.16.M88.4 R52, [R208+-0x1800] ;  /* 0xffe80000d034783b */ /* 0x000ee60000000200 */
[C---:B----4-:R-:W-:Y:S05]  /*2e60*/  HMMA.16816.F32 R4, R100.reuse, R104, R4 ;  /* 0x000000686404723c */ /* 0x050fea0000001804 */
[----:B------:R4:W3:Y:S01]  /*2e70*/  LDSM.16.M88.4 R60, [R3+0x2000] ;  /* 0x00200000033c783b */ /* 0x0008e20000000200 */
[C---:B------:R-:W-:Y:S05]  /*2e80*/  HMMA.16816.F32 R8, R100.reuse, R106, R8 ;  /* 0x0000006a6408723c */ /* 0x040fea0000001808 */
[----:B--2---:R-:W-:Y:S01]  /*2e90*/  FMUL.FTZ R2, R231, 1.4426950216293334961 ;  /* 0x3fb8aa3be7027820 */ /* 0x004fe20000410000 */
[C---:B-1----:R-:W-:Y:S05]  /*2ea0*/  HMMA.16816.F32 R12, R100.reuse, R56, R12 ;  /* 0x00000038640c723c */ /* 0x042fea000000180c */
[----:B------:R-:W-:Y:S01]  /*2eb0*/  FSEL R2, R2, RZ, P1 ;  /* 0x000000ff02027208 */ /* 0x000fe20000800000 */
[----:B------:R-:W-:Y:S03]  /*2ec0*/  HMMA.16816.F32 R16, R100, R58, R16 ;  /* 0x0000003a6410723c */ /* 0x000fe60000001810 */
[----:B------:R-:W-:Y:S03]  /*2ed0*/  FSETP.NEU.FTZ.AND P1, PT, R232, -INF , PT ;  /* 0xff800000e800780b */ /* 0x000fe60003f3d000 */
[C---:B------:R-:W-:Y:S05]  /*2ee0*/  HMMA.16816.F32 R4, R108.reuse, R112, R4 ;  /* 0x000000706c04723c */ /* 0x040fea0000001804 */
[----:B----4-:R-:W-:Y:S01]  /*2ef0*/  @P0 LEA R3, R245, R248, 0x6 ;  /* 0x000000f8f5030211 */ /* 0x010fe200078e30ff */
[C---:B------:R-:W-:Y:S03]  /*2f00*/  HMMA.16816.F32 R8, R108.reuse, R114, R8 ;  /* 0x000000726c08723c */ /* 0x040fe60000001808 */
[CC--:B------:R-:W-:Y:S02]  /*2f10*/  @P0 ISETP.GE.AND P2, PT, R3.reuse, R228.reuse, PT ;  /* 0x000000e40300020c */ /* 0x0c0fe40003f46270 */
[----:B------:R-:W-:Y:S01]  /*2f20*/  @P0 IADD3 R0, R3, 0x1, RZ ;  /* 0x0000000103000810 */ /* 0x000fe20007ffe0ff */
[C---:B---3--:R-:W-:Y:S03]  /*2f30*/  HMMA.16816.F32 R12, R108.reuse, R52, R12 ;  /* 0x000000346c0c723c */ /* 0x048fe6000000180c */
[----:B------:R-:W-:Y:S03]  /*2f40*/  @P0 ISETP.GE.AND P3, PT, R0, R228, PT ;  /* 0x000000e40000020c */ /* 0x000fe60003f66270 */
[----:B------:R-:W-:Y:S01]  /*2f50*/  HMMA.16816.F32 R16, R108, R54, R16 ;  /* 0x000000366c10723c */ /* 0x000fe20000001810 */
[----:B------:R-:W1:Y:S05]  /*2f60*/  LDSM.16.M88.4 R52, [R212+0x2800] ;  /* 0x00280000d434783b */ /* 0x000e6a0000000200 */
[C---:B------:R-:W-:Y:S06]  /*2f70*/  HMMA.16816.F32 R4, R60.reuse, R64, R4 ;  /* 0x000000403c04723c */ /* 0x040fec0000001804 */
[C---:B------:R-:W-:Y:S11]  /*2f80*/  HMMA.16816.F32 R8, R60.reuse, R66, R8 ;  /* 0x000000423c08723c */ /* 0x040ff60000001808 */
[----:B------:R-:W-:Y:S07]  /*2f90*/  @!UPT UIADD3 URZ, URZ, URZ, URZ ;  /* 0x0000003f3f3ff290 */ /* 0x000fee000fffe03f */
[----:B------:R-:W-:Y:S01]  /*2fa0*/  FMUL.FTZ R4, R4, UR18 ;  /* 0x0000001204047c20 */ /* 0x000fe20008410000 */
[----:B------:R-:W-:Y:S01]  /*2fb0*/  FMUL.FTZ R6, R6, UR18 ;  /* 0x0000001206067c20 */ /* 0x000fe20008410000 */
[----:B------:R-:W-:Y:S01]  /*2fc0*/  FMUL.FTZ R7, R7, UR18 ;  /* 0x0000001207077c20 */ /* 0x000fe20008410000 */
[----:B------:R-:W-:Y:S01]  /*2fd0*/  FMUL.FTZ R5, R5, UR18 ;  /* 0x0000001205057c20 */ /* 0x000fe20008410000 */
[----:B------:R-:W2:Y:S02]  /*2fe0*/  MUFU.TANH R106, R4 ;  /* 0x00000004006a7308 */ /* 0x000ea40000002400 */
[----:B------:R-:W-:Y:S01]  /*2ff0*/  FMUL.FTZ R9, R9, UR18 ;  /* 0x0000001209097c20 */ /* 0x000fe20008410000 */
[----:B------:R-:W-:Y:S01]  /*3000*/  FMUL.FTZ R11, R11, UR18 ;  /* 0x000000120b0b7c20 */ /* 0x000fe20008410000 */
[----:B------:R-:W-:Y:S01]  /*3010*/  FMUL.FTZ R10, R10, UR18 ;  /* 0x000000120a0a7c20 */ /* 0x000fe20008410000 */
[----:B------:R-:W-:Y:S01]  /*3020*/  FMUL.FTZ R8, R8, UR18 ;  /* 0x0000001208087c20 */ /* 0x000fe20008410000 */
[C---:B-1----:R-:W-:Y:S04]  /*3030*/  HMMA.16816.F32 R12, R60.reuse, R52, R12 ;  /* 0x000000343c0c723c */ /* 0x042fe8000000180c */
[----:B------:R1:W-:Y:S02]  /*3040*/  MUFU.TANH R112, R7 ;  /* 0x0000000700707308 */ /* 0x0003e40000002400 */
[----:B------:R-:W-:Y:S08]  /*3050*/  HMMA.16816.F32 R16, R60, R54, R16 ;  /* 0x000000363c10723c */ /* 0x000ff00000001810 */
[----:B------:R-:W3:Y:S03]  /*3060*/  MUFU.TANH R105, R5 ;  /* 0x0000000500697308 */ /* 0x000ee60000002400 */
[----:B--2---:R-:W-:Y:S02]  /*3070*/  MOV R4, R106 ;  /* 0x0000006a00047202 */ /* 0x004fe40000000f00 */
[----:B------:R-:W-:Y:S05]  /*3080*/  @P0 FSEL R4, R106, -INF , !P2 ;  /* 0xff8000006a040808 */ /* 0x000fea0005000000 */
[----:B------:R-:W-:Y:S01]  /*3090*/  MUFU.TANH R103, R9 ;  /* 0x0000000900677308 */ /* 0x000fe20000002400 */
[--C-:B------:R-:W-:Y:S01]  /*30a0*/  FFMA.FTZ R4, R4, UR17, -R2.reuse ;  /* 0x0000001104047c23 */ /* 0x100fe20008010802 */
[----:B-1----:R-:W-:Y:S01]  /*30b0*/  @P0 IADD3 R7, R3, 0x11, RZ ;  /* 0x0000001103070810 */ /* 0x002fe20007ffe0ff */
[----:B------:R-:W-:Y:S07]  /*30c0*/  FMUL.FTZ R12, R12, UR18 ;  /* 0x000000120c0c7c20 */ /* 0x000fee0008410000 */
[----:B------:R1:W2:Y:S01]  /*30d0*/  MUFU.TANH R114, R6 ;  /* 0x0000000600727308 */ /* 0x0002a20000002400 */
[----:B------:R-:W-:Y:S01]  /*30e0*/  FMUL.FTZ R13, R13, UR18 ;  /* 0x000000120d0d7c20 */ /* 0x000fe20008410000 */
[----:B------:R-:W-:Y:S01]  /*30f0*/  FMUL.FTZ R14, R14, UR18 ;  /* 0x000000120e0e7c20 */ /* 0x000fe20008410000 */
[----:B------:R-:W-:Y:S01]  /*3100*/  FMUL.FTZ R15, R15, UR18 ;  /* 0x000000120f0f7c20 */ /* 0x000fe20008410000 */
[----:B---3--:R-:W-:Y:S01]  /*3110*/  MOV R0, R105 ;  /* 0x0000006900007202 */ /* 0x008fe20000000f00 */
[----:B------:R-:W-:Y:S01]  /*3120*/  FMUL.FTZ R16, R16, UR18 ;  /* 0x0000001210107c20 */ /* 0x000fe20008410000 */
[----:B------:R-:W-:Y:S01]  /*3130*/  FMUL.FTZ R17, R17, UR18 ;  /* 0x0000001211117c20 */ /* 0x000fe20008410000 */
[----:B------:R-:W-:Y:S03]  /*3140*/  FMUL.FTZ R18, R18, UR18 ;  /* 0x0000001212127c20 */ /* 0x000fe60008410000 */
[----:B------:R3:W-:Y:S01]  /*3150*/  MUFU.EX2 R186, R4 ;  /* 0x0000000400ba7308 */ /* 0x0007e20000000800 */
[----:B------:R-:W-:Y:S01]  /*3160*/  @P0 FSEL R0, R105, -INF , !P3 ;  /* 0xff80000069000808 */ /* 0x000fe20005800000 */
[----:B------:R-:W-:Y:S08]  /*3170*/  FMUL.FTZ R19, R19, UR18 ;  /* 0x0000001213137c20 */ /* 0x000ff00008410000 */
[----:B------:R-:W4:Y:S01]  /*3180*/  MUFU.TANH R104, R8 ;  /* 0x0000000800687308 */ /* 0x000f220000002400 */
[----:B-1----:R-:W-:Y:S01]  /*3190*/  FMUL.FTZ R6, R232, 1.4426950216293334961 ;  /* 0x3fb8aa3be8067820 */ /* 0x002fe20000410000 */
[----:B--2---:R-:W-:Y:S02]  /*31a0*/  MOV R5, R114 ;  /* 0x0000007200057202 */ /* 0x004fe40000000f00 */
[----:B------:R-:W-:Y:S06]  /*31b0*/  @P0 FSEL R5, R114, -INF , !P2 ;  /* 0xff80000072050808 */ /* 0x000fec0005000000 */
[----:B------:R-:W-:Y:S01]  /*31c0*/  MUFU.TANH R102, R12 ;  /* 0x0000000c00667308 */ /* 0x000fe20000002400 */
[----:B---3--:R-:W-:Y:S01]  /*31d0*/  FFMA.FTZ R4, R0, UR17, -R2 ;  /* 0x0000001100047c23 */ /* 0x008fe20008010802 */
[----:B------:R-:W-:Y:S02]  /*31e0*/  FSEL R0, R6, RZ, P1 ;  /* 0x000000ff06007208 */ /* 0x000fe40000800000 */
[----:B------:R-:W-:Y:S03]  /*31f0*/  @P0 IADD3 R6, R3, 0x8, RZ ;  /* 0x0000000803060810 */ /* 0x000fe60007ffe0ff */
[--C-:B------:R-:W-:Y:S03]  /*3200*/  FFMA.FTZ R5, R5, UR17, -R0.reuse ;  /* 0x0000001105057c23 */ /* 0x100fe60008010800 */
[----:B------:R-:W-:Y:S01]  /*3210*/  MUFU.TANH R109, R11 ;  /* 0x0000000b006d7308 */ /* 0x000fe20000002400 */
[-C--:B------:R-:W-:Y:S02]  /*3220*/  @P0 ISETP.GE.AND P1, PT, R6, R228.reuse, PT ;  /* 0x000000e40600020c */ /* 0x080fe40003f26270 */
[C---:B------:R-:W-:Y:S04]  /*3230*/  @P0 IADD3 R6, R3.reuse, 0x9, RZ ;  /* 0x0000000903060810 */ /* 0x040fe80007ffe0ff */
[----:B------:R-:W-:Y:S03]  /*3240*/  @P0 ISETP.GE.AND P2, PT, R6, R228, PT ;  /* 0x000000e40600020c */ /* 0x000fe60003f46270 */
[----:B------:R1:W-:Y:S01]  /*3250*/  MUFU.EX2 R184, R4 ;  /* 0x0000000400b87308 */ /* 0x0003e20000000800 */
[----:B------:R-:W-:Y:S09]  /*3260*/  @P0 IADD3 R6, R3, 0x10, RZ ;  /* 0x0000001003060810 */ /* 0x000ff20007ffe0ff */
[----:B------:R4:W-:Y:S10]  /*3270*/  MUFU.EX2 R194, R5 ;  /* 0x0000000500c27308 */ /* 0x0009f40000000800 */
[----:B------:R-:W-:Y:S01]  /*3280*/  MUFU.TANH R113, R10 ;  /* 0x0000000a00717308 */ /* 0x000fe20000002400 */
[----:B-1----:R-:W-:Y:S02]  /*3290*/  MOV R4, R112 ;  /* 0x0000007000047202 */ /* 0x002fe40000000f00 */
[----:B------:R-:W-:Y:S02]  /*32a0*/  @P0 FSEL R4, R112, -INF , !P3 ;  /* 0xff80000070040808 */ /* 0x000fe40005800000 */
[----:B------:R-:W-:Y:S03]  /*32b0*/  @P0 ISETP.GE.AND P3, PT, R7, R228, PT ;  /* 0x000000e40700020c */ /* 0x000fe60003f66270 */
[----:B------:R-:W-:Y:S01]  /*32c0*/  FFMA.FTZ R4, R4, UR17, -R0 ;  /* 0x0000001104047c23 */ /* 0x000fe20008010800 */
[----:B----4-:R-:W-:Y:S01]  /*32d0*/  MOV R5, R104 ;  /* 0x0000006800057202 */ /* 0x010fe20000000f00 */
[----:B------:R-:W1:Y:S01]  /*32e0*/  MUFU.TANH R101, R13 ;  /* 0x0000000d00657308 */ /* 0x000e620000002400 */
[----:B------:R-:W-:Y:S05]  /*32f0*/  @P0 FSEL R5, R104, -INF , !P1 ;  /* 0xff80000068050808 */ /* 0x000fea0004800000 */
[--C-:B------:R-:W-:Y:S04]  /*3300*/  FFMA.FTZ R5, R5, UR17, -R2.reuse ;  /* 0x0000001105057c23 */ /* 0x100fe80008010802 */
[----:B------:R2:W-:Y:S10]  /*3310*/  MUFU.EX2 R192, R4 ;  /* 0x0000000400c07308 */ /* 0x0005f40000000800 */
[----:B------:R3:W-:Y:S01]  /*3320*/  MUFU.EX2 R182, R5 ;  /* 0x0000000500b67308 */ /* 0x0007e20000000800 */
[----:B-1----:R-:W-:Y:S02]  /*3330*/  MOV R7, R101 ;  /* 0x0000006500077202 */ /* 0x002fe40000000f00 */
[----:B------:R-:W-:Y:S07]  /*3340*/  @P0 FSEL R7, R101, -INF , !P3 ;  /* 0xff80000065070808 */ /* 0x000fee0005800000 */
[----:B------:R-:W1:Y:S01]  /*3350*/  MUFU.TANH R111, R14 ;  /* 0x0000000e006f7308 */ /* 0x000e620000002400 */
[----:B--2---:R-:W-:Y:S02]  /*3360*/  MOV R4, R103 ;  /* 0x0000006700047202 */ /* 0x004fe40000000f00 */
[----:B------:R-:W-:Y:S05]  /*3370*/  @P0 FSEL R4, R103, -INF , !P2 ;  /* 0xff80000067040808 */ /* 0x000fea0005000000 */
[----:B------:R-:W-:Y:S01]  /*3380*/  FFMA.FTZ R4, R4, UR17, -R2 ;  /* 0x0000001104047c23 */ /* 0x000fe20008010802 */
[----:B---3--:R-:W-:Y:S01]  /*3390*/  MOV R5, R113 ;  /* 0x0000007100057202 */ /* 0x008fe20000000f00 */
[----:B------:R-:W-:Y:S01]  /*33a0*/  MUFU.TANH R110, R15 ;  /* 0x0000000f006e7308 */ /* 0x000fe20000002400 */
[----:B------:R-:W-:Y:S05]  /*33b0*/  @P0 FSEL R5, R113, -INF , !P1 ;  /* 0xff80000071050808 */ /* 0x000fea0004800000 */
[--C-:B------:R-:W-:Y:S01]  /*33c0*/  FFMA.FTZ R5, R5, UR17, -R0.reuse ;  /* 0x0000001105057c23 */ /* 0x100fe20008010800 */
[----:B-1----:R-:W-:Y:S03]  /*33d0*/  MOV R8, R111 ;  /* 0x0000006f00087202 */ /* 0x002fe60000000f00 */
[----:B------:R1:W-:Y:S10]  /*33e0*/  MUFU.EX2 R181, R4 ;  /* 0x0000000400b57308 */ /* 0x0003f40000000800 */
[----:B------:R2:W-:Y:S10]  /*33f0*/  MUFU.EX2 R191, R5 ;  /* 0x0000000500bf7308 */ /* 0x0005f40000000800 */
[----:B------:R-:W-:Y:S01]  /*3400*/  MUFU.TANH R100, R16 ;  /* 0x0000001000647308 */ /* 0x000fe20000002400 */
[----:B-1----:R-:W-:Y:S02]  /*3410*/  MOV R4, R109 ;  /* 0x0000006d00047202 */ /* 0x002fe40000000f00 */
[----:B------:R-:W-:Y:S02]  /*3420*/  @P0 FSEL R4, R109, -INF , !P2 ;  /* 0xff8000006d040808 */ /* 0x000fe40005000000 */
[----:B------:R-:W-:Y:S02]  /*3430*/  @P0 ISETP.GE.AND P2, PT, R6, R228, PT ;  /* 0x000000e40600020c */ /* 0x000fe40003f46270 */
[----:B------:R-:W-:Y:S03]  /*3440*/  MOV R6, R102 ;  /* 0x0000006600067202 */ /* 0x000fe60000000f00 */
[----:B------:R-:W1:Y:S01]  /*3450*/  MUFU.TANH R67, R17 ;  /* 0x0000001100437308 */ /* 0x000e620000002400 */
[----:B------:R-:W-:Y:S01]  /*3460*/  @P0 FSEL R6, R102, -INF , !P2 ;  /* 0xff80000066060808 */ /* 0x000fe20005000000 */
[----:B--2---:R-:W-:Y:S01]  /*3470*/  FFMA.FTZ R5, R4, UR17, -R0 ;  /* 0x0000001104057c23 */ /* 0x004fe20008010800 */
[----:B------:R-:W-:Y:S02]  /*3480*/  @P0 FSEL R8, R111, -INF , !P2 ;  /* 0xff8000006f080808 */ /* 0x000fe40005000000 */
[----:B------:R-:W-:Y:S01]  /*3490*/  IADD3 R4, P1, R242, R234, RZ ;  /* 0x000000eaf2047210 */ /* 0x000fe20007f3e0ff */
[--C-:B------:R-:W-:Y:S04]  /*34a0*/  FFMA.FTZ R6, R6, UR17, -R2.reuse ;  /* 0x0000001106067c23 */ /* 0x100fe80008010802 */
[----:B------:R2:W-:Y:S10]  /*34b0*/  MUFU.EX2 R189, R5 ;  /* 0x0000000500bd7308 */ /* 0x0005f40000000800 */
[----:B------:R3:W-:Y:S10]  /*34c0*/  MUFU.EX2 R185, R6 ;  /* 0x0000000600b97308 */ /* 0x0007f40000000800 */
[----:B------:R-:W-:Y:S01]  /*34d0*/  MUFU.TANH R108, R18 ;  /* 0x00000012006c7308 */ /* 0x000fe20000002400 */
[----:B--2---:R-:W-:Y:S05]  /*34e0*/  IADD3.X R5, R241, R233, RZ, P1, !PT ;  /* 0x000000e9f1057210 */ /* 0x004fea0000ffe4ff */
[----:B------:R-:W2:Y:S04]  /*34f0*/  LDG.E R66, desc[UR36][R4.64] ;  /* 0x0000002404427981 */ /* 0x000ea8000c1e1900 */
[----:B------:R-:W-:Y:S01]  /*3500*/  MUFU.TANH R107, R19 ;  /* 0x00000013006b7308 */ /* 0x000fe20000002400 */
[----:B---3--:R-:W-:Y:S01]  /*3510*/  FFMA.FTZ R6, R7, UR17, -R2 ;  /* 0x0000001107067c23 */ /* 0x008fe20008010802 */
[--C-:B------:R-:W-:Y:S01]  /*3520*/  FFMA.FTZ R7, R8, UR17, -R0.reuse ;  /* 0x0000001108077c23 */ /* 0x100fe20008010800 */
[C---:B------:R-:W-:Y:S01]  /*3530*/  @P0 IADD3 R8, R3.reuse, 0x18, RZ ;  /* 0x0000001803080810 */ /* 0x040fe20007ffe0ff */
[----:B------:R3:W4:Y:S01]  /*3540*/  LDG.E R65, desc[UR36][R4.64+0x20] ;  /* 0x0000202404417981 */ /* 0x000722000c1e1900 */
[----:B------:R-:W-:Y:S02]  /*3550*/  @P0 IADD3 R3, R3, 0x19, RZ ;  /* 0x0000001903030810 */ /* 0x000fe40007ffe0ff */
[-C--:B------:R-:W-:Y:S03]  /*3560*/  @P0 ISETP.GE.AND P1, PT, R8, R228.reuse, PT ;  /* 0x000000e40800020c */ /* 0x080fe60003f26270 */
[----:B------:R3:W3:Y:S01]  /*3570*/  MUFU.EX2 R183, R6 ;  /* 0x0000000600b77308 */ /* 0x0006e20000000800 */
[----:B------:R-:W-:Y:S02]  /*3580*/  @P0 ISETP.GE.AND P2, PT, R3, R228, PT ;  /* 0x000000e40300020c */ /* 0x000fe40003f46270 */
[----:B-1----:R-:W-:Y:S02]  /*3590*/  MOV R3, R67 ;  /* 0x0000004300037202 */ /* 0x002fe40000000f00 */
[----:B------:R-:W-:Y:S05]  /*35a0*/  @P0 FSEL R3, R67, -INF , !P2 ;  /* 0xff80000043030808 */ /* 0x000fea0005000000 */
[----:B------:R1:W-:Y:S01]  /*35b0*/  MUFU.EX2 R193, R7 ;  /* 0x0000000700c17308 */ /* 0x0003e20000000800 */
[----:B---3--:R-:W-:Y:S02]  /*35c0*/  MOV R6, R110 ;  /* 0x0000006e00067202 */ /* 0x008fe40000000f00 */
[----:B------:R-:W-:Y:S02]  /*35d0*/  @P0 FSEL R6, R110, -INF , !P3 ;  /* 0xff8000006e060808 */ /* 0x000fe40005800000 */
[----:B------:R-:W-:Y:S02]  /*35e0*/  F2FP.F16.F32.PACK_AB R4, R184, R186 ;  /* 0x000000bab804723e */ /* 0x000fe400000000ff */
[----:B------:R-:W-:Y:S01]  /*35f0*/  F2FP.F16.F32.PACK_AB R5, R183, R185 ;  /* 0x000000b9b705723e */ /* 0x000fe200000000ff */
[----:B------:R-:W-:Y:S01]  /*3600*/  FFMA.FTZ R6, R6, UR17, -R0 ;  /* 0x0000001106067c23 */ /* 0x000fe20008010800 */
[----:B-1----:R-:W-:Y:S01]  /*3610*/  MOV R7, R100 ;  /* 0x0000006400077202 */ /* 0x002fe20000000f00 */
[----:B------:R1:W-:Y:S01]  /*3620*/  STS [R237+0x12000], R4 ;  /* 0x01200004ed007388 */ /* 0x0003e20000000800 */
[----:B------:R-:W-:Y:S01]  /*3630*/  @P0 FSEL R7, R100, -INF , !P1 ;  /* 0xff80000064070808 */ /* 0x000fe20004800000 */
[----:B------:R3:W1:Y:S04]  /*3640*/  MUFU.EX2 R190, R6 ;  /* 0x0000000600be7308 */ /* 0x0006680000000800 */
[--C-:B---3--:R-:W-:Y:S01]  /*3650*/  FFMA.FTZ R6, R7, UR17, -R2.reuse ;  /* 0x0000001107067c23 */ /* 0x108fe20008010802 */
[----:B------:R-:W-:Y:S01]  /*3660*/  FFMA.FTZ R2, R3, UR17, -R2 ;  /* 0x0000001103027c23 */ /* 0x000fe20008010802 */
[----:B------:R-:W-:Y:S04]  /*3670*/  MOV R3, R107 ;  /* 0x0000006b00037202 */ /* 0x000fe80000000f00 */
[----:B------:R3:W-:Y:S01]  /*3680*/  MUFU.EX2 R180, R6 ;  /* 0x0000000600b47308 */ /* 0x0007e20000000800 */
[----:B------:R-:W-:Y:S02]  /*3690*/  @P0 FSEL R3, R107, -INF , !P2 ;  /* 0xff8000006b030808 */ /* 0x000fe40005000000 */
[----:B-1----:R-:W-:Y:S07]  /*36a0*/  F2FP.F16.F32.PACK_AB R4, R190, R193 ;  /* 0x000000c1be04723e */ /* 0x002fee00000000ff */
[----:B------:R1:W1:Y:S01]  /*36b0*/  MUFU.EX2 R115, R2 ;  /* 0x0000000200737308 */ /* 0x0002620000000800 */
[----:B---3--:R-:W-:Y:S02]  /*36c0*/  MOV R6, R108 ;  /* 0x0000006c00067202 */ /* 0x008fe40000000f00 */
[----:B------:R-:W-:Y:S05]  /*36d0*/  @P0 FSEL R6, R108, -INF , !P1 ;  /* 0xff8000006c060808 */ /* 0x000fea0004800000 */
[--C-:B-1----:R-:W-:Y:S01]  /*36e0*/  FFMA.FTZ R2, R6, UR17, -R0.reuse ;  /* 0x0000001106027c23 */ /* 0x102fe20008010800 */
[----:B------:R-:W-:Y:S01]  /*36f0*/  FFMA.FTZ R0, R3, UR17, -R0 ;  /* 0x0000001103007c23 */ /* 0x000fe20008010800 */
[----:B------:R-:W-:Y:S02]  /*3700*/  F2FP.F16.F32.PACK_AB R3, R192, R194 ;  /* 0x000000c2c003723e */ /* 0x000fe400000000ff */
[----:B------:R1:W-:Y:S03]  /*3710*/  MUFU.EX2 R188, R2 ;  /* 0x0000000200bc7308 */ /* 0x0003e60000000800 */
[----:B------:R3:W-:Y:S07]  /*3720*/  STS [R237+0x12400], R3 ;  /* 0x01240003ed007388 */ /* 0x0007ee0000000800 */
[----:B------:R3:W3:Y:S01]  /*3730*/  MUFU.EX2 R187, R0 ;  /* 0x0000000000bb7308 */ /* 0x0006e20000000800 */
[----:B-1----:R-:W-:Y:S05]  /*3740*/  F2FP.F16.F32.PACK_AB R2, R181, R182 ;  /* 0x000000b6b502723e */ /* 0x002fea00000000ff */
[----:B------:R1:W-:Y:S01]  /*3750*/  STS [R240+0x12000], R2 ;  /* 0x01200002f0007388 */ /* 0x0003e20000000800 */
[----:B---3--:R-:W-:Y:S02]  /*3760*/  F2FP.F16.F32.PACK_AB R0, R189, R191 ;  /* 0x000000bfbd00723e */ /* 0x008fe400000000ff */
[----:B------:R-:W-:Y:S03]  /*3770*/  F2FP.F16.F32.PACK_AB R3, R115, R180 ;  /* 0x000000b47303723e */ /* 0x000fe600000000ff */
[----:B------:R3:W-:Y:S04]  /*3780*/  STS [R240+0x12400], R0 ;  /* 0x01240000f0007388 */ /* 0x0007e80000000800 */
[----:B------:R-:W-:Y:S04]  /*3790*/  STS [R236+0x12000], R5 ;  /* 0x01200005ec007388 */ /* 0x000fe80000000800 */
[----:B------:R-:W-:Y:S04]  /*37a0*/  STS [R236+0x12400], R4 ;  /* 0x01240004ec007388 */ /* 0x000fe80000000800 */
[----:B------:R3:W-:Y:S01]  /*37b0*/  STS [R238+0x12000], R3 ;  /* 0x01200003ee007388 */ /* 0x0007e20000000800 */
[----:B-1----:R-:W-:Y:S05]  /*37c0*/  F2FP.F16.F32.PACK_AB R2, R187, R188 ;  /* 0x000000bcbb02723e */ /* 0x002fea00000000ff */
[----:B------:R1:W-:Y:S01]  /*37d0*/  STS [R238+0x12400], R2 ;  /* 0x01240002ee007388 */ /* 0x0003e20000000800 */
[----:B---3--:R-:W-:Y:S05]  /*37e0*/  LEA R0, R218, UR5, 0x1 ;  /* 0x00000005da007c11 */ /* 0x008fea000f8e08ff */
[----:B------:R-:W3:Y:S01]  /*37f0*/  LDSM.16.M88.4 R16, [R0+0x8000] ;  /* 0x008000000010783b */ /* 0x000ee20000000200 */
[CC--:B------:R-:W-:Y:S07]  /*3800*/  IADD3 R3, R210.reuse, R0.reuse, RZ ;  /* 0x00000000d2037210 */ /* 0x0c0fee0007ffe0ff */
[----:B------:R-:W-:Y:S01]  /*3810*/  LDSM.16.M88.4 R56, [R3+0x8000] ;  /* 0x008000000338783b */ /* 0x000fe20000000200 */
[----:B-1----:R-:W-:Y:S04]  /*3820*/  IADD3 R2, R213, R0, RZ ;  /* 0x00000000d5027210 */ /* 0x002fe80007ffe0ff */
[----:B------:R-:W-:Y:S03]  /*3830*/  IADD3 R64, R210, R2, RZ ;  /* 0x00000002d2407210 */ /* 0x000fe60007ffe0ff */
[----:B------:R-:W1:Y:S08]  /*3840*/  LDSM.16.M88.4 R52, [R2+0x8000] ;  /* 0x008000000234783b */ /* 0x000e700000000200 */
[----:B------:R-:W1:Y:S01]  /*3850*/  LDSM.16.M88.4 R60, [R64+0x8000] ;  /* 0x00800000403c783b */ /* 0x000e620000000200 */
        /* <DEDUP_REMOVED lines=13> */
[----:B------:R3:W2:Y:S05]  /*3930*/  LDSM.16.M88.4 R56, [R2+0xa000] ;  /* 0x00a000000238783b */ /* 0x0006aa0000000200 */
[C---:B------:R-:W-:Y:S06]  /*3940*/  HMMA.16816.F32 R4, R60.reuse, R140, R4 ;  /* 0x0000008c3c04723c */ /* 0x040fec0000001804 */
[C---:B------:R-:W-:Y:S06]  /*3950*/  HMMA.16816.F32 R8, R60.reuse, R142, R8 ;  /* 0x0000008e3c08723c */ /* 0x040fec0000001808 */
[C---:B------:R-:W-:Y:S06]  /*3960*/  HMMA.16816.F32 R12, R60.reuse, R144, R12 ;  /* 0x000000903c0c723c */ /* 0x040fec000000180c */
[----:B------:R-:W-:Y:S01]  /*3970*/  HMMA.16816.F32 R16, R60, R146, R16 ;  /* 0x000000923c10723c */ /* 0x000fe20000001810 */
[----:B------:R-:W4:Y:S04]  /*3980*/  LDSM.16.M88.4 R60, [R3+0xa000] ;  /* 0x00a00000033c783b */ /* 0x000f280000000200 */
[----:B---3--:R-:W-:Y:S01]  /*3990*/  FFMA.FTZ R2, -R106, R106, 1 ;  /* 0x3f8000006a027423 */ /* 0x008fe2000001016a */
[C---:B-1----:R-:W-:Y:S05]  /*39a0*/  HMMA.16816.F32 R4, R52.reuse, R148, R4 ;  /* 0x000000943404723c */ /* 0x042fea0000001804 */
[----:B------:R-:W-:Y:S01]  /*39b0*/  FMUL.FTZ R2, R2, UR18 ;  /* 0x0000001202027c20 */ /* 0x000fe20008410000 */
[C---:B------:R-:W-:Y:S06]  /*39c0*/  HMMA.16816.F32 R8, R52.reuse, R150, R8 ;  /* 0x000000963408723c */ /* 0x040fec0000001808 */
[C---:B------:R-:W-:Y:S06]  /*39d0*/  HMMA.16816.F32 R12, R52.reuse, R152, R12 ;  /* 0x00000098340c723c */ /* 0x040fec000000180c */
[----:B------:R-:W-:Y:S01]  /*39e0*/  HMMA.16816.F32 R16, R52, R154, R16 ;  /* 0x0000009a3410723c */ /* 0x000fe20000001810 */
[----:B------:R-:W1:Y:S05]  /*39f0*/  LDSM.16.M88.4 R52, [R64+0xa000] ;  /* 0x00a000004034783b */ /* 0x000e6a0000000200 */
[C---:B--2---:R-:W-:Y:S06]  /*3a00*/  HMMA.16816.F32 R4, R56.reuse, R156, R4 ;  /* 0x0000009c3804723c */ /* 0x044fec0000001804 */
[C---:B------:R-:W-:Y:S06]  /*3a10*/  HMMA.16816.F32 R8, R56.reuse, R158, R8 ;  /* 0x0000009e3808723c */ /* 0x040fec0000001808 */
[C---:B------:R-:W-:Y:S06]  /*3a20*/  HMMA.16816.F32 R12, R56.reuse, R160, R12 ;  /* 0x000000a0380c723c */ /* 0x040fec000000180c */
[----:B------:R-:W-:Y:S06]  /*3a30*/  HMMA.16816.F32 R16, R56, R162, R16 ;  /* 0x000000a23810723c */ /* 0x000fec0000001810 */
[C---:B----4-:R-:W-:Y:S06]  /*3a40*/  HMMA.16816.F32 R4, R60.reuse, R164, R4 ;  /* 0x000000a43c04723c */ /* 0x050fec0000001804 */
[C---:B------:R-:W-:Y:S06]  /*3a50*/  HMMA.16816.F32 R8, R60.reuse, R166, R8 ;  /* 0x000000a63c08723c */ /* 0x040fec0000001808 */
[C---:B------:R-:W-:Y:S06]  /*3a60*/  HMMA.16816.F32 R12, R60.reuse, R168, R12 ;  /* 0x000000a83c0c723c */ /* 0x040fec000000180c */
[----:B------:R-:W-:Y:S06]  /*3a70*/  HMMA.16816.F32 R16, R60, R170, R16 ;  /* 0x000000aa3c10723c */ /* 0x000fec0000001810 */
[C---:B-1----:R-:W-:Y:S06]  /*3a80*/  HMMA.16816.F32 R4, R52.reuse, R172, R4 ;  /* 0x000000ac3404723c */ /* 0x042fec0000001804 */
[C---:B------:R-:W-:Y:S06]  /*3a90*/  HMMA.16816.F32 R8, R52.reuse, R174, R8 ;  /* 0x000000ae3408723c */ /* 0x040fec0000001808 */
[C---:B------:R-:W-:Y:S06]  /*3aa0*/  HMMA.16816.F32 R12, R52.reuse, R176, R12 ;  /* 0x000000b0340c723c */ /* 0x040fec000000180c */
[----:B------:R-:W-:Y:S06]  /*3ab0*/  HMMA.16816.F32 R16, R52, R178, R16 ;  /* 0x000000b23410723c */ /* 0x000fec0000001810 */
[C---:B------:R-:W-:Y:S01]  /*3ac0*/  FADD.FTZ R0, -R66.reuse, R4 ;  /* 0x0000000442007221 */ /* 0x040fe20000010100 */
[----:B------:R-:W-:Y:S01]  /*3ad0*/  FADD.FTZ R3, -R66, R5 ;  /* 0x0000000542037221 */ /* 0x000fe20000010100 */
[----:B------:R-:W-:Y:S03]  /*3ae0*/  FFMA.FTZ R5, -R105, R105, 1 ;  /* 0x3f80000069057423 */ /* 0x000fe60000010169 */
[----:B------:R-:W-:Y:S01]  /*3af0*/  FMUL.FTZ R0, R186, R0 ;  /* 0x00000000ba007220 */ /* 0x000fe20000410000 */
[C---:B------:R-:W-:Y:S01]  /*3b00*/  FADD.FTZ R4, -R66.reuse, R8 ;  /* 0x0000000842047221 */ /* 0x040fe20000010100 */
[----:B------:R-:W-:Y:S01]  /*3b10*/  FADD.FTZ R9, -R66, R9 ;  /* 0x0000000942097221 */ /* 0x000fe20000010100 */
[----:B------:R-:W-:Y:S01]  /*3b20*/  FFMA.FTZ R8, -R103, R103, 1 ;  /* 0x3f80000067087423 */ /* 0x000fe20000010167 */
[----:B------:R-:W-:Y:S01]  /*3b30*/  FMUL.FTZ R2, R0, R2 ;  /* 0x0000000200027220 */ /* 0x000fe20000410000 */
[----:B------:R-:W-:Y:S01]  /*3b40*/  FFMA.FTZ R0, -R104, R104, 1 ;  /* 0x3f80000068007423 */ /* 0x000fe20000010168 */
[----:B------:R-:W-:Y:S01]  /*3b50*/  FMUL.FTZ R3, R184, R3 ;  /* 0x00000003b8037220 */ /* 0x000fe20000410000 */
[----:B------:R-:W-:Y:S01]  /*3b60*/  FMUL.FTZ R5, R5, UR18 ;  /* 0x0000001205057c20 */ /* 0x000fe20008410000 */
[----:B------:R-:W-:Y:S01]  /*3b70*/  FMUL.FTZ R4, R182, R4 ;  /* 0x00000004b6047220 */ /* 0x000fe20000410000 */
[----:B------:R-:W-:Y:S01]  /*3b80*/  FMUL.FTZ R9, R181, R9 ;  /* 0x00000009b5097220 */ /* 0x000fe20000410000 */
[----:B------:R-:W-:Y:S01]  /*3b90*/  FMUL.FTZ R0, R0, UR18 ;  /* 0x0000001200007c20 */ /* 0x000fe20008410000 */
[----:B------:R-:W-:Y:S01]  /*3ba0*/  FMUL.FTZ R8, R8, UR18 ;  /* 0x0000001208087c20 */ /* 0x000fe20008410000 */
[----:B------:R-:W-:Y:S01]  /*3bb0*/  FMUL.FTZ R5, R3, R5 ;  /* 0x0000000503057220 */ /* 0x000fe20000410000 */
[C---:B------:R-:W-:Y:S01]  /*3bc0*/  FADD.FTZ R12, -R66.reuse, R12 ;  /* 0x0000000c420c7221 */ /* 0x040fe20000010100 */
[C---:B------:R-:W-:Y:S01]  /*3bd0*/  FADD.FTZ R13, -R66.reuse, R13 ;  /* 0x0000000d420d7221 */ /* 0x040fe20000010100 */
[----:B------:R-:W-:Y:S01]  /*3be0*/  FADD.FTZ R3, -R66, R16 ;  /* 0x0000001042037221 */ /* 0x000fe20000010100 */
[----:B------:R-:W-:Y:S01]  /*3bf0*/  FMUL.FTZ R0, R4, R0 ;  /* 0x0000000004007220 */ /* 0x000fe20000410000 */
[----:B------:R-:W-:Y:S01]  /*3c00*/  F2FP.F16.F32.PACK_AB R5, R5, R2 ;  /* 0x000000020505723e */ /* 0x000fe200000000ff */
[----:B------:R-:W-:Y:S01]  /*3c10*/  FMUL.FTZ R8, R9, R8 ;  /* 0x0000000809087220 */ /* 0x000fe20000410000 */
[----:B------:R-:W-:Y:S01]  /*3c20*/  FADD.FTZ R66, -R66, R17 ;  /* 0x0000001142427221 */ /* 0x000fe20000010100 */
[----:B------:R-:W-:Y:S01]  /*3c30*/  FFMA.FTZ R9, -R100, R100, 1 ;  /* 0x3f80000064097423 */ /* 0x000fe20000010164 */
[----:B------:R-:W-:Y:S01]  /*3c40*/  FFMA.FTZ R4, -R67, R67, 1 ;  /* 0x3f80000043047423 */ /* 0x000fe20000010143 */
[----:B------:R-:W-:Y:S01]  /*3c50*/  FMUL.FTZ R16, R185, R12 ;  /* 0x0000000cb9107220 */ /* 0x000fe20000410000 */
[----:B------:R-:W-:Y:S01]  /*3c60*/  FMUL.FTZ R17, R183, R13 ;  /* 0x0000000db7117220 */ /* 0x000fe20000410000 */
[----:B------:R-:W-:Y:S01]  /*3c70*/  FMUL.FTZ R12, R180, R3 ;  /* 0x00000003b40c7220 */ /* 0x000fe20000410000 */
[----:B------:R-:W-:Y:S01]  /*3c80*/  FMUL.FTZ R13, R115, R66 ;  /* 0x00000042730d7220 */ /* 0x000fe20000410000 */
[----:B------:R-:W-:Y:S01]  /*3c90*/  FFMA.FTZ R3, -R102, R102, 1 ;  /* 0x3f80000066037423 */ /* 0x000fe20000010166 */
[----:B------:R-:W-:Y:S01]  /*3ca0*/  FFMA.FTZ R2, -R101, R101, 1 ;  /* 0x3f80000065027423 */ /* 0x000fe20000010165 */
[----:B------:R-:W-:Y:S01]  /*3cb0*/  FMUL.FTZ R9, R9, UR18 ;  /* 0x0000001209097c20 */ /* 0x000fe20008410000 */
[----:B------:R-:W-:Y:S01]  /*3cc0*/  FMUL.FTZ R4, R4, UR18 ;  /* 0x0000001204047c20 */ /* 0x000fe20008410000 */
[----:B------:R-:W-:Y:S01]  /*3cd0*/  FMUL.FTZ R3, R3, UR18 ;  /* 0x0000001203037c20 */ /* 0x000fe20008410000 */
[----:B------:R-:W-:Y:S01]  /*3ce0*/  FMUL.FTZ R2, R2, UR18 ;  /* 0x0000001202027c20 */ /* 0x000fe20008410000 */
[----:B------:R-:W-:Y:S01]  /*3cf0*/  FMUL.FTZ R9, R12, R9 ;  /* 0x000000090c097220 */ /* 0x000fe20000410000 */
[----:B------:R-:W-:Y:S01]  /*3d00*/  FMUL.FTZ R4, R13, R4 ;  /* 0x000000040d047220 */ /* 0x000fe20000410000 */
[----:B------:R-:W-:Y:S01]  /*3d10*/  F2FP.F16.F32.PACK_AB R8, R8, R0 ;  /* 0x000000000808723e */ /* 0x000fe200000000ff */
[----:B------:R-:W-:Y:S01]  /*3d20*/  FMUL.FTZ R3, R16, R3 ;  /* 0x0000000310037220 */ /* 0x000fe20000410000 */
[----:B------:R-:W-:Y:S01]  /*3d30*/  FMUL.FTZ R2, R17, R2 ;  /* 0x0000000211027220 */ /* 0x000fe20000410000 */
[C---:B------:R-:W-:Y:S01]  /*3d40*/  FADD.FTZ R0, -R65.reuse, R7 ;  /* 0x0000000741007221 */ /* 0x040fe20000010100 */
[----:B------:R-:W-:Y:S01]  /*3d50*/  F2FP.F16.F32.PACK_AB R7, R4, R9 ;  /* 0x000000090407723e */ /* 0x000fe200000000ff */
[----:B------:R-:W-:Y:S01]  /*3d60*/  FFMA.FTZ R4, -R112, R112, 1 ;  /* 0x3f80000070047423 */ /* 0x000fe20000010170 */
[C---:B------:R-:W-:Y:S01]  /*3d70*/  FADD.FTZ R12, -R65.reuse, R6 ;  /* 0x00000006410c7221 */ /* 0x040fe20000010100 */
[----:B------:R-:W-:Y:S01]  /*3d80*/  F2FP.F16.F32.PACK_AB R6, R2, R3 ;  /* 0x000000030206723e */ /* 0x000fe200000000ff */
[----:B------:R-:W-:Y:S01]  /*3d90*/  FMUL.FTZ R3, R192, R0 ;  /* 0x00000000c0037220 */ /* 0x000fe20000410000 */
[----:B------:R-:W-:Y:S01]  /*3da0*/  FMUL.FTZ R4, R4, UR18 ;  /* 0x0000001204047c20 */ /* 0x000fe20008410000 */
[----:B------:R-:W-:Y:S01]  /*3db0*/  FFMA.FTZ R0, -R114, R114, 1 ;  /* 0x3f80000072007423 */ /* 0x000fe20000010172 */
[C---:B------:R-:W-:Y:S01]  /*3dc0*/  FADD.FTZ R9, -R65.reuse, R10 ;  /* 0x0000000a41097221 */ /* 0x040fe20000010100 */
[----:B------:R-:W-:Y:S01]  /*3dd0*/  FADD.FTZ R10, -R65, R11 ;  /* 0x0000000b410a7221 */ /* 0x000fe20000010100 */
[----:B------:R-:W-:Y:S01]  /*3de0*/  FMUL.FTZ R4, R3, R4 ;  /* 0x0000000403047220 */ /* 0x000fe20000410000 */
[----:B------:R-:W-:Y:S01]  /*3df0*/  FADD.FTZ R3, -R65, R14 ;  /* 0x0000000e41037221 */ /* 0x000fe20000010100 */
[----:B------:R-:W-:Y:S01]  /*3e00*/  FFMA.FTZ R14, -R113, R113, 1 ;  /* 0x3f800000710e7423 */ /* 0x000fe20000010171 */
        /* <DEDUP_REMOVED lines=8> */
[----:B------:R-:W-:Y:S01]  /*3e90*/  FADD.FTZ R15, -R65, R15 ;  /* 0x0000000f410f7221 */ /* 0x000fe20000010100 */
[----:B------:R-:W-:Y:S01]  /*3ea0*/  FMUL.FTZ R14, R9, R14 ;  /* 0x0000000e090e7220 */ /* 0x000fe20000410000 */
[----:B------:R-:W-:Y:S01]  /*3eb0*/  FMUL.FTZ R13, R10, R13 ;  /* 0x0000000d0a0d7220 */ /* 0x000fe20000410000 */
[C---:B------:R-:W-:Y:S01]  /*3ec0*/  FADD.FTZ R18, -R65.reuse, R18 ;  /* 0x0000001241127221 */ /* 0x040fe20000010100 */
[----:B------:R-:W-:Y:S01]  /*3ed0*/  FADD.FTZ R2, -R65, R19 ;  /* 0x0000001341027221 */ /* 0x000fe20000010100 */
[----:B------:R-:W-:Y:S01]  /*3ee0*/  FFMA.FTZ R10, -R111, R111, 1 ;  /* 0x3f8000006f0a7423 */ /* 0x000fe2000001016f */
[----:B------:R-:W-:Y:S01]  /*3ef0*/  FFMA.FTZ R9, -R110, R110, 1 ;  /* 0x3f8000006e097423 */ /* 0x000fe2000001016e */
[----:B------:R-:W-:Y:S01]  /*3f00*/  FFMA.FTZ R12, -R108, R108, 1 ;  /* 0x3f8000006c0c7423 */ /* 0x000fe2000001016c */
[----:B------:R-:W-:Y:S01]  /*3f10*/  FFMA.FTZ R11, -R107, R107, 1 ;  /* 0x3f8000006b0b7423 */ /* 0x000fe2000001016b */
[----:B------:R-:W-:Y:S01]  /*3f20*/  F2FP.F16.F32.PACK_AB R4, R4, R0 ;  /* 0x000000000404723e */ /* 0x000fe200000000ff */
[----:B------:R-:W-:Y:S01]  /*3f30*/  FMUL.FTZ R3, R193, R3 ;  /* 0x00000003c1037220 */ /* 0x000fe20000410000 */
[----:B------:R-:W-:Y:S01]  /*3f40*/  FMUL.FTZ R15, R190, R15 ;  /* 0x0000000fbe0f7220 */ /* 0x000fe20000410000 */
[----:B------:R-:W-:Y:S01]  /*3f50*/  FMUL.FTZ R0, R188, R18 ;  /* 0x00000012bc007220 */ /* 0x000fe20000410000 */
[----:B------:R-:W-:Y:S01]  /*3f60*/  FMUL.FTZ R2, R187, R2 ;  /* 0x00000002bb027220 */ /* 0x000fe20000410000 */
[----:B------:R-:W-:Y:S01]  /*3f70*/  FMUL.FTZ R10, R10, UR18 ;  /* 0x000000120a0a7c20 */ /* 0x000fe20008410000 */
[----:B------:R-:W-:Y:S01]  /*3f80*/  FMUL.FTZ R9, R9, UR18 ;  /* 0x0000001209097c20 */ /* 0x000fe20008410000 */
[----:B------:R-:W-:Y:S01]  /*3f90*/  FMUL.FTZ R12, R12, UR18 ;  /* 0x000000120c0c7c20 */ /* 0x000fe20008410000 */
[----:B------:R-:W-:Y:S01]  /*3fa0*/  FMUL.FTZ R11, R11, UR18 ;  /* 0x000000120b0b7c20 */ /* 0x000fe20008410000 */
[----:B------:R-:W-:Y:S01]  /*3fb0*/  FMUL.FTZ R10, R3, R10 ;  /* 0x0000000a030a7220 */ /* 0x000fe20000410000 */
        /* <DEDUP_REMOVED lines=12> */
[C---:B-1----:R-:W-:Y:S05]  /*4080*/  IMAD.U32 R2, R15.reuse, -0x40, RZ ;  /* 0xffffffc00f027824 */ /* 0x042fea00078e00ff */
        /* <DEDUP_REMOVED lines=14> */
.L_x_707:
[----:B-1----:R-:W-:Y:S01]  /*4170*/  F2FP.F16.F32.PACK_AB R2, R13, R14 ;  /* 0x0000000e0d02723e */ /* 0x002fe200000000ff */
[----:B------:R-:W-:Y:S01]  /*4180*/  STS [R237+0x10000], R5 ;  /* 0x01000005ed007388 */ /* 0x000fe20000000800 */
[----:B------:R-:W-:Y:S02]  /*4190*/  F2FP.F16.F32.PACK_AB R0, R9, R10 ;  /* 0x0000000a0900723e */ /* 0x000fe400000000ff */
[----:B------:R-:W-:Y:S01]  /*41a0*/  F2FP.F16.F32.PACK_AB R3, R11, R12 ;  /* 0x0000000c0b03723e */ /* 0x000fe200000000ff */
[----:B------:R-:W-:Y:S04]  /*41b0*/  STS [R237+0x10400], R4 ;  /* 0x01040004ed007388 */ /* 0x000fe80000000800 */
[----:B------:R-:W-:Y:S04]  /*41c0*/  STS [R240+0x10000], R8 ;  /* 0x01000008f0007388 */ /* 0x000fe80000000800 */
[----:B------:R-:W-:Y:S04]  /*41d0*/  STS [R240+0x10400], R2 ;  /* 0x01040002f0007388 */ /* 0x000fe80000000800 */
[----:B------:R-:W-:Y:S04]  /*41e0*/  STS [R236+0x10000], R6 ;  /* 0x01000006ec007388 */ /* 0x000fe80000000800 */
[----:B------:R1:W-:Y:S04]  /*41f0*/  STS [R236+0x10400], R0 ;  /* 0x01040000ec007388 */ /* 0x0003e80000000800 */
[----:B------:R-:W-:Y:S04]  /*4200*/  STS [R238+0x10000], R7 ;  /* 0x01000007ee007388 */ /* 0x000fe80000000800 */
[----:B------:R-:W-:Y:S01]  /*4210*/  STS [R238+0x10400], R3 ;  /* 0x01040003ee007388 */ /* 0x000fe20000000800 */
[----:B------:R-:W-:Y:S01]  /*4220*/  BAR.SYNC.DEFER_BLOCKING 0x0 ;  /* 0x0000000000007b1d */ /* 0x000fe20000010000 */
[----:B-1----:R-:W-:Y:S05]  /*4230*/  LEA R0, R219, UR5, 0x1 ;  /* 0x00000005db007c11 */ /* 0x002fea000f8e08ff */
        /* <DEDUP_REMOVED lines=69> */
.L_x_708:
[----:B------:R-:W-:Y:S01]  /*4690*/  LDSM.16.M88.4 R64, [R214] ;  /* 0x00000000d640783b */ /* 0x000fe20000000200 */
[----:B-1----:R-:W-:Y:S01]  /*46a0*/  IMAD.U32 R3, RZ, RZ, UR19 ;  /* 0x00000013ff037e24 */ /* 0x002fe2000f8e00ff */
[----:B------:R-:W-:Y:S02]  /*46b0*/  @P6 IADD3 R2, P2, R242, R239, RZ ;  /* 0x000000eff2026210 */ /* 0x000fe40007f5e0ff */
[----:B------:R-:W1:Y:S02]  /*46c0*/  LDSM.16.MT88.4 R16, [R0+0xc000] ;  /* 0x00c000000010783b */ /* 0x000e640000004200 */
[----:B------:R-:W-:Y:S01]  /*46d0*/  LEA R222, P1, R3, R222, 0x2 ;  /* 0x000000de03de7211 */ /* 0x000fe200078210ff */
[----:B------:R-:W-:Y:S01]  /*46e0*/  @P6 IMAD.X R3, R241, 0x1, R235, P2 ;  /* 0x00000001f1036824 */ /* 0x000fe200010e06eb */
[----:B------:R-:W2:Y:S04]  /*46f0*/  LDSM.16.M88.4 R60, [R214+0x1000] ;  /* 0x00100000d63c783b */ /* 0x000ea80000000200 */
        /* <DEDUP_REMOVED lines=8> */
[-C--:B-1----:R-:W-:Y:S03]  /*4780*/  HMMA.16816.F32 R4, R64, R16.reuse, RZ ;  /* 0x000000104004723c */ /* 0x082fe600000018ff */
[----:B------:R-:W-:Y:S04]  /*4790*/  LDSM.16.MT88.4 R196, [R0+0xd800] ;  /* 0x00d8000000c4783b */ /* 0x000fe80000004200 */
[----:B------:R-:W-:Y:S01]  /*47a0*/  LDSM.16.M88.4 R200, [R217+0x1000] ;  /* 0x00100000d9c8783b */ /* 0x000fe20000000200 */
[C---:B--2---:R-:W-:Y:S03]  /*47b0*/  HMMA.16816.F32 R8, R60.reuse, R16, RZ ;  /* 0x000000103c08723c */ /* 0x044fe600000018ff */
[----:B------:R-:W5:Y:S03]  /*47c0*/  @P6 LDG.E R231, desc[UR36][R2.64+-0x100] ;  /* 0xffff002402e76981 */ /* 0x000f66000c1e1900 */
[-C--:B------:R-:W-:Y:S01]  /*47d0*/  HMMA.16816.F32 R12, R60, R18.reuse, RZ ;  /* 0x000000123c0c723c */ /* 0x080fe200000018ff */
[----:B------:R1:W5:Y:S05]  /*47e0*/  @P6 LDG.E R232, desc[UR36][R2.64+-0xe0] ;  /* 0xffff202402e86981 */ /* 0x00036a000c1e1900 */
[C---:B------:R-:W-:Y:S06]  /*47f0*/  HMMA.16816.F32 R16, R64.reuse, R18, RZ ;  /* 0x000000124010723c */ /* 0x040fec00000018ff */
[-C--:B---3--:R-:W-:Y:S06]  /*4800*/  HMMA.16816.F32 R52, R64, R100.reuse, RZ ;  /* 0x000000644034723c */ /* 0x088fec00000018ff */
[C---:B------:R-:W-:Y:S06]  /*4810*/  HMMA.16816.F32 R56, R60.reuse, R100, RZ ;  /* 0x000000643c38723c */ /* 0x040fec00000018ff */
[-C--:B------:R-:W-:Y:S01]  /*4820*/  HMMA.16816.F32 R60, R60, R102.reuse, RZ ;  /* 0x000000663c3c723c */ /* 0x080fe200000018ff */
[----:B-1----:R-:W-:Y:S05]  /*4830*/  IMAD.MOV.U32 R2, RZ, RZ, R222 ;  /* 0x000000ffff027224 */ /* 0x002fea00078e00de */
        /* <DEDUP_REMOVED lines=9> */
[-C--:B------:R-:W-:Y:S06]  /*48d0*/  HMMA.16816.F32 R60, R112, R182.reuse, R60 ;  /* 0x000000b6703c723c */ /* 0x080fec000000183c */
[----:B------:R-:W-:Y:S01]  /*48e0*/  HMMA.16816.F32 R64, R104, R182, R64 ;  /* 0x000000b66840723c */ /* 0x000fe20000001840 */
[----:B------:R3:W4:Y:S05]  /*48f0*/  LDSM.16.MT88.4 R104, [R0+0xf800] ;  /* 0x00f800000068783b */ /* 0x00072a0000004200 */
[-C--:B------:R-:W-:Y:S06]  /*4900*/  HMMA.16816.F32 R4, R184, R188.reuse, R4 ;  /* 0x000000bcb804723c */ /* 0x080fec0000001804 */
[C---:B------:R-:W-:Y:S06]  /*4910*/  HMMA.16816.F32 R8, R192.reuse, R188, R8 ;  /* 0x000000bcc008723c */ /* 0x040fec0000001808 */
[-C--:B------:R-:W-:Y:S06]  /*4920*/  HMMA.16816.F32 R12, R192, R190.reuse, R12 ;  /* 0x000000bec00c723c */ /* 0x080fec000000180c */
[C---:B------:R-:W-:Y:S01]  /*4930*/  HMMA.16816.F32 R16, R184.reuse, R190, R16 ;  /* 0x000000beb810723c */ /* 0x040fe20000001810 */
[----:B---3--:R-:W-:Y:S05]  /*4940*/  IMAD.U32 R0, RZ, RZ, UR19 ;  /* 0x00000013ff007e24 */ /* 0x008fea000f8e00ff */
[-C--:B-1----:R-:W-:Y:S05]  /*4950*/  HMMA.16816.F32 R52, R184, R100.reuse, R52 ;  /* 0x00000064b834723c */ /* 0x082fea0000001834 */
[----:B------:R-:W-:Y:S01]  /*4960*/  LEA.HI.X.SX32 R223, R0, R223, 0x2, P1 ;  /* 0x000000df00df7211 */ /* 0x000fe200008f16ff */
[C---:B------:R-:W-:Y:S01]  /*4970*/  HMMA.16816.F32 R56, R192.reuse, R100, R56 ;  /* 0x00000064c038723c */ /* 0x040fe20000001838 */
[----:B------:R-:W-:Y:S04]  /*4980*/  IMAD.U32 R0, RZ, RZ, UR35 ;  /* 0x00000023ff007e24 */ /* 0x000fe8000f8e00ff */
[----:B------:R-:W-:Y:S01]  /*4990*/  IMAD.MOV.U32 R3, RZ, RZ, R223 ;  /* 0x000000ffff037224 */ /* 0x000fe200078e00df */
[-C--:B------:R-:W-:Y:S01]  /*49a0*/  HMMA.16816.F32 R60, R192, R102.reuse, R60 ;  /* 0x00000066c03c723c */ /* 0x080fe2000000183c */
[----:B------:R-:W-:Y:S05]  /*49b0*/  IMAD.U32 R100, RZ, RZ, UR35 ;  /* 0x00000023ff647e24 */ /* 0x000fea000f8e00ff */
[----:B------:R-:W-:Y:S05]  /*49c0*/  HMMA.16816.F32 R64, R184, R102, R64 ;  /* 0x00000066b840723c */ /* 0x000fea0000001840 */
[-C--:B------:R-:W-:Y:S01]  /*49d0*/  LEA R100, P3, R100, R2.reuse, 0x2 ;  /* 0x0000000264647211 */ /* 0x080fe200078610ff */
[-C--:B--2---:R-:W-:Y:S01]  /*49e0*/  HMMA.16816.F32 R4, R108, R196.reuse, R4 ;  /* 0x000000c46c04723c */ /* 0x084fe20000001804 */
[----:B------:R-:W-:Y:S04]  /*49f0*/  IMAD.U32 R102, RZ, RZ, UR33 ;  /* 0x00000021ff667e24 */ /* 0x000fe8000f8e00ff */
[-C--:B------:R-:W-:Y:S01]  /*4a00*/  LEA.HI.X.SX32 R101, R0, R3.reuse, 0x2, P3 ;  /* 0x0000000300657211 */ /* 0x080fe200018f16ff */
[C---:B------:R-:W-:Y:S01]  /*4a10*/  HMMA.16816.F32 R8, R200.reuse, R196, R8 ;  /* 0x000000c4c808723c */ /* 0x040fe20000001808 */
[----:B------:R-:W-:Y:S04]  /*4a20*/  IMAD.U32 R103, RZ, RZ, UR33 ;  /* 0x00000021ff677e24 */ /* 0x000fe8000f8e00ff */
[-C--:B------:R-:W-:Y:S01]  /*4a30*/  LEA R102, P1, R102, R2.reuse, 0x2 ;  /* 0x0000000266667211 */ /* 0x080fe200078210ff */
[-C--:B------:R-:W-:Y:S01]  /*4a40*/  HMMA.16816.F32 R12, R200, R198.reuse, R12 ;  /* 0x000000c6c80c723c */ /* 0x080fe2000000180c */
[----:B------:R-:W-:Y:S04]  /*4a50*/  IMAD.U32 R0, RZ, RZ, UR32 ;  /* 0x00000020ff007e24 */ /* 0x000fe8000f8e00ff */
[-C--:B------:R-:W-:Y:S01]  /*4a60*/  LEA.HI.X.SX32 R103, R103, R3.reuse, 0x2, P1 ;  /* 0x0000000367677211 */ /* 0x080fe200008f16ff */
[C---:B------:R-:W-:Y:S05]  /*4a70*/  HMMA.16816.F32 R16, R108.reuse, R198, R16 ;  /* 0x000000c66c10723c */ /* 0x040fea0000001810 */
[----:B------:R1:W-:Y:S01]  /*4a80*/  REDG.E.ADD.F32.FTZ.RN.STRONG.GPU desc[UR36][R2.64], R4 ;  /* 0x00000004020079a6 */ /* 0x0003e2000c10f3a4 */
[-C--:B----4-:R-:W-:Y:S03]  /*4a90*/  HMMA.16816.F32 R52, R108, R104.reuse, R52 ;  /* 0x000000686c34723c */ /* 0x090fe60000001834 */
[----:B------:R2:W-:Y:S03]  /*4aa0*/  REDG.E.ADD.F32.FTZ.RN.STRONG.GPU desc[UR36][R100.64], R5 ;  /* 0x00000005640079a6 */ /* 0x0005e6000c10f3a4 */
[C---:B------:R-:W-:Y:S06]  /*4ab0*/  HMMA.16816.F32 R56, R200.reuse, R104, R56 ;  /* 0x00000068c838723c */ /* 0x040fec0000001838 */
[-C--:B------:R-:W-:Y:S01]  /*4ac0*/  HMMA.16816.F32 R60, R200, R106.reuse, R60 ;  /* 0x0000006ac83c723c */ /* 0x080fe2000000183c */
[----:B------:R-:W-:Y:S04]  /*4ad0*/  IMAD.U32 R104, RZ, RZ, UR34 ;  /* 0x00000022ff687e24 */ /* 0x000fe8000f8e00ff */
[----:B------:R-:W-:Y:S01]  /*4ae0*/  IMAD.U32 R105, RZ, RZ, UR34 ;  /* 0x00000022ff697e24 */ /* 0x000fe2000f8e00ff */
[----:B------:R-:W-:Y:S05]  /*4af0*/  HMMA.16816.F32 R64, R108, R106, R64 ;  /* 0x0000006a6c40723c */ /* 0x000fea0000001840 */
[-C--:B------:R-:W-:Y:S01]  /*4b00*/  LEA R104, P2, R104, R2.reuse, 0x2 ;  /* 0x0000000268687211 */ /* 0x080fe200078410ff */
[----:B-1----:R-:W-:Y:S05]  /*4b10*/  IMAD.U32 R4, RZ, RZ, UR29 ;  /* 0x0000001dff047e24 */ /* 0x002fea000f8e00ff */
[-C--:B------:R-:W-:Y:S01]  /*4b20*/  LEA.HI.X.SX32 R105, R105, R3.reuse, 0x2, P2 ;  /* 0x0000000369697211 */ /* 0x080fe200010f16ff */
[----:B--2---:R-:W-:Y:S04]  /*4b30*/  IMAD.U32 R5, RZ, RZ, UR30 ;  /* 0x0000001eff057e24 */ /* 0x004fe8000f8e00ff */
[----:B------:R1:W-:Y:S04]  /*4b40*/  REDG.E.ADD.F32.FTZ.RN.STRONG.GPU desc[UR36][R104.64], R6 ;  /* 0x00000006680079a6 */ /* 0x0003e8000c10f3a4 */
[----:B------:R2:W-:Y:S01]  /*4b50*/  REDG.E.ADD.F32.FTZ.RN.STRONG.GPU desc[UR36][R102.64], R7 ;  /* 0x00000007660079a6 */ /* 0x0005e2000c10f3a4 */
[----:B-1----:R-:W-:Y:S02]  /*4b60*/  IMAD.U32 R104, RZ, RZ, UR32 ;  /* 0x00000020ff687e24 */ /* 0x002fe4000f8e00ff */
[----:B------:R-:W-:Y:S02]  /*4b70*/  IMAD.U32 R6, RZ, RZ, UR30 ;  /* 0x0000001eff067e24 */ /* 0x000fe4000f8e00ff */
[----:B--2---:R-:W-:Y:S01]  /*4b80*/  IMAD.U32 R102, RZ, RZ, UR31 ;  /* 0x0000001fff667e24 */ /* 0x004fe2000f8e00ff */
[-C--:B------:R-:W-:Y:S01]  /*4b90*/  LEA R104, P1, R104, R2.reuse, 0x2 ;  /* 0x0000000268687211 */ /* 0x080fe200078210ff */
[----:B------:R-:W-:Y:S01]  /*4ba0*/  IMAD.U32 R7, RZ, RZ, UR31 ;  /* 0x0000001fff077e24 */ /* 0x000fe2000f8e00ff */
[-C--:B------:R-:W-:Y:S02]  /*4bb0*/  LEA R6, P2, R6, R2.reuse, 0x2 ;  /* 0x0000000206067211 */ /* 0x080fe400078410ff */
[-C--:B------:R-:W-:Y:S02]  /*4bc0*/  LEA R102, P3, R102, R2.reuse, 0x2 ;  /* 0x0000000266667211 */ /* 0x080fe400078610ff */
[-C--:B------:R-:W-:Y:S01]  /*4bd0*/  LEA.HI.X.SX32 R105, R0, R3.reuse, 0x2, P1 ;  /* 0x0000000300697211 */ /* 0x080fe200008f16ff */
[----:B------:R-:W-:Y:S01]  /*4be0*/  IMAD.U32 R0, RZ, RZ, UR29 ;  /* 0x0000001dff007e24 */ /* 0x000fe2000f8e00ff */
[-C--:B------:R-:W-:Y:S02]  /*4bf0*/  LEA.HI.X.SX32 R103, R7, R3.reuse, 0x2, P3 ;  /* 0x0000000307677211 */ /* 0x080fe400018f16ff */
[-C--:B------:R-:W-:Y:S01]  /*4c00*/  LEA.HI.X.SX32 R7, R5, R3.reuse, 0x2, P2 ;  /* 0x0000000305077211 */ /* 0x080fe200010f16ff */
[----:B------:R1:W-:Y:S01]  /*4c10*/  REDG.E.ADD.F32.FTZ.RN.STRONG.GPU desc[UR36][R104.64], R8 ;  /* 0x00000008680079a6 */ /* 0x0003e2000c10f3a4 */
[-C--:B------:R-:W-:Y:S03]  /*4c20*/  LEA R4, P1, R4, R2.reuse, 0x2 ;  /* 0x0000000204047211 */ /* 0x080fe600078210ff */
[----:B------:R-:W-:Y:S01]  /*4c30*/  REDG.E.ADD.F32.FTZ.RN.STRONG.GPU desc[UR36][R102.64], R9 ;  /* 0x00000009660079a6 */ /* 0x000fe2000c10f3a4 */
[-C--:B------:R-:W-:Y:S01]  /*4c40*/  LEA.HI.X.SX32 R5, R0, R3.reuse, 0x2, P1 ;  /* 0x0000000300057211 */ /* 0x080fe200008f16ff */
[----:B------:R-:W-:Y:S02]  /*4c50*/  IMAD.U32 R0, RZ, RZ, UR16 ;  /* 0x00000010ff007e24 */ /* 0x000fe4000f8e00ff */
[----:B------:R2:W-:Y:S04]  /*4c60*/  REDG.E.ADD.F32.FTZ.RN.STRONG.GPU desc[UR36][R6.64], R10 ;  /* 0x0000000a060079a6 */ /* 0x0005e8000c10f3a4 */
[----:B------:R3:W-:Y:S04]  /*4c70*/  REDG.E.ADD.F32.FTZ.RN.STRONG.GPU desc[UR36][R4.64], R11 ;  /* 0x0000000b040079a6 */ /* 0x0007e8000c10f3a4 */
[----:B------:R-:W-:Y:S04]  /*4c80*/  REDG.E.ADD.F32.FTZ.RN.STRONG.GPU desc[UR36][R2.64+0x80], R16 ;  /* 0x00008010020079a6 */ /* 0x000fe8000c10f3a4 */
[----:B------:R-:W-:Y:S01]  /*4c90*/  REDG.E.ADD.F32.FTZ.RN.STRONG.GPU desc[UR36][R100.64+0x80], R17 ;  /* 0x00008011640079a6 */ /* 0x000fe2000c10f3a4 */
[----:B-1----:R-:W-:Y:S05]  /*4ca0*/  IMAD.U32 R8, RZ, RZ, UR15 ;  /* 0x0000000fff087e24 */ /* 0x002fea000f8e00ff */
[-C--:B------:R-:W-:Y:S01]  /*4cb0*/  LEA R8, P3, R8, R2.reuse, 0x2 ;  /* 0x0000000208087211 */ /* 0x080fe200078610ff */
[----:B--2---:R-:W-:Y:S02]  /*4cc0*/  IMAD.U32 R10, RZ, RZ, UR16 ;  /* 0x00000010ff0a7e24 */ /* 0x004fe4000f8e00ff */
[----:B------:R-:W-:Y:S02]  /*4cd0*/  IMAD.U32 R6, RZ, RZ, UR14 ;  /* 0x0000000eff067e24 */ /* 0x000fe4000f8e00ff */
[----:B------:R-:W-:Y:S01]  /*4ce0*/  IMAD.U32 R7, RZ, RZ, UR15 ;  /* 0x0000000fff077e24 */ /* 0x000fe2000f8e00ff */
[-C--:B------:R-:W-:Y:S01]  /*4cf0*/  LEA R10, P1, R10, R2.reuse, 0x2 ;  /* 0x000000020a0a7211 */ /* 0x080fe200078210ff */
[----:B---3--:R-:W-:Y:S01]  /*4d00*/  IMAD.U32 R4, RZ, RZ, UR13 ;  /* 0x0000000dff047e24 */ /* 0x008fe2000f8e00ff */
[-C--:B------:R-:W-:Y:S01]  /*4d10*/  LEA R6, P2, R6, R2.reuse, 0x2 ;  /* 0x0000000206067211 */ /* 0x080fe200078410ff */
[----:B------:R-:W-:Y:S01]  /*4d20*/  IMAD.U32 R5, RZ, RZ, UR14 ;  /* 0x0000000eff057e24 */ /* 0x000fe2000f8e00ff */
[-C--:B------:R-:W-:Y:S01]  /*4d30*/  LEA.HI.X.SX32 R11, R0, R3.reuse, 0x2, P1 ;  /* 0x00000003000b7211 */ /* 0x080fe200008f16ff */
[----:B------:R-:W-:Y:S01]  /*4d40*/  IMAD.U32 R0, RZ, RZ, UR13 ;  /* 0x0000000dff007e24 */ /* 0x000fe2000f8e00ff */
[-C--:B------:R-:W-:Y:S02]  /*4d50*/  LEA.HI.X.SX32 R9, R7, R3.reuse, 0x2, P3 ;  /* 0x0000000307097211 */ /* 0x080fe400018f16ff */
[-C--:B------:R-:W-:Y:S01]  /*4d60*/  LEA R4, P1, R4, R2.reuse, 0x2 ;  /* 0x0000000204047211 */ /* 0x080fe200078210ff */
[----:B------:R1:W-:Y:S01]  /*4d70*/  REDG.E.ADD.F32.FTZ.RN.STRONG.GPU desc[UR36][R10.64], R18 ;  /* 0x000000120a0079a6 */ /* 0x0003e2000c10f3a4 */
[-C--:B------:R-:W-:Y:S02]  /*4d80*/  LEA.HI.X.SX32 R7, R5, R3.reuse, 0x2, P2 ;  /* 0x0000000305077211 */ /* 0x080fe400010f16ff */
[-C--:B------:R-:W-:Y:S01]  /*4d90*/  LEA.HI.X.SX32 R5, R0, R3.reuse, 0x2, P1 ;  /* 0x0000000300057211 */ /* 0x080fe200008f16ff */
[----:B------:R2:W-:Y:S01]  /*4da0*/  REDG.E.ADD.F32.FTZ.RN.STRONG.GPU desc[UR36][R8.64], R19 ;  /* 0x00000013080079a6 */ /* 0x0005e2000c10f3a4 */
[----:B------:R-:W-:Y:S03]  /*4db0*/  IMAD.U32 R0, RZ, RZ, UR12 ;  /* 0x0000000cff007e24 */ /* 0x000fe6000f8e00ff */
[----:B------:R3:W-:Y:S04]  /*4dc0*/  REDG.E.ADD.F32.FTZ.RN.STRONG.GPU desc[UR36][R6.64], R12 ;  /* 0x0000000c060079a6 */ /* 0x0007e8000c10f3a4 */
[----:B------:R4:W-:Y:S04]  /*4dd0*/  REDG.E.ADD.F32.FTZ.RN.STRONG.GPU desc[UR36][R4.64], R13 ;  /* 0x0000000d040079a6 */ /* 0x0009e8000c10f3a4 */
[----:B------:R-:W-:Y:S01]  /*4de0*/  LDSM.16.MT88.4 R16, [R204+0x2000] ;  /* 0x00200000cc10783b */ /* 0x000fe20000004200 */
[----:B-1----:R-:W-:Y:S02]  /*4df0*/  IMAD.U32 R10, RZ, RZ, UR28 ;  /* 0x0000001cff0a7e24 */ /* 0x002fe4000f8e00ff */
[----:B--2---:R-:W-:Y:S02]  /*4e00*/  IMAD.U32 R8, RZ, RZ, UR11 ;  /* 0x0000000bff087e24 */ /* 0x004fe4000f8e00ff */
[----:B---3--:R-:W-:Y:S03]  /*4e10*/  IMAD.U32 R6, RZ, RZ, UR28 ;  /* 0x0000001cff067e24 */ /* 0x008fe6000f8e00ff */
[-C--:B------:R-:W-:Y:S01]  /*4e20*/  LEA R8, P1, R8, R2.reuse, 0x2 ;  /* 0x0000000208087211 */ /* 0x080fe200078210ff */
[----:B------:R-:W-:Y:S02]  /*4e30*/  IMAD.U32 R7, RZ, RZ, UR27 ;  /* 0x0000001bff077e24 */ /* 0x000fe4000f8e00ff */
[----:B----4-:R-:W-:Y:S01]  /*4e40*/  IMAD.U32 R5, RZ, RZ, UR12 ;  /* 0x0000000cff057e24 */ /* 0x010fe2000f8e00ff */
[-C--:B------:R-:W-:Y:S01]  /*4e50*/  LEA R4, P2, R0, R2.reuse, 0x2 ;  /* 0x0000000200047211 */ /* 0x080fe200078410ff */
[----:B------:R-:W-:Y:S01]  /*4e60*/  IMAD.U32 R12, RZ, RZ, UR24 ;  /* 0x00000018ff0c7e24 */ /* 0x000fe2000f8e00ff */
[----:B------:R-:W-:Y:S01]  /*4e70*/  MOV R0, UR11 ;  /* 0x0000000b00007c02 */ /* 0x000fe20008000f00 */
[----:B------:R-:W-:Y:S01]  /*4e80*/  IMAD.U32 R13, RZ, RZ, UR24 ;  /* 0x00000018ff0d7e24 */ /* 0x000fe2000f8e00ff */
[-C--:B------:R-:W-:Y:S02]  /*4e90*/  LEA.HI.X.SX32 R5, R5, R3.reuse, 0x2, P2 ;  /* 0x0000000305057211 */ /* 0x080fe400010f16ff */
[-C--:B------:R-:W-:Y:S01]  /*4ea0*/  LEA.HI.X.SX32 R9, R0, R3.reuse, 0x2, P1 ;  /* 0x0000000300097211 */ /* 0x080fe200008f16ff */
[----:B------:R-:W-:Y:S01]  /*4eb0*/  IMAD.U32 R0, RZ, RZ, UR27 ;  /* 0x0000001bff007e24 */ /* 0x000fe2000f8e00ff */
[-C--:B------:R-:W-:Y:S01]  /*4ec0*/  LEA R6, P2, R6, R2.reuse, 0x2 ;  /* 0x0000000206067211 */ /* 0x080fe200078410ff */
[----:B------:R1:W-:Y:S01]  /*4ed0*/  REDG.E.ADD.F32.FTZ.RN.STRONG.GPU desc[UR36][R4.64], R14 ;  /* 0x0000000e040079a6 */ /* 0x0003e2000c10f3a4 */
[-C--:B------:R-:W-:Y:S03]  /*4ee0*/  LEA R12, P5, R12, R2.reuse, 0x2 ;  /* 0x000000020c0c7211 */ /* 0x080fe600078a10ff */
[----:B------:R2:W-:Y:S01]  /*4ef0*/  REDG.E.ADD.F32.FTZ.RN.STRONG.GPU desc[UR36][R8.64], R15 ;  /* 0x0000000f080079a6 */ /* 0x0005e2000c10f3a4 */
[-C--:B------:R-:W-:Y:S03]  /*4f00*/  LEA.HI.X.SX32 R13, R13, R3.reuse, 0x2, P5 ;  /* 0x000000030d0d7211 */ /* 0x080fe600028f16ff */
[----:B------:R-:W-:Y:S04]  /*4f10*/  REDG.E.ADD.F32.FTZ.RN.STRONG.GPU desc[UR36][R2.64+0x100], R52 ;  /* 0x00010034020079a6 */ /* 0x000fe8000c10f3a4 */
[----:B------:R-:W-:Y:S01]  /*4f20*/  REDG.E.ADD.F32.FTZ.RN.STRONG.GPU desc[UR36][R100.64+0x100], R53 ;  /* 0x00010035640079a6 */ /* 0x000fe2000c10f3a4 */
[-C--:B-1----:R-:W-:Y:S01]  /*4f30*/  LEA R4, P1, R7, R2.reuse, 0x2 ;  /* 0x0000000207047211 */ /* 0x082fe200078210ff */
[----:B------:R-:W-:Y:S01]  /*4f40*/  IMAD.U32 R14, RZ, RZ, UR25 ;  /* 0x00000019ff0e7e24 */ /* 0x000fe2000f8e00ff */
[-C--:B------:R-:W-:Y:S01]  /*4f50*/  LEA.HI.X.SX32 R7, R10, R3.reuse, 0x2, P2 ;  /* 0x000000030a077211 */ /* 0x080fe200010f16ff */
[----:B------:R-:W-:Y:S01]  /*4f60*/  IMAD.U32 R10, RZ, RZ, UR26 ;  /* 0x0000001aff0a7e24 */ /* 0x000fe2000f8e00ff */
[-C--:B------:R-:W-:Y:S01]  /*4f70*/  LEA.HI.X.SX32 R5, R0, R3.reuse, 0x2, P1 ;  /* 0x0000000300057211 */ /* 0x080fe200008f16ff */
[----:B------:R-:W-:Y:S02]  /*4f80*/  IMAD.U32 R0, RZ, RZ, UR26 ;  /* 0x0000001aff007e24 */ /* 0x000fe4000f8e00ff */
[----:B------:R1:W-:Y:S01]  /*4f90*/  REDG.E.ADD.F32.FTZ.RN.STRONG.GPU desc[UR36][R6.64], R54 ;  /* 0x00000036060079a6 */ /* 0x0003e2000c10f3a4 */
[-C--:B------:R-:W-:Y:S01]  /*4fa0*/  LEA R10, P1, R10, R2.reuse, 0x2 ;  /* 0x000000020a0a7211 */ /* 0x080fe200078210ff */
[----:B--2---:R-:W-:Y:S02]  /*4fb0*/  IMAD.U32 R8, RZ, RZ, UR10 ;  /* 0x0000000aff087e24 */ /* 0x004fe4000f8e00ff */
[----:B------:R2:W-:Y:S01]  /*4fc0*/  REDG.E.ADD.F32.FTZ.RN.STRONG.GPU desc[UR36][R4.64], R55 ;  /* 0x00000037040079a6 */ /* 0x0005e2000c10f3a4 */
[-C--:B------:R-:W-:Y:S01]  /*4fd0*/  LEA.HI.X.SX32 R11, R0, R3.reuse, 0x2, P1 ;  /* 0x00000003000b7211 */ /* 0x080fe200008f16ff */
[----:B------:R-:W-:Y:S01]  /*4fe0*/  IMAD.U32 R0, RZ, RZ, UR4 ;  /* 0x00000004ff007e24 */ /* 0x000fe2000f8e00ff */
[-C--:B------:R-:W-:Y:S01]  /*4ff0*/  LEA R8, P3, R8, R2.reuse, 0x2 ;  /* 0x0000000208087211 */ /* 0x080fe200078610ff */
[----:B------:R-:W-:Y:S04]  /*5000*/  LDSM.16.MT88.4 R52, [R206+0x10800] ;  /* 0x01080000ce34783b */ /* 0x000fe80000004200 */
[----:B------:R3:W-:Y:S01]  /*5010*/  REDG.E.ADD.F32.FTZ.RN.STRONG.GPU desc[UR36][R10.64], R56 ;  /* 0x000000380a0079a6 */ /* 0x0007e2000c10f3a4 */
[----:B-1----:R-:W-:Y:S02]  /*5020*/  IMAD.U32 R6, RZ, RZ, UR9 ;  /* 0x00000009ff067e24 */ /* 0x002fe4000f8e00ff */
[----:B------:R-:W-:Y:S02]  /*5030*/  IMAD.U32 R7, RZ, RZ, UR10 ;  /* 0x0000000aff077e24 */ /* 0x000fe4000f8e00ff */
[----:B--2---:R-:W-:Y:S01]  /*5040*/  IMAD.U32 R4, RZ, RZ, UR4 ;  /* 0x00000004ff047e24 */ /* 0x004fe2000f8e00ff */
[-C--:B------:R-:W-:Y:S01]  /*5050*/  LEA R6, P2, R6, R2.reuse, 0x2 ;  /* 0x0000000206067211 */ /* 0x080fe200078410ff */
[----:B------:R-:W-:Y:S01]  /*5060*/  IMAD.U32 R5, RZ, RZ, UR9 ;  /* 0x00000009ff057e24 */ /* 0x000fe2000f8e00ff */
[-C--:B------:R-:W-:Y:S02]  /*5070*/  LEA.HI.X.SX32 R9, R7, R3.reuse, 0x2, P3 ;  /* 0x0000000307097211 */ /* 0x080fe400018f16ff */
[-C--:B------:R-:W-:Y:S02]  /*5080*/  LEA R4, P1, R4, R2.reuse, 0x2 ;  /* 0x0000000204047211 */ /* 0x080fe400078210ff */
[-C--:B------:R-:W-:Y:S01]  /*5090*/  LEA.HI.X.SX32 R7, R5, R3.reuse, 0x2, P2 ;  /* 0x0000000305077211 */ /* 0x080fe200010f16ff */
[----:B------:R1:W-:Y:S01]  /*50a0*/  REDG.E.ADD.F32.FTZ.RN.STRONG.GPU desc[UR36][R8.64], R57 ;  /* 0x00000039080079a6 */ /* 0x0003e2000c10f3a4 */
[-C--:B------:R-:W-:Y:S01]  /*50b0*/  LEA.HI.X.SX32 R5, R0, R3.reuse, 0x2, P1 ;  /* 0x0000000300057211 */ /* 0x080fe200008f16ff */
[----:B---3--:R-:W-:Y:S01]  /*50c0*/  IMAD.U32 R11, RZ, RZ, UR25 ;  /* 0x00000019ff0b7e24 */ /* 0x008fe2000f8e00ff */
[-C--:B------:R-:W-:Y:S01]  /*50d0*/  LEA R14, P1, R14, R2.reuse, 0x2 ;  /* 0x000000020e0e7211 */ /* 0x080fe200078210ff */
[----:B------:R2:W-:Y:S01]  /*50e0*/  REDG.E.ADD.F32.FTZ.RN.STRONG.GPU desc[UR36][R6.64], R58 ;  /* 0x0000003a060079a6 */ /* 0x0005e2000c10f3a4 */
[----:B------:R-:W-:Y:S02]  /*50f0*/  IMAD.U32 R10, RZ, RZ, UR23 ;  /* 0x00000017ff0a7e24 */ /* 0x000fe4000f8e00ff */
[-C--:B------:R-:W-:Y:S01]  /*5100*/  LEA.HI.X.SX32 R15, R11, R3.reuse, 0x2, P1 ;  /* 0x000000030b0f7211 */ /* 0x080fe200008f16ff */
[----:B------:R3:W-:Y:S01]  /*5110*/  REDG.E.ADD.F32.FTZ.RN.STRONG.GPU desc[UR36][R4.64], R59 ;  /* 0x0000003b040079a6 */ /* 0x0007e2000c10f3a4 */
[----:B------:R-:W-:Y:S01]  /*5120*/  IMAD.U32 R0, RZ, RZ, UR20 ;  /* 0x00000014ff007e24 */ /* 0x000fe2000f8e00ff */
[-C--:B------:R-:W-:Y:S02]  /*5130*/  LEA R10, P4, R10, R2.reuse, 0x2 ;  /* 0x000000020a0a7211 */ /* 0x080fe400078810ff */
[----:B------:R4:W-:Y:S04]  /*5140*/  REDG.E.ADD.F32.FTZ.RN.STRONG.GPU desc[UR36][R2.64+0x180], R64 ;  /* 0x00018040020079a6 */ /* 0x0009e8000c10f3a4 */
[----:B------:R-:W-:Y:S04]  /*5150*/  REDG.E.ADD.F32.FTZ.RN.STRONG.GPU desc[UR36][R100.64+0x180], R65 ;  /* 0x00018041640079a6 */ /* 0x000fe8000c10f3a4 */
[----:B------:R-:W-:Y:S04]  /*5160*/  REDG.E.ADD.F32.FTZ.RN.STRONG.GPU desc[UR36][R14.64], R66 ;  /* 0x000000420e0079a6 */ /* 0x000fe8000c10f3a4 */
[----:B------:R-:W-:Y:S01]  /*5170*/  REDG.E.ADD.F32.FTZ.RN.STRONG.GPU desc[UR36][R12.64], R67 ;  /* 0x000000430c0079a6 */ /* 0x000fe2000c10f3a4 */
[----:B-1----:R-:W-:Y:S03]  /*5180*/  IMAD.U32 R8, RZ, RZ, UR22 ;  /* 0x00000016ff087e24 */ /* 0x002fe6000f8e00ff */
[----:B------:R-:W-:Y:S01]  /*5190*/  LDSM.16.MT88.4 R12, [R205+0x10000] ;  /* 0x01000000cd0c783b */ /* 0x000fe20000004200 */
[----:B------:R-:W-:Y:S02]  /*51a0*/  IMAD.U32 R9, RZ, RZ, UR23 ;  /* 0x00000017ff097e24 */ /* 0x000fe4000f8e00ff */
[----:B--2---:R-:W-:Y:S01]  /*51b0*/  IMAD.U32 R7, RZ, RZ, UR22 ;  /* 0x00000016ff077e24 */ /* 0x004fe2000f8e00ff */
[-C--:B------:R-:W-:Y:S01]  /*51c0*/  LEA R8, P3, R8, R2.reuse, 0x2 ;  /* 0x0000000208087211 */ /* 0x080fe200078610ff */
[----:B------:R-:W-:Y:S01]  /*51d0*/  LDSM.16.MT88.4 R56, [R204+0x800] ;  /* 0x00080000cc38783b */ /* 0x000fe20000004200 */
[-C--:B------:R-:W-:Y:S01]  /*51e0*/  LEA.HI.X.SX32 R11, R9, R3.reuse, 0x2, P4 ;  /* 0x00000003090b7211 */ /* 0x080fe200020f16ff */
[----:B---3--:R-:W-:Y:S01]  /*51f0*/  IMAD.U32 R4, RZ, RZ, UR20 ;  /* 0x00000014ff047e24 */ /* 0x008fe2000f8e00ff */
[----:B------:R-:W-:Y:S01]  /*5200*/  MOV R6, UR21 ;  /* 0x0000001500067c02 */ /* 0x000fe20008000f00 */
[----:B------:R-:W-:Y:S01]  /*5210*/  IMAD.U32 R5, RZ, RZ, UR21 ;  /* 0x00000015ff057e24 */ /* 0x000fe2000f8e00ff */
[-C--:B------:R-:W-:Y:S01]  /*5220*/  LEA.HI.X.SX32 R9, R7, R3.reuse, 0x2, P3 ;  /* 0x0000000307097211 */ /* 0x080fe200018f16ff */
[----:B------:R-:W-:Y:S01]  /*5230*/  REDG.E.ADD.F32.FTZ.RN.STRONG.GPU desc[UR36][R10.64], R60 ;  /* 0x0000003c0a0079a6 */ /* 0x000fe2000c10f3a4 */
[-C--:B------:R-:W-:Y:S02]  /*5240*/  LEA R6, P2, R6, R2.reuse, 0x2 ;  /* 0x0000000206067211 */ /* 0x080fe400078410ff */
[----:B------:R-:W-:Y:S01]  /*5250*/  LEA R4, P1, R4, R2, 0x2 ;  /* 0x0000000204047211 */ /* 0x000fe200078210ff */
[----:B------:R-:W-:Y:S01]  /*5260*/  REDG.E.ADD.F32.FTZ.RN.STRONG.GPU desc[UR36][R8.64], R61 ;  /* 0x0000003d080079a6 */ /* 0x000fe2000c10f3a4 */
[-C--:B------:R-:W-:Y:S02]  /*5270*/  LEA.HI.X.SX32 R7, R5, R3.reuse, 0x2, P2 ;  /* 0x0000000305077211 */ /* 0x080fe400010f16ff */
[----:B------:R-:W-:Y:S01]  /*5280*/  LEA.HI.X.SX32 R5, R0, R3, 0x2, P1 ;  /* 0x0000000300057211 */ /* 0x000fe200008f16ff */
[----:B------:R-:W-:Y:S01]  /*5290*/  LDSM.16.MT88.4 R8, [R204] ;  /* 0x00000000cc08783b */ /* 0x000fe20000004200 */
[C---:B------:R-:W-:Y:S01]  /*52a0*/  LOP3.LUT R0, R229.reuse, 0x1, RZ, 0xc0, !PT ;  /* 0x00000001e5007812 */ /* 0x040fe200078ec0ff */
[----:B----4-:R-:W-:Y:S01]  /*52b0*/  VIADD R3, R229, 0xffffffff ;  /* 0xffffffffe5037836 */ /* 0x010fe20000000000 */
[----:B------:R-:W-:Y:S01]  /*52c0*/  @P6 IADD3 R234, P2, R234, -0x100, RZ ;  /* 0xffffff00eaea6810 */ /* 0x000fe20007f5e0ff */
[----:B------:R-:W-:Y:S01]  /*52d0*/  REDG.E.ADD.F32.FTZ.RN.STRONG.GPU desc[UR36][R6.64], R62 ;  /* 0x0000003e060079a6 */ /* 0x000fe2000c10f3a4 */
[----:B------:R-:W-:Y:S02]  /*52e0*/  ISETP.NE.U32.AND P1, PT, R0, 0x1, PT ;  /* 0x000000010000780c */ /* 0x000fe40003f25070 */
[----:B------:R-:W-:Y:S01]  /*52f0*/  @P6 IADD3 R0, P3, R239, -0x100, RZ ;  /* 0xffffff00ef006810 */ /* 0x000fe20007f7e0ff */
[----:B------:R-:W-:Y:S01]  /*5300*/  REDG.E.ADD.F32.FTZ.RN.STRONG.GPU desc[UR36][R4.64], R63 ;  /* 0x0000003f040079a6 */ /* 0x000fe2000c10f3a4 */
[----:B------:R-:W-:Y:S02]  /*5310*/  @P6 IADD3.X R233, R233, -0x1, RZ, P2, !PT ;  /* 0xffffffffe9e96810 */ /* 0x000fe400017fe4ff */
[----:B------:R-:W-:Y:S01]  /*5320*/  @P6 IADD3.X R2, R235, -0x1, RZ, P3, !PT ;  /* 0xffffffffeb026810 */ /* 0x000fe20001ffe4ff */
[----:B------:R-:W1:Y:S01]  /*5330*/  LDSM.16.MT88.4 R4, [R206+0x10000] ;  /* 0x01000000ce04783b */ /* 0x000e620000004200 */
[----:B------:R-:W-:Y:S01]  /*5340*/  ISETP.GT.AND P3, PT, R229, RZ, PT ;  /* 0x000000ffe500720c */ /* 0x000fe20003f64270 */
[----:B------:R-:W-:Y:S02]  /*5350*/  @P6 IMAD.MOV.U32 R239, RZ, RZ, R0 ;  /* 0x000000ffffef6224 */ /* 0x000fe400078e0000 */
[----:B------:R-:W2:Y:S01]  /*5360*/  LDSM.16.MT88.4 R64, [R205+0x10800] ;  /* 0x01080000cd40783b */ /* 0x000ea20000004200 */
[C---:B------:R-:W-:Y:S02]  /*5370*/  VIADD R0, R204.reuse, 0xffffc000 ;  /* 0xffffc000cc007836 */ /* 0x040fe40000000000 */
[----:B------:R-:W-:Y:S01]  /*5380*/  @P1 VIADD R0, R204, 0x4000 ;  /* 0x00004000cc001836 */ /* 0x000fe20000000000 */
[----:B------:R-:W3:Y:S01]  /*5390*/  LDSM.16.MT88.4 R100, [R204+0x2800] ;  /* 0x00280000cc64783b */ /* 0x000ee20000004200 */
[----:B------:R-:W-:Y:S02]  /*53a0*/  @P6 IMAD.MOV.U32 R235, RZ, RZ, R2 ;  /* 0x000000ffffeb6224 */ /* 0x000fe400078e0002 */
[----:B------:R-:W-:Y:S01]  /*53b0*/  IMAD.MOV.U32 R229, RZ, RZ, R3 ;  /* 0x000000ffffe57224 */ /* 0x000fe200078e0003 */
        /* <DEDUP_REMOVED lines=11> */
[----:B------:R-:W4:Y:S04]  /*5470*/  LDSM.16.MT88.4 R4, [R204+0x3000] ;  /* 0x00300000cc04783b */ /* 0x000f280000004200 */
[----:B------:R-:W-:Y:S01]  /*5480*/  LDSM.16.MT88.4 R16, [R206+0x11800] ;  /* 0x01180000ce10783b */ /* 0x000fe20000004200 */
[-C--:B------:R-:W-:Y:S06]  /*5490*/  HMMA.16816.F32 R68, R52, R56.reuse, R68 ;  /* 0x000000383444723c */ /* 0x080fec0000001844 */
[C---:B--2---:R-:W-:Y:S06]  /*54a0*/  HMMA.16816.F32 R72, R64.reuse, R56, R72 ;  /* 0x000000384048723c */ /* 0x044fec0000001848 */
[-C--:B------:R-:W-:Y:S06]  /*54b0*/  HMMA.16816.F32 R76, R64, R58.reuse, R76 ;  /* 0x0000003a404c723c */ /* 0x080fec000000184c */
[C---:B------:R-:W-:Y:S01]  /*54c0*/  HMMA.16816.F32 R80, R52.reuse, R58, R80 ;  /* 0x0000003a3450723c */ /* 0x040fe20000001850 */
[----:B------:R-:W2:Y:S05]  /*54d0*/  LDSM.16.MT88.4 R56, [R204+0x1800] ;  /* 0x00180000cc38783b */ /* 0x000eaa0000004200 */
[-C--:B---3--:R-:W-:Y:S06]  /*54e0*/  HMMA.16816.F32 R84, R52, R100.reuse, R84 ;  /* 0x000000643454723c */ /* 0x088fec0000001854 */
[C---:B------:R-:W-:Y:S06]  /*54f0*/  HMMA.16816.F32 R88, R64.reuse, R100, R88 ;  /* 0x000000644058723c */ /* 0x040fec0000001858 */
[-C--:B------:R-:W-:Y:S01]  /*5500*/  HMMA.16816.F32 R92, R64, R102.reuse, R92 ;  /* 0x00000066405c723c */ /* 0x080fe2000000185c */
[----:B------:R-:W3:Y:S05]  /*5510*/  LDSM.16.MT88.4 R64, [R205+0x11800] ;  /* 0x01180000cd40783b */ /* 0x000eea0000004200 */
[----:B------:R-:W-:Y:S01]  /*5520*/  HMMA.16816.F32 R96, R52, R102, R96 ;  /* 0x000000663460723c */ /* 0x000fe20000001860 */
[----:B------:R4:W3:Y:S05]  /*5530*/  LDSM.16.MT88.4 R52, [R204+0x3800] ;  /* 0x00380000cc34783b */ /* 0x0008ea0000004200 */
[-C--:B-1----:R-:W-:Y:S06]  /*5540*/  HMMA.16816.F32 R68, R8, R12.reuse, R68 ;  /* 0x0000000c0844723c */ /* 0x082fec0000001844 */
[C---:B------:R-:W-:Y:S06]  /*5550*/  HMMA.16816.F32 R72, R60.reuse, R12, R72 ;  /* 0x0000000c3c48723c */ /* 0x040fec0000001848 */
[-C--:B------:R-:W-:Y:S06]  /*5560*/  HMMA.16816.F32 R76, R60, R14.reuse, R76 ;  /* 0x0000000e3c4c723c */ /* 0x080fec000000184c */
[C---:B------:R-:W-:Y:S05]  /*5570*/  HMMA.16816.F32 R80, R8.reuse, R14, R80 ;  /* 0x0000000e0850723c */ /* 0x040fea0000001850 */
[----:B----4-:R-:W-:Y:S01]  /*5580*/  IMAD.MOV.U32 R204, RZ, RZ, R0 ;  /* 0x000000ffffcc7224 */ /* 0x010fe200078e0000 */
        /* <DEDUP_REMOVED lines=138> */
.L_x_710:
        /* <DEDUP_REMOVED lines=13> */
.L_x_711:
        /* <DEDUP_REMOVED lines=45> */
.L_x_713:
[----:B------:R-:W-:Y:S05]  /*61d0*/  BSYNC B0 ;  /* 0x0000000000007941 */ /* 0x000fea0003800000 */
.L_x_712:
        /* <DEDUP_REMOVED lines=15> */
.L_x_715:
[----:B------:R-:W-:Y:S05]  /*62d0*/  BSYNC B0 ;  /* 0x0000000000007941 */ /* 0x000fea0003800000 */
.L_x_714:
        /* <DEDUP_REMOVED lines=23> */
.L_x_717:
[----:B------:R-:W-:Y:S05]  /*6450*/  BSYNC B0 ;  /* 0x0000000000007941 */ /* 0x000fea0003800000 */
.L_x_716:
        /* <DEDUP_REMOVED lines=14> */
.L_x_706:
        /* <DEDUP_REMOVED lines=29> */
.L_x_719:
        /* <DEDUP_REMOVED lines=13> */
.L_x_720:
[----:B------:R-:W1:Y:S01]  /*67e0*/  S2R R19, SR_CTAID.Z ;  /* 0x0000000000137919 */ /* 0x000e620000002700 */
[-C--:B------:R-:W-:Y:S01]  /*67f0*/  IMAD R0, R16, R8.reuse, RZ ;  /* 0x0000000810007224 */ /* 0x080fe200078e02ff */
[----:B------:R-:W-:Y:S01]  /*6800*/  ULDC.64 UR10, c[0x0][0x468] ;  /* 0x00011a00000a7ab9 */ /* 0x000fe20000000a00 */
[----:B------:R-:W-:Y:S01]  /*6810*/  IMAD.WIDE.U32 R2, R11, R8, R250 ;  /* 0x000000080b027225 */ /* 0x000fe200078e00fa */
        /* <DEDUP_REMOVED lines=26> */
.L_x_722:
[----:B------:R-:W-:Y:S05]  /*69c0*/  BSYNC B0 ;  /* 0x0000000000007941 */ /* 0x000fea0003800000 */
.L_x_721:
        /* <DEDUP_REMOVED lines=15> */
.L_x_724:
[----:B------:R-:W-:Y:S05]  /*6ac0*/  BSYNC B0 ;  /* 0x0000000000007941 */ /* 0x000fea0003800000 */
.L_x_723:
        /* <DEDUP_REMOVED lines=23> */
.L_x_726:
[----:B------:R-:W-:Y:S05]  /*6c40*/  BSYNC B0 ;  /* 0x0000000000007941 */ /* 0x000fea0003800000 */
.L_x_725:
        /* <DEDUP_REMOVED lines=14> */
.L_x_718:
[----:B------:R-:W-:Y:S05]  /*6d30*/  BSYNC B1 ;  /* 0x0000000000017941 */ /* 0x000fea0003800000 */
.L_x_701:
[----:B------:R-:W4:Y:S02]  /*6d40*/  LDC R0, c[0x0][0xc] ;  /* 0x00000300ff007b82 */ /* 0x000f240000000800 */
[----:B----4-:R-:W-:-:S04]  /*6d50*/  IADD3 R245, R0, R245, RZ ;  /* 0x000000f500f57210 */ /* 0x010fc80007ffe0ff */
[----:B------:R-:W-:-:S13]  /*6d60*/  ISETP.GE.AND P0, PT, R245, UR8, PT ;  /* 0x00000008f5007c0c */ /* 0x000fda000bf06270 */
[----:B------:R-:W-:Y:S05]  /*6d70*/  @P0 BRA `(.L_x_727) ;  /* 0x0000000000040947 */ /* 0x000fea0003800000 */
[----:B------:R-:W-:Y:S05]  /*6d80*/  BRA `(.L_x_728) ;  /* 0xffffff9800bc7947 */ /* 0x000fea000383ffff */
.L_x_727:
[----:B------:R-:W-:Y:S05]  /*6d90*/  EXIT ;  /* 0x000000000000794d */ /* 0x000fea0003800000 */
.L_x_729:
        /* <DEDUP_REMOVED lines=14> */
.L_x_2066:


//--------------------- .text._ZN5flash44flash_bwd_dq_dk_dv_loop_seqk_parallel_kernelI23Flash_bwd_kernel_traitsILi128ELi64ELi64ELi8ELi4ELi2ELi2ELb1ELb0EN7cutlass6half_tE19Flash_kernel_traitsILi128ELi64ELi64ELi8ES3_EELb1ELb0ELb0ELb0ELb0ELb0ELb0EEEvNS_16Flash_bwd_paramsE --------------------------
	.section	.text._ZN5flash44flash_bwd_dq_dk_dv_loop_seqk_parallel_kernelI23Flash_bwd_kernel_traitsILi128ELi64ELi64ELi8ELi4ELi2ELi2ELb1ELb0EN7cutlass6half_tE19Flash_kernel_traitsILi128ELi64ELi64ELi8ES3_EELb1ELb0ELb0ELb0ELb0ELb0ELb0EEEvNS_16Flash_bwd_paramsE,"ax",@progbits
	.align	128
        .global         _ZN5flash44flash_bwd_dq_dk_dv_loop_seqk_parallel_kernelI23Flash_bwd_kernel_traitsILi128ELi64ELi64ELi8ELi4ELi2ELi2ELb1ELb0EN7cutlass6half_tE19Flash_kernel_traitsILi128ELi64ELi64ELi8ES3_EELb1ELb0ELb0ELb0ELb0ELb0ELb0EEEvNS_16Flash_bwd_paramsE
        .type           _ZN5flash44flash_bwd_dq_dk_dv_loop_seqk_parallel_kernelI23Flash_bwd_kernel_traitsILi128ELi64ELi64ELi8ELi4ELi2ELi2ELb1ELb0EN7cutlass6half_tE19Flash_kernel_traitsILi128ELi64ELi64ELi8ES3_EELb1ELb0ELb0ELb0ELb0ELb0ELb0EEEvNS_16Flash_bwd_paramsE,@function
        .size           _ZN5flash44flash_bwd_dq_dk_dv_loop_seqk_parallel_kernelI23Flash_bwd_kernel_traitsILi128ELi64ELi64ELi8ELi4ELi2ELi2ELb1ELb0EN7cutlass6half_tE19Flash_kernel_traitsILi128ELi64ELi64ELi8ES3_EELb1ELb0ELb0ELb0ELb0ELb0ELb0EEEvNS_16Flash_bwd_paramsE,(.L_x_2067 - _ZN5flash44flash_bwd_dq_dk_dv_loop_seqk_parallel_kernelI23Flash_bwd_kernel_traitsILi128ELi64ELi64ELi8ELi4ELi2ELi2ELb1ELb0EN7cutlass6half_tE19Flash_kernel_traitsILi128ELi64ELi64ELi8ES3_EELb1ELb0ELb0ELb0ELb0ELb0ELb0EEEvNS_16Flash_bwd_paramsE)
        .other          _ZN5flash44flash_bwd_dq_dk_dv_loop_seqk_parallel_kernelI23Flash_bwd_kernel_traitsILi128ELi64ELi64ELi8ELi4ELi2ELi2ELb1ELb0EN7cutlass6half_tE19Flash_kernel_traitsILi128ELi64ELi64ELi8ES3_EELb1ELb0ELb0ELb0ELb0ELb0ELb0EEEvNS_16Flash_bwd_paramsE,@"STO_CUDA_ENTRY STV_DEFAULT"
_ZN5flash44flash_bwd_dq_dk_dv_loop_seqk_parallel_kernelI23Flash_bwd_kernel_traitsILi128ELi64ELi64ELi8ELi4ELi2ELi2ELb1ELb0EN7cutlass6half_tE19Flash_kernel_traitsILi128ELi64ELi64ELi8ES3_EELb1ELb0ELb0ELb0ELb0ELb0ELb0EEEvNS_16Flash_bwd_paramsE:
.text._ZN5flash44flash_bwd_dq_dk_dv_loop_seqk_parallel_kernelI23Flash_bwd_kernel_traitsILi128ELi64ELi64ELi8ELi4ELi2ELi2ELb1ELb0EN7cutlass6half_tE19Flash_kernel_traitsILi128ELi64ELi64ELi8ES3_EELb1ELb0ELb0ELb0ELb0ELb0ELb0EEEvNS_16Flash_bwd_paramsE:
        /* <DEDUP_REMOVED lines=15> */
[----:B------:R-:W-:Y:S01]  /*00f0*/  IMAD.MOV.U32 R186, RZ, RZ, 0x40 ;  /* 0x00000040ffba7424 */ /* 0x000fe200078e00ff */
[----:B------:R-:W-:Y:S01]  /*0100*/  ULDC.64 UR12, c[0x0][0x300] ;  /* 0x0000c000000c7ab9 */ /* 0x000fe20000000a00 */
[----:B------:R-:W-:Y:S01]  /*0110*/  IMAD.MOV.U32 R224, RZ, RZ, -0x10 ;  /* 0xfffffff0ffe07424 */ /* 0x000fe200078e00ff */
        /* <DEDUP_REMOVED lines=13> */
[----:B------:R-:W-:Y:S01]  /*01f0*/  IMAD.IADD R11, R8, 0x1, -R4 ;  /* 0x00000001080b7824 */ /* 0x000fe200078e0a04 */
[----:B------:R-:W-:Y:S01]  /*0200*/  LOP3.LUT R7, R2, 0x7ffffffc, RZ, 0xc0, !PT ;  /* 0x7ffffffc02077812 */ /* 0x000fe200078ec0ff */
[C---:B------:R-:W-:Y:S01]  /*0210*/  IMAD.IADD R5, R8.reuse, 0x1, -R5 ;  /* 0x0000000108057824 */ /* 0x040fe200078e0a05 */
[----:B------:R-:W-:Y:S01]  /*0220*/  SHF.R.S32.HI R4, RZ, 0x5, R0 ;  /* 0x00000005ff047819 */ /* 0x000fe20000011400 */
[C---:B------:R-:W-:Y:S01]  /*0230*/  IMAD.IADD R10, R8.reuse, 0x1, -R6 ;  /* 0x00000001080a7824 */ /* 0x040fe200078e0a06 */
[----:B------:R-:W-:Y:S01]  /*0240*/  SHF.R.S32.HI R6, RZ, 0x4, R3 ;  /* 0x00000004ff067819 */ /* 0x000fe20000011403 */
[----:B------:R-:W-:Y:S01]  /*0250*/  IMAD.IADD R16, R8, 0x1, -R7 ;  /* 0x0000000108107824 */ /* 0x000fe200078e0a07 */
[----:B------:R-:W-:Y:S01]  /*0260*/  SHF.R.S32.HI R8, RZ, 0x1f, R0 ;  /* 0x0000001fff087819 */ /* 0x000fe20000011400 */
[----:B------:R-:W-:Y:S01]  /*0270*/  IMAD.SHL.U32 R214, R5, 0x8, RZ ;  /* 0x0000000805d67824 */ /* 0x000fe200078e00ff */
[----:B------:R-:W-:-:S02]  /*0280*/  SHF.R.S32.HI R7, RZ, 0x2, R2 ;  /* 0x00000002ff077819 */ /* 0x000fc40000011402 */
[----:B------:R-:W-:Y:S02]  /*0290*/  SHF.R.S32.HI R2, RZ, 0x1f, R2 ;  /* 0x0000001fff027819 */ /* 0x000fe40000011402 */
[----:B------:R-:W-:Y:S02]  /*02a0*/  SHF.R.S32.HI R249, RZ, 0x3, R12 ;  /* 0x00000003fff97819 */ /* 0x000fe4000001140c */
[----:B------:R-:W-:Y:S02]  /*02b0*/  LEA.HI R0, R0, R4, RZ, 0x1 ;  /* 0x0000000400007211 */ /* 0x000fe400078f08ff */
[----:B------:R-:W-:Y:S01]  /*02c0*/  LEA.HI R3, R3, R6, RZ, 0x1 ;  /* 0x0000000603037211 */ /* 0x000fe200078f08ff */
[----:B------:R-:W-:Y:S01]  /*02d0*/  IMAD.SHL.U32 R9, R249, 0x40, RZ ;  /* 0x00000040f9097824 */ /* 0x000fe200078e00ff */
[----:B------:R-:W-:Y:S02]  /*02e0*/  LEA.HI R2, R2, R7, RZ, 0x3 ;  /* 0x0000000702027211 */ /* 0x000fe400078f18ff */
[----:B------:R-:W-:-:S02]  /*02f0*/  LOP3.LUT R0, R0, 0xfffffffe, RZ, 0xc0, !PT ;  /* 0xfffffffe00007812 */ /* 0x000fc400078ec0ff */
[----:B------:R-:W-:Y:S02]  /*0300*/  LOP3.LUT R3, R3, 0xfffffffe, RZ, 0xc0, !PT ;  /* 0xfffffffe03037812 */ /* 0x000fe400078ec0ff */
[----:B------:R-:W-:Y:S01]  /*0310*/  LOP3.LUT R2, R2, 0xfffffff8, RZ, 0xc0, !PT ;  /* 0xfffffff802027812 */ /* 0x000fe200078ec0ff */
[----:B------:R-:W-:Y:S01]  /*0320*/  IMAD.IADD R194, R4, 0x1, -R0 ;  /* 0x0000000104c27824 */ /* 0x000fe200078e0a00 */
[----:B------:R-:W-:Y:S01]  /*0330*/  LEA.HI R8, R8, R4, RZ, 0x2 ;  /* 0x0000000408087211 */ /* 0x000fe200078f10ff */
[----:B------:R-:W-:Y:S01]  /*0340*/  IMAD.IADD R13, R6, 0x1, -R3 ;  /* 0x00000001060d7824 */ /* 0x000fe200078e0a03 */
[----:B------:R-:W-:Y:S01]  /*0350*/  LOP3.LUT R0, R9, 0x1c0, RZ, 0xc0, !PT ;  /* 0x000001c009007812 */ /* 0x000fe200078ec0ff */
[----:B------:R-:W-:Y:S01]  /*0360*/  IMAD.IADD R7, R7, 0x1, -R2 ;  /* 0x0000000107077824 */ /* 0x000fe200078e0a02 */
[----:B------:R-:W-:Y:S01]  /*0370*/  LOP3.LUT R8, R8, 0xfffffffc, RZ, 0xc0, !PT ;  /* 0xfffffffc08087812 */ /* 0x000fe200078ec0ff */
[----:B------:R-:W-:Y:S01]  /*0380*/  IMAD.SHL.U32 R185, R13, 0x200, RZ ;  /* 0x000002000db97824 */ /* 0x000fe200078e00ff */
[----:B------:R-:W-:-:S02]  /*0390*/  SHF.R.U32.HI R3, RZ, 0x3, R0 ;  /* 0x00000003ff037819 */ /* 0x000fc40000011600 */
[----:B------:R-:W-:Y:S01]  /*03a0*/  LOP3.LUT R2, R0, 0x38, R214, 0xf8, !PT ;  /* 0x0000003800027812 */ /* 0x000fe200078ef8d6 */
[----:B------:R-:W-:Y:S01]  /*03b0*/  IMAD.SHL.U32 R0, R5, 0x40, RZ ;  /* 0x0000004005007824 */ /* 0x000fe200078e00ff */
[----:B------:R-:W-:Y:S01]  /*03c0*/  SHF.R.S32.HI R18, RZ, 0x7, R14 ;  /* 0x00000007ff127819 */ /* 0x000fe2000001140e */
[----:B------:R-:W-:Y:S01]  /*03d0*/  IMAD.IADD R17, R4, 0x1, -R8 ;  /* 0x0000000104117824 */ /* 0x000fe200078e0a08 */
[----:B------:R-:W-:Y:S01]  /*03e0*/  LOP3.LUT R6, R2, R3, RZ, 0x3c, !PT ;  /* 0x0000000302067212 */ /* 0x000fe200078e3cff */
[----:B------:R-:W-:Y:S01]  /*03f0*/  IMAD.SHL.U32 R2, R194, 0x10, RZ ;  /* 0x00000010c2027824 */ /* 0x000fe200078e00ff */
[----:B------:R-:W-:Y:S02]  /*0400*/  SHF.R.S32.HI R3, RZ, 0x1f, R10 ;  /* 0x0000001fff037819 */ /* 0x000fe4000001140a */
[----:B------:R-:W-:Y:S01]  /*0410*/  SHF.R.S32.HI R4, RZ, 0x1f, R11 ;  /* 0x0000001fff047819 */ /* 0x000fe2000001140b */
[----:B------:R-:W-:Y:S01]  /*0420*/  STL [R1+0x8], R17 ;  /* 0x0000081101007387 */ /* 0x000fe20000100800 */
[----:B------:R-:W-:-:S02]  /*0430*/  LOP3.LUT R0, R0, 0x1c0, RZ, 0xc0, !PT ;  /* 0x000001c000007812 */ /* 0x000fc400078ec0ff */
[----:B------:R-:W-:Y:S02]  /*0440*/  LEA.HI R9, R3, R10, RZ, 0x3 ;  /* 0x0000000a03097211 */ /* 0x000fe400078f18ff */
[----:B------:R-:W-:Y:S02]  /*0450*/  LEA.HI R226, R4, R11, RZ, 0x2 ;  /* 0x0000000b04e27211 */ /* 0x000fe400078f10ff */
[C---:B------:R-:W-:Y:S02]  /*0460*/  LOP3.LUT R190, R0.reuse, 0x8, R12, 0xf8, !PT ;  /* 0x0000000800be7812 */ /* 0x040fe400078ef80c */
[----:B------:R-:W-:Y:S01]  /*0470*/  LOP3.LUT R4, R0, 0x10, R2, 0xf8, !PT ;  /* 0x0000001000047812 */ /* 0x000fe200078ef802 */
[----:B------:R-:W-:Y:S01]  /*0480*/  IMAD R2, R18, 0x800, R185 ;  /* 0x0000080012027824 */ /* 0x000fe200078e02b9 */
[----:B------:R-:W-:Y:S02]  /*0490*/  SHF.R.U32.HI R0, RZ, 0x3, R0 ;  /* 0x00000003ff007819 */ /* 0x000fe40000011600 */
[----:B------:R-:W-:-:S02]  /*04a0*/  LOP3.LUT R3, R9, 0xfffffff8, RZ, 0xc0, !PT ;  /* 0xfffffff809037812 */ /* 0x000fc400078ec0ff */
[----:B------:R-:W-:Y:S02]  /*04b0*/  LOP3.LUT R190, R190, R0, RZ, 0x3c, !PT ;  /* 0x00000000bebe7212 */ /* 0x000fe400078e3cff */
[----:B------:R-:W-:Y:S01]  /*04c0*/  LOP3.LUT P4, RZ, R5, 0x2, RZ, 0xc0, !PT ;  /* 0x0000000205ff7812 */ /* 0x000fe2000788c0ff */
[----:B------:R-:W-:Y:S01]  /*04d0*/  IMAD.IADD R10, R10, 0x1, -R3 ;  /* 0x000000010a0a7824 */ /* 0x000fe200078e0a03 */
[----:B------:R-:W-:Y:S01]  /*04e0*/  LOP3.LUT R3, R4, 0x8, R12, 0xf8, !PT ;  /* 0x0000000804037812 */ /* 0x000fe200078ef80c */
[----:B------:R-:W-:Y:S01]  /*04f0*/  IMAD.IADD R190, R2, 0x1, R190 ;  /* 0x0000000102be7824 */ /* 0x000fe200078e02be */
[----:B------:R-:W-:Y:S01]  /*0500*/  SHF.R.S32.HI R2, RZ, 0x6, R15 ;  /* 0x00000006ff027819 */ /* 0x000fe2000001140f */
[----:B------:R-:W-:Y:S01]  /*0510*/  IMAD.SHL.U32 R4, R13, 0x20, RZ ;  /* 0x000000200d047824 */ /* 0x000fe200078e00ff */
[----:B------:R-:W-:Y:S02]  /*0520*/  LOP3.LUT P3, RZ, R5, 0x4, RZ, 0xc0, !PT ;  /* 0x0000000405ff7812 */ /* 0x000fe4000786c0ff */
[----:B------:R-:W-:Y:S01]  /*0530*/  LOP3.LUT R185, R185, R3, R0, 0xf6, !PT ;  /* 0x00000003b9b97212 */ /* 0x000fe200078ef600 */
[C---:B------:R-:W-:Y:S01]  /*0540*/  IMAD.SHL.U32 R0, R7.reuse, 0x40, RZ ;  /* 0x0000004007007824 */ /* 0x040fe200078e00ff */
[----:B------:R-:W-:Y:S01]  /*0550*/  LOP3.LUT R5, R7, 0x1, RZ, 0xc0, !PT ;  /* 0x0000000107057812 */ /* 0x000fe200078ec0ff */
[----:B------:R-:W-:Y:S01]  /*0560*/  IMAD R3, R2, 0x200, R6 ;  /* 0x0000020002037824 */ /* 0x000fe200078e0206 */
[----:B------:R-:W-:Y:S01]  /*0570*/  SEL R192, R192, 0xffffffe0, !P4 ;  /* 0xffffffe0c0c07807 */ /* 0x000fe20006000000 */
[----:B------:R-:W-:Y:S01]  /*0580*/  IMAD.SHL.U32 R2, R2, 0x8, RZ ;  /* 0x0000000802027824 */ /* 0x000fe200078e00ff */
[----:B------:R-:W-:Y:S01]  /*0590*/  ISETP.NE.U32.AND P0, PT, R5, 0x1, PT ;  /* 0x000000010500780c */ /* 0x000fe20003f05070 */
[----:B------:R-:W-:Y:S01]  /*05a0*/  IMAD.SHL.U32 R5, R18, 0x20, RZ ;  /* 0x0000002012057824 */ /* 0x000fe200078e00ff */
[----:B------:R-:W-:Y:S01]  /*05b0*/  LOP3.LUT R0, R0, 0x1c0, RZ, 0xc0, !PT ;  /* 0x000001c000007812 */ /* 0x000fe200078ec0ff */
[----:B------:R1:W-:Y:S01]  /*05c0*/  STL [R1+0x10], R3 ;  /* 0x0000100301007387 */ /* 0x0003e20000100800 */
[----:B------:R-:W-:Y:S01]  /*05d0*/  LOP3.LUT R2, R2, 0x18, RZ, 0xc0, !PT ;  /* 0x0000001802027812 */ /* 0x000fe200078ec0ff */
[----:B------:R-:W-:Y:S01]  /*05e0*/  IMAD.SHL.U32 R6, R10, 0x40, RZ ;  /* 0x000000400a067824 */ /* 0x000fe200078e00ff */
[----:B------:R-:W-:-:S02]  /*05f0*/  LOP3.LUT R5, R0, 0x20, R5, 0xf8, !PT ;  /* 0x0000002000057812 */ /* 0x000fc400078ef805 */
[----:B------:R-:W-:Y:S01]  /*0600*/  R2P PR, R7, 0x6 ;  /* 0x0000000607007804 */ /* 0x000fe20000000000 */
[----:B------:R-:W-:Y:S01]  /*0610*/  IMAD.SHL.U32 R7, R16, 0x2, RZ ;  /* 0x0000000210077824 */ /* 0x000fe200078e00ff */
[----:B------:R-:W-:Y:S02]  /*0620*/  LOP3.LUT R8, R2, 0x20, R4, 0xf8, !PT ;  /* 0x0000002002087812 */ /* 0x000fe400078ef804 */
[----:B------:R-:W-:Y:S01]  /*0630*/  LEA R190, R190, UR5, 0x1 ;  /* 0x00000005bebe7c11 */ /* 0x000fe2000f8e08ff */
[----:B------:R-:W-:Y:S01]  /*0640*/  IMAD R4, R17, 0x400, R7 ;  /* 0x0000040011047824 */ /* 0x000fe200078e0207 */
[----:B------:R-:W-:Y:S02]  /*0650*/  SEL R186, R186, 0xffffffc0, !P3 ;  /* 0xffffffc0baba7807 */ /* 0x000fe40005800000 */
[----:B------:R-:W-:Y:S01]  /*0660*/  SEL R224, R224, 0x10, !P0 ;  /* 0x00000010e0e07807 */ /* 0x000fe20004000000 */
[----:B------:R-:W-:Y:S01]  /*0670*/  IMAD.IADD R191, R192, 0x1, R190 ;  /* 0x00000001c0bf7824 */ /* 0x000fe200078e02be */
[----:B------:R-:W-:Y:S01]  /*0680*/  SHF.R.S32.HI R226, RZ, 0x2, R226 ;  /* 0x00000002ffe27819 */ /* 0x000fe200000114e2 */
[----:B------:R-:W-:Y:S01]  /*0690*/  IMAD.IADD R188, R186, 0x1, R190 ;  /* 0x00000001babc7824 */ /* 0x000fe200078e02be */
[----:B------:R-:W-:-:S02]  /*06a0*/  LEA R185, R185, UR5, 0x1 ;  /* 0x00000005b9b97c11 */ /* 0x000fc4000f8e08ff */
[C---:B------:R-:W-:Y:S01]  /*06b0*/  IADD3 R192, R186.reuse, R190, R192 ;  /* 0x000000bebac07210 */ /* 0x040fe20007ffe0c0 */
[----:B------:R-:W-:Y:S02]  /*06c0*/  IMAD R226, R17, 0x10, R226 ;  /* 0x0000001011e27824 */ /* 0x000fe400078e02e2 */
[----:B------:R-:W-:Y:S01]  /*06d0*/  IMAD.IADD R186, R186, 0x1, R185 ;  /* 0x00000001baba7824 */ /* 0x000fe200078e02b9 */
[----:B-1----:R-:W-:-:S04]  /*06e0*/  SHF.R.U32.HI R3, RZ, 0x3, R0 ;  /* 0x00000003ff037819 */ /* 0x002fc80000011600 */
[----:B------:R-:W-:Y:S02]  /*06f0*/  LOP3.LUT R10, R3, R0, R2, 0x1e, !PT ;  /* 0x00000000030a7212 */ /* 0x000fe400078e1e02 */
[----:B------:R-:W-:Y:S01]  /*0700*/  LOP3.LUT R0, R5, R3, RZ, 0x3c, !PT ;  /* 0x0000000305007212 */ /* 0x000fe200078e3cff */
[----:B------:R-:W-:Y:S01]  /*0710*/  IMAD.SHL.U32 R5, R9, 0x40, RZ ;  /* 0x0000004009057824 */ /* 0x000fe200078e00ff */
[----:B------:R-:W-:Y:S01]  /*0720*/  LOP3.LUT R3, R6, 0x1c0, RZ, 0xc0, !PT ;  /* 0x000001c006037812 */ /* 0x000fe200078ec0ff */
[----:B------:R-:W-:Y:S02]  /*0730*/  IMAD.SHL.U32 R6, R13, 0x8, RZ ;  /* 0x000000080d067824 */ /* 0x000fe400078e00ff */
[----:B------:R-:W-:Y:S01]  /*0740*/  IMAD.IADD R222, R4, 0x1, R0 ;  /* 0x0000000104de7824 */ /* 0x000fe200078e0200 */
[----:B------:R-:W-:Y:S02]  /*0750*/  SHF.R.U32.HI R2, RZ, 0x3, R3 ;  /* 0x00000003ff027819 */ /* 0x000fe40000011603 */
[----:B------:R-:W-:-:S02]  /*0760*/  LOP3.LUT R6, R3, 0x8, R6, 0xf8, !PT ;  /* 0x0000000803067812 */ /* 0x000fc400078ef806 */
        /* <DEDUP_REMOVED lines=8> */
[----:B------:R-:W-:Y:S02]  /*07f0*/  IMAD.IADD R5, R5, 0x1, R10 ;  /* 0x0000000105057824 */ /* 0x000fe400078e020a */
[----:B------:R-:W-:-:S02]  /*0800*/  IMAD.IADD R199, R4, 0x1, R2 ;  /* 0x0000000104c77824 */ /* 0x000fc400078e0202 */
[----:B------:R-:W-:Y:S01]  /*0810*/  IMAD.IADD R194, R2, 0x1, R194 ;  /* 0x0000000102c27824 */ /* 0x000fe200078e02c2 */
[----:B------:R-:W-:Y:S01]  /*0820*/  LEA R2, R5, UR6, 0x1 ;  /* 0x0000000605027c11 */ /* 0x000fe2000f8e08ff */
[C---:B------:R-:W-:Y:S02]  /*0830*/  VIADD R223, R222.reuse, 0x20 ;  /* 0x00000020dedf7836 */ /* 0x040fe40000000000 */
[----:B------:R-:W-:Y:S01]  /*0840*/  @P1 VIADD R223, R222, 0xffffffe0 ;  /* 0xffffffe0dedf1836 */ /* 0x000fe20000000000 */
[----:B------:R-:W-:Y:S01]  /*0850*/  LEA R194, R194, UR4, 0x1 ;  /* 0x00000004c2c27c11 */ /* 0x000fe2000f8e08ff */
[C---:B------:R-:W-:Y:S01]  /*0860*/  VIADD R0, R2.reuse, 0x40 ;  /* 0x0000004002007836 */ /* 0x040fe20000000000 */
[----:B------:R1:W-:Y:S01]  /*0870*/  STL [R1], R2 ;  /* 0x0000000201007387 */ /* 0x0003e20000100800 */
[----:B------:R-:W-:Y:S02]  /*0880*/  @P2 VIADD R0, R2, 0xffffffc0 ;  /* 0xffffffc002002836 */ /* 0x000fe40000000000 */
[----:B------:R-:W-:-:S02]  /*0890*/  IMAD.IADD R225, R222, 0x1, R224 ;  /* 0x00000001dee17824 */ /* 0x000fc400078e02e0 */
[----:B------:R-:W-:Y:S01]  /*08a0*/  IMAD.IADD R224, R224, 0x1, R223 ;  /* 0x00000001e0e07824 */ /* 0x000fe200078e02df */
[----:B------:R1:W-:Y:S06]  /*08b0*/  STL [R1+0x4], R0 ;  /* 0x0000040001007387 */ /* 0x0003ec0000100800 */
.L_x_776:
[----:B--2---:R-:W2:Y:S01]  /*08c0*/  S2R R46, SR_CTAID.Y ;  /* 0x00000000002e7919 */ /* 0x004ea20000002600 */
[----:B-1-3--:R-:W1:Y:S01]  /*08d0*/  LDC.64 R2, c[0x0][0x2f0] ;  /* 0x0000bc00ff027b82 */ /* 0x00ae620000000a00 */
        /* <DEDUP_REMOVED lines=47> */
.L_x_730:
[----:B------:R-:W-:Y:S01]  /*0bd0*/  IMAD.SHL.U32 R27, R248, 0x40, RZ ;  /* 0x00000040f81b7824 */ /* 0x000fe200078e00ff */
[----:B-----5:R-:W-:-:S04]  /*0be0*/  @!P2 IADD3 R205, R5, R4, -R250 ;  /* 0x0000000405cda210 */ /* 0x020fc80007ffe8fa */
[----:B------:R-:W-:-:S13]  /*0bf0*/  ISETP.GT.AND P0, PT, R205, R27, PT ;  /* 0x0000001bcd00720c */ /* 0x000fda0003f04270 */
[----:B------:R-:W-:Y:S05]  /*0c00*/  @!P0 BRA `(.L_x_731) ;  /* 0x00000070009c8947 */ /* 0x000fea0003800000 */
[----:B------:R-:W3:Y:S01]  /*0c10*/  LDC R14, c[0x0][0x278] ;  /* 0x00009e00ff0e7b82 */ /* 0x000ee20000000800 */
[----:B------:R-:W4:Y:S01]  /*0c20*/  S2R R47, SR_CTAID.Z ;  /* 0x00000000002f7919 */ /* 0x000f220000002700 */
[----:B------:R-:W-:Y:S01]  /*0c30*/  ISETP.NE.AND P0, PT, R17, -0x1, PT ;  /* 0xffffffff1100780c */ /* 0x000fe20003f05270 */
[----:B------:R-:W-:Y:S01]  /*0c40*/  VIADD R8, R28, 0x3f ;  /* 0x0000003f1c087836 */ /* 0x000fe20000000000 */
[----:B------:R-:W-:Y:S01]  /*0c50*/  ISETP.NE.AND P1, PT, R0, -0x1, PT ;  /* 0xffffffff0000780c */ /* 0x000fe20003f25270 */
[----:B------:R-:W1:Y:S03]  /*0c60*/  S2R R42, SR_CTAID.X ;  /* 0x00000000002a7919 */ /* 0x000e660000002500 */
[----:B------:R-:W5:Y:S01]  /*0c70*/  LDC.64 R6, c[0x0][0x228] ;  /* 0x00008a00ff067b82 */ /* 0x000f620000000a00 */
[----:B------:R-:W-:-:S04]  /*0c80*/  SHF.R.S32.HI R9, RZ, 0x1f, R8 ;  /* 0x0000001fff097819 */ /* 0x000fc80000011408 */
[----:B------:R-:W-:-:S03]  /*0c90*/  LEA.HI R37, R9, R8, RZ, 0x6 ;  /* 0x0000000809257211 */ /* 0x000fc600078f30ff */
[----:B------:R-:W2:Y:S01]  /*0ca0*/  LDC R44, c[0x0][0x2d4] ;  /* 0x0000b500ff2c7b82 */ /* 0x000ea20000000800 */
[----:B---3--:R-:W-:-:S07]  /*0cb0*/  IABS R12, R14 ;  /* 0x0000000e000c7213 */ /* 0x008fce0000000000 */
[----:B------:R-:W3:Y:S01]  /*0cc0*/  LDC.64 R30, c[0x0][0x240] ;  /* 0x00009000ff1e7b82 */ /* 0x000ee20000000a00 */
[----:B-1----:R-:W1:Y:S01]  /*0cd0*/  I2F.RP R2, R12 ;  /* 0x0000000c00027306 */ /* 0x002e620000209400 */
[----:B-----5:R-:W-:Y:S01]  /*0ce0*/  IMAD R10, R16, R6, RZ ;  /* 0x00000006100a7224 */ /* 0x020fe200078e02ff */
[----:B----4-:R-:W-:-:S05]  /*0cf0*/  IABS R5, R47 ;  /* 0x0000002f00057213 */ /* 0x010fca0000000000 */
[----:B------:R-:W4:Y:S01]  /*0d00*/  LDC.U8 R13, c[0x0][0x3d8] ;  /* 0x0000f600ff0d7b82 */ /* 0x000f220000000000 */
[C---:B------:R-:W-:Y:S02]  /*0d10*/  IMAD R10, R46.reuse, R7, R10 ;  /* 0x000000072e0a7224 */ /* 0x040fe400078e020a */
[----:B------:R-:W-:Y:S01]  /*0d20*/  IMAD.WIDE.U32 R6, R46, R6, RZ ;  /* 0x000000062e067225 */ /* 0x000fe200078e00ff */
[----:B--2---:R-:W-:-:S04]  /*0d30*/  SHF.R.S32.HI R11, RZ, 0x1f, R44 ;  /* 0x0000001fff0b7819 */ /* 0x004fc8000001142c */
[----:B------:R-:W2:Y:S01]  /*0d40*/  LDC R241, c[0x0][0x2dc] ;  /* 0x0000b700fff17b82 */ /* 0x000ea20000000800 */
[----:B-1----:R-:W1:Y:S01]  /*0d50*/  MUFU.RCP R2, R2 ;  /* 0x0000000200027308 */ /* 0x002e620000001000 */
[----:B------:R-:W-:Y:S01]  /*0d60*/  IADD3 R23, R7, R10, RZ ;  /* 0x0000000a07177210 */ /* 0x000fe20007ffe0ff */
[----:B------:R-:W-:Y:S01]  /*0d70*/  IMAD R8, R11, R46, RZ ;  /* 0x0000002e0b087224 */ /* 0x000fe200078e02ff */
[----:B------:R-:W-:Y:S01]  /*0d80*/  LOP3.LUT R7, R47, R14, RZ, 0x3c, !PT ;  /* 0x0000000e2f077212 */ /* 0x000fe200078e3cff */
[----:B------:R-:W-:-:S03]  /*0d90*/  IMAD.WIDE.U32 R10, R46, R44, RZ ;  /* 0x0000002c2e0a7225 */ /* 0x000fc600078e00ff */
[----:B------:R-:W2:Y:S01]  /*0da0*/  LDC R41, c[0x0][0x270] ;  /* 0x00009c00ff297b82 */ /* 0x000ea20000000800 */
[----:B------:R-:W-:-:S07]  /*0db0*/  ISETP.GE.AND P3, PT, R7, RZ, PT ;  /* 0x000000ff0700720c */ /* 0x000fce0003f66270 */
[----:B------:R-:W5:Y:S01]  /*0dc0*/  @P0 LDC.64 R20, c[0x0][0x250] ;  /* 0x00009400ff140b82 */ /* 0x000f620000000a00 */
[----:B----4-:R-:W-:Y:S02]  /*0dd0*/  ISETP.NE.AND P2, PT, R13, RZ, PT ;  /* 0x000000ff0d00720c */ /* 0x010fe40003f45270 */
[----:B-1----:R-:W-:-:S04]  /*0de0*/  IADD3 R2, R2, 0xffffffe, RZ ;  /* 0x0ffffffe02027810 */ /* 0x002fc80007ffe0ff */
[----:B------:R-:W1:Y:S01]  /*0df0*/  F2I.FTZ.U32.TRUNC.NTZ R3, R2 ;  /* 0x0000000200037305 */ /* 0x000e62000021f000 */
[----:B------:R-:W4:Y:S01]  /*0e00*/  @P0 LDC.64 R24, c[0x0][0x248] ;  /* 0x00009200ff180b82 */ /* 0x000f220000000a00 */
[----:B--2---:R-:W-:-:S07]  /*0e10*/  IMAD.WIDE R32, R241, R41, RZ ;  /* 0x00000029f1207225 */ /* 0x004fce00078e02ff */
[----:B------:R-:W2:Y:S01]  /*0e20*/  LDC R43, c[0x0][0x2c4] ;  /* 0x0000b100ff2b7b82 */ /* 0x000ea20000000800 */
[----:B------:R-:W-:Y:S02]  /*0e30*/  IMAD R9, R33, R10, RZ ;  /* 0x0000000a21097224 */ /* 0x000fe400078e02ff */
[----:B-1----:R-:W-:-:S05]  /*0e40*/  IMAD.MOV R2, RZ, RZ, -R3 ;  /* 0x000000ffff027224 */ /* 0x002fca00078e0a03 */
[----:B------:R-:W1:Y:S01]  /*0e50*/  LDC.U8 R45, c[0x0][0x480] ;  /* 0x00012000ff2d7b82 */ /* 0x000e620000000000 */
        /* <DEDUP_REMOVED lines=10> */
[----:B---3--:R-:W-:-:S03]  /*0f00*/  IMAD.WIDE.U32 R4, R0, R30, RZ ;  /* 0x0000001e00047225 */ /* 0x008fc600078e00ff */
        /* <DEDUP_REMOVED lines=13> */
[----:B------:R-:W3:Y:S03]  /*0fe0*/  @!P1 LDC.64 R12, c[0x0][0x418] ;  /* 0x00010600ff0c9b82 */ /* 0x000ee60000000a00 */
[C---:B-----5:R-:W-:Y:S02]  /*0ff0*/  @P0 IMAD R8, R3.reuse, R21, RZ ;  /* 0x0000001503080224 */ /* 0x060fe400078e02ff */
[----:B------:R-:W-:-:S04]  /*1000*/  @P0 IMAD.WIDE.U32 R4, R3, R20, RZ ;  /* 0x0000001403040225 */ /* 0x000fc800078e00ff */
[----:B------:R-:W-:Y:S01]  /*1010*/  @P0 IMAD.IADD R36, R5, 0x1, R8 ;  /* 0x0000000105240824 */ /* 0x000fe200078e0208 */
[----:B------:R-:W-:Y:S01]  /*1020*/  @P0 MOV R29, R4 ;  /* 0x00000004001d0202 */ /* 0x000fe20000000f00 */
[----:B------:R-:W-:Y:S01]  /*1030*/  @P0 IMAD.IADD R4, R250, 0x1, R17 ;  /* 0x00000001fa040824 */ /* 0x000fe200078e0211 */
[----:B------:R-:W-:-:S05]  /*1040*/  @P6 IADD3 R2, R2, 0x1, RZ ;  /* 0x0000000102026810 */ /* 0x000fca0007ffe0ff */
[----:B------:R-:W-:Y:S02]  /*1050*/  IMAD.MOV.U32 R22, RZ, RZ, R2 ;  /* 0x000000ffff167224 */ /* 0x000fe400078e0002 */
[----:B------:R-:W-:-:S03]  /*1060*/  IMAD.WIDE.U32 R2, R32, R10, RZ ;  /* 0x0000000a20027225 */ /* 0x000fc600078e00ff */
[----:B------:R-:W-:Y:S01]  /*1070*/  @!P3 IADD3 R22, -R22, RZ, RZ ;  /* 0x000000ff1616b210 */ /* 0x000fe20007ffe1ff */
[----:B------:R-:W-:Y:S01]  /*1080*/  IMAD.SHL.U32 R10, R46, 0x80, RZ ;  /* 0x000000802e0a7824 */ /* 0x000fe200078e00ff */
[----:B------:R-:W-:Y:S01]  /*1090*/  SEL R26, R2, R6, !P1 ;  /* 0x00000006021a7207 */ /* 0x000fe20004800000 */
[----:B------:R-:W-:Y:S01]  /*10a0*/  IMAD R2, R33, R0, RZ ;  /* 0x0000000021027224 */ /* 0x000fe200078e02ff */
[----:B------:R-:W-:Y:S01]  /*10b0*/  IADD3 R17, R3, R9, RZ ;  /* 0x0000000903117210 */ /* 0x000fe20007ffe0ff */
[C---:B----4-:R-:W-:Y:S01]  /*10c0*/  @P0 IMAD R3, R4.reuse, R25, RZ ;  /* 0x0000001904030224 */ /* 0x050fe200078e02ff */
[----:B------:R-:W-:Y:S01]  /*10d0*/  @!P4 LOP3.LUT R22, RZ, R14, RZ, 0x33, !PT ;  /* 0x0000000eff16c212 */ /* 0x000fe200078e33ff */
[----:B------:R-:W-:Y:S01]  /*10e0*/  @P0 IMAD.WIDE.U32 R4, R4, R24, RZ ;  /* 0x0000001804040225 */ /* 0x000fe200078e00ff */
[----:B------:R-:W-:Y:S02]  /*10f0*/  @P1 IADD3 R17, R7, R2, RZ ;  /* 0x0000000207111210 */ /* 0x000fe40007ffe0ff */
[----:B------:R-:W-:Y:S01]  /*1100*/  SHF.L.U64.HI R14, R46, 0x7, R16 ;  /* 0x000000072e0e7819 */ /* 0x000fe20000010210 */
[----:B------:R-:W-:Y:S01]  /*1110*/  @P0 IMAD.IADD R39, R5, 0x1, R3 ;  /* 0x0000000105270824 */ /* 0x000fe200078e0203 */
[----:B------:R-:W-:-:S02]  /*1120*/  LOP3.LUT R2, R37, 0xffffffc0, RZ, 0xc0, !PT ;  /* 0xffffffc025027812 */ /* 0x000fc400078ec0ff */
        /* <DEDUP_REMOVED lines=17> */
.L_x_732:
        /* <DEDUP_REMOVED lines=13> */
.L_x_733:
[----:B---3--:R-:W-:Y:S01]  /*1310*/  @!P1 IMAD R3, R16, R12, RZ ;  /* 0x0000000c10039224 */ /* 0x008fe200078e02ff */
[----:B------:R-:W-:Y:S01]  /*1320*/  IADD3 R4, P0, R2, R10, RZ ;  /* 0x0000000a02047210 */ /* 0x000fe20007f1e0ff */
[C---:B------:R-:W-:Y:S01]  /*1330*/  @P2 IMAD R5, R46.reuse, R43, RZ ;  /* 0x0000002b2e052224 */ /* 0x040fe200078e02ff */
[----:B------:R-:W-:Y:S01]  /*1340*/  SHF.R.S32.HI R10, RZ, 0x1f, R2 ;  /* 0x0000001fff0a7819 */ /* 0x000fe20000011402 */
[----:B------:R-:W-:Y:S02]  /*1350*/  @!P1 IMAD R11, R46, R13, R3 ;  /* 0x0000000d2e0b9224 */ /* 0x000fe400078e0203 */
[----:B------:R-:W-:Y:S01]  /*1360*/  @P1 IMAD.WIDE.U32 R8, R0, R18, RZ ;  /* 0x0000001200081225 */ /* 0x000fe200078e00ff */
[----:B------:R-:W-:Y:S02]  /*1370*/  IADD3.X R3, R10, R14, RZ, P0, !PT ;  /* 0x0000000e0a037210 */ /* 0x000fe400007fe4ff */
[----:B------:R-:W-:Y:S01]  /*1380*/  ISETP.NE.AND P0, PT, R45, RZ, PT ;  /* 0x000000ff2d00720c */ /* 0x000fe20003f05270 */
[----:B------:R-:W-:Y:S01]  /*1390*/  @!P1 IMAD.WIDE.U32 R6, R46, R12, RZ ;  /* 0x0000000c2e069225 */ /* 0x000fe200078e00ff */
[----:B------:R-:W-:-:S03]  /*13a0*/  @P2 SEL R12, R5, R0, !P1 ;  /* 0x00000000050c2207 */ /* 0x000fc60004800000 */
[----:B------:R-:W-:Y:S01]  /*13b0*/  IMAD R13, R33, R4, RZ ;  /* 0x00000004210d7224 */ /* 0x000fe200078e02ff */
[----:B------:R-:W-:Y:S01]  /*13c0*/  @!P1 MOV R8, R6 ;  /* 0x0000000600089202 */ /* 0x000fe20000000f00 */
[----:B------:R-:W-:Y:S01]  /*13d0*/  @P1 IMAD R9, R0, R19, R9 ;  /* 0x0000001300091224 */ /* 0x000fe200078e0209 */
[----:B------:R-:W-:Y:S01]  /*13e0*/  @!P1 IADD3 R9, R7, R11, RZ ;  /* 0x0000000b07099210 */ /* 0x000fe20007ffe0ff */
[----:B------:R-:W-:Y:S01]  /*13f0*/  IMAD R13, R32, R3, R13 ;  /* 0x00000003200d7224 */ /* 0x000fe200078e020d */
[----:B------:R-:W-:Y:S01]  /*1400*/  SHF.R.S32.HI R33, RZ, 0x1f, R27 ;  /* 0x0000001fff217819 */ /* 0x000fe2000001141b */
[----:B------:R-:W-:Y:S01]  /*1410*/  @P2 IMAD R7, R47, R15, R12 ;  /* 0x0000000f2f072224 */ /* 0x000fe200078e020c */
[--C-:B------:R-:W-:Y:S01]  /*1420*/  SHF.R.S32.HI R19, RZ, 0x1f, R47.reuse ;  /* 0x0000001fff137819 */ /* 0x100fe2000001142f */
[----:B------:R-:W-:Y:S02]  /*1430*/  @!P2 IMAD R3, R46, R41, R47 ;  /* 0x000000292e03a224 */ /* 0x000fe400078e022f */
[----:B------:R-:W-:Y:S01]  /*1440*/  IMAD.WIDE.U32 R14, R42, R34, RZ ;  /* 0x000000222a0e7225 */ /* 0x000fe200078e00ff */
[----:B------:R-:W-:-:S03]  /*1450*/  SHF.R.S32.HI R34, RZ, 0x1f, R22 ;  /* 0x0000001fff227819 */ /* 0x000fc60000011416 */
[----:B------:R-:W-:Y:S01]  /*1460*/  @!P2 IMAD R7, R3, R43, RZ ;  /* 0x0000002b0307a224 */ /* 0x000fe200078e02ff */
[----:B------:R-:W-:Y:S01]  /*1470*/  SEL R11, R14, RZ, P0 ;  /* 0x000000ff0e0b7207 */ /* 0x000fe20000000000 */
[----:B------:R-:W-:-:S04]  /*1480*/  IMAD.WIDE.U32 R4, R32, R4, RZ ;  /* 0x0000000420047225 */ /* 0x000fc800078e00ff */
[----:B------:R-:W-:Y:S01]  /*1490*/  IMAD R12, R47, R241, RZ ;  /* 0x000000f12f0c7224 */ /* 0x000fe200078e02ff */
[----:B------:R-:W-:Y:S01]  /*14a0*/  IADD3 R6, R5, R13, RZ ;  /* 0x0000000d05067210 */ /* 0x000fe20007ffe0ff */
[----:B------:R-:W-:-:S03]  /*14b0*/  IMAD R3, R42, R35, R15 ;  /* 0x000000232a037224 */ /* 0x000fc600078e020f */
[----:B------:R-:W-:Y:S02]  /*14c0*/  SHF.R.S32.HI R18, RZ, 0x1f, R12 ;  /* 0x0000001fff127819 */ /* 0x000fe4000001140c */
[----:B------:R-:W-:Y:S01]  /*14d0*/  SEL R16, R3, RZ, P0 ;  /* 0x000000ff03107207 */ /* 0x000fe20000000000 */
        /* <DEDUP_REMOVED lines=8> */
.L_x_734:
[----:B------:R-:W-:-:S04]  /*1560*/  IMAD R0, R46, R41, R47 ;  /* 0x000000292e007224 */ /* 0x000fc800078e022f */
[----:B------:R-:W-:-:S07]  /*1570*/  IMAD R0, R0, R44, RZ ;  /* 0x0000002c00007224 */ /* 0x000fce00078e02ff */
.L_x_735:
[----:B------:R-:W1:Y:S01]  /*1580*/  S2R R42, SR_TID.X ;  /* 0x00000000002a7919 */ /* 0x000e620000002100 */
[----:B------:R-:W-:Y:S01]  /*1590*/  IMAD R241, R241, R41, RZ ;  /* 0x00000029f1f17224 */ /* 0x000fe200078e02ff */
[----:B------:R-:W2:Y:S01]  /*15a0*/  LDC.64 R14, c[0x0][0x420] ;  /* 0x00010800ff0e7b82 */ /* 0x000ea20000000a00 */
[----:B------:R-:W-:Y:S01]  /*15b0*/  SHF.R.S32.HI R215, RZ, 0x1f, R214 ;  /* 0x0000001fffd77819 */ /* 0x000fe200000114d6 */
[----:B------:R-:W-:Y:S01]  /*15c0*/  ULDC.64 UR6, c[0x0][0x428] ;  /* 0x00010a0000067ab9 */ /* 0x000fe20000000a00 */
[----:B------:R-:W-:Y:S01]  /*15d0*/  IMAD.SHL.U32 R3, R241, 0x40, RZ ;  /* 0x00000040f1037824 */ /* 0x000fe200078e00ff */
[----:B------:R-:W-:Y:S01]  /*15e0*/  SHF.R.S32.HI R35, RZ, 0x1f, R249 ;  /* 0x0000001fff237819 */ /* 0x000fe200000114f9 */
[----:B------:R-:W-:Y:S01]  /*15f0*/  ULDC.64 UR8, c[0x0][0x258] ;  /* 0x0000960000087ab9 */ /* 0x000fe20000000a00 */
[----:B------:R-:W-:Y:S01]  /*1600*/  ULDC.64 UR10, c[0x0][0x210] ;  /* 0x00008400000a7ab9 */ /* 0x000fe20000000a00 */
[----:B------:R-:W-:Y:S01]  /*1610*/  BSSY B1, `(.L_x_731) ;  /* 0x0000686000017945 */ /* 0x000fe20003800000 */
[----:B------:R-:W-:Y:S01]  /*1620*/  IADD3 R5, P2, P1, R4, R3, R12 ;  /* 0x0000000304057210 */ /* 0x000fe2000795e00c */
[----:B------:R-:W3:Y:S01]  /*1630*/  LDC.64 R212, c[0x0][0x2b0] ;  /* 0x0000ac00ffd47b82 */ /* 0x000ee20000000a00 */
[----:B------:R-:W-:-:S02]  /*1640*/  SHF.R.S32.HI R3, RZ, 0x1f, R3 ;  /* 0x0000001fff037819 */ /* 0x000fc40000011403 */
[----:B------:R-:W-:Y:S02]  /*1650*/  IADD3 R4, P3, R214, R8, RZ ;  /* 0x00000008d6047210 */ /* 0x000fe40007f7e0ff */
[----:B------:R-:W-:Y:S01]  /*1660*/  IADD3.X R12, R6, R3, R18, P2, P1 ;  /* 0x00000003060c7210 */ /* 0x000fe200017e2412 */
[C---:B------:R-:W-:Y:S01]  /*1670*/  IMAD.IADD R18, R2.reuse, 0x1, R0 ;  /* 0x0000000102127824 */ /* 0x040fe200078e0200 */
[----:B------:R-:W-:Y:S01]  /*1680*/  IADD3 R8, P2, P1, R11, R5, R26 ;  /* 0x000000050b087210 */ /* 0x000fe2000795e01a */
[----:B------:R-:W-:Y:S01]  /*1690*/  IMAD.X R5, R215, 0x1, R9, P3 ;  /* 0x00000001d7057824 */ /* 0x000fe200018e0609 */
[----:B------:R-:W-:Y:S01]  /*16a0*/  IADD3 R6, P3, R249, R2, RZ ;  /* 0x00000002f9067210 */ /* 0x000fe20007f7e0ff */
[----:B------:R-:W4:Y:S01]  /*16b0*/  LDC.64 R44, c[0x0][0x478] ;  /* 0x00011e00ff2c7b82 */ /* 0x000f220000000a00 */
[----:B--2---:R-:W-:Y:S01]  /*16c0*/  IMAD.WIDE.U32 R4, R2, R14, R4 ;  /* 0x0000000e02047225 */ /* 0x004fe200078e0004 */
[----:B-1----:R-:W-:-:S04]  /*16d0*/  SHF.R.S32.HI R43, RZ, 0x1f, R42 ;  /* 0x0000001fff2b7819 */ /* 0x002fc8000001142a */
[----:B------:R-:W-:-:S04]  /*16e0*/  LEA.HI R13, R43, R42, RZ, 0x5 ;  /* 0x0000002a2b0d7211 */ /* 0x000fc800078f28ff */
[----:B------:R-:W-:Y:S02]  /*16f0*/  LOP3.LUT R3, R13, 0xffffffe0, RZ, 0xc0, !PT ;  /* 0xffffffe00d037812 */ /* 0x000fe400078ec0ff */
[----:B------:R-:W-:Y:S01]  /*1700*/  SHF.R.S32.HI R0, RZ, 0x5, R13 ;  /* 0x00000005ff007819 */ /* 0x000fe2000001140d */
[----:B------:R-:W-:Y:S01]  /*1710*/  IMAD.IADD R13, R2, 0x1, R7 ;  /* 0x00000001020d7824 */ /* 0x000fe200078e0207 */
[----:B------:R-:W-:Y:S01]  /*1720*/  IADD3 R32, -R3, R42, RZ ;  /* 0x0000002a03207210 */ /* 0x000fe20007ffe1ff */
[----:B------:R-:W-:Y:S01]  /*1730*/  IMAD R3, R10, R14, RZ ;  /* 0x0000000e0a037224 */ /* 0x000fe200078e02ff */
[----:B------:R-:W-:Y:S01]  /*1740*/  IADD3.X R7, R16, R12, R17, P2, P1 ;  /* 0x0000000c10077210 */ /* 0x000fe200017e2411 */
[----:B---3--:R-:W-:-:S04]  /*1750*/  IMAD.WIDE R212, R13, 0x4, R212 ;  /* 0x000000040dd47825 */ /* 0x008fc800078e02d4 */
[----:B------:R-:W-:Y:S02]  /*1760*/  IMAD R0, R0, R241, R32 ;  /* 0x000000f100007224 */ /* 0x000fe400078e0220 */
[----:B------:R-:W-:Y:S02]  /*1770*/  IMAD R3, R2, R15, R3 ;  /* 0x0000000f02037224 */ /* 0x000fe400078e0203 */
[----:B------:R-:W-:Y:S01]  /*1780*/  IMAD.X R2, R35, 0x1, R10, P3 ;  /* 0x0000000123027824 */ /* 0x000fe200018e060a */
[C---:B------:R-:W-:Y:S02]  /*1790*/  IADD3 R8, P1, R0.reuse, R8, RZ ;  /* 0x0000000800087210 */ /* 0x040fe40007f3e0ff */
[----:B------:R-:W-:Y:S01]  /*17a0*/  IADD3 R3, R5, R3, RZ ;  /* 0x0000000305037210 */ /* 0x000fe20007ffe0ff */
[----:B------:R-:W-:Y:S01]  /*17b0*/  IMAD R5, R19, UR6, RZ ;  /* 0x0000000613057c24 */ /* 0x000fe2000f8e02ff */
[----:B------:R-:W-:Y:S01]  /*17c0*/  LEA.HI.X.SX32 R9, R0, R7, 0x1, P1 ;  /* 0x0000000700097211 */ /* 0x000fe200008f0eff */
[----:B------:R-:W-:Y:S01]  /*17d0*/  IMAD R0, R2, R30, RZ ;  /* 0x0000001e02007224 */ /* 0x000fe200078e02ff */
[----:B------:R-:W-:Y:S01]  /*17e0*/  ISETP.GE.AND P3, PT, R28, 0x1, PT ;  /* 0x000000011c00780c */ /* 0x000fe20003f66270 */
[----:B------:R-:W-:-:S02]  /*17f0*/  IMAD.MOV.U32 R2, RZ, RZ, R4 ;  /* 0x000000ffff027224 */ /* 0x000fc400078e0004 */
[C---:B------:R-:W-:Y:S02]  /*1800*/  IMAD R0, R6.reuse, R31, R0 ;  /* 0x0000001f06007224 */ /* 0x040fe400078e0200 */
[----:B------:R-:W-:-:S04]  /*1810*/  IMAD.WIDE.U32 R6, R6, R30, R214 ;  /* 0x0000001e06067225 */ /* 0x000fc800078e00d6 */
[C---:B------:R-:W-:Y:S01]  /*1820*/  IMAD R4, R47.reuse, UR7, R5 ;  /* 0x000000072f047c24 */ /* 0x040fe2000f8e0205 */
[----:B------:R-:W-:Y:S01]  /*1830*/  IADD3 R6, P2, R40, R6, RZ ;  /* 0x0000000628067210 */ /* 0x000fe20007f5e0ff */
[----:B------:R-:W-:Y:S01]  /*1840*/  IMAD.WIDE.U32 R2, R47, UR6, R2 ;  /* 0x000000062f027c25 */ /* 0x000fe2000f8e0002 */
[----:B------:R-:W-:Y:S02]  /*1850*/  ULDC.64 UR6, c[0x0][0x400] ;  /* 0x0001000000067ab9 */ /* 0x000fe40000000a00 */
[----:B------:R-:W-:Y:S01]  /*1860*/  IADD3.X R7, R23, R7, R0, P2, !PT ;  /* 0x0000000717077210 */ /* 0x000fe200017fe400 */
[----:B------:R-:W-:Y:S01]  /*1870*/  IMAD.IADD R5, R3, 0x1, R4 ;  /* 0x0000000103057824 */ /* 0x000fe200078e0204 */
[----:B------:R-:W-:Y:S01]  /*1880*/  MOV R4, R2 ;  /* 0x0000000200047202 */ /* 0x000fe20000000f00 */
[----:B------:R-:W-:Y:S01]  /*1890*/  IMAD R3, R19, UR8, RZ ;  /* 0x0000000813037c24 */ /* 0x000fe2000f8e02ff */
[----:B------:R-:W-:Y:S01]  /*18a0*/  LEA R200, P1, R8, UR6, 0x2 ;  /* 0x0000000608c87c11 */ /* 0x000fe2000f8210ff */
[----:B------:R-:W-:-:S02]  /*18b0*/  IMAD R0, R35, R14, RZ ;  /* 0x0000000e23007224 */ /* 0x000fc400078e02ff */
[C---:B------:R-:W-:Y:S01]  /*18c0*/  IMAD R2, R47.reuse, UR9, R3 ;  /* 0x000000092f027c24 */ /* 0x040fe2000f8e0203 */
[----:B------:R-:W-:Y:S01]  /*18d0*/  LEA.HI.X R201, R8, UR7, R9, 0x2, P1 ;  /* 0x0000000708c97c11 */ /* 0x000fe200088f1409 */
[----:B------:R-:W-:Y:S01]  /*18e0*/  IMAD.WIDE.U32 R10, R47, UR8, R6 ;  /* 0x000000082f0a7c25 */ /* 0x000fe2000f8e0006 */
[----:B------:R-:W-:Y:S01]  /*18f0*/  ULDC.64 UR8, c[0x0][0x3e0] ;  /* 0x0000f80000087ab9 */ /* 0x000fe20000000a00 */
[----:B------:R-:W-:Y:S02]  /*1900*/  LEA.HI.SX32 R8, R37, 0xffffffff, 0x1a ;  /* 0xffffffff25087811 */ /* 0x000fe400078fd2ff */
[C---:B------:R-:W-:Y:S01]  /*1910*/  IMAD R0, R249.reuse, R15, R0 ;  /* 0x0000000ff9007224 */ /* 0x040fe200078e0200 */
[----:B------:R-:W-:Y:S01]  /*1920*/  LEA R208, P2, R10, UR10, 0x1 ;  /* 0x0000000a0ad07c11 */ /* 0x000fe2000f8408ff */
[----:B------:R-:W-:-:S04]  /*1930*/  IMAD.WIDE.U32 R4, R249, R14, R4 ;  /* 0x0000000ef9047225 */ /* 0x000fc800078e0004 */
[----:B------:R-:W-:Y:S01]  /*1940*/  IMAD.IADD R26, R11, 0x1, R2 ;  /* 0x000000010b1a7824 */ /* 0x000fe200078e0202 */
[----:B------:R-:W-:Y:S01]  /*1950*/  IADD3 R23, R5, R0, RZ ;  /* 0x0000000005177210 */ /* 0x000fe20007ffe0ff */
[----:B----4-:R-:W-:Y:S01]  /*1960*/  IMAD.WIDE R18, R18, 0x4, R44 ;  /* 0x0000000412127825 */ /* 0x010fe200078e022c */
[----:B------:R-:W-:Y:S02]  /*1970*/  LEA R16, P1, R4, UR8, 0x1 ;  /* 0x0000000804107c11 */ /* 0x000fe4000f8208ff */
[----:B------:R-:W-:Y:S02]  /*1980*/  LEA.HI.X R209, R10, UR11, R26, 0x1, P2 ;  /* 0x0000000b0ad17c11 */ /* 0x000fe400090f0c1a */
[----:B------:R-:W-:Y:S01]  /*1990*/  LEA.HI.X R17, R4, UR9, R23, 0x1, P1 ;  /* 0x0000000904117c11 */ /* 0x000fe200088f0c17 */
[----:B------:R-:W-:Y:S08]  /*19a0*/  @!P3 BRA `(.L_x_736) ;  /* 0x0000005800f8b947 */ /* 0x000ff00003800000 */
[----:B------:R-:W2:Y:S01]  /*19b0*/  LDL R48, [R1+0x10] ;  /* 0x0000100001307983 */ /* 0x000ea20000100800 */
[-C--:B------:R-:W-:Y:S01]  /*19c0*/  IMAD R0, R33, R20.reuse, RZ ;  /* 0x0000001421007224 */ /* 0x080fe200078e02ff */
[----:B------:R-:W-:Y:S01]  /*19d0*/  ULDC.64 UR6, c[0x0][0x268] ;  /* 0x00009a0000067ab9 */ /* 0x000fe20000000a00 */
[C---:B------:R-:W-:Y:S01]  /*19e0*/  IMAD.WIDE.U32 R2, R27.reuse, R20, R214 ;  /* 0x000000141b027225 */ /* 0x040fe200078e00d6 */
[----:B------:R-:W-:Y:S03]  /*19f0*/  BSSY B0, `(.L_x_737) ;  /* 0x0000033000007945 */ /* 0x000fe60003800000 */
[----:B------:R-:W-:Y:S01]  /*1a00*/  IMAD R7, R27, R21, R0 ;  /* 0x000000151b077224 */ /* 0x000fe200078e0200 */
[----:B------:R-:W-:Y:S01]  /*1a10*/  @P0 BAR.SYNC.DEFER_BLOCKING 0x0 ;  /* 0x0000000000000b1d */ /* 0x000fe20000010000 */
[----:B------:R-:W-:Y:S01]  /*1a20*/  IMAD R0, R248, -0x40, R205 ;  /* 0xffffffc0f8007824 */ /* 0x000fe200078e02cd */
[----:B------:R-:W-:Y:S01]  /*1a30*/  IADD3 R6, P1, R29, R2, RZ ;  /* 0x000000021d067210 */ /* 0x000fe20007f3e0ff */
[----:B------:R-:W-:-:S02]  /*1a40*/  IMAD.MOV.U32 R204, RZ, RZ, R8 ;  /* 0x000000ffffcc7224 */ /* 0x000fc400078e0008 */
[----:B------:R-:W-:Y:S01]  /*1a50*/  IMAD R2, R34, UR6, RZ ;  /* 0x0000000622027c24 */ /* 0x000fe2000f8e02ff */
[CC--:B------:R-:W-:Y:S01]  /*1a60*/  ISETP.GE.AND P6, PT, R249.reuse, R0.reuse, PT ;  /* 0x00000000f900720c */ /* 0x0c0fe20003fc6270 */
[----:B------:R-:W-:Y:S01]  /*1a70*/  IMAD R13, R204, -0x40, R28 ;  /* 0xffffffc0cc0d7824 */ /* 0x000fe200078e021c */
[----:B------:R-:W-:Y:S01]  /*1a80*/  IADD3.X R7, R36, R3, R7, P1, !PT ;  /* 0x0000000324077210 */ /* 0x000fe20000ffe407 */
[----:B------:R-:W-:Y:S01]  /*1a90*/  IMAD R2, R22, UR7, R2 ;  /* 0x0000000716027c24 */ /* 0x000fe2000f8e0202 */
[C---:B------:R-:W-:Y:S01]  /*1aa0*/  IADD3 R3, R249.reuse, 0x20, RZ ;  /* 0x00000020f9037810 */ /* 0x040fe20007ffe0ff */
[----:B------:R-:W-:Y:S01]  /*1ab0*/  VIADD R219, R214, 0x40 ;  /* 0x00000040d6db7836 */ /* 0x000fe20000000000 */
[-C--:B------:R-:W-:Y:S01]  /*1ac0*/  ISETP.GE.AND P4, PT, R249, R13.reuse, PT ;  /* 0x0000000df900720c */ /* 0x080fe20003f86270 */
[----:B------:R-:W-:Y:S01]  /*1ad0*/  IMAD.WIDE.U32 R6, R22, UR6, R6 ;  /* 0x0000000616067c25 */ /* 0x000fe2000f8e0006 */
[----:B------:R-:W-:Y:S02]  /*1ae0*/  ISETP.GE.AND P5, PT, R3, R0, PT ;  /* 0x000000000300720c */ /* 0x000fe40003fa6270 */
[----:B------:R-:W-:Y:S01]  /*1af0*/  LEA.HI R0, R204, R204, RZ, 0x1 ;  /* 0x000000cccc007211 */ /* 0x000fe200078f08ff */
[----:B------:R-:W-:Y:S01]  /*1b00*/  IMAD.IADD R12, R7, 0x1, R2 ;  /* 0x00000001070c7824 */ /* 0x000fe200078e0202 */
[----:B------:R-:W-:-:S02]  /*1b10*/  ISETP.GE.AND P2, PT, R3, R13, PT ;  /* 0x0000000d0300720c */ /* 0x000fc40003f46270 */
[----:B------:R-:W-:-:S04]  /*1b20*/  LOP3.LUT R0, R0, 0xfffffffe, RZ, 0xc0, !PT ;  /* 0xfffffffe00007812 */ /* 0x000fc800078ec0ff */
[----:B------:R-:W-:Y:S02]  /*1b30*/  IADD3 R28, R204, -R0, RZ ;  /* 0x80000000cc1c7210 */ /* 0x000fe40007ffe0ff */
        /* <DEDUP_REMOVED lines=30> */
.L_x_738:
[----:B------:R-:W-:Y:S05]  /*1d20*/  BSYNC B0 ;  /* 0x0000000000007941 */ /* 0x000fea0003800000 */
.L_x_737:
        /* <DEDUP_REMOVED lines=31> */
.L_x_740:
[----:B------:R-:W-:Y:S05]  /*1f20*/  BSYNC B0 ;  /* 0x0000000000007941 */ /* 0x000fea0003800000 */
.L_x_739:
[----:B------:R-:W0:Y:S01]  /*1f30*/  LDGDEPBAR ;  /* 0x00000000000079af */ /* 0x000e220000000000 */
[----:B------:R-:W-:Y:S01]  /*1f40*/  BSSY B0, `(.L_x_741) ;  /* 0x0000015000007945 */ /* 0x000fe20003800000 */
[----:B------:R-:W-:Y:S01]  /*1f50*/  ISETP.NE.AND P3, PT, R28, 0x1, PT ;  /* 0x000000011c00780c */ /* 0x000fe20003f65270 */
[----:B------:R-:W-:Y:S01]  /*1f60*/  IMAD.MOV.U32 R210, RZ, RZ, R16 ;  /* 0x000000ffffd27224 */ /* 0x000fe200078e0010 */
[----:B------:R1:W-:Y:S01]  /*1f70*/  @P4 STS.128 [R203+0x8000], RZ ;  /* 0x008000ffcb004388 */ /* 0x0003e20000000c00 */
[----:B------:R-:W-:-:S03]  /*1f80*/  MOV R211, R17 ;  /* 0x0000001100d37202 */ /* 0x000fc60000000f00 */
[----:B------:R1:W-:Y:S01]  /*1f90*/  @P4 STS.128 [R203+0xa000], RZ ;  /* 0x00a000ffcb004388 */ /* 0x0003e20000000c00 */
[----:B------:R-:W-:Y:S06]  /*1fa0*/  @P4 BRA `(.L_x_742) ;  /* 0x0000000000384947 */ /* 0x000fec0003800000 */
        /* <DEDUP_REMOVED lines=14> */
.L_x_742:
[----:B------:R-:W-:Y:S05]  /*2090*/  BSYNC B0 ;  /* 0x0000000000007941 */ /* 0x000fea0003800000 */
.L_x_741:
[----:B------:R1:W-:Y:S01]  /*20a0*/  @P2 STS.128 [R203+0x9000], RZ ;  /* 0x009000ffcb002388 */ /* 0x0003e20000000c00 */
[----:B------:R-:W-:Y:S01]  /*20b0*/  BSSY B0, `(.L_x_743) ;  /* 0x000001a000007945 */ /* 0x000fe20003800000 */
[----:B------:R-:W-:Y:S02]  /*20c0*/  MOV R221, R18 ;  /* 0x0000001200dd7202 */ /* 0x000fe40000000f00 */
[----:B------:R1:W-:Y:S01]  /*20d0*/  @P2 STS.128 [R203+0xb000], RZ ;  /* 0x00b000ffcb002388 */ /* 0x0003e20000000c00 */
[----:B------:R-:W-:Y:S02]  /*20e0*/  MOV R220, R19 ;  /* 0x0000001300dc7202 */ /* 0x000fe40000000f00 */
[----:B------:R-:W-:Y:S01]  /*20f0*/  IADD3 R202, R48, 0x2000, RZ ;  /* 0x0000200030ca7810 */ /* 0x000fe20007ffe0ff */
        /* <DEDUP_REMOVED lines=21> */
.L_x_744:
[----:B------:R-:W-:Y:S05]  /*2250*/  BSYNC B0 ;  /* 0x0000000000007941 */ /* 0x000fea0003800000 */
.L_x_743:
[----:B------:R-:W-:Y:S01]  /*2260*/  SEL R202, R202, R48, !P3 ;  /* 0x00000030caca7207 */ /* 0x000fe20005800000 */
[----:B------:R-:W-:Y:S03]  /*2270*/  BSSY B0, `(.L_x_745) ;  /* 0x0000020000007945 */ /* 0x000fe60003800000 */
[----:B------:R-:W-:Y:S01]  /*2280*/  LEA R202, R202, UR5, 0x1 ;  /* 0x00000005caca7c11 */ /* 0x000fe2000f8e08ff */
[----:B------:R-:W-:Y:S06]  /*2290*/  @!P4 BRA `(.L_x_746) ;  /* 0x000000000024c947 */ /* 0x000fec0003800000 */
        /* <DEDUP_REMOVED lines=9> */
.L_x_746:
        /* <DEDUP_REMOVED lines=20> */
.L_x_747:
[----:B------:R-:W-:Y:S05]  /*2470*/  BSYNC B0 ;  /* 0x0000000000007941 */ /* 0x000fea0003800000 */
.L_x_745:
        /* <DEDUP_REMOVED lines=13> */
.L_x_749:
        /* <DEDUP_REMOVED lines=26> */
.L_x_750:
[----:B------:R-:W-:Y:S05]  /*26f0*/  BSYNC B0 ;  /* 0x0000000000007941 */ /* 0x000fea0003800000 */
.L_x_748:
        /* <DEDUP_REMOVED lines=40> */
.L_x_752:
[----:B------:R-:W-:Y:S05]  /*2980*/  BSYNC B0 ;  /* 0x0000000000007941 */ /* 0x000fea0003800000 */
.L_x_751:
        /* <DEDUP_REMOVED lines=31> */
.L_x_754:
[----:B------:R-:W-:Y:S05]  /*2b80*/  BSYNC B0 ;  /* 0x0000000000007941 */ /* 0x000fea0003800000 */
.L_x_753:
[----:B------:R-:W0:Y:S01]  /*2b90*/  LDGDEPBAR ;  /* 0x00000000000079af */ /* 0x000e220000000000 */
[C---:B------:R-:W-:Y:S01]  /*2ba0*/  VIADD R0, R226.reuse, 0x8 ;  /* 0x00000008e2007836 */ /* 0x040fe20000000000 */
[-C--:B------:R-:W-:Y:S01]  /*2bb0*/  ISETP.GE.AND P1, PT, R226, R13.reuse, PT ;  /* 0x0000000de200720c */ /* 0x080fe20003f26270 */
[----:B------:R-:W-:Y:S01]  /*2bc0*/  IMAD.MOV.U32 R216, RZ, RZ, 0x7f800000 ;  /* 0x7f800000ffd87424 */ /* 0x000fe200078e00ff */
[----:B------:R-:W4:Y:S01]  /*2bd0*/  LDC.64 R246, c[0x0][0x3b8] ;  /* 0x0000ee00fff67b82 */ /* 0x000f220000000a00 */
[----:B------:R-:W-:Y:S01]  /*2be0*/  IMAD.MOV.U32 R217, RZ, RZ, 0x7f800000 ;  /* 0x7f800000ffd97424 */ /* 0x000fe200078e00ff */
[----:B------:R-:W-:Y:S01]  /*2bf0*/  ISETP.GE.AND P0, PT, R0, R13, PT ;  /* 0x0000000d0000720c */ /* 0x000fe20003f06270 */
[----:B--23--:R-:W-:Y:S01]  /*2c00*/  IMAD.WIDE R2, R226, 0x4, R212 ;  /* 0x00000004e2027825 */ /* 0x00cfe200078e02d4 */
[----:B------:R-:W2:Y:S01]  /*2c10*/  S2R R10, SR_TID.X ;  /* 0x00000000000a7919 */ /* 0x000ea20000002100 */
[----:B------:R-:W3:Y:S01]  /*2c20*/  S2R R11, SR_TID.X ;  /* 0x00000000000b7919 */ /* 0x000ee20000002100 */
[----:B------:R-:W-:Y:S01]  /*2c30*/  LEA.HI R5, R43, R42, RZ, 0x3 ;  /* 0x0000002a2b057211 */ /* 0x000fe200078f18ff */
[----:B------:R-:W-:-:S02]  /*2c40*/  IMAD.MOV.U32 R168, RZ, RZ, 0x20 ;  /* 0x00000020ffa87424 */ /* 0x000fc400078e00ff */
[----:B------:R-:W-:Y:S02]  /*2c50*/  IMAD R8, R46, R41, R47 ;  /* 0x000000292e087224 */ /* 0x000fe400078e022f */
[----:B------:R-:W5:Y:S01]  /*2c60*/  @!P1 LDG.E R216, desc[UR16][R2.64] ;  /* 0x0000001002d89981 */ /* 0x000f62000c1e1900 */
[C---:B------:R-:W-:Y:S01]  /*2c70*/  IMAD.SHL.U32 R218, R241.reuse, 0x10, RZ ;  /* 0x00000010f1da7824 */ /* 0x040fe200078e00ff */
[----:B------:R-:W-:Y:S01]  /*2c80*/  SHF.R.S32.HI R9, RZ, 0x1f, R32 ;  /* 0x0000001fff097819 */ /* 0x000fe20000011420 */
[----:B------:R-:W-:Y:S01]  /*2c90*/  IMAD.SHL.U32 R207, R241, 0x8, RZ ;  /* 0x00000008f1cf7824 */ /* 0x000fe200078e00ff */
[----:B------:R1:W5:Y:S01]  /*2ca0*/  @!P0 LDG.E R217, desc[UR16][R2.64+0x20] ;  /* 0x0000201002d98981 */ /* 0x000362000c1e1900 */
[----:B------:R-:W-:Y:S01]  /*2cb0*/  IMAD.MOV.U32 R193, RZ, RZ, 0x20 ;  /* 0x00000020ffc17424 */ /* 0x000fe200078e00ff */
[----:B------:R-:W-:Y:S01]  /*2cc0*/  ULDC UR4, c[0x0][0x2d0] ;  /* 0x0000b40000047ab9 */ /* 0x000fe20000000800 */
[----:B------:R-:W-:-:S04]  /*2cd0*/  DEPBAR.LE SB0, 0x1 ;  /* 0x000080400000791a */ /* 0x000fc80000000000 */
[----:B------:R-:W-:Y:S01]  /*2ce0*/  BAR.SYNC.DEFER_BLOCKING 0x0 ;  /* 0x0000000000007b1d */ /* 0x000fe20000010000 */
[----:B------:R-:W-:Y:S01]  /*2cf0*/  IMAD.MOV.U32 R189, RZ, RZ, 0x40 ;  /* 0x00000040ffbd7424 */ /* 0x000fe200078e00ff */
[----:B------:R-:W-:Y:S01]  /*2d00*/  CS2R R94, SRZ ;  /* 0x00000000005e7805 */ /* 0x000fe2000001ff00 */
[C---:B------:R-:W-:Y:S01]  /*2d10*/  IMAD R245, R241.reuse, 0x18, RZ ;  /* 0x00000018f1f57824 */ /* 0x040fe200078e02ff */
[----:B------:R-:W-:Y:S01]  /*2d20*/  CS2R R92, SRZ ;  /* 0x00000000005c7805 */ /* 0x000fe2000001ff00 */
        /* <DEDUP_REMOVED lines=19> */
[----:B----4-:R-:W4:Y:S01]  /*2e60*/  LDG.E.64 R2, desc[UR16][R246.64+0x8] ;  /* 0x00000810f6027981 */ /* 0x010f22000c1e1b00 */
[----:B------:R-:W-:Y:S01]  /*2e70*/  VIADD R0, R27, 0x40 ;  /* 0x000000401b007836 */ /* 0x000fe20000000000 */
[----:B------:R-:W-:-:S02]  /*2e80*/  LOP3.LUT R5, R5, 0xfffffff8, RZ, 0xc0, !PT ;  /* 0xfffffff805057812 */ /* 0x000fc400078ec0ff */
[----:B------:R-:W-:Y:S02]  /*2e90*/  CS2R R50, SRZ ;  /* 0x0000000000327805 */ /* 0x000fe4000001ff00 */
[----:B--2---:R-:W-:Y:S01]  /*2ea0*/  SHF.R.S32.HI R10, RZ, 0x1f, R10 ;  /* 0x0000001fff0a7819 */ /* 0x004fe2000001140a */
        /* <DEDUP_REMOVED lines=13> */
[----:B------:R-:W-:Y:S01]  /*2f80*/  ULDC UR6, c[0x0][0x2dc] ;  /* 0x0000b70000067ab9 */ /* 0x000fe20000000800 */
[----:B------:R-:W-:Y:S01]  /*2f90*/  ULDC.U8 UR8, c[0x0][0x388] ;  /* 0x0000e20000087ab9 */ /* 0x000fe20000000000 */
[----:B------:R-:W-:Y:S01]  /*2fa0*/  ULDC UR7, c[0x0][0x2ec] ;  /* 0x0000bb0000077ab9 */ /* 0x000fe20000000800 */
[----:B------:R2:W1:Y:S04]  /*2fb0*/  LDSM.16.M88.4 R124, [R188+0x10000] ;  /* 0x01000000bc7c783b */ /* 0x0004680000000200 */
[----:B------:R-:W2:Y:S01]  /*2fc0*/  LDG.E.64 R246, desc[UR16][R246.64] ;  /* 0x00000010f6f67981 */ /* 0x000ea2000c1e1b00 */
[----:B------:R-:W-:Y:S01]  /*2fd0*/  ISETP.GE.AND P0, PT, R0, R205, PT ;  /* 0x000000cd0000720c */ /* 0x000fe20003f06270 */
[----:B------:R-:W-:Y:S01]  /*2fe0*/  IMAD.IADD R6, R42, 0x1, -R5 ;  /* 0x000000012a067824 */ /* 0x000fe200078e0a05 */
[----:B------:R-:W-:Y:S01]  /*2ff0*/  LEA.HI R0, R43, R42, RZ, 0x4 ;  /* 0x0000002a2b007211 */ /* 0x000fe200078f20ff */
[----:B------:R1:W1:Y:S01]  /*3000*/  LDSM.16.M88.4 R128, [R188+0x10800] ;  /* 0x01080000bc80783b */ /* 0x0002620000000200 */
[----:B---3--:R-:W-:Y:S01]  /*3010*/  LEA.HI R10, R10, R11, RZ, 0x7 ;  /* 0x0000000b0a0a7211 */ /* 0x008fe200078f38ff */
[----:B------:R-:W-:Y:S01]  /*3020*/  IMAD R241, R241, 0x38, RZ ;  /* 0x00000038f1f17824 */ /* 0x000fe200078e02ff */
[----:B------:R-:W-:Y:S01]  /*3030*/  LOP3.LUT R0, R0, 0xfffffff0, RZ, 0xc0, !PT ;  /* 0xfffffff000007812 */ /* 0x000fe200078ec0ff */
[----:B------:R3:W1:Y:S01]  /*3040*/  LDSM.16.M88.4 R140, [R190+0x12000] ;  /* 0x01200000be8c783b */ /* 0x0006620000000200 */
[----:B------:R-:W-:-:S02]  /*3050*/  LOP3.LUT P4, RZ, R6, 0x2, RZ, 0xc0, !PT ;  /* 0x0000000206ff7812 */ /* 0x000fc4000788c0ff */
[----:B------:R-:W-:Y:S02]  /*3060*/  CS2R R46, SRZ ;  /* 0x00000000002e7805 */ /* 0x000fe4000001ff00 */
[----:B------:R-:W-:Y:S01]  /*3070*/  SHF.R.S32.HI R10, RZ, 0x7, R10 ;  /* 0x00000007ff0a7819 */ /* 0x000fe2000001140a */
[----:B------:R-:W-:Y:S01]  /*3080*/  IMAD.IADD R0, R42, 0x1, -R0 ;  /* 0x000000012a007824 */ /* 0x000fe200078e0a00 */
[----:B------:R-:W-:Y:S01]  /*3090*/  SEL R168, R168, 0xffffffe0, !P4 ;  /* 0xffffffe0a8a87807 */ /* 0x000fe20006000000 */
[----:B------:R-:W3:Y:S01]  /*30a0*/  @P0 S2R R7, SR_TID.X ;  /* 0x0000000000070919 */ /* 0x000ee20000002100 */
[----:B------:R-:W-:Y:S02]  /*30b0*/  CS2R R42, SRZ ;  /* 0x00000000002a7805 */ /* 0x000fe4000001ff00 */
[----:B------:R-:W-:Y:S02]  /*30c0*/  CS2R R40, SRZ ;  /* 0x0000000000287805 */ /* 0x000fe4000001ff00 */
[----:B------:R-:W-:Y:S01]  /*30d0*/  SHF.R.S32.HI R4, RZ, 0x1f, R0 ;  /* 0x0000001fff047819 */ /* 0x000fe20000011400 */
[----:B------:R-:W-:Y:S01]  /*30e0*/  IMAD.IADD R168, R168, 0x1, R188 ;  /* 0x00000001a8a87824 */ /* 0x000fe200078e02bc */
[----:B------:R1:W1:Y:S01]  /*30f0*/  LDSM.16.M88.4 R144, [R190+0x12800] ;  /* 0x01280000be90783b */ /* 0x0002620000000200 */
[----:B------:R-:W-:-:S02]  /*3100*/  CS2R R26, SRZ ;  /* 0x00000000001a7805 */ /* 0x000fc4000001ff00 */
[----:B------:R-:W-:Y:S01]  /*3110*/  LEA.HI R4, R4, R0, RZ, 0x3 ;  /* 0x0000000004047211 */ /* 0x000fe200078f18ff */
[----:B------:R1:W1:Y:S03]  /*3120*/  LDSM.16.M88.4 R132, [R168+0x10000] ;  /* 0x01000000a884783b */ /* 0x0002660000000200 */
[----:B------:R-:W-:Y:S01]  /*3130*/  LOP3.LUT R4, R4, 0xfffffff8, RZ, 0xc0, !PT ;  /* 0xfffffff804047812 */ /* 0x000fe200078ec0ff */
[----:B------:R1:W1:Y:S04]  /*3140*/  LDSM.16.M88.4 R136, [R168+0x10800] ;  /* 0x01080000a888783b */ /* 0x0002680000000200 */
[----:B------:R-:W-:Y:S01]  /*3150*/  IMAD.IADD R4, R0, 0x1, -R4 ;  /* 0x0000000100047824 */ /* 0x000fe200078e0a04 */
[----:B------:R1:W1:Y:S01]  /*3160*/  LDSM.16.M88.4 R164, [R168+0x12000] ;  /* 0x01200000a8a4783b */ /* 0x0002620000000200 */
[----:B------:R-:W-:-:S02]  /*3170*/  IMAD.SHL.U32 R0, R8, 0x20, RZ ;  /* 0x0000002008007824 */ /* 0x000fc400078e00ff */
[----:B------:R-:W-:Y:S01]  /*3180*/  IMAD.SHL.U32 R8, R10, 0x20, RZ ;  /* 0x000000200a087824 */ /* 0x000fe200078e00ff */
[----:B------:R-:W1:Y:S04]  /*3190*/  LDSM.16.M88.4 R168, [R168+0x12800] ;  /* 0x01280000a8a8783b */ /* 0x000e680000000200 */
[----:B------:R1:W1:Y:S04]  /*31a0*/  LDSM.16.M88.4 R148, [R191+0x12000] ;  /* 0x01200000bf94783b */ /* 0x0002680000000200 */
[----:B------:R1:W1:Y:S01]  /*31b0*/  LDSM.16.M88.4 R152, [R191+0x12800] ;  /* 0x01280000bf98783b */ /* 0x0002620000000200 */
[----:B---3--:R-:W-:-:S03]  /*31c0*/  @P0 IMAD.SHL.U32 R5, R7, 0x2, RZ ;  /* 0x0000000207050824 */ /* 0x008fc600078e00ff */
[----:B------:R3:W1:Y:S04]  /*31d0*/  LDSM.16.M88.4 R156, [R188+0x12000] ;  /* 0x01200000bc9c783b */ /* 0x0006680000000200 */
[----:B------:R3:W1:Y:S01]  /*31e0*/  LDSM.16.M88.4 R160, [R188+0x12800] ;  /* 0x01280000bca0783b */ /* 0x0006620000000200 */
[----:B------:R-:W-:Y:S01]  /*31f0*/  @P0 LOP3.LUT R252, R8, 0x6, R5, 0xf8, !PT ;  /* 0x0000000608fc0812 */ /* 0x000fe200078ef805 */
[----:B------:R-:W-:-:S04]  /*3200*/  VIADD R5, R218, 0x60 ;  /* 0x00000060da057836 */ /* 0x000fc80000000000 */
[----:B------:R-:W-:-:S05]  /*3210*/  IMAD.IADD R5, R207, 0x1, R5 ;  /* 0x00000001cf057824 */ /* 0x000fca00078e0205 */
[----:B------:R-:W-:-:S05]  /*3220*/  IADD3 R234, R207, R5, RZ ;  /* 0x00000005cfea7210 */ /* 0x000fca0007ffe0ff */
[----:B------:R-:W-:-:S04]  /*3230*/  IMAD.IADD R233, R207, 0x1, R234 ;  /* 0x00000001cfe97824 */ /* 0x000fc800078e02ea */
[----:B------:R-:W-:-:S04]  /*3240*/  IMAD.IADD R232, R207, 0x1, R233 ;  /* 0x00000001cfe87824 */ /* 0x000fc800078e02e9 */
[C---:B------:R-:W-:Y:S01]  /*3250*/  IMAD.IADD R240, R207.reuse, 0x1, R232 ;  /* 0x00000001cff07824 */ /* 0x040fe200078e02e8 */
[----:B----4-:R-:W-:Y:S01]  /*3260*/  IADD3 R228, P6, P5, R0, R2, R32 ;  /* 0x0000000200e47210 */ /* 0x010fe20007dde020 */
[----:B-1----:R-:W-:Y:S01]  /*3270*/  VIADD R2, R196, 0x2000 ;  /* 0x00002000c4027836 */ /* 0x002fe20000000000 */
[----:B------:R-:W-:Y:S02]  /*3280*/  SHF.R.S32.HI R0, RZ, 0x1f, R0 ;  /* 0x0000001fff007819 */ /* 0x000fe40000011400 */
[----:B------:R-:W-:Y:S02]  /*3290*/  CS2R R32, SRZ ;  /* 0x0000000000207805 */ /* 0x000fe4000001ff00 */
[----:B------:R-:W-:Y:S01]  /*32a0*/  R2P PR, R4, 0x6 ;  /* 0x0000000604007804 */ /* 0x000fe20000000000 */
[----:B------:R-:W-:Y:S01]  /*32b0*/  VIADD R4, R218, 0x40 ;  /* 0x00000040da047836 */ /* 0x000fe20000000000 */
[----:B------:R-:W-:Y:S01]  /*32c0*/  IADD3.X R251, R0, R3, R9, P6, P5 ;  /* 0x0000000300fb7210 */ /* 0x000fe200037ea409 */
[----:B------:R-:W-:Y:S01]  /*32d0*/  VIADD R3, R218, 0x20 ;  /* 0x00000020da037836 */ /* 0x000fe20000000000 */
[----:B------:R-:W-:Y:S01]  /*32e0*/  SEL R2, R2, R196, !P3 ;  /* 0x000000c402027207 */ /* 0x000fe20005800000 */
[----:B------:R-:W-:Y:S01]  /*32f0*/  IMAD.IADD R4, R207, 0x1, R4 ;  /* 0x00000001cf047824 */ /* 0x000fe200078e0204 */
[----:B------:R-:W-:Y:S01]  /*3300*/  SEL R193, R193, 0xffffffe0, !P1 ;  /* 0xffffffe0c1c17807 */ /* 0x000fe20004800000 */
[----:B------:R-:W-:Y:S01]  /*3310*/  IMAD.IADD R3, R207, 0x1, R3 ;  /* 0x00000001cf037824 */ /* 0x000fe200078e0203 */
[----:B------:R-:W-:Y:S01]  /*3320*/  SEL R189, R189, 0xffffffc0, !P2 ;  /* 0xffffffc0bdbd7807 */ /* 0x000fe20005000000 */
[----:B------:R-:W-:Y:S01]  /*3330*/  VIADD R0, R199, 0x2000 ;  /* 0x00002000c7007836 */ /* 0x000fe20000000000 */
[----:B------:R-:W-:Y:S01]  /*3340*/  LEA R184, R2, UR5, 0x1 ;  /* 0x0000000502b87c11 */ /* 0x000fe2000f8e08ff */
[----:B------:R-:W-:-:S02]  /*3350*/  IMAD.IADD R237, R207, 0x1, R4 ;  /* 0x00000001cfed7824 */ /* 0x000fc400078e0204 */
[C---:B------:R-:W-:Y:S01]  /*3360*/  IMAD.IADD R231, R207.reuse, 0x1, R3 ;  /* 0x00000001cfe77824 */ /* 0x040fe200078e0203 */
[----:B------:R-:W-:Y:S01]  /*3370*/  SEL R0, R0, R199, !P3 ;  /* 0x000000c700007207 */ /* 0x000fe20005800000 */
[C---:B------:R-:W-:Y:S02]  /*3380*/  IMAD.IADD R236, R207.reuse, 0x1, R237 ;  /* 0x00000001cfec7824 */ /* 0x040fe400078e02ed */
[C---:B------:R-:W-:Y:S01]  /*3390*/  IMAD.IADD R230, R207.reuse, 0x1, R231 ;  /* 0x00000001cfe67824 */ /* 0x040fe200078e02e7 */
[----:B------:R-:W-:Y:S01]  /*33a0*/  LEA R187, R0, UR5, 0x1 ;  /* 0x0000000500bb7c11 */ /* 0x000fe2000f8e08ff */
[----:B------:R-:W-:Y:S02]  /*33b0*/  IMAD.IADD R195, R194, 0x1, R193 ;  /* 0x00000001c2c37824 */ /* 0x000fe400078e02c1 */
[C---:B------:R-:W-:Y:S02]  /*33c0*/  IMAD.IADD R235, R207.reuse, 0x1, R236 ;  /* 0x00000001cfeb7824 */ /* 0x040fe400078e02ec */
[----:B------:R-:W-:Y:S01]  /*33d0*/  IMAD.IADD R227, R207, 0x1, R230 ;  /* 0x00000001cfe37824 */ /* 0x000fe200078e02e6 */
[----:B------:R-:W-:Y:S01]  /*33e0*/  IADD3 R198, R189, R195, RZ ;  /* 0x000000c3bdc67210 */ /* 0x000fe20007ffe0ff */
[----:B--2---:R-:W-:-:S02]  /*33f0*/  VIADD R3, R246, 0x9e3779b9 ;  /* 0x9e3779b9f6037836 */ /* 0x004fc40000000000 */
[C---:B------:R-:W-:Y:S02]  /*3400*/  VIADD R2, R247.reuse, 0xbb67ae85 ;  /* 0xbb67ae85f7027836 */ /* 0x040fe40000000000 */
[C---:B------:R-:W-:Y:S02]  /*3410*/  VIADD R0, R246.reuse, 0x3c6ef372 ;  /* 0x3c6ef372f6007836 */ /* 0x040fe40000000000 */
[C---:B------:R-:W-:Y:S02]  /*3420*/  VIADD R3, R247.reuse, 0x76cf5d0a ;  /* 0x76cf5d0af7037836 */ /* 0x040fe40000000000 */
[C---:B------:R-:W-:Y:S02]  /*3430*/  VIADD R2, R246.reuse, 0xdaa66d2b ;  /* 0xdaa66d2bf6027836 */ /* 0x040fe40000000000 */
[----:B------:R-:W-:Y:S02]  /*3440*/  VIADD R0, R247, 0x32370b8f ;  /* 0x32370b8ff7007836 */ /* 0x000fe40000000000 */
[----:B------:R-:W-:-:S02]  /*3450*/  VIADD R3, R246, 0x78dde6e4 ;  /* 0x78dde6e4f6037836 */ /* 0x000fc40000000000 */
[----:B------:R-:W-:Y:S02]  /*3460*/  VIADD R2, R247, 0xed9eba14 ;  /* 0xed9eba14f7027836 */ /* 0x000fe40000000000 */
[----:B------:R-:W-:Y:S02]  /*3470*/  VIADD R0, R246, 0x1715609d ;  /* 0x1715609df6007836 */ /* 0x000fe40000000000 */
[C---:B------:R-:W-:Y:S02]  /*3480*/  IMAD.IADD R239, R207.reuse, 0x1, R235 ;  /* 0x00000001cfef7824 */ /* 0x040fe400078e02eb */
[----:B------:R-:W-:Y:S02]  /*3490*/  IMAD.IADD R238, R207, 0x1, R227 ;  /* 0x00000001cfee7824 */ /* 0x000fe400078e02e3 */
[----:B------:R-:W-:Y:S02]  /*34a0*/  IMAD.IADD R197, R194, 0x1, R189 ;  /* 0x00000001c2c57824 */ /* 0x000fe400078e02bd */
[----:B------:R-:W-:-:S02]  /*34b0*/  VIADD R3, R247, 0xa9066899 ;  /* 0xa9066899f7037836 */ /* 0x000fc40000000000 */
[----:B------:R-:W-:Y:S02]  /*34c0*/  VIADD R2, R246, 0xb54cda56 ;  /* 0xb54cda56f6027836 */ /* 0x000fe40000000000 */
[----:B------:R-:W-:Y:S02]  /*34d0*/  VIADD R0, R247, 0x646e171e ;  /* 0x646e171ef7007836 */ /* 0x000fe40000000000 */
[----:B---3--:R-:W-:-:S07]  /*34e0*/  IMAD.WIDE.U32 R228, R228, -0x2daee0ad, RZ ;  /* 0xd2511f53e4e47825 */ /* 0x008fce00078e00ff */
.L_x_757:
[----:B------:R-:W0:Y:S01]  /*34f0*/  LDGDEPBAR ;  /* 0x00000000000079af */ /* 0x000e220000000000 */
[C---:B------:R-:W-:Y:S01]  /*3500*/  IMAD.IADD R0, R187.reuse, 0x1, R193 ;  /* 0x00000001bb007824 */ /* 0x040fe200078e02c1 */
[----:B-----5:R-:W-:Y:S01]  /*3510*/  FSETP.NEU.FTZ.AND P1, PT, R216, -INF , PT ;  /* 0xff800000d800780b */ /* 0x020fe20003f3d000 */
[--C-:B------:R-:W-:Y:S05]  /*3520*/  IMAD.IADD R2, R187, 0x1, R189.reuse ;  /* 0x00000001bb027824 */ /* 0x100fea00078e02bd */
[----:B------:R-:W2:Y:S01]  /*3530*/  LDL R174, [R1+0x8] ;  /* 0x0000080001ae7983 */ /* 0x000ea20000100800 */
[----:B------:R-:W-:Y:S01]  /*3540*/  IMAD.IADD R3, R0, 0x1, R189 ;  /* 0x0000000100037824 */ /* 0x000fe200078e02bd */
[----:B------:R-:W-:Y:S01]  /*3550*/  FSETP.NEU.FTZ.AND P2, PT, R217, -INF , PT ;  /* 0xff800000d900780b */ /* 0x000fe20003f5d000 */
[----:B------:R-:W1:Y:S01]  /*3560*/  S2R R172, SR_TID.X ;  /* 0x0000000000ac7919 */ /* 0x000e620000002100 */
[----:B------:R-:W3:Y:S01]  /*3570*/  S2R R173, SR_TID.X ;  /* 0x0000000000ad7919 */ /* 0x000ee20000002100 */
[----:B------:R-:W-:Y:S04]  /*3580*/  DEPBAR.LE SB0, 0x0 ;  /* 0x000080000000791a */ /* 0x000fe80000000000 */
[----:B------:R-:W-:Y:S01]  /*3590*/  BAR.SYNC.DEFER_BLOCKING 0x0 ;  /* 0x0000000000007b1d */ /* 0x000fe20000010000 */
[----:B-1----:R-:W-:Y:S04]  /*35a0*/  SHF.R.S32.HI R172, RZ, 0x1f, R172 ;  /* 0x0000001fffac7819 */ /* 0x002fe800000114ac */
[----:B---3--:R-:W-:Y:S01]  /*35b0*/  LEA.HI R172, R172, R173, RZ, 0x7 ;  /* 0x000000adacac7211 */ /* 0x008fe200078f38ff */
[----:B------:R-:W-:Y:S03]  /*35c0*/  VIADD R173, R246, 0x9e3779b9 ;  /* 0x9e3779b9f6ad7836 */ /* 0x000fe60000000000 */
[----:B------:R-:W-:Y:S01]  /*35d0*/  SHF.R.S32.HI R172, RZ, 0x7, R172 ;  /* 0x00000007ffac7819 */ /* 0x000fe200000114ac */
[----:B------:R-:W-:Y:S08]  /*35e0*/  LDSM.16.M88.4 R16, [R187] ;  /* 0x00000000bb10783b */ /* 0x000ff00000000200 */
[----:B------:R-:W1:Y:S08]  /*35f0*/  LDSM.16.M88.4 R8, [R190+0xc000] ;  /* 0x00c00000be08783b */ /* 0x000e700000000200 */
[----:B------:R-:W3:Y:S08]  /*3600*/  LDSM.16.M88.4 R52, [R190+0xc800] ;  /* 0x00c80000be34783b */ /* 0x000ef00000000200 */
[----:B------:R-:W-:Y:S08]  /*3610*/  LDSM.16.M88.4 R56, [R0] ;  /* 0x000000000038783b */ /* 0x000ff00000000200 */
[----:B------:R-:W4:Y:S08]  /*3620*/  LDSM.16.M88.4 R60, [R191+0xc000] ;  /* 0x00c00000bf3c783b */ /* 0x000f300000000200 */
[----:B------:R-:W4:Y:S01]  /*3630*/  LDSM.16.M88.4 R64, [R191+0xc800] ;  /* 0x00c80000bf40783b */ /* 0x000f220000000200 */
[C---:B-1----:R-:W-:Y:S07]  /*3640*/  HMMA.16816.F32 R4, R16.reuse, R8, RZ ;  /* 0x000000081004723c */ /* 0x042fee00000018ff */
[----:B------:R-:W-:Y:S01]  /*3650*/  LDSM.16.M88.4 R100, [R188+0xc000] ;  /* 0x00c00000bc64783b */ /* 0x000fe20000000200 */
[C---:B------:R-:W-:Y:S07]  /*3660*/  HMMA.16816.F32 R8, R16.reuse, R10, RZ ;  /* 0x0000000a1008723c */ /* 0x040fee00000018ff */
[----:B------:R-:W-:Y:S01]  /*3670*/  LDSM.16.M88.4 R104, [R188+0xe800] ;  /* 0x00e80000bc68783b */ /* 0x000fe20000000200 */
[C---:B---3--:R-:W-:Y:S06]  /*3680*/  HMMA.16816.F32 R12, R16.reuse, R52, RZ ;  /* 0x00000034100c723c */ /* 0x048fec00000018ff */
[----:B------:R-:W-:Y:S01]  /*3690*/  HMMA.16816.F32 R16, R16, R54, RZ ;  /* 0x000000361010723c */ /* 0x000fe200000018ff */
[----:B------:R-:W1:Y:S05]  /*36a0*/  LDSM.16.M88.4 R52, [R2] ;  /* 0x000000000234783b */ /* 0x000e6a0000000200 */
[C---:B----4-:R-:W-:Y:S06]  /*36b0*/  HMMA.16816.F32 R4, R56.reuse, R60, R4 ;  /* 0x0000003c3804723c */ /* 0x050fec0000001804 */
[C---:B------:R-:W-:Y:S01]  /*36c0*/  HMMA.16816.F32 R8, R56.reuse, R62, R8 ;  /* 0x0000003e3808723c */ /* 0x040fe20000001808 */
[----:B------:R-:W3:Y:S05]  /*36d0*/  LDSM.16.M88.4 R60, [R188+0xc800] ;  /* 0x00c80000bc3c783b */ /* 0x000eea0000000200 */
[C---:B------:R-:W-:Y:S06]  /*36e0*/  HMMA.16816.F32 R12, R56.reuse, R64, R12 ;  /* 0x00000040380c723c */ /* 0x040fec000000180c */
[----:B------:R-:W-:Y:S01]  /*36f0*/  HMMA.16816.F32 R16, R56, R66, R16 ;  /* 0x000000423810723c */ /* 0x000fe20000001810 */
[----:B------:R-:W-:Y:S08]  /*3700*/  LDSM.16.M88.4 R56, [R3] ;  /* 0x000000000338783b */ /* 0x000ff00000000200 */
[----:B------:R-:W4:Y:S01]  /*3710*/  LDSM.16.M88.4 R64, [R192+0xc000] ;  /* 0x00c00000c040783b */ /* 0x000f220000000200 */
[C---:B-1----:R-:W-:Y:S06]  /*3720*/  HMMA.16816.F32 R4, R52.reuse, R100, R4 ;  /* 0x000000643404723c */ /* 0x042fec0000001804 */
[C---:B------:R-:W-:Y:S01]  /*3730*/  HMMA.16816.F32 R8, R52.reuse, R102, R8 ;  /* 0x000000663408723c */ /* 0x040fe20000001808 */
[----:B------:R-:W-:Y:S05]  /*3740*/  LDSM.16.M88.4 R100, [R190+0xe000] ;  /* 0x00e00000be64783b */ /* 0x000fea0000000200 */
[C---:B---3--:R-:W-:Y:S06]  /*3750*/  HMMA.16816.F32 R12, R52.reuse, R60, R12 ;  /* 0x0000003c340c723c */ /* 0x048fec000000180c */
[----:B------:R-:W-:Y:S01]  /*3760*/  HMMA.16816.F32 R16, R52, R62, R16 ;  /* 0x0000003e3410723c */ /* 0x000fe20000001810 */
[----:B------:R-:W1:Y:S08]  /*3770*/  LDSM.16.M88.4 R52, [R192+0xc800] ;  /* 0x00c80000c034783b */ /* 0x000e700000000200 */
[----:B------:R-:W3:Y:S01]  /*3780*/  LDSM.16.M88.4 R60, [R187+0x2000] ;  /* 0x00200000bb3c783b */ /* 0x000ee20000000200 */
[C---:B----4-:R-:W-:Y:S06]  /*3790*/  HMMA.16816.F32 R4, R56.reuse, R64, R4 ;  /* 0x000000403804723c */ /* 0x050fec0000001804 */
[C---:B------:R-:W-:Y:S01]  /*37a0*/  HMMA.16816.F32 R8, R56.reuse, R66, R8 ;  /* 0x000000423808723c */ /* 0x040fe20000001808 */
[----:B------:R-:W4:Y:S05]  /*37b0*/  LDSM.16.M88.4 R64, [R190+0xe800] ;  /* 0x00e80000be40783b */ /* 0x000f2a0000000200 */
[C---:B-1----:R-:W-:Y:S06]  /*37c0*/  HMMA.16816.F32 R12, R56.reuse, R52, R12 ;  /* 0x00000034380c723c */ /* 0x042fec000000180c */
[----:B------:R-:W-:Y:S01]  /*37d0*/  HMMA.16816.F32 R16, R56, R54, R16 ;  /* 0x000000363810723c */ /* 0x000fe20000001810 */
[----:B------:R1:W-:Y:S05]  /*37e0*/  LDSM.16.M88.4 R52, [R0+0x2000] ;  /* 0x002000000034783b */ /* 0x0003ea0000000200 */
[C---:B---3--:R-:W-:Y:S03]  /*37f0*/  HMMA.16816.F32 R4, R60.reuse, R100, R4 ;  /* 0x000000643c04723c */ /* 0x048fe60000001804 */
[----:B------:R-:W3:Y:S03]  /*3800*/  LDSM.16.M88.4 R56, [R191+0xe000] ;  /* 0x00e00000bf38783b */ /* 0x000ee60000000200 */
[C---:B------:R-:W-:Y:S05]  /*3810*/  HMMA.16816.F32 R8, R60.reuse, R102, R8 ;  /* 0x000000663c08723c */ /* 0x040fea0000001808 */
[----:B------:R-:W3:Y:S01]  /*3820*/  LDSM.16.M88.4 R100, [R191+0xe800] ;  /* 0x00e80000bf64783b */ /* 0x000ee20000000200 */
[C---:B----4-:R-:W-:Y:S06]  /*3830*/  HMMA.16816.F32 R12, R60.reuse, R64, R12 ;  /* 0x000000403c0c723c */ /* 0x050fec000000180c */
[----:B------:R-:W-:Y:S01]  /*3840*/  HMMA.16816.F32 R16, R60, R66, R16 ;  /* 0x000000423c10723c */ /* 0x000fe20000001810 */
[----:B------:R-:W-:Y:S04]  /*3850*/  LDSM.16.M88.4 R60, [R2+0x2000] ;  /* 0x00200000023c783b */ /* 0x000fe80000000200 */
[----:B-1----:R-:W-:Y:S02]  /*3860*/  IMAD R0, R248, 0x2, R172 ;  /* 0x00000002f8007824 */ /* 0x002fe400078e02ac */
[----:B------:R-:W-:Y:S02]  /*3870*/  VIADD R172, R247, 0xbb67ae85 ;  /* 0xbb67ae85f7ac7836 */ /* 0x000fe40000000000 */
[----:B------:R-:W1:Y:S01]  /*3880*/  LDSM.16.M88.4 R64, [R188+0xe000] ;  /* 0x00e00000bc40783b */ /* 0x000e620000000200 */
[C---:B---3--:R-:W-:Y:S06]  /*3890*/  HMMA.16816.F32 R4, R52.reuse, R56, R4 ;  /* 0x000000383404723c */ /* 0x048fec0000001804 */
[C---:B------:R-:W-:Y:S01]  /*38a0*/  HMMA.16816.F32 R8, R52.reuse, R58, R8 ;  /* 0x0000003a3408723c */ /* 0x040fe20000001808 */
[----:B------:R-:W-:Y:S05]  /*38b0*/  LDSM.16.M88.4 R56, [R192+0xe000] ;  /* 0x00e00000c038783b */ /* 0x000fea0000000200 */
[C---:B------:R-:W-:Y:S06]  /*38c0*/  HMMA.16816.F32 R12, R52.reuse, R100, R12 ;  /* 0x00000064340c723c */ /* 0x040fec000000180c */
[----:B------:R-:W-:Y:S01]  /*38d0*/  HMMA.16816.F32 R16, R52, R102, R16 ;  /* 0x000000663410723c */ /* 0x000fe20000001810 */
[----:B------:R3:W4:Y:S05]  /*38e0*/  LDSM.16.M88.4 R52, [R3+0x2000] ;  /* 0x002000000334783b */ /* 0x00072a0000000200 */
[C---:B-1----:R-:W-:Y:S05]  /*38f0*/  HMMA.16816.F32 R4, R60.reuse, R64, R4 ;  /* 0x000000403c04723c */ /* 0x042fea0000001804 */
[----:B------:R-:W-:Y:S01]  /*3900*/  VIADD R103, R246, 0xdaa66d2b ;  /* 0xdaa66d2bf6677836 */ /* 0x000fe20000000000 */
[C---:B------:R-:W-:Y:S05]  /*3910*/  HMMA.16816.F32 R8, R60.reuse, R66, R8 ;  /* 0x000000423c08723c */ /* 0x040fea0000001808 */
[----:B--2---:R-:W-:Y:S01]  /*3920*/  IMAD R64, R204, 0x4, R174 ;  /* 0x00000004cc407824 */ /* 0x004fe200078e02ae */
[C---:B------:R-:W-:Y:S05]  /*3930*/  HMMA.16816.F32 R12, R60.reuse, R104, R12 ;  /* 0x000000683c0c723c */ /* 0x040fea000000180c */
[----:B------:R-:W-:Y:S01]  /*3940*/  IMAD.WIDE.U32 R64, R64, -0x326172a9, RZ ;  /* 0xcd9e8d5740407825 */ /* 0x000fe200078e00ff */
[----:B------:R-:W-:Y:S05]  /*3950*/  HMMA.16816.F32 R16, R60, R106, R16 ;  /* 0x0000006a3c10723c */ /* 0x000fea0000001810 */
[----:B------:R-:W-:Y:S01]  /*3960*/  LOP3.LUT R2, R65, R251, R246, 0x96, !PT ;  /* 0x000000fb41027212 */ /* 0x000fe200078e96f6 */
[----:B------:R-:W-:Y:S01]  /*3970*/  VIADD R102, R247, 0x32370b8f ;  /* 0x32370b8ff7667836 */ /* 0x000fe20000000000 */
[----:B------:R-:W-:Y:S01]  /*3980*/  LOP3.LUT R60, R229, R247, R0, 0x96, !PT ;  /* 0x000000f7e53c7212 */ /* 0x000fe200078e9600 */
[----:B------:R-:W-:Y:S03]  /*3990*/  @P0 IMAD R0, R248, 0x40, R252 ;  /* 0x00000040f8000824 */ /* 0x000fe600078e02fc */
[----:B---3--:R-:W-:Y:S02]  /*39a0*/  IMAD.WIDE.U32 R2, R2, -0x2daee0ad, RZ ;  /* 0xd2511f5302027825 */ /* 0x008fe400078e00ff */
[-C--:B------:R-:W-:Y:S02]  /*39b0*/  @P0 ISETP.GE.AND P5, PT, R0, R205.reuse, PT ;  /* 0x000000cd0000020c */ /* 0x080fe40003fa6270 */
[----:B------:R-:W-:Y:S01]  /*39c0*/  IMAD.WIDE.U32 R60, R60, -0x326172a9, RZ ;  /* 0xcd9e8d573c3c7825 */ /* 0x000fe200078e00ff */
[C---:B----4-:R-:W-:Y:S05]  /*39d0*/  HMMA.16816.F32 R4, R52.reuse, R56, R4 ;  /* 0x000000383404723c */ /* 0x050fea0000001804 */
[----:B------:R-:W-:Y:S01]  /*39e0*/  LOP3.LUT R64, R61, R64, R173, 0x96, !PT ;  /* 0x000000403d407212 */ /* 0x000fe200078e96ad */
[C---:B------:R-:W-:Y:S05]  /*39f0*/  HMMA.16816.F32 R8, R52.reuse, R58, R8 ;  /* 0x0000003a3408723c */ /* 0x040fea0000001808 */
[----:B------:R-:W-:Y:S01]  /*3a00*/  LOP3.LUT R56, R3, R228, R172, 0x96, !PT ;  /* 0x000000e403387212 */ /* 0x000fe200078e96ac */
[----:B------:R-:W-:Y:S02]  /*3a10*/  @P0 VIADD R3, R0, 0x1 ;  /* 0x0000000100030836 */ /* 0x000fe40000000000 */
[----:B------:R-:W-:Y:S03]  /*3a20*/  VIADD R172, R246, 0x3c6ef372 ;  /* 0x3c6ef372f6ac7836 */ /* 0x000fe60000000000 */
[-C--:B------:R-:W-:Y:S01]  /*3a30*/  @P0 ISETP.GE.AND P3, PT, R3, R205.reuse, PT ;  /* 0x000000cd0300020c */ /* 0x080fe20003f66270 */
[----:B------:R-:W-:Y:S01]  /*3a40*/  FMUL.FTZ R3, R216, 1.4426950216293334961 ;  /* 0x3fb8aa3bd8037820 */ /* 0x000fe20000410000 */
[----:B------:R-:W-:Y:S04]  /*3a50*/  IMAD.WIDE.U32 R56, R56, -0x326172a9, RZ ;  /* 0xcd9e8d5738387825 */ /* 0x000fe800078e00ff */
[----:B------:R-:W-:Y:S01]  /*3a60*/  FSEL R3, R3, RZ, P1 ;  /* 0x000000ff03037208 */ /* 0x000fe20000800000 */
[----:B------:R-:W-:Y:S01]  /*3a70*/  IMAD.WIDE.U32 R64, R64, -0x2daee0ad, RZ ;  /* 0xd2511f5340407825 */ /* 0x000fe200078e00ff */
[----:B------:R-:W-:Y:S02]  /*3a80*/  @P0 FSEL R4, R4, -INF , !P5 ;  /* 0xff80000004040808 */ /* 0x000fe40006800000 */
[----:B------:R-:W-:Y:S01]  /*3a90*/  LOP3.LUT R66, R57, R60, R172, 0x96, !PT ;  /* 0x0000003c39427212 */ /* 0x000fe200078e96ac */
[----:B------:R-:W-:Y:S01]  /*3aa0*/  VIADD R173, R247, 0x76cf5d0a ;  /* 0x76cf5d0af7ad7836 */ /* 0x000fe20000000000 */
[----:B------:R-:W-:Y:S01]  /*3ab0*/  @P0 FSEL R5, R5, -INF , !P3 ;  /* 0xff80000005050808 */ /* 0x000fe20005800000 */
[----:B------:R-:W1:Y:S01]  /*3ac0*/  LDSM.16.M88.4 R60, [R192+0xe800] ;  /* 0x00e80000c03c783b */ /* 0x000e620000000200 */
[----:B------:R-:W-:Y:S01]  /*3ad0*/  @P0 FSEL R6, R6, -INF , !P5 ;  /* 0xff80000006060808 */ /* 0x000fe20006800000 */
[----:B------:R-:W-:Y:S01]  /*3ae0*/  FFMA.FTZ R4, R4, UR7, -R3 ;  /* 0x0000000704047c23 */ /* 0x000fe20008010803 */
[----:B------:R-:W-:Y:S01]  /*3af0*/  LOP3.LUT R100, R65, R2, R173, 0x96, !PT ;  /* 0x0000000241647212 */ /* 0x000fe200078e96ad */
[----:B------:R-:W-:Y:S01]  /*3b00*/  @P0 VIADD R2, R0, 0x8 ;  /* 0x0000000800020836 */ /* 0x000fe20000000000 */
[----:B------:R-:W-:Y:S01]  /*3b10*/  @P0 FSEL R7, R7, -INF , !P3 ;  /* 0xff80000007070808 */ /* 0x000fe20005800000 */
[----:B------:R2:W3:Y:S01]  /*3b20*/  MUFU.EX2 R104, R4 ;  /* 0x0000000400687308 */ /* 0x0004e20000000800 */
[----:B------:R-:W-:Y:S01]  /*3b30*/  FFMA.FTZ R5, R5, UR7, -R3 ;  /* 0x0000000705057c23 */ /* 0x000fe20008010803 */
[----:B------:R-:W-:Y:S01]  /*3b40*/  IMAD.WIDE.U32 R100, R100, -0x326172a9, RZ ;  /* 0xcd9e8d5764647825 */ /* 0x000fe200078e00ff */
[-C--:B------:R-:W-:Y:S03]  /*3b50*/  @P0 ISETP.GE.AND P1, PT, R2, R205.reuse, PT ;  /* 0x000000cd0200020c */ /* 0x080fe60003f26270 */
[----:B------:R-:W-:Y:S01]  /*3b60*/  FMUL.FTZ R2, R217, 1.4426950216293334961 ;  /* 0x3fb8aa3bd9027820 */ /* 0x000fe20000410000 */
[----:B------:R-:W-:Y:S01]  /*3b70*/  IMAD.WIDE.U32 R66, R66, -0x2daee0ad, RZ ;  /* 0xd2511f5342427825 */ /* 0x000fe200078e00ff */
[----:B------:R-:W-:Y:S02]  /*3b80*/  LOP3.LUT R56, R101, R56, R103, 0x96, !PT ;  /* 0x0000003865387212 */ /* 0x000fe400078e9667 */
[----:B------:R4:W-:Y:S01]  /*3b90*/  MUFU.EX2 R101, R5 ;  /* 0x0000000500657308 */ /* 0x0009e20000000800 */
[----:B------:R-:W-:Y:S01]  /*3ba0*/  FSEL R2, R2, RZ, P2 ;  /* 0x000000ff02027208 */ /* 0x000fe20001000000 */
[----:B------:R-:W-:Y:S01]  /*3bb0*/  @P0 VIADD R57, R0, 0x9 ;  /* 0x0000000900390836 */ /* 0x000fe20000000000 */
[----:B------:R-:W-:Y:S01]  /*3bc0*/  LOP3.LUT R64, R67, R64, R102, 0x96, !PT ;  /* 0x0000004043407212 */ /* 0x000fe200078e9666 */
[----:B------:R-:W-:Y:S01]  /*3bd0*/  VIADD R102, R247, 0xed9eba14 ;  /* 0xed9eba14f7667836 */ /* 0x000fe20000000000 */
[----:B------:R-:W-:Y:S01]  /*3be0*/  @P0 FSEL R8, R8, -INF , !P1 ;  /* 0xff80000008080808 */ /* 0x000fe20004800000 */
[--C-:B------:R-:W-:Y:S01]  /*3bf0*/  FFMA.FTZ R6, R6, UR7, -R2.reuse ;  /* 0x0000000706067c23 */ /* 0x100fe20008010802 */
[-C--:B------:R-:W-:Y:S01]  /*3c00*/  @P0 ISETP.GE.AND P4, PT, R57, R205.reuse, PT ;  /* 0x000000cd3900020c */ /* 0x080fe20003f86270 */
[----:B--2---:R-:W-:Y:S02]  /*3c10*/  @P0 VIADD R4, R0, 0x10 ;  /* 0x0000001000040836 */ /* 0x004fe40000000000 */
[----:B------:R-:W-:Y:S01]  /*3c20*/  FFMA.FTZ R7, R7, UR7, -R2 ;  /* 0x0000000707077c23 */ /* 0x000fe20008010802 */
[----:B------:R2:W-:Y:S01]  /*3c30*/  MUFU.EX2 R106, R6 ;  /* 0x00000006006a7308 */ /* 0x0005e20000000800 */
[----:B------:R-:W-:Y:S04]  /*3c40*/  IMAD.WIDE.U32 R56, R56, -0x2daee0ad, RZ ;  /* 0xd2511f5338387825 */ /* 0x000fe800078e00ff */
[----:B------:R-:W-:Y:S01]  /*3c50*/  FFMA.FTZ R8, R8, UR7, -R3 ;  /* 0x0000000708087c23 */ /* 0x000fe20008010803 */
[-C--:B------:R-:W-:Y:S01]  /*3c60*/  @P0 ISETP.GE.AND P2, PT, R4, R205.reuse, PT ;  /* 0x000000cd0400020c */ /* 0x080fe20003f46270 */
[----:B------:R-:W-:Y:S01]  /*3c70*/  VIADD R103, R246, 0x78dde6e4 ;  /* 0x78dde6e4f6677836 */ /* 0x000fe20000000000 */
[----:B------:R-:W-:Y:S01]  /*3c80*/  LOP3.LUT R58, R57, R66, R102, 0x96, !PT ;  /* 0x00000042393a7212 */ /* 0x000fe200078e9666 */
[----:B----4-:R-:W-:Y:S01]  /*3c90*/  IMAD.WIDE.U32 R4, R64, -0x326172a9, RZ ;  /* 0xcd9e8d5740047825 */ /* 0x010fe200078e00ff */
[----:B------:R4:W3:Y:S02]  /*3ca0*/  MUFU.EX2 R105, R7 ;  /* 0x0000000700697308 */ /* 0x0008e40000000800 */
[----:B------:R-:W-:Y:S01]  /*3cb0*/  @P0 FSEL R10, R10, -INF , !P1 ;  /* 0xff8000000a0a0808 */ /* 0x000fe20004800000 */
[----:B------:R-:W-:Y:S01]  /*3cc0*/  @P0 VIADD R57, R0, 0x11 ;  /* 0x0000001100390836 */ /* 0x000fe20000000000 */
[----:B------:R-:W-:Y:S01]  /*3cd0*/  LOP3.LUT R5, R5, R100, R103, 0x96, !PT ;  /* 0x0000006405057212 */ /* 0x000fe200078e9667 */
[----:B------:R-:W-:Y:S01]  /*3ce0*/  IMAD.WIDE.U32 R58, R58, -0x326172a9, RZ ;  /* 0xcd9e8d573a3a7825 */ /* 0x000fe200078e00ff */
[----:B------:R-:W-:Y:S01]  /*3cf0*/  @P0 FSEL R9, R9, -INF , !P4 ;  /* 0xff80000009090808 */ /* 0x000fe20006000000 */
[C---:B-1----:R-:W-:Y:S03]  /*3d00*/  HMMA.16816.F32 R12, R52.reuse, R60, R12 ;  /* 0x0000003c340c723c */ /* 0x042fe6000000180c */
[----:B------:R1:W-:Y:S01]  /*3d10*/  MUFU.EX2 R100, R8 ;  /* 0x0000000800647308 */ /* 0x0003e20000000800 */
[----:B------:R-:W-:Y:S01]  /*3d20*/  VIADD R102, R246, 0x1715609d ;  /* 0x1715609df6667836 */ /* 0x000fe20000000000 */
[-C--:B------:R-:W-:Y:S01]  /*3d30*/  @P0 ISETP.GE.AND P6, PT, R57, R205.reuse, PT ;  /* 0x000000cd3900020c */ /* 0x080fe20003fc6270 */
[----:B--2---:R-:W-:Y:S01]  /*3d40*/  @P0 VIADD R6, R0, 0x18 ;  /* 0x0000001800060836 */ /* 0x004fe20000000000 */
[----:B------:R-:W-:Y:S04]  /*3d50*/  HMMA.16816.F32 R16, R52, R62, R16 ;  /* 0x0000003e3410723c */ /* 0x000fe80000001810 */
[-C--:B------:R-:W-:Y:S01]  /*3d60*/  @P0 ISETP.GE.AND P3, PT, R6, R205.reuse, PT ;  /* 0x000000cd0600020c */ /* 0x080fe20003f66270 */
[--C-:B------:R-:W-:Y:S01]  /*3d70*/  FFMA.FTZ R9, R9, UR7, -R3.reuse ;  /* 0x0000000709097c23 */ /* 0x100fe20008010803 */
[----:B------:R-:W-:Y:S01]  /*3d80*/  LOP3.LUT R57, R59, R4, R102, 0x96, !PT ;  /* 0x000000043b397212 */ /* 0x000fe200078e9666 */
[----:B------:R-:W-:Y:S04]  /*3d90*/  VIADD R102, R247, 0xa9066899 ;  /* 0xa9066899f7667836 */ /* 0x000fe80000000000 */
[----:B------:R-:W-:Y:S01]  /*3da0*/  FFMA.FTZ R10, R10, UR7, -R2 ;  /* 0x000000070a0a7c23 */ /* 0x000fe20008010802 */
[----:B------:R2:W-:Y:S01]  /*3db0*/  MUFU.EX2 R67, R9 ;  /* 0x0000000900437308 */ /* 0x0005e20000000800 */
[----:B------:R-:W-:Y:S01]  /*3dc0*/  IMAD.WIDE.U32 R4, R5, -0x2daee0ad, RZ ;  /* 0xd2511f5305047825 */ /* 0x000fe200078e00ff */
[----:B------:R-:W-:Y:S03]  /*3dd0*/  @P0 FSEL R11, R11, -INF , !P4 ;  /* 0xff8000000b0b0808 */ /* 0x000fe60006000000 */
[----:B----4-:R-:W-:Y:S01]  /*3de0*/  IMAD.WIDE.U32 R6, R57, -0x2daee0ad, RZ ;  /* 0xd2511f5339067825 */ /* 0x010fe200078e00ff */
[----:B------:R-:W-:Y:S04]  /*3df0*/  LOP3.LUT R5, R5, R56, R102, 0x96, !PT ;  /* 0x0000003805057212 */ /* 0x000fe800078e9666 */
[----:B------:R4:W3:Y:S01]  /*3e00*/  MUFU.EX2 R66, R10 ;  /* 0x0000000a00427308 */ /* 0x0008e20000000800 */
[----:B------:R-:W-:Y:S01]  /*3e10*/  @P0 FSEL R12, R12, -INF , !P2 ;  /* 0xff8000000c0c0808 */ /* 0x000fe20005000000 */
[----:B------:R-:W-:Y:S01]  /*3e20*/  VIADD R102, R247, 0x646e171e ;  /* 0x646e171ef7667836 */ /* 0x000fe20000000000 */
[----:B------:R-:W-:Y:S01]  /*3e30*/  SHF.R.U32.HI R56, RZ, 0x18, R6 ;  /* 0x00000018ff387819 */ /* 0x000fe20000011606 */
[----:B------:R-:W-:Y:S01]  /*3e40*/  @P0 VIADD R0, R0, 0x19 ;  /* 0x0000001900000836 */ /* 0x000fe20000000000 */
[----:B------:R-:W-:Y:S01]  /*3e50*/  LOP3.LUT R61, R6, 0xffff, RZ, 0xc0, !PT ;  /* 0x0000ffff063d7812 */ /* 0x000fe200078ec0ff */
[----:B------:R-:W-:Y:S01]  /*3e60*/  VIADD R65, R246, 0xb54cda56 ;  /* 0xb54cda56f6417836 */ /* 0x000fe20000000000 */
[----:B-1----:R-:W-:Y:S01]  /*3e70*/  LOP3.LUT R8, R7, R4, R102, 0x96, !PT ;  /* 0x0000000407087212 */ /* 0x002fe200078e9666 */
[----:B------:R-:W-:Y:S01]  /*3e80*/  IMAD.WIDE.U32 R4, R5, -0x326172a9, RZ ;  /* 0xcd9e8d5705047825 */ /* 0x000fe200078e00ff */
[----:B------:R-:W-:Y:S02]  /*3e90*/  @P0 ISETP.GE.AND P5, PT, R0, R205, PT ;  /* 0x000000cd0000020c */ /* 0x000fe40003fa6270 */
[----:B------:R-:W-:Y:S01]  /*3ea0*/  SHF.R.U32.HI R59, RZ, 0x10, R6 ;  /* 0x00000010ff3b7819 */ /* 0x000fe20000011606 */
[----:B------:R-:W-:Y:S01]  /*3eb0*/  FFMA.FTZ R12, R12, UR7, -R3 ;  /* 0x000000070c0c7c23 */ /* 0x000fe20008010803 */
[----:B------:R-:W-:Y:S01]  /*3ec0*/  LOP3.LUT R0, R5, R58, R65, 0x96, !PT ;  /* 0x0000003a05007212 */ /* 0x000fe200078e9641 */
[----:B------:R-:W-:Y:S01]  /*3ed0*/  FFMA.FTZ R11, R11, UR7, -R2 ;  /* 0x000000070b0b7c23 */ /* 0x000fe20008010802 */
[----:B------:R-:W-:Y:S01]  /*3ee0*/  LOP3.LUT R57, R6, 0xff, RZ, 0xc0, !PT ;  /* 0x000000ff06397812 */ /* 0x000fe200078ec0ff */
[----:B------:R-:W-:Y:S01]  /*3ef0*/  MUFU.EX2 R62, R12 ;  /* 0x0000000c003e7308 */ /* 0x000fe20000000800 */
[----:B------:R-:W-:Y:S01]  /*3f00*/  LOP3.LUT R6, R4, 0xffff, RZ, 0xc0, !PT ;  /* 0x0000ffff04067812 */ /* 0x000fe200078ec0ff */
[----:B------:R-:W-:Y:S01]  /*3f10*/  IMAD.MOV.U32 R102, RZ, RZ, R221 ;  /* 0x000000ffff667224 */ /* 0x000fe200078e00dd */
[----:B------:R-:W-:Y:S01]  /*3f20*/  LOP3.LUT R5, R0, 0xff, RZ, 0xc0, !PT ;  /* 0x000000ff00057812 */ /* 0x000fe200078ec0ff */
[----:B------:R-:W-:Y:S01]  /*3f30*/  IMAD.MOV.U32 R103, RZ, RZ, R220 ;  /* 0x000000ffff677224 */ /* 0x000fe200078e00dc */
[----:B--2---:R-:W-:Y:S02]  /*3f40*/  LOP3.LUT R9, R4, 0xff, RZ, 0xc0, !PT ;  /* 0x000000ff04097812 */ /* 0x004fe400078ec0ff */
[--C-:B----4-:R-:W-:Y:S03]  /*3f50*/  SHF.R.U32.HI R10, RZ, 0x18, R4.reuse ;  /* 0x00000018ff0a7819 */ /* 0x110fe60000011604 */
[----:B------:R-:W-:Y:S01]  /*3f60*/  MUFU.EX2 R65, R11 ;  /* 0x0000000b00417308 */ /* 0x000fe20000000800 */
[----:B------:R-:W-:Y:S02]  /*3f70*/  SHF.R.U32.HI R7, RZ, 0x10, R4 ;  /* 0x00000010ff077819 */ /* 0x000fe40000011604 */
[----:B------:R-:W-:Y:S02]  /*3f80*/  LOP3.LUT R4, R0, 0xffff, RZ, 0xc0, !PT ;  /* 0x0000ffff00047812 */ /* 0x000fe400078ec0ff */
[----:B------:R-:W-:Y:S02]  /*3f90*/  @P0 FSEL R14, R14, -INF , !P2 ;  /* 0xff8000000e0e0808 */ /* 0x000fe40005000000 */
[----:B------:R-:W-:Y:S02]  /*3fa0*/  ISETP.LE.U32.AND P2, PT, R5, UR8, PT ;  /* 0x0000000805007c0c */ /* 0x000fe4000bf43070 */
[----:B------:R-:W-:Y:S01]  /*3fb0*/  SHF.R.U32.HI R5, RZ, 0x10, R0 ;  /* 0x00000010ff057819 */ /* 0x000fe20000011600 */
[----:B------:R-:W-:Y:S01]  /*3fc0*/  FFMA.FTZ R14, R14, UR7, -R2 ;  /* 0x000000070e0e7c23 */ /* 0x000fe20008010802 */
[----:B------:R-:W-:Y:S02]  /*3fd0*/  SHF.R.U32.HI R4, RZ, 0x8, R4 ;  /* 0x00000008ff047819 */ /* 0x000fe40000011604 */
[----:B------:R-:W-:Y:S01]  /*3fe0*/  SHF.R.U32.HI R0, RZ, 0x18, R0 ;  /* 0x00000018ff007819 */ /* 0x000fe20000011600 */
[----:B------:R-:W-:Y:S01]  /*3ff0*/  MUFU.EX2 R64, R14 ;  /* 0x0000000e00407308 */ /* 0x000fe20000000800 */
[----:B------:R-:W-:Y:S02]  /*4000*/  @P0 FSEL R16, R16, -INF , !P3 ;  /* 0xff80000010100808 */ /* 0x000fe40005800000 */
[----:B------:R-:W-:Y:S02]  /*4010*/  @P0 FSEL R13, R13, -INF , !P6 ;  /* 0xff8000000d0d0808 */ /* 0x000fe40007000000 */
[----:B------:R-:W-:Y:S01]  /*4020*/  @P0 FSEL R17, R17, -INF , !P5 ;  /* 0xff80000011110808 */ /* 0x000fe20006800000 */
[--C-:B------:R-:W-:Y:S01]  /*4030*/  FFMA.FTZ R16, R16, UR7, -R3.reuse ;  /* 0x0000000710107c23 */ /* 0x100fe20008010803 */
[----:B------:R-:W-:Y:S01]  /*4040*/  @P0 FSEL R19, R19, -INF , !P5 ;  /* 0xff80000013130808 */ /* 0x000fe20006800000 */
[--C-:B------:R-:W-:Y:S01]  /*4050*/  FFMA.FTZ R13, R13, UR7, -R3.reuse ;  /* 0x000000070d0d7c23 */ /* 0x100fe20008010803 */
[----:B------:R-:W-:Y:S01]  /*4060*/  LOP3.LUT R4, R4, 0xffff, RZ, 0xc0, !PT ;  /* 0x0000ffff04047812 */ /* 0x000fe200078ec0ff */
[----:B------:R-:W-:Y:S01]  /*4070*/  FFMA.FTZ R3, R17, UR7, -R3 ;  /* 0x0000000711037c23 */ /* 0x000fe20008010803 */
[----:B------:R-:W-:Y:S01]  /*4080*/  ISETP.LE.U32.AND P5, PT, R0, UR8, PT ;  /* 0x0000000800007c0c */ /* 0x000fe2000bfa3070 */
[----:B---3--:R-:W-:Y:S01]  /*4090*/  @!P2 FADD.FTZ R104, -R104, -RZ ;  /* 0x800000ff6868a221 */ /* 0x008fe20000010100 */
[----:B------:R-:W-:Y:S01]  /*40a0*/  @P0 FSEL R15, R15, -INF , !P6 ;  /* 0xff8000000f0f0808 */ /* 0x000fe20007000000 */
[----:B------:R-:W-:Y:S01]  /*40b0*/  MUFU.EX2 R60, R13 ;  /* 0x0000000d003c7308 */ /* 0x000fe20000000800 */
[----:B------:R-:W-:Y:S02]  /*40c0*/  ISETP.LE.U32.AND P6, PT, R4, UR8, PT ;  /* 0x0000000804007c0c */ /* 0x000fe4000bfc3070 */
[----:B------:R-:W-:Y:S01]  /*40d0*/  LOP3.LUT R4, R5, 0xff, RZ, 0xc0, !PT ;  /* 0x000000ff05047812 */ /* 0x000fe200078ec0ff */
[--C-:B------:R-:W-:Y:S01]  /*40e0*/  FFMA.FTZ R15, R15, UR7, -R2.reuse ;  /* 0x000000070f0f7c23 */ /* 0x100fe20008010802 */
[----:B------:R-:W-:Y:S02]  /*40f0*/  ISETP.LE.U32.AND P4, PT, R57, UR8, PT ;  /* 0x0000000839007c0c */ /* 0x000fe4000bf83070 */
[----:B------:R-:W-:Y:S03]  /*4100*/  @P0 FSEL R18, R18, -INF , !P3 ;  /* 0xff80000012120808 */ /* 0x000fe60005800000 */
[----:B------:R1:W-:Y:S01]  /*4110*/  MUFU.EX2 R57, R3 ;  /* 0x0000000300397308 */ /* 0x0003e20000000800 */
[----:B------:R-:W-:Y:S01]  /*4120*/  ISETP.LE.U32.AND P3, PT, R4, UR8, PT ;  /* 0x0000000804007c0c */ /* 0x000fe2000bf63070 */
[----:B------:R-:W-:Y:S01]  /*4130*/  @!P5 FADD.FTZ R105, -R105, -RZ ;  /* 0x800000ff6969d221 */ /* 0x000fe20000010100 */
[----:B------:R-:W-:Y:S01]  /*4140*/  LOP3.LUT R4, R7, 0xff, RZ, 0xc0, !PT ;  /* 0x000000ff07047812 */ /* 0x000fe200078ec0ff */
[----:B------:R-:W-:Y:S01]  /*4150*/  FFMA.FTZ R18, R18, UR7, -R2 ;  /* 0x0000000712127c23 */ /* 0x000fe20008010802 */
[----:B------:R-:W-:Y:S01]  /*4160*/  SHF.R.U32.HI R0, RZ, 0x8, R6 ;  /* 0x00000008ff007819 */ /* 0x000fe20000011606 */
[----:B------:R-:W-:Y:S01]  /*4170*/  FFMA.FTZ R2, R19, UR7, -R2 ;  /* 0x0000000713027c23 */ /* 0x000fe20008010802 */
[----:B------:R-:W-:Y:S01]  /*4180*/  ISETP.LE.U32.AND P5, PT, R4, UR8, PT ;  /* 0x0000000804007c0c */ /* 0x000fe2000bfa3070 */
[----:B------:R-:W-:Y:S01]  /*4190*/  @!P6 FADD.FTZ R101, -R101, -RZ ;  /* 0x800000ff6565e221 */ /* 0x000fe20000010100 */
[----:B------:R-:W-:Y:S01]  /*41a0*/  ISETP.LE.U32.AND P2, PT, R9, UR8, PT ;  /* 0x0000000809007c0c */ /* 0x000fe2000bf43070 */
[----:B------:R-:W2:Y:S01]  /*41b0*/  MUFU.EX2 R63, R15 ;  /* 0x0000000f003f7308 */ /* 0x000ea20000000800 */
[----:B------:R-:W-:Y:S02]  /*41c0*/  LOP3.LUT R0, R0, 0xffff, RZ, 0xc0, !PT ;  /* 0x0000ffff00007812 */ /* 0x000fe400078ec0ff */
[----:B------:R-:W-:Y:S01]  /*41d0*/  LOP3.LUT R4, R8, 0xff, RZ, 0xc0, !PT ;  /* 0x000000ff08047812 */ /* 0x000fe200078ec0ff */
[----:B------:R-:W-:Y:S01]  /*41e0*/  @!P3 FADD.FTZ R106, -R106, -RZ ;  /* 0x800000ff6a6ab221 */ /* 0x000fe20000010100 */
[----:B------:R-:W-:Y:S02]  /*41f0*/  ISETP.LE.U32.AND P3, PT, R0, UR8, PT ;  /* 0x0000000800007c0c */ /* 0x000fe4000bf63070 */
[----:B-1----:R-:W-:Y:S03]  /*4200*/  SHF.R.U32.HI R3, RZ, 0x18, R8 ;  /* 0x00000018ff037819 */ /* 0x002fe60000011608 */
[----:B------:R-:W1:Y:S01]  /*4210*/  MUFU.EX2 R58, R16 ;  /* 0x00000010003a7308 */ /* 0x000e620000000800 */
[----:B------:R-:W-:Y:S01]  /*4220*/  LOP3.LUT R0, R8, 0xffff, RZ, 0xc0, !PT ;  /* 0x0000ffff08007812 */ /* 0x000fe200078ec0ff */
[----:B------:R-:W-:Y:S01]  /*4230*/  @!P5 FADD.FTZ R66, -R66, -RZ ;  /* 0x800000ff4242d221 */ /* 0x000fe20000010100 */
[----:B------:R-:W-:Y:S01]  /*4240*/  ISETP.LE.U32.AND P5, PT, R3, UR8, PT ;  /* 0x0000000803007c0c */ /* 0x000fe2000bfa3070 */
[----:B------:R-:W-:Y:S01]  /*4250*/  @!P2 FADD.FTZ R100, -R100, -RZ ;  /* 0x800000ff6464a221 */ /* 0x000fe20000010100 */
[----:B------:R-:W-:Y:S02]  /*4260*/  LOP3.LUT R3, R59, 0xff, RZ, 0xc0, !PT ;  /* 0x000000ff3b037812 */ /* 0x000fe400078ec0ff */
[----:B------:R-:W-:Y:S03]  /*4270*/  SHF.R.U32.HI R0, RZ, 0x8, R0 ;  /* 0x00000008ff007819 */ /* 0x000fe60000011600 */
[----:B------:R3:W4:Y:S01]  /*4280*/  MUFU.EX2 R59, R2 ;  /* 0x00000002003b7308 */ /* 0x0007220000000800 */
[----:B------:R-:W-:Y:S01]  /*4290*/  ISETP.LE.U32.AND P6, PT, R10, UR8, PT ;  /* 0x000000080a007c0c */ /* 0x000fe2000bfc3070 */
[----:B------:R-:W-:Y:S01]  /*42a0*/  @!P3 FADD.FTZ R67, -R67, -RZ ;  /* 0x800000ff4343b221 */ /* 0x000fe20000010100 */
[----:B------:R-:W-:Y:S02]  /*42b0*/  ISETP.LE.U32.AND P2, PT, R4, UR8, PT ;  /* 0x0000000804007c0c */ /* 0x000fe4000bf43070 */
[----:B------:R-:W-:Y:S02]  /*42c0*/  LOP3.LUT R0, R0, 0xffff, RZ, 0xc0, !PT ;  /* 0x0000ffff00007812 */ /* 0x000fe400078ec0ff */
[----:B------:R-:W-:Y:S01]  /*42d0*/  SHF.R.U32.HI R4, RZ, 0x8, R61 ;  /* 0x00000008ff047819 */ /* 0x000fe2000001163d */
[----:B--2---:R-:W-:Y:S01]  /*42e0*/  @!P5 FADD.FTZ R63, -R63, -RZ ;  /* 0x800000ff3f3fd221 */ /* 0x004fe20000010100 */
[----:B------:R-:W-:Y:S01]  /*42f0*/  ISETP.LE.U32.AND P3, PT, R0, UR8, PT ;  /* 0x0000000800007c0c */ /* 0x000fe2000bf63070 */
[----:B------:R-:W2:Y:S01]  /*4300*/  MUFU.EX2 R61, R18 ;  /* 0x00000012003d7308 */ /* 0x000ea20000000800 */
[----:B------:R-:W-:Y:S01]  /*4310*/  SHF.R.U32.HI R0, RZ, 0x10, R8 ;  /* 0x00000010ff007819 */ /* 0x000fe20000011608 */
[----:B-1----:R-:W-:Y:S01]  /*4320*/  @!P4 FADD.FTZ R58, -R58, -RZ ;  /* 0x800000ff3a3ac221 */ /* 0x002fe20000010100 */
[----:B------:R-:W-:Y:S01]  /*4330*/  ISETP.LE.U32.AND P1, PT, R56, UR8, PT ;  /* 0x0000000838007c0c */ /* 0x000fe2000bf23070 */
[----:B------:R-:W-:Y:S01]  /*4340*/  @!P6 FADD.FTZ R65, -R65, -RZ ;  /* 0x800000ff4141e221 */ /* 0x000fe20000010100 */
[----:B------:R-:W-:Y:S01]  /*4350*/  LOP3.LUT R0, R0, 0xff, RZ, 0xc0, !PT ;  /* 0x000000ff00007812 */ /* 0x000fe200078ec0ff */
[----:B------:R-:W-:Y:S01]  /*4360*/  @!P2 FADD.FTZ R62, -R62, -RZ ;  /* 0x800000ff3e3ea221 */ /* 0x000fe20000010100 */
[----:B------:R-:W-:Y:S02]  /*4370*/  ISETP.LE.U32.AND P2, PT, R3, UR8, PT ;  /* 0x0000000803007c0c */ /* 0x000fe4000bf43070 */
[----:B------:R-:W-:Y:S02]  /*4380*/  ISETP.LE.U32.AND P6, PT, R0, UR8, PT ;  /* 0x0000000800007c0c */ /* 0x000fe4000bfc3070 */
[----:B------:R-:W-:Y:S01]  /*4390*/  LOP3.LUT R0, R4, 0xffff, RZ, 0xc0, !PT ;  /* 0x0000ffff04007812 */ /* 0x000fe200078ec0ff */
[----:B------:R-:W-:Y:S01]  /*43a0*/  @!P3 FADD.FTZ R60, -R60, -RZ ;  /* 0x800000ff3c3cb221 */ /* 0x000fe20000010100 */
[----:B------:R-:W-:Y:S02]  /*43b0*/  F2FP.RELU.F16.F32.PACK_AB R3, R101, R104 ;  /* 0x000000686503723e */ /* 0x000fe400000008ff */
[----:B---3--:R-:W-:Y:S01]  /*43c0*/  F2FP.RELU.F16.F32.PACK_AB R2, R105, R106 ;  /* 0x0000006a6902723e */ /* 0x008fe200000008ff */
[----:B----4-:R-:W-:Y:S01]  /*43d0*/  @!P1 FADD.FTZ R59, -R59, -RZ ;  /* 0x800000ff3b3b9221 */ /* 0x010fe20000010100 */
[----:B------:R-:W-:Y:S01]  /*43e0*/  ISETP.LE.U32.AND P3, PT, R0, UR8, PT ;  /* 0x0000000800007c0c */ /* 0x000fe2000bf63070 */
[----:B------:R1:W-:Y:S01]  /*43f0*/  STS [R222+0x12000], R3 ;  /* 0x01200003de007388 */ /* 0x0003e20000000800 */
[----:B------:R-:W-:Y:S01]  /*4400*/  F2FP.RELU.F16.F32.PACK_AB R0, R67, R100 ;  /* 0x000000644300723e */ /* 0x000fe200000008ff */
[----:B--2---:R-:W-:Y:S01]  /*4410*/  @!P2 FADD.FTZ R61, -R61, -RZ ;  /* 0x800000ff3d3da221 */ /* 0x004fe20000010100 */
[----:B------:R-:W-:Y:S01]  /*4420*/  F2FP.RELU.F16.F32.PACK_AB R5, R60, R62 ;  /* 0x0000003e3c05723e */ /* 0x000fe200000008ff */
[----:B------:R2:W-:Y:S01]  /*4430*/  STS [R222+0x12400], R2 ;  /* 0x01240002de007388 */ /* 0x0005e20000000800 */
[----:B------:R-:W-:Y:S01]  /*4440*/  @!P6 FADD.FTZ R64, -R64, -RZ ;  /* 0x800000ff4040e221 */ /* 0x000fe20000010100 */
[----:B------:R-:W-:Y:S02]  /*4450*/  FSETP.GE.FTZ.AND P2, PT, R104, RZ, PT ;  /* 0x000000ff6800720b */ /* 0x000fe40003f56000 */
[----:B------:R3:W-:Y:S01]  /*4460*/  STS [R225+0x12000], R0 ;  /* 0x01200000e1007388 */ /* 0x0007e20000000800 */
[----:B------:R-:W-:Y:S02]  /*4470*/  FSETP.GE.FTZ.AND P4, PT, R100, RZ, PT ;  /* 0x000000ff6400720b */ /* 0x000fe40003f96000 */
[----:B------:R-:W-:Y:S01]  /*4480*/  F2FP.RELU.F16.F32.PACK_AB R4, R63, R64 ;  /* 0x000000403f04723e */ /* 0x000fe200000008ff */
[----:B------:R-:W-:Y:S01]  /*4490*/  @!P3 FADD.FTZ R57, -R57, -RZ ;  /* 0x800000ff3939b221 */ /* 0x000fe20000010100 */
[----:B------:R-:W-:Y:S02]  /*44a0*/  FSETP.GE.FTZ.AND P3, PT, R67, RZ, PT ;  /* 0x000000ff4300720b */ /* 0x000fe40003f76000 */
[----:B------:R-:W-:Y:S02]  /*44b0*/  FSETP.GE.FTZ.AND P6, PT, R106, RZ, PT ;  /* 0x000000ff6a00720b */ /* 0x000fe40003fd6000 */
[----:B------:R-:W-:Y:S02]  /*44c0*/  FSETP.GE.FTZ.AND P5, PT, R105, RZ, PT ;  /* 0x000000ff6900720b */ /* 0x000fe40003fb6000 */
[----:B-1----:R-:W-:Y:S02]  /*44d0*/  F2FP.RELU.F16.F32.PACK_AB R3, R57, R58 ;  /* 0x0000003a3903723e */ /* 0x002fe400000008ff */
[----:B--2---:R-:W-:Y:S02]  /*44e0*/  F2FP.RELU.F16.F32.PACK_AB R2, R59, R61 ;  /* 0x0000003d3b02723e */ /* 0x004fe400000008ff */
[----:B---3--:R-:W-:Y:S05]  /*44f0*/  F2FP.RELU.F16.F32.PACK_AB R0, R65, R66 ;  /* 0x000000424100723e */ /* 0x008fea00000008ff */
[----:B------:R1:W-:Y:S04]  /*4500*/  STS [R225+0x12400], R0 ;  /* 0x01240000e1007388 */ /* 0x0003e80000000800 */
[----:B------:R-:W-:Y:S04]  /*4510*/  STS [R223+0x12000], R5 ;  /* 0x01200005df007388 */ /* 0x000fe80000000800 */
[----:B------:R-:W-:Y:S04]  /*4520*/  STS [R223+0x12400], R4 ;  /* 0x01240004df007388 */ /* 0x000fe80000000800 */
[----:B------:R2:W-:Y:S04]  /*4530*/  STS [R224+0x12400], R2 ;  /* 0x01240002e0007388 */ /* 0x0005e80000000800 */
[----:B------:R3:W-:Y:S01]  /*4540*/  STS [R224+0x12000], R3 ;  /* 0x01200003e0007388 */ /* 0x0007e20000000800 */
[----:B-1----:R-:W-:Y:S05]  /*4550*/  LEA R0, R199, UR5, 0x1 ;  /* 0x00000005c7007c11 */ /* 0x002fea000f8e08ff */
[----:B------:R-:W1:Y:S01]  /*4560*/  LDSM.16.M88.4 R16, [R0+0x8000] ;  /* 0x008000000010783b */ /* 0x000e620000000200 */
[--C-:B------:R-:W-:Y:S02]  /*4570*/  IMAD.IADD R56, R189, 0x1, R0.reuse ;  /* 0x00000001bd387824 */ /* 0x100fe400078e0200 */
[----:B--2---:R-:W-:Y:S04]  /*4580*/  IMAD.IADD R2, R193, 0x1, R0 ;  /* 0x00000001c1027824 */ /* 0x004fe800078e0200 */
[----:B---3--:R-:W-:Y:S01]  /*4590*/  IMAD.IADD R3, R189, 0x1, R2 ;  /* 0x00000001bd037824 */ /* 0x008fe200078e0202 */
[----:B------:R-:W2:Y:S01]  /*45a0*/  LDSM.16.M88.4 R52, [R2+0x8000] ;  /* 0x008000000234783b */ /* 0x000ea20000000200 */
[C---:B-1----:R-:W-:Y:S06]  /*45b0*/  HMMA.16816.F32 R4, R16.reuse, R108, RZ ;  /* 0x0000006c1004723c */ /* 0x042fec00000018ff */
        /* <DEDUP_REMOVED lines=31> */
[----:B------:R-:W-:Y:S07]  /*47b0*/  HMMA.16816.F32 R16, R52, R162, R16 ;  /* 0x000000a23410723c */ /* 0x000fee0000001810 */
[C---:B------:R-:W-:Y:S04]  /*47c0*/  LEA R52, P1, R226.reuse, R102, 0x2 ;  /* 0x00000066e2347211 */ /* 0x040fe800078210ff */
[----:B------:R-:W-:Y:S02]  /*47d0*/  LEA.HI.X.SX32 R53, R226, R103, 0x2, P1 ;  /* 0x00000067e2357211 */ /* 0x000fe400008f16ff */
[----:B------:R-:W-:Y:S03]  /*47e0*/  FSETP.GE.FTZ.AND P1, PT, R101, RZ, PT ;  /* 0x000000ff6500720b */ /* 0x000fe60003f36000 */
[----:B------:R-:W2:Y:S04]  /*47f0*/  LDG.E R2, desc[UR16][R52.64] ;  /* 0x0000001034027981 */ /* 0x000ea8000c1e1900 */
[----:B------:R1:W3:Y:S04]  /*4800*/  LDG.E R0, desc[UR16][R52.64+0x20] ;  /* 0x0000201034007981 */ /* 0x0002e8000c1e1900 */
[----:B-1----:R-:W1:Y:S02]  /*4810*/  LDSM.16.M88.4 R52, [R3+0xa000] ;  /* 0x00a000000334783b */ /* 0x002e640000000200 */
[C---:B-1----:R-:W-:Y:S06]  /*4820*/  HMMA.16816.F32 R4, R52.reuse, R164, R4 ;  /* 0x000000a43404723c */ /* 0x042fec0000001804 */
[C---:B------:R-:W-:Y:S06]  /*4830*/  HMMA.16816.F32 R8, R52.reuse, R166, R8 ;  /* 0x000000a63408723c */ /* 0x040fec0000001808 */
[C---:B------:R-:W-:Y:S06]  /*4840*/  HMMA.16816.F32 R12, R52.reuse, R168, R12 ;  /* 0x000000a8340c723c */ /* 0x040fec000000180c */
[----:B------:R-:W-:Y:S06]  /*4850*/  HMMA.16816.F32 R16, R52, R170, R16 ;  /* 0x000000aa3410723c */ /* 0x000fec0000001810 */
[C---:B--2---:R-:W-:Y:S01]  /*4860*/  FADD.FTZ R3, -R2.reuse, R5 ;  /* 0x0000000502037221 */ /* 0x044fe20000010100 */
[C---:B------:R-:W-:Y:S05]  /*4870*/  FADD.FTZ R4, -R2.reuse, R4 ;  /* 0x0000000402047221 */ /* 0x040fea0000010100 */
[C---:B------:R-:W-:Y:S01]  /*4880*/  FADD.FTZ R8, -R2.reuse, R8 ;  /* 0x0000000802087221 */ /* 0x040fe20000010100 */
[----:B------:R-:W-:Y:S01]  /*4890*/  FADD.FTZ R9, -R2, R9 ;  /* 0x0000000902097221 */ /* 0x000fe20000010100 */
[-C--:B------:R-:W-:Y:S02]  /*48a0*/  FSEL R3, R3, R2.reuse, P1 ;  /* 0x0000000203037208 */ /* 0x080fe40000800000 */
[-C--:B------:R-:W-:Y:S02]  /*48b0*/  FSEL R4, R4, R2.reuse, P2 ;  /* 0x0000000204047208 */ /* 0x080fe40001000000 */
[----:B------:R-:W-:Y:S01]  /*48c0*/  FSETP.GE.FTZ.AND P1, PT, R57, RZ, PT ;  /* 0x000000ff3900720b */ /* 0x000fe20003f36000 */
[----:B------:R-:W-:Y:S01]  /*48d0*/  FMUL.FTZ R101, R101, R3 ;  /* 0x0000000365657220 */ /* 0x000fe20000410000 */
[----:B------:R-:W-:Y:S01]  /*48e0*/  FSEL R8, R8, R2, P4 ;  /* 0x0000000208087208 */ /* 0x000fe20002000000 */
[----:B------:R-:W-:Y:S01]  /*48f0*/  FMUL.FTZ R104, R104, R4 ;  /* 0x0000000468687220 */ /* 0x000fe20000410000 */
[-C--:B------:R-:W-:Y:S01]  /*4900*/  FSEL R3, R9, R2.reuse, P3 ;  /* 0x0000000209037208 */ /* 0x080fe20001800000 */
[----:B------:R-:W-:Y:S01]  /*4910*/  FADD.FTZ R4, -R2, R12 ;  /* 0x0000000c02047221 */ /* 0x000fe20000010100 */
[----:B------:R-:W-:Y:S01]  /*4920*/  ISETP.GE.AND P4, PT, R204, 0x1, PT ;  /* 0x00000001cc00780c */ /* 0x000fe20003f86270 */
[----:B------:R-:W-:Y:S01]  /*4930*/  FADD.FTZ R9, -R2, R13 ;  /* 0x0000000d02097221 */ /* 0x000fe20000010100 */
[----:B------:R-:W-:Y:S01]  /*4940*/  FSETP.GE.FTZ.AND P2, PT, R62, RZ, PT ;  /* 0x000000ff3e00720b */ /* 0x000fe20003f56000 */
[----:B------:R-:W-:Y:S01]  /*4950*/  FMUL.FTZ R12, R67, R3 ;  /* 0x00000003430c7220 */ /* 0x000fe20000410000 */
[----:B------:R-:W-:Y:S01]  /*4960*/  FSETP.GE.FTZ.AND P3, PT, R60, RZ, PT ;  /* 0x000000ff3c00720b */ /* 0x000fe20003f76000 */
[----:B------:R-:W-:Y:S01]  /*4970*/  FADD.FTZ R3, -R2, R16 ;  /* 0x0000001002037221 */ /* 0x000fe20000010100 */
[----:B------:R-:W-:Y:S01]  /*4980*/  FSEL R4, R4, R2, P2 ;  /* 0x0000000204047208 */ /* 0x000fe20001000000 */
[----:B------:R-:W-:Y:S01]  /*4990*/  FMUL.FTZ R100, R100, R8 ;  /* 0x0000000864647220 */ /* 0x000fe20000410000 */
[----:B------:R-:W-:Y:S01]  /*49a0*/  FSEL R9, R9, R2, P3 ;  /* 0x0000000209097208 */ /* 0x000fe20001800000 */
[----:B---3--:R-:W-:Y:S01]  /*49b0*/  FADD.FTZ R16, -R0, R6 ;  /* 0x0000000600107221 */ /* 0x008fe20000010100 */
[----:B------:R-:W-:Y:S01]  /*49c0*/  FSETP.GE.FTZ.AND P2, PT, R58, RZ, PT ;  /* 0x000000ff3a00720b */ /* 0x000fe20003f56000 */
[----:B------:R-:W-:Y:S01]  /*49d0*/  FMUL.FTZ R62, R62, R4 ;  /* 0x000000043e3e7220 */ /* 0x000fe20000410000 */
[----:B------:R-:W-:Y:S01]  /*49e0*/  F2FP.F16.F32.PACK_AB R8, R101, R104 ;  /* 0x000000686508723e */ /* 0x000fe200000000ff */
[----:B------:R-:W-:Y:S01]  /*49f0*/  FMUL.FTZ R9, R60, R9 ;  /* 0x000000093c097220 */ /* 0x000fe20000410000 */
[----:B------:R-:W-:Y:S01]  /*4a00*/  FSEL R3, R3, R2, P2 ;  /* 0x0000000203037208 */ /* 0x000fe20001000000 */
[----:B------:R-:W-:Y:S01]  /*4a10*/  @P1 FADD.FTZ R2, -R2, R17 ;  /* 0x0000001102021221 */ /* 0x000fe20000010100 */
[----:B------:R-:W-:Y:S01]  /*4a20*/  F2FP.F16.F32.PACK_AB R12, R12, R100 ;  /* 0x000000640c0c723e */ /* 0x000fe200000000ff */
[----:B------:R-:W-:Y:S01]  /*4a30*/  FADD.FTZ R13, -R0, R7 ;  /* 0x00000007000d7221 */ /* 0x000fe20000010100 */
[----:B------:R-:W-:Y:S01]  /*4a40*/  F2FP.F16.F32.PACK_AB R9, R9, R62 ;  /* 0x0000003e0909723e */ /* 0x000fe200000000ff */
[----:B------:R-:W-:Y:S01]  /*4a50*/  FMUL.FTZ R58, R58, R3 ;  /* 0x000000033a3a7220 */ /* 0x000fe20000410000 */
[----:B------:R-:W-:Y:S01]  /*4a60*/  FMUL.FTZ R57, R57, R2 ;  /* 0x0000000239397220 */ /* 0x000fe20000410000 */
[----:B------:R-:W-:Y:S06]  /*4a70*/  @!P4 BRA `(.L_x_755) ;  /* 0x0000000000e0c947 */ /* 0x000fec0003800000 */
[----:B------:R-:W1:Y:S01]  /*4a80*/  LDC R5, c[0x0][0x240] ;  /* 0x00009000ff057b82 */ /* 0x000e620000000800 */
[----:B------:R-:W-:Y:S02]  /*4a90*/  LOP3.LUT R2, R204, 0x1, RZ, 0xc0, !PT ;  /* 0x00000001cc027812 */ /* 0x000fe400078ec0ff */
[----:B------:R-:W-:Y:S02]  /*4aa0*/  ISETP.GE.AND P2, PT, R214, UR4, PT ;  /* 0x00000004d6007c0c */ /* 0x000fe4000bf46270 */
[----:B------:R-:W-:Y:S01]  /*4ab0*/  ISETP.NE.U32.AND P1, PT, R2, 0x1, PT ;  /* 0x000000010200780c */ /* 0x000fe20003f25070 */
[----:B------:R-:W-:Y:S02]  /*4ac0*/  IMAD.MOV.U32 R2, RZ, RZ, -0x4000 ;  /* 0xffffc000ff027424 */ /* 0x000fe400078e00ff */
[----:B------:R-:W2:Y:S03]  /*4ad0*/  LDC R17, c[0x0][0x244] ;  /* 0x00009100ff117b82 */ /* 0x000ea60000000800 */
[----:B------:R-:W-:Y:S05]  /*4ae0*/  SEL R2, R2, 0x4000, !P1 ;  /* 0x0000400002027807 */ /* 0x000fea0004800000 */
[--C-:B------:R-:W-:Y:S02]  /*4af0*/  IMAD.IADD R202, R202, 0x1, R2.reuse ;  /* 0x00000001caca7824 */ /* 0x100fe400078e0202 */
[--C-:B------:R-:W-:Y:S02]  /*4b00*/  IMAD.IADD R206, R206, 0x1, R2.reuse ;  /* 0x00000001cece7824 */ /* 0x100fe400078e0202 */
[----:B------:R-:W-:Y:S01]  /*4b10*/  IMAD.IADD R187, R187, 0x1, R2 ;  /* 0x00000001bbbb7824 */ /* 0x000fe200078e0202 */
[----:B------:R3:W-:Y:S04]  /*4b20*/  @P2 STS [R202], RZ ;  /* 0x000000ffca002388 */ /* 0x0007e80000000800 */
[----:B------:R3:W-:Y:S04]  /*4b30*/  @P2 STS [R202+0x4], RZ ;  /* 0x000004ffca002388 */ /* 0x0007e80000000800 */
[----:B------:R3:W-:Y:S04]  /*4b40*/  @P2 STS [R202+0x8], RZ ;  /* 0x000008ffca002388 */ /* 0x0007e80000000800 */
[----:B------:R3:W-:Y:S01]  /*4b50*/  @P2 STS [R202+0xc], RZ ;  /* 0x00000cffca002388 */ /* 0x0007e20000000800 */
[----:B-1----:R-:W-:Y:S05]  /*4b60*/  IMAD.U32 R3, R5, -0x40, RZ ;  /* 0xffffffc005037824 */ /* 0x002fea00078e00ff */
[----:B------:R-:W-:Y:S02]  /*4b70*/  LEA R2, P1, R3, R208, 0x1 ;  /* 0x000000d003027211 */ /* 0x000fe400078208ff */
[----:B------:R-:W-:Y:S02]  /*4b80*/  SHF.R.S32.HI R7, RZ, 0x1f, R3 ;  /* 0x0000001fff077819 */ /* 0x000fe40000011403 */
[----:B------:R-:W-:Y:S02]  /*4b90*/  LEA R6, P3, R5, R3, 0x5 ;  /* 0x0000000305067211 */ /* 0x000fe400078628ff */
[----:B------:R-:W-:Y:S02]  /*4ba0*/  LEA.HI.X.SX32 R3, R3, R209, 0x1, P1 ;  /* 0x000000d103037211 */ /* 0x000fe400008f0eff */
[----:B------:R-:W-:Y:S02]  /*4bb0*/  ISETP.GE.AND P1, PT, R219, UR4, PT ;  /* 0x00000004db007c0c */ /* 0x000fe4000bf26270 */
[C-C-:B--2---:R-:W-:Y:S01]  /*4bc0*/  LEA.HI.X R7, R5.reuse, R7, R17.reuse, 0x5, P3 ;  /* 0x0000000705077211 */ /* 0x144fe200018f2c11 */
[----:B------:R-:W-:Y:S01]  /*4bd0*/  @!PT LDS RZ, [RZ] ;  /* 0x00000000fffff984 */ /* 0x000fe20000000800 */
[----:B------:R-:W-:Y:S01]  /*4be0*/  @!PT LDS RZ, [RZ] ;  /* 0x00000000fffff984 */ /* 0x000fe20000000800 */
[----:B------:R-:W-:Y:S01]  /*4bf0*/  @!PT LDS RZ, [RZ] ;  /* 0x00000000fffff984 */ /* 0x000fe20000000800 */
[----:B------:R-:W-:Y:S01]  /*4c00*/  @!P2 LDGSTS.E.BYPASS.LTC128B.128 [R206], desc[UR16][R2.64] ;  /* 0x0000000002ceafae */ /* 0x000fe2000b901d50 */
[C---:B------:R-:W-:Y:S04]  /*4c10*/  @!P2 LEA R4, P3, R5.reuse, R2, 0x6 ;  /* 0x000000020504a211 */ /* 0x040fe800078630ff */
[----:B------:R-:W-:Y:S05]  /*4c20*/  @!P2 LEA.HI.X R5, R5, R3, R17, 0x6, P3 ;  /* 0x000000030505a211 */ /* 0x000fea00018f3411 */
        /* <DEDUP_REMOVED lines=19> */
[----:B------:R3:W-:Y:S01]  /*4d60*/  @P1 STS [R202+0x300c], RZ ;  /* 0x00300cffca001388 */ /* 0x0007e20000000800 */
[C---:B-1----:R-:W-:Y:S01]  /*4d70*/  @!P1 LEA R4, P2, R6.reuse, R208, 0x1 ;  /* 0x000000d006049211 */ /* 0x042fe200078408ff */
[----:B------:R-:W-:Y:S03]  /*4d80*/  IMAD.MOV.U32 R208, RZ, RZ, R2 ;  /* 0x000000ffffd07224 */ /* 0x000fe600078e0002 */
[----:B------:R-:W-:Y:S01]  /*4d90*/  @!P1 LEA.HI.X R5, R6, R209, R7, 0x1, P2 ;  /* 0x000000d106059211 */ /* 0x000fe200010f0c07 */
[----:B------:R-:W-:Y:S04]  /*4da0*/  IMAD.MOV.U32 R209, RZ, RZ, R3 ;  /* 0x000000ffffd17224 */ /* 0x000fe800078e0003 */
[----:B------:R-:W-:Y:S01]  /*4db0*/  @!PT LDS RZ, [RZ] ;  /* 0x00000000fffff984 */ /* 0x000fe20000000800 */
[----:B------:R-:W-:Y:S01]  /*4dc0*/  @!PT LDS RZ, [RZ] ;  /* 0x00000000fffff984 */ /* 0x000fe20000000800 */
[----:B------:R-:W-:Y:S01]  /*4dd0*/  @!PT LDS RZ, [RZ] ;  /* 0x00000000fffff984 */ /* 0x000fe20000000800 */
[----:B------:R3:W-:Y:S04]  /*4de0*/  @!P1 LDGSTS.E.BYPASS.LTC128B.128 [R206+0x3000], desc[UR16][R4.64+0x80] ;  /* 0x0300008004ce9fae */ /* 0x0007e8000b901d50 */
[----:B------:R-:W0:Y:S02]  /*4df0*/  LDGDEPBAR ;  /* 0x00000000000079af */ /* 0x000e240000000000 */
.L_x_755:
[-C--:B------:R-:W-:Y:S01]  /*4e00*/  FSEL R3, R13, R0.reuse, P5 ;  /* 0x000000000d037208 */ /* 0x080fe20002800000 */
[----:B------:R-:W-:Y:S01]  /*4e10*/  FADD.FTZ R11, -R0, R11 ;  /* 0x0000000b000b7221 */ /* 0x000fe20000010100 */
[----:B---3--:R-:W-:Y:S01]  /*4e20*/  FSEL R4, R16, R0, P6 ;  /* 0x0000000010047208 */ /* 0x008fe20003000000 */
[----:B------:R-:W-:Y:S01]  /*4e30*/  FADD.FTZ R2, -R0, R10 ;  /* 0x0000000a00027221 */ /* 0x000fe20000010100 */
[----:B------:R-:W-:Y:S01]  /*4e40*/  FSETP.GE.FTZ.AND P2, PT, R65, RZ, PT ;  /* 0x000000ff4100720b */ /* 0x000fe20003f56000 */
[----:B------:R-:W-:Y:S01]  /*4e50*/  FMUL.FTZ R105, R105, R3 ;  /* 0x0000000369697220 */ /* 0x000fe20000410000 */
[----:B------:R-:W-:Y:S01]  /*4e60*/  FSETP.GE.FTZ.AND P1, PT, R66, RZ, PT ;  /* 0x000000ff4200720b */ /* 0x000fe20003f36000 */
[----:B------:R-:W-:Y:S01]  /*4e70*/  FMUL.FTZ R106, R106, R4 ;  /* 0x000000046a6a7220 */ /* 0x000fe20000410000 */
[-C--:B------:R-:W-:Y:S01]  /*4e80*/  FSEL R3, R11, R0.reuse, P2 ;  /* 0x000000000b037208 */ /* 0x080fe20001000000 */
[----:B------:R-:W-:Y:S01]  /*4e90*/  FADD.FTZ R5, -R0, R14 ;  /* 0x0000000e00057221 */ /* 0x000fe20000010100 */
[----:B------:R-:W-:Y:S01]  /*4ea0*/  FSEL R2, R2, R0, P1 ;  /* 0x0000000002027208 */ /* 0x000fe20000800000 */
[----:B------:R-:W-:Y:S01]  /*4eb0*/  FADD.FTZ R4, -R0, R15 ;  /* 0x0000000f00047221 */ /* 0x000fe20000010100 */
[----:B------:R-:W-:Y:S01]  /*4ec0*/  FSETP.GE.FTZ.AND P1, PT, R59, RZ, PT ;  /* 0x000000ff3b00720b */ /* 0x000fe20003f36000 */
[----:B------:R-:W-:Y:S01]  /*4ed0*/  FMUL.FTZ R65, R65, R3 ;  /* 0x0000000341417220 */ /* 0x000fe20000410000 */
[----:B------:R-:W-:Y:S01]  /*4ee0*/  F2FP.F16.F32.PACK_AB R3, R105, R106 ;  /* 0x0000006a6903723e */ /* 0x000fe200000000ff */
[----:B------:R-:W-:Y:S01]  /*4ef0*/  FMUL.FTZ R66, R66, R2 ;  /* 0x0000000242427220 */ /* 0x000fe20000410000 */
[----:B------:R-:W-:Y:S01]  /*4f00*/  FADD.FTZ R2, -R0, R18 ;  /* 0x0000001200027221 */ /* 0x000fe20000010100 */
[----:B------:R-:W-:Y:S01]  /*4f10*/  FSETP.GE.FTZ.AND P5, PT, R64, RZ, PT ;  /* 0x000000ff4000720b */ /* 0x000fe20003fb6000 */
[----:B------:R-:W-:Y:S01]  /*4f20*/  STS [R222+0x10000], R8 ;  /* 0x01000008de007388 */ /* 0x000fe20000000800 */
[----:B------:R-:W-:Y:S01]  /*4f30*/  FSETP.GE.FTZ.AND P3, PT, R63, RZ, PT ;  /* 0x000000ff3f00720b */ /* 0x000fe20003f76000 */
[----:B------:R-:W1:Y:S01]  /*4f40*/  LDC R100, c[0x0][0x270] ;  /* 0x00009c00ff647b82 */ /* 0x000e620000000800 */
[----:B------:R-:W-:Y:S01]  /*4f50*/  FSETP.GE.FTZ.AND P2, PT, R61, RZ, PT ;  /* 0x000000ff3d00720b */ /* 0x000fe20003f56000 */
[----:B------:R2:W-:Y:S01]  /*4f60*/  STS [R222+0x10400], R3 ;  /* 0x01040003de007388 */ /* 0x0005e20000000800 */
[-C--:B------:R-:W-:Y:S02]  /*4f70*/  FSEL R5, R5, R0.reuse, P5 ;  /* 0x0000000005057208 */ /* 0x080fe40002800000 */
[-C--:B------:R-:W-:Y:S01]  /*4f80*/  FSEL R4, R4, R0.reuse, P3 ;  /* 0x0000000004047208 */ /* 0x080fe20001800000 */
[----:B------:R-:W-:Y:S01]  /*4f90*/  STS [R225+0x10000], R12 ;  /* 0x0100000ce1007388 */ /* 0x000fe20000000800 */
[----:B------:R-:W-:Y:S01]  /*4fa0*/  FSEL R2, R2, R0, P2 ;  /* 0x0000000002027208 */ /* 0x000fe20001000000 */
[----:B------:R-:W-:Y:S01]  /*4fb0*/  @P1 FADD.FTZ R0, -R0, R19 ;  /* 0x0000001300001221 */ /* 0x000fe20000010100 */
[----:B------:R-:W-:Y:S01]  /*4fc0*/  FMUL.FTZ R5, R64, R5 ;  /* 0x0000000540057220 */ /* 0x000fe20000410000 */
[----:B------:R-:W-:Y:S01]  /*4fd0*/  FMUL.FTZ R63, R63, R4 ;  /* 0x000000043f3f7220 */ /* 0x000fe20000410000 */
[----:B------:R-:W-:Y:S01]  /*4fe0*/  F2FP.F16.F32.PACK_AB R4, R57, R58 ;  /* 0x0000003a3904723e */ /* 0x000fe200000000ff */
[----:B------:R-:W-:Y:S01]  /*4ff0*/  FMUL.FTZ R61, R61, R2 ;  /* 0x000000023d3d7220 */ /* 0x000fe20000410000 */
[----:B------:R-:W-:Y:S01]  /*5000*/  F2FP.F16.F32.PACK_AB R2, R65, R66 ;  /* 0x000000424102723e */ /* 0x000fe200000000ff */
[----:B------:R-:W-:Y:S01]  /*5010*/  FMUL.FTZ R59, R59, R0 ;  /* 0x000000003b3b7220 */ /* 0x000fe20000410000 */
[----:B------:R-:W-:Y:S03]  /*5020*/  F2FP.F16.F32.PACK_AB R0, R63, R5 ;  /* 0x000000053f00723e */ /* 0x000fe600000000ff */
[----:B------:R-:W-:Y:S04]  /*5030*/  STS [R225+0x10400], R2 ;  /* 0x01040002e1007388 */ /* 0x000fe80000000800 */
[----:B------:R-:W-:Y:S04]  /*5040*/  STS [R223+0x10000], R9 ;  /* 0x01000009df007388 */ /* 0x000fe80000000800 */
[----:B------:R3:W-:Y:S01]  /*5050*/  STS [R223+0x10400], R0 ;  /* 0x01040000df007388 */ /* 0x0007e20000000800 */
[----:B--2---:R-:W-:Y:S03]  /*5060*/  F2FP.F16.F32.PACK_AB R3, R59, R61 ;  /* 0x0000003d3b03723e */ /* 0x004fe600000000ff */
[----:B------:R-:W-:Y:S04]  /*5070*/  STS [R224+0x10000], R4 ;  /* 0x01000004e0007388 */ /* 0x000fe80000000800 */
[----:B------:R-:W-:Y:S01]  /*5080*/  STS [R224+0x10400], R3 ;  /* 0x01040003e0007388 */ /* 0x000fe20000000800 */
[----:B------:R-:W-:Y:S01]  /*5090*/  BAR.SYNC.DEFER_BLOCKING 0x0 ;  /* 0x0000000000007b1d */ /* 0x000fe20000010000 */
[----:B---3--:R-:W-:Y:S05]  /*50a0*/  LEA R0, R196, UR5, 0x1 ;  /* 0x00000005c4007c11 */ /* 0x008fea000f8e08ff */
[----:B------:R-:W-:Y:S04]  /*50b0*/  LDSM.16.MT88.4 R4, [R185+0x12000] ;  /* 0x01200000b904783b */ /* 0x000fe80000004200 */
[----:B------:R-:W2:Y:S04]  /*50c0*/  LDSM.16.MT88.4 R8, [R0+0x8000] ;  /* 0x008000000008783b */ /* 0x000ea80000004200 */
[----:B------:R-:W3:Y:S04]  /*50d0*/  LDSM.16.MT88.4 R12, [R186+0x12000] ;  /* 0x01200000ba0c783b */ /* 0x000ee80000004200 */
[----:B------:R-:W4:Y:S04]  /*50e0*/  LDSM.16.MT88.4 R16, [R0+0xa000] ;  /* 0x00a000000010783b */ /* 0x000f280000004200 */
[----:B------:R-:W-:Y:S04]  /*50f0*/  LDSM.16.MT88.4 R52, [R185+0x12800] ;  /* 0x01280000b934783b */ /* 0x000fe80000004200 */
[----:B------:R-:W5:Y:S04]  /*5100*/  LDSM.16.MT88.4 R56, [R0+0x8800] ;  /* 0x008800000038783b */ /* 0x000f680000004200 */
        /* <DEDUP_REMOVED lines=12> */
[----:B------:R-:W2:Y:S04]  /*51d0*/  LDSM.16.MT88.4 R4, [R185+0x13000] ;  /* 0x01300000b904783b */ /* 0x000ea80000004200 */
[----:B------:R-:W3:Y:S01]  /*51e0*/  LDSM.16.MT88.4 R16, [R0+0xb000] ;  /* 0x00b000000010783b */ /* 0x000ee20000004200 */
[-C--:B-----5:R-:W-:Y:S06]  /*51f0*/  HMMA.16816.F32 R20, R52, R56.reuse, R20 ;  /* 0x000000383414723c */ /* 0x0a0fec0000001814 */
[C---:B-1----:R-:W-:Y:S06]  /*5200*/  HMMA.16816.F32 R24, R60.reuse, R56, R24 ;  /* 0x000000383c18723c */ /* 0x042fec0000001818 */
        /* <DEDUP_REMOVED lines=9> */
[----:B------:R4:W5:Y:S01]  /*52a0*/  LDSM.16.MT88.4 R64, [R0+0xb800] ;  /* 0x00b800000040783b */ /* 0x0009620000004200 */
[-C--:B--2---:R-:W-:Y:S01]  /*52b0*/  HMMA.16816.F32 R20, R4, R8.reuse, R20 ;  /* 0x000000080414723c */ /* 0x084fe20000001814 */
[----:B------:R-:W-:Y:S05]  /*52c0*/  BAR.SYNC.DEFER_BLOCKING 0x0 ;  /* 0x0000000000007b1d */ /* 0x000fea0000010000 */
[C---:B------:R-:W-:Y:S06]  /*52d0*/  HMMA.16816.F32 R24, R12.reuse, R8, R24 ;  /* 0x000000080c18723c */ /* 0x040fec0000001818 */
[-C--:B------:R-:W-:Y:S06]  /*52e0*/  HMMA.16816.F32 R28, R12, R10.reuse, R28 ;  /* 0x0000000a0c1c723c */ /* 0x080fec000000181c */
[C---:B------:R-:W-:Y:S05]  /*52f0*/  HMMA.16816.F32 R32, R4.reuse, R10, R32 ;  /* 0x0000000a0420723c */ /* 0x040fea0000001820 */
[----:B----4-:R-:W-:Y:S01]  /*5300*/  IMAD R0, R100, UR6, RZ ;  /* 0x0000000664007c24 */ /* 0x010fe2000f8e02ff */
[-C--:B---3--:R-:W-:Y:S05]  /*5310*/  HMMA.16816.F32 R36, R4, R16.reuse, R36 ;  /* 0x000000100424723c */ /* 0x088fea0000001824 */
[----:B------:R-:W-:Y:S01]  /*5320*/  IMAD.U32 R0, R0, -0x40, RZ ;  /* 0xffffffc000007824 */ /* 0x000fe200078e00ff */
[C---:B------:R-:W-:Y:S05]  /*5330*/  HMMA.16816.F32 R40, R12.reuse, R16, R40 ;  /* 0x000000100c28723c */ /* 0x040fea0000001828 */
[C---:B------:R-:W-:Y:S01]  /*5340*/  LEA R200, P1, R0.reuse, R200, 0x2 ;  /* 0x000000c800c87211 */ /* 0x040fe200078210ff */
[-C--:B------:R-:W-:Y:S05]  /*5350*/  HMMA.16816.F32 R44, R12, R18.reuse, R44 ;  /* 0x000000120c2c723c */ /* 0x080fea000000182c */
[----:B------:R-:W-:Y:S01]  /*5360*/  LEA.HI.X.SX32 R201, R0, R201, 0x2, P1 ;  /* 0x000000c900c97211 */ /* 0x000fe200008f16ff */
[----:B------:R-:W-:Y:S06]  /*5370*/  HMMA.16816.F32 R48, R4, R18, R48 ;  /* 0x000000120430723c */ /* 0x000fec0000001830 */
[-C--:B-1----:R-:W-:Y:S06]  /*5380*/  HMMA.16816.F32 R20, R52, R56.reuse, R20 ;  /* 0x000000383414723c */ /* 0x082fec0000001814 */
[C---:B------:R-:W-:Y:S06]  /*5390*/  HMMA.16816.F32 R24, R60.reuse, R56, R24 ;  /* 0x000000383c18723c */ /* 0x040fec0000001818 */
[-C--:B------:R-:W-:Y:S06]  /*53a0*/  HMMA.16816.F32 R28, R60, R58.reuse, R28 ;  /* 0x0000003a3c1c723c */ /* 0x080fec000000181c */
[C---:B------:R-:W-:Y:S06]  /*53b0*/  HMMA.16816.F32 R32, R52.reuse, R58, R32 ;  /* 0x0000003a3420723c */ /* 0x040fec0000001820 */
[-C--:B-----5:R-:W-:Y:S06]  /*53c0*/  HMMA.16816.F32 R36, R52, R64.reuse, R36 ;  /* 0x000000403424723c */ /* 0x0a0fec0000001824 */
        /* <DEDUP_REMOVED lines=12> */
[C---:B-1----:R-:W-:Y:S05]  /*5490*/  IMAD.U32 R3, R8.reuse, -0x40, RZ ;  /* 0xffffffc008037824 */ /* 0x042fea00078e00ff */
[C---:B------:R-:W-:Y:S02]  /*54a0*/  LEA R2, P1, R3.reuse, R210, 0x1 ;  /* 0x000000d203027211 */ /* 0x040fe400078208ff */
[----:B------:R-:W-:Y:S02]  /*54b0*/  SHF.R.S32.HI R4, RZ, 0x1f, R3 ;  /* 0x0000001fff047819 */ /* 0x000fe40000011403 */
[C---:B------:R-:W-:Y:S02]  /*54c0*/  @!P2 LEA R0, P5, R8.reuse, R3, 0x5 ;  /* 0x000000030800a211 */ /* 0x040fe400078a28ff */
[----:B------:R-:W-:Y:S02]  /*54d0*/  LEA.HI.X.SX32 R3, R3, R211, 0x1, P1 ;  /* 0x000000d303037211 */ /* 0x000fe400008f0eff */
[C---:B--2---:R-:W-:Y:S03]  /*54e0*/  @!P2 LEA.HI.X R5, R8.reuse, R4, R5, 0x5, P5 ;  /* 0x000000040805a211 */ /* 0x044fe600028f2c05 */
[----:B------:R-:W-:Y:S01]  /*54f0*/  @!PT LDS RZ, [RZ] ;  /* 0x00000000fffff984 */ /* 0x000fe20000000800 */
[----:B------:R-:W-:Y:S01]  /*5500*/  @!PT LDS RZ, [RZ] ;  /* 0x00000000fffff984 */ /* 0x000fe20000000800 */
[----:B------:R-:W-:Y:S01]  /*5510*/  @!PT LDS RZ, [RZ] ;  /* 0x00000000fffff984 */ /* 0x000fe20000000800 */
[----:B------:R3:W-:Y:S01]  /*5520*/  @!P3 LDGSTS.E.BYPASS.LTC128B.128 [R203+0x8000], desc[UR16][R2.64] ;  /* 0x0800000002cbbfae */ /* 0x0007e2000b901d50 */
[----:B------:R-:W-:Y:S02]  /*5530*/  @!P3 LEA R6, P5, R8, R2, 0x6 ;  /* 0x000000020806b211 */ /* 0x000fe400078a30ff */
[----:B------:R-:W-:Y:S01]  /*5540*/  @!P2 LEA R4, P1, R0, R210, 0x1 ;  /* 0x000000d20004a211 */ /* 0x000fe200078208ff */
[----:B------:R3:W-:Y:S01]  /*5550*/  @P2 STS.128 [R203+0xa000], RZ ;  /* 0x00a000ffcb002388 */ /* 0x0007e20000000c00 */
[----:B------:R-:W-:Y:S01]  /*5560*/  IMAD.MOV.U32 R210, RZ, RZ, R2 ;  /* 0x000000ffffd27224 */ /* 0x000fe200078e0002 */
[----:B----4-:R-:W-:Y:S02]  /*5570*/  @!P3 LEA.HI.X R7, R8, R3, R7, 0x6, P5 ;  /* 0x000000030807b211 */ /* 0x010fe400028f3407 */
        /* <DEDUP_REMOVED lines=17> */
.L_x_756:
[----:B------:R-:W-:Y:S01]  /*5690*/  LEA R0, R196, UR5, 0x1 ;  /* 0x00000005c4007c11 */ /* 0x000fe2000f8e08ff */
[----:B------:R-:W-:Y:S01]  /*56a0*/  LDSM.16.M88.4 R64, [R194] ;  /* 0x00000000c240783b */ /* 0x000fe20000000200 */
[----:B---3--:R-:W-:Y:S03]  /*56b0*/  @P4 IADD3 R2, P1, R212, -0x100, RZ ;  /* 0xffffff00d4024810 */ /* 0x008fe60007f3e0ff */
[----:B------:R-:W1:Y:S02]  /*56c0*/  LDSM.16.MT88.4 R16, [R0+0xc000] ;  /* 0x00c000000010783b */ /* 0x000e640000004200 */
[----:B------:R-:W-:Y:S01]  /*56d0*/  @P4 IMAD.MOV.U32 R212, RZ, RZ, R2 ;  /* 0x000000ffffd44224 */ /* 0x000fe200078e0002 */
[CC--:B------:R-:W-:Y:S01]  /*56e0*/  LEA R2, P2, R207.reuse, R200.reuse, 0x2 ;  /* 0x000000c8cf027211 */ /* 0x0c0fe200078410ff */
[----:B------:R-:W2:Y:S03]  /*56f0*/  LDSM.16.M88.4 R60, [R194+0x1000] ;  /* 0x00100000c23c783b */ /* 0x000ea60000000200 */
[-C--:B------:R-:W-:Y:S01]  /*5700*/  LEA.HI.X.SX32 R3, R207, R201.reuse, 0x2, P2 ;  /* 0x000000c9cf037211 */ /* 0x080fe200010f16ff */
        /* <DEDUP_REMOVED lines=35> */
[CC--:B------:R-:W-:Y:S01]  /*5940*/  LEA R104, P2, R245.reuse, R200.reuse, 0x2 ;  /* 0x000000c8f5687211 */ /* 0x0c0fe200078410ff */
[----:B------:R-:W-:Y:S01]  /*5950*/  HMMA.16816.F32 R64, R100, R106, R64 ;  /* 0x0000006a6440723c */ /* 0x000fe20000001840 */
[----:B------:R3:W4:Y:S04]  /*5960*/  LDSM.16.MT88.4 R100, [R0+0xf800] ;  /* 0x00f800000064783b */ /* 0x0007280000004200 */
[-C--:B------:R-:W-:Y:S02]  /*5970*/  LEA.HI.X.SX32 R105, R245, R201.reuse, 0x2, P2 ;  /* 0x000000c9f5697211 */ /* 0x080fe400010f16ff */
[C---:B------:R-:W-:Y:S04]  /*5980*/  VIADD R106, R218.reuse, 0x20 ;  /* 0x00000020da6a7836 */ /* 0x040fe80000000000 */
[C---:B------:R-:W-:Y:S04]  /*5990*/  VIADD R107, R218.reuse, 0x20 ;  /* 0x00000020da6b7836 */ /* 0x040fe80000000000 */
[----:B------:R-:W-:Y:S01]  /*59a0*/  IMAD.IADD R107, R207, 0x1, R107 ;  /* 0x00000001cf6b7824 */ /* 0x000fe200078e026b */
[-C--:B-1----:R-:W-:Y:S05]  /*59b0*/  HMMA.16816.F32 R4, R172, R180.reuse, R4 ;  /* 0x000000b4ac04723c */ /* 0x082fea0000001804 */
[----:B---3--:R-:W-:Y:S06]  /*59c0*/  @P4 IADD3.X R0, R213, -0x1, RZ, P1, !PT ;  /* 0xffffffffd5004810 */ /* 0x008fec0000ffe4ff */
[----:B------:R-:W-:Y:S02]  /*59d0*/  @P4 IMAD.MOV.U32 R213, RZ, RZ, R0 ;  /* 0x000000ffffd54224 */ /* 0x000fe400078e0000 */
[----:B------:R-:W-:Y:S01]  /*59e0*/  VIADD R0, R218, 0x60 ;  /* 0x00000060da007836 */ /* 0x000fe20000000000 */
[C---:B--2---:R-:W-:Y:S04]  /*59f0*/  HMMA.16816.F32 R8, R176.reuse, R180, R8 ;  /* 0x000000b4b008723c */ /* 0x044fe80000001808 */
[----:B------:R-:W-:Y:S02]  /*5a00*/  IMAD.IADD R0, R207, 0x1, R0 ;  /* 0x00000001cf007824 */ /* 0x000fe400078e0200 */
[-C--:B------:R-:W-:Y:S06]  /*5a10*/  HMMA.16816.F32 R12, R176, R182.reuse, R12 ;  /* 0x000000b6b00c723c */ /* 0x080fec000000180c */
[C---:B------:R-:W-:Y:S06]  /*5a20*/  HMMA.16816.F32 R16, R172.reuse, R182, R16 ;  /* 0x000000b6ac10723c */ /* 0x040fec0000001810 */
[-C--:B----4-:R-:W-:Y:S06]  /*5a30*/  HMMA.16816.F32 R52, R172, R100.reuse, R52 ;  /* 0x00000064ac34723c */ /* 0x090fec0000001834 */
[C---:B------:R-:W-:Y:S06]  /*5a40*/  HMMA.16816.F32 R56, R176.reuse, R100, R56 ;  /* 0x00000064b038723c */ /* 0x040fec0000001838 */
[-C--:B------:R-:W-:Y:S05]  /*5a50*/  HMMA.16816.F32 R60, R176, R102.reuse, R60 ;  /* 0x00000066b03c723c */ /* 0x080fea000000183c */
[----:B------:R-:W-:Y:S01]  /*5a60*/  @P4 IMAD.WIDE R100, R226, 0x4, R212 ;  /* 0x00000004e2644825 */ /* 0x000fe200078e02d4 */
[----:B------:R-:W-:Y:S04]  /*5a70*/  HMMA.16816.F32 R64, R172, R102, R64 ;  /* 0x00000066ac40723c */ /* 0x000fe80000001840 */
[----:B------:R-:W5:Y:S04]  /*5a80*/  @P4 LDG.E R216, desc[UR16][R100.64] ;  /* 0x0000001064d84981 */ /* 0x000f68000c1e1900 */
[----:B------:R1:W5:Y:S04]  /*5a90*/  @P4 LDG.E R217, desc[UR16][R100.64+0x20] ;  /* 0x0000201064d94981 */ /* 0x000368000c1e1900 */
[----:B------:R2:W-:Y:S04]  /*5aa0*/  REDG.E.ADD.F32.FTZ.RN.STRONG.GPU desc[UR16][R200.64], R4 ;  /* 0x00000004c80079a6 */ /* 0x0005e8000c10f390 */
[----:B------:R3:W-:Y:S01]  /*5ab0*/  REDG.E.ADD.F32.FTZ.RN.STRONG.GPU desc[UR16][R2.64], R5 ;  /* 0x00000005020079a6 */ /* 0x0007e2000c10f390 */
[CC--:B-1----:R-:W-:Y:S04]  /*5ac0*/  LEA R100, P1, R218.reuse, R200.reuse, 0x2 ;  /* 0x000000c8da647211 */ /* 0x0c2fe800078210ff */
[-C--:B------:R-:W-:Y:S02]  /*5ad0*/  LEA.HI.X.SX32 R101, R218, R201.reuse, 0x2, P1 ;  /* 0x000000c9da657211 */ /* 0x080fe400008f16ff */
[-C--:B------:R-:W-:Y:S02]  /*5ae0*/  LEA R102, P1, R244, R200.reuse, 0x2 ;  /* 0x000000c8f4667211 */ /* 0x080fe400078210ff */
[-C--:B--2---:R-:W-:Y:S01]  /*5af0*/  LEA R4, P2, R242, R200.reuse, 0x2 ;  /* 0x000000c8f2047211 */ /* 0x084fe200078410ff */
[----:B------:R1:W-:Y:S01]  /*5b00*/  REDG.E.ADD.F32.FTZ.RN.STRONG.GPU desc[UR16][R100.64], R6 ;  /* 0x00000006640079a6 */ /* 0x0003e2000c10f390 */
[-C--:B------:R-:W-:Y:S02]  /*5b10*/  LEA.HI.X.SX32 R103, R244, R201.reuse, 0x2, P1 ;  /* 0x000000c9f4677211 */ /* 0x080fe400008f16ff */
[-C--:B---3--:R-:W-:Y:S01]  /*5b20*/  LEA.HI.X.SX32 R5, R242, R201.reuse, 0x2, P2 ;  /* 0x000000c9f2057211 */ /* 0x088fe200010f16ff */
[----:B------:R2:W-:Y:S04]  /*5b30*/  REDG.E.ADD.F32.FTZ.RN.STRONG.GPU desc[UR16][R104.64], R7 ;  /* 0x00000007680079a6 */ /* 0x0005e8000c10f390 */
[----:B------:R3:W-:Y:S01]  /*5b40*/  REDG.E.ADD.F32.FTZ.RN.STRONG.GPU desc[UR16][R102.64], R8 ;  /* 0x00000008660079a6 */ /* 0x0007e2000c10f390 */
[-C--:B-1----:R-:W-:Y:S02]  /*5b50*/  LEA R100, P3, R243, R200.reuse, 0x2 ;  /* 0x000000c8f3647211 */ /* 0x082fe400078610ff */
[-C--:B------:R-:W-:Y:S02]  /*5b60*/  LEA R6, P1, R241, R200.reuse, 0x2 ;  /* 0x000000c8f1067211 */ /* 0x080fe400078210ff */
[-C--:B------:R-:W-:Y:S02]  /*5b70*/  LEA.HI.X.SX32 R101, R243, R201.reuse, 0x2, P3 ;  /* 0x000000c9f3657211 */ /* 0x080fe400018f16ff */
[-C--:B--2---:R-:W-:Y:S02]  /*5b80*/  LEA.HI.X.SX32 R7, R241, R201.reuse, 0x2, P1 ;  /* 0x000000c9f1077211 */ /* 0x084fe400008f16ff */
[CC--:B---3--:R-:W-:Y:S01]  /*5b90*/  LEA R8, P3, R230.reuse, R200.reuse, 0x2 ;  /* 0x000000c8e6087211 */ /* 0x0c8fe200078610ff */
        /* <DEDUP_REMOVED lines=9> */
[C---:B------:R-:W-:Y:S01]  /*5c30*/  VIADD R106, R218.reuse, 0x40 ;  /* 0x00000040da6a7836 */ /* 0x040fe20000000000 */
[-C--:B---3--:R-:W-:Y:S02]  /*5c40*/  LEA R6, P2, R107, R200.reuse, 0x2 ;  /* 0x000000c86b067211 */ /* 0x088fe400078410ff */
[-C--:B------:R-:W-:Y:S01]  /*5c50*/  LEA R10, P1, R231, R200.reuse, 0x2 ;  /* 0x000000c8e70a7211 */ /* 0x080fe200078210ff */
        /* <DEDUP_REMOVED lines=51> */
[----:B------:R-:W-:Y:S02]  /*5f90*/  ISETP.GT.AND P3, PT, R204, RZ, PT ;  /* 0x000000ffcc00720c */ /* 0x000fe40003f64270 */
[CC--:B---3--:R-:W-:Y:S01]  /*5fa0*/  LEA R2, P1, R240.reuse, R200.reuse, 0x2 ;  /* 0x000000c8f0027211 */ /* 0x0c8fe200078210ff */
[----:B------:R-:W-:Y:S03]  /*5fb0*/  REDG.E.ADD.F32.FTZ.RN.STRONG.GPU desc[UR16][R10.64], R67 ;  /* 0x000000430a0079a6 */ /* 0x000fe6000c10f390 */
[-C--:B------:R-:W-:Y:S01]  /*5fc0*/  LEA.HI.X.SX32 R3, R240, R201.reuse, 0x2, P1 ;  /* 0x000000c9f0037211 */ /* 0x080fe200008f16ff */
[----:B------:R-:W-:Y:S01]  /*5fd0*/  REDG.E.ADD.F32.FTZ.RN.STRONG.GPU desc[UR16][R8.64], R60 ;  /* 0x0000003c080079a6 */ /* 0x000fe2000c10f390 */
[----:B------:R-:W-:Y:S01]  /*5fe0*/  ISETP.NE.U32.AND P1, PT, R0, 0x1, PT ;  /* 0x000000010000780c */ /* 0x000fe20003f25070 */
[C---:B------:R-:W-:Y:S02]  /*5ff0*/  VIADD R0, R184.reuse, 0xffffc000 ;  /* 0xffffc000b8007836 */ /* 0x040fe40000000000 */
[----:B------:R-:W-:Y:S04]  /*6000*/  REDG.E.ADD.F32.FTZ.RN.STRONG.GPU desc[UR16][R6.64], R61 ;  /* 0x0000003d060079a6 */ /* 0x000fe8000c10f390 */
[----:B------:R-:W-:Y:S04]  /*6010*/  LDSM.16.MT88.4 R8, [R184] ;  /* 0x00000000b808783b */ /* 0x000fe80000004200 */
        /* <DEDUP_REMOVED lines=10> */
[----:B-1----:R-:W-:Y:S04]  /*60c0*/  VIADD R2, R204, 0xffffffff ;  /* 0xffffffffcc027836 */ /* 0x002fe80000000000 */
        /* <DEDUP_REMOVED lines=46> */
[----:B------:R-:W-:Y:S02]  /*63b0*/  ULDC UR6, c[0x0][0x38c] ;  /* 0x0000e30000067ab9 */ /* 0x000fe40000000800 */
        /* <DEDUP_REMOVED lines=120> */
[----:B------:R2:W-:Y:S04]  /*6b40*/  STS [R107+0x4400], R32 ;  /* 0x004400206b007388 */ /* 0x0005e80000000800 */
[----:B------:R-:W-:Y:S04]  /*6b50*/  STS [R106+0x4000], R29 ;  /* 0x0040001d6a007388 */ /* 0x000fe80000000800 */
        /* <DEDUP_REMOVED lines=18> */
[----:B------:R-:W-:-:S02]  /*6c80*/  @P0 MOV R10, R6 ;  /* 0x00000006000a0202 */ /* 0x000fc40000000f00 */
[----:B--2---:R-:W-:Y:S01]  /*6c90*/  @P0 IADD3 R32, R5, R0, RZ ;  /* 0x0000000005200210 */ /* 0x004fe20007ffe0ff */
[----:B------:R3:W-:Y:S01]  /*6ca0*/  STS [R107+0x7400], R21 ;  /* 0x007400156b007388 */ /* 0x0007e20000000800 */
[----:B------:R-:W-:Y:S02]  /*6cb0*/  @P0 MOV R27, R4 ;  /* 0x00000004001b0202 */ /* 0x000fe40000000f00 */
[----:B------:R-:W-:Y:S01]  /*6cc0*/  LEA R0, R105, UR5, 0x1 ;  /* 0x0000000569007c11 */ /* 0x000fe2000f8e08ff */
[----:B------:R3:W-:Y:S01]  /*6cd0*/  STS [R106+0x7000], R18 ;  /* 0x007000126a007388 */ /* 0x0007e20000000800 */
[----:B----4-:R-:W-:-:S03]  /*6ce0*/  SHF.R.S32.HI R12, RZ, 0x1f, R104 ;  /* 0x0000001fff0c7819 */ /* 0x010fc60000011468 */
        /* <DEDUP_REMOVED lines=14> */
.L_x_758:
        /* <DEDUP_REMOVED lines=13> */
.L_x_759:
[----:B------:R-:W-:Y:S01]  /*6ea0*/  BAR.SYNC.DEFER_BLOCKING 0x0 ;  /* 0x0000000000007b1d */ /* 0x000fe20000010000 */
[----:B------:R-:W-:Y:S01]  /*6eb0*/  IMAD.SHL.U32 R12, R248, 0x40, RZ ;  /* 0x00000040f80c7824 */ /* 0x000fe200078e00ff */
[----:B------:R-:W-:Y:S02]  /*6ec0*/  SHF.R.S32.HI R5, RZ, 0x1f, R214 ;  /* 0x0000001fff057819 */ /* 0x000fe400000114d6 */
[----:B------:R-:W-:Y:S02]  /*6ed0*/  MOV R4, R214 ;  /* 0x000000d600047202 */ /* 0x000fe40000000f00 */
[----:B------:R-:W-:Y:S01]  /*6ee0*/  SHF.R.S32.HI R26, RZ, 0x1f, R12 ;  /* 0x0000001fff1a7819 */ /* 0x000fe2000001140c */
[----:B------:R-:W-:Y:S01]  /*6ef0*/  ULDC.64 UR6, c[0x0][0x468] ;  /* 0x00011a0000067ab9 */ /* 0x000fe20000000a00 */
[----:B------:R-:W1:Y:S01]  /*6f00*/  S2R R35, SR_CTAID.Z ;  /* 0x0000000000237919 */ /* 0x000e620000002700 */
[----:B------:R-:W-:Y:S01]  /*6f10*/  IMAD.WIDE.U32 R6, R12, R2, R4 ;  /* 0x000000020c067225 */ /* 0x000fe200078e0004 */
[----:B------:R-:W-:Y:S01]  /*6f20*/  BSSY B0, `(.L_x_760) ;  /* 0x0000026000007945 */ /* 0x000fe20003800000 */
[----:B------:R-:W-:-:S02]  /*6f30*/  SHF.R.S32.HI R33, RZ, 0x1f, R249 ;  /* 0x0000001fff217819 */ /* 0x000fc400000114f9 */
[----:B------:R-:W-:Y:S01]  /*6f40*/  IMAD R8, R26, R2, RZ ;  /* 0x000000021a087224 */ /* 0x000fe200078e02ff */
[----:B------:R-:W-:Y:S01]  /*6f50*/  IADD3 R6, P0, R10, R6, RZ ;  /* 0x000000060a067210 */ /* 0x000fe20007f1e0ff */
[----:B------:R-:W-:Y:S01]  /*6f60*/  VIADD R10, R249, 0x20 ;  /* 0x00000020f90a7836 */ /* 0x000fe20000000000 */
[----:B------:R-:W-:Y:S01]  /*6f70*/  IADD3 R24, R214, 0x40, RZ ;  /* 0x00000040d6187810 */ /* 0x000fe20007ffe0ff */
[----:B------:R-:W-:Y:S02]  /*6f80*/  IMAD R9, R12, R3, R8 ;  /* 0x000000030c097224 */ /* 0x000fe400078e0208 */
[----:B------:R-:W-:-:S03]  /*6f90*/  IMAD R8, R248, -0x40, R205 ;  /* 0xffffffc0f8087824 */ /* 0x000fc600078e02cd */
[----:B------:R-:W-:Y:S01]  /*6fa0*/  IADD3.X R7, R11, R7, R9, P0, !PT ;  /* 0x000000070b077210 */ /* 0x000fe200007fe409 */
[----:B------:R2:W4:Y:S01]  /*6fb0*/  LDS.128 R28, [R0+0xd000] ;  /* 0x00d00000001c7984 */ /* 0x0005220000000c00 */
[-C--:B------:R-:W-:Y:S02]  /*6fc0*/  ISETP.GE.AND P3, PT, R249, R8.reuse, PT ;  /* 0x00000008f900720c */ /* 0x080fe40003f66270 */
[----:B------:R-:W-:Y:S01]  /*6fd0*/  ISETP.GE.AND P2, PT, R10, R8, PT ;  /* 0x000000080a00720c */ /* 0x000fe20003f46270 */
[----:B------:R2:W2:Y:S04]  /*6fe0*/  LDS.128 R40, [R0+0x10000] ;  /* 0x0100000000287984 */ /* 0x0004a80000000c00 */
[----:B------:R2:W2:Y:S04]  /*6ff0*/  LDS.128 R48, [R0+0x11000] ;  /* 0x0110000000307984 */ /* 0x0004a80000000c00 */
[----:B------:R2:W2:Y:S04]  /*7000*/  LDS.128 R36, [R0+0x12000] ;  /* 0x0120000000247984 */ /* 0x0004a80000000c00 */
[----:B------:R2:W2:Y:S01]  /*7010*/  LDS.128 R44, [R0+0x13000] ;  /* 0x01300000002c7984 */ /* 0x0004a20000000c00 */
[----:B-1----:R-:W-:Y:S01]  /*7020*/  SHF.R.S32.HI R34, RZ, 0x1f, R35 ;  /* 0x0000001fff227819 */ /* 0x002fe20000011423 */
[----:B------:R-:W-:-:S04]  /*7030*/  IMAD.WIDE.U32 R6, R35, UR6, R6 ;  /* 0x0000000623067c25 */ /* 0x000fc8000f8e0006 */
[----:B------:R-:W-:-:S04]  /*7040*/  IMAD R9, R34, UR6, RZ ;  /* 0x0000000622097c24 */ /* 0x000fc8000f8e02ff */
[----:B------:R-:W-:-:S04]  /*7050*/  IMAD R8, R35, UR7, R9 ;  /* 0x0000000723087c24 */ /* 0x000fc8000f8e0209 */
[----:B------:R-:W-:Y:S01]  /*7060*/  IMAD.IADD R13, R7, 0x1, R8 ;  /* 0x00000001070d7824 */ /* 0x000fe200078e0208 */
[----:B------:R-:W-:Y:S06]  /*7070*/  @P3 BRA `(.L_x_761) ;  /* 0x0000000000403947 */ /* 0x000fec0003800000 */
[----:B------:R-:W-:Y:S01]  /*7080*/  ULDC UR4, c[0x0][0x2d0] ;  /* 0x0000b40000047ab9 */ /* 0x000fe20000000800 */
[----:B---3--:R-:W1:Y:S01]  /*7090*/  LDS.128 R20, [R0+0xe000] ;  /* 0x00e0000000147984 */ /* 0x008e620000000c00 */
        /* <DEDUP_REMOVED lines=14> */
.L_x_761:
[----:B------:R-:W-:Y:S05]  /*7180*/  BSYNC B0 ;  /* 0x0000000000007941 */ /* 0x000fea0003800000 */
.L_x_760:
        /* <DEDUP_REMOVED lines=16> */
[----:B----4-:R1:W-:Y:S04]  /*7290*/  @!P1 STG.E.128 desc[UR16][R2.64], R28 ;  /* 0x0000001c02009986 */ /* 0x0103e8000c101d10 */
[----:B------:R1:W-:Y:S02]  /*72a0*/  @!P0 STG.E.128 desc[UR16][R2.64+0x80], R8 ;  /* 0x0000800802008986 */ /* 0x0003e4000c101d10 */
.L_x_763:
[----:B------:R-:W-:Y:S05]  /*72b0*/  BSYNC B0 ;  /* 0x0000000000007941 */ /* 0x000fea0003800000 */
.L_x_762:
        /* <DEDUP_REMOVED lines=24> */
[----:B------:R1:W-:Y:S04]  /*7440*/  @!P1 STG.E.128 desc[UR16][R4.64], R40 ;  /* 0x0000002804009986 */ /* 0x0003e8000c101d10 */
[----:B------:R1:W-:Y:S02]  /*7450*/  @!P0 STG.E.128 desc[UR16][R4.64+0x80], R36 ;  /* 0x0000802404008986 */ /* 0x0003e4000c101d10 */
.L_x_765:
[----:B------:R-:W-:Y:S05]  /*7460*/  BSYNC B0 ;  /* 0x0000000000007941 */ /* 0x000fea0003800000 */
.L_x_764:
        /* <DEDUP_REMOVED lines=18> */
.L_x_736:
[----:B------:R-:W2:Y:S01]  /*7590*/  LDL.LU R2, [R1+0xc] ;  /* 0x00000c0001027983 */ /* 0x000ea20000300800 */
[----:B------:R-:W-:Y:S01]  /*75a0*/  IMAD.SHL.U32 R14, R248, 0x40, RZ ;  /* 0x00000040f80e7824 */ /* 0x000fe200078e00ff */
[----:B------:R-:W1:Y:S04]  /*75b0*/  S2R R11, SR_CTAID.Y ;  /* 0x00000000000b7919 */ /* 0x000e680000002600 */
[----:B------:R-:W-:Y:S02]  /*75c0*/  SHF.R.S32.HI R17, RZ, 0x1f, R14 ;  /* 0x0000001fff117819 */ /* 0x000fe4000001140e */
[----:B-1----:R-:W-:Y:S02]  /*75d0*/  SHF.R.S32.HI R10, RZ, 0x1f, R11 ;  /* 0x0000001fff0a7819 */ /* 0x002fe4000001140b */
        /* <DEDUP_REMOVED lines=26> */
.L_x_767:
        /* <DEDUP_REMOVED lines=13> */
.L_x_768:
        /* <DEDUP_REMOVED lines=9> */
[----:B------:R-:W-:Y:S01]  /*78e0*/  IMAD R0, R248, -0x40, R205 ;  /* 0xffffffc0f8007824 */ /* 0x000fe200078e02cd */
[----:B------:R-:W-:-:S02]  /*78f0*/  IADD3 R11, R214, 0x40, RZ ;  /* 0x00000040d60b7810 */ /* 0x000fc40007ffe0ff */
        /* <DEDUP_REMOVED lines=23> */
.L_x_770:
[----:B------:R-:W-:Y:S05]  /*7a70*/  BSYNC B0 ;  /* 0x0000000000007941 */ /* 0x000fea0003800000 */
.L_x_769:
        /* <DEDUP_REMOVED lines=18> */
.L_x_772:
[----:B------:R-:W-:Y:S05]  /*7ba0*/  BSYNC B0 ;  /* 0x0000000000007941 */ /* 0x000fea0003800000 */
.L_x_771:
        /* <DEDUP_REMOVED lines=26> */
.L_x_774:
[----:B------:R-:W-:Y:S05]  /*7d50*/  BSYNC B0 ;  /* 0x0000000000007941 */ /* 0x000fea0003800000 */
.L_x_773:
        /* <DEDUP_REMOVED lines=17> */
.L_x_766:
[----:B------:R-:W-:Y:S05]  /*7e70*/  BSYNC B1 ;  /* 0x0000000000017941 */ /* 0x000fea0003800000 */
.L_x_731:
[----:B------:R-:W4:Y:S02]  /*7e80*/  LDC R0, c[0x0][0xc] ;  /* 0x00000300ff007b82 */ /* 0x000f240000000800 */
[----:B----4-:R-:W-:-:S04]  /*7e90*/  IADD3 R248, R0, R248, RZ ;  /* 0x000000f800f87210 */ /* 0x010fc80007ffe0ff */
[----:B------:R-:W-:-:S13]  /*7ea0*/  ISETP.GE.AND P0, PT, R248, UR14, PT ;  /* 0x0000000ef8007c0c */ /* 0x000fda000bf06270 */
[----:B------:R-:W-:Y:S05]  /*7eb0*/  @P0 BRA `(.L_x_775) ;  /* 0x0000000000040947 */ /* 0x000fea0003800000 */
[----:B------:R-:W-:Y:S05]  /*7ec0*/  BRA `(.L_x_776) ;  /* 0xffffff88007c7947 */ /* 0x000fea000383ffff */
.L_x_775:
[----:B------:R-:W-:Y:S05]  /*7ed0*/  EXIT ;  /* 0x000000000000794d */ /* 0x000fea0003800000 */
.L_x_777:
        /* <DEDUP_REMOVED lines=10> */
.L_x_2067:


//--------------------- .text._ZN5flash44flash_bwd_dq_dk_dv_loop_seqk_parallel_kernelI23Flash_bwd_kernel_traitsILi128ELi64ELi64ELi8ELi4ELi2ELi2ELb1ELb0EN7cutlass6half_tE19Flash_kernel_traitsILi128ELi64ELi64ELi8ES3_EELb0ELb0ELb0ELb0ELb0ELb0ELb1EEEvNS_16Flash_bwd_paramsE --------------------------
	.section	.text._ZN5flash44flash_bwd_dq_dk_dv_loop_seqk_parallel_kernelI23Flash_bwd_kernel_traitsILi128ELi64ELi64ELi8ELi4ELi2ELi2ELb1ELb0EN7cutlass6half_tE19Flash_kernel_traitsILi128ELi64ELi64ELi8ES3_EELb0ELb0ELb0ELb0ELb0ELb0ELb1EEEvNS_16Flash_bwd_paramsE,"ax",@progbits
	.align	128
        .global         _ZN5flash44flash_bwd_dq_dk_dv_loop_seqk_parallel_kernelI23Flash_bwd_kernel_traitsILi128ELi64ELi64ELi8ELi4ELi2ELi2ELb1ELb0EN7cutlass6half_tE19Flash_kernel_traitsILi128ELi64ELi64ELi8ES3_EELb0ELb0ELb0ELb0ELb0ELb0ELb1EEEvNS_16Flash_bwd_paramsE
        .type           _ZN5flash44flash_bwd_dq_dk_dv_loop_seqk_parallel_kernelI23Flash_bwd_kernel_traitsILi128ELi64ELi64ELi8ELi4ELi2ELi2ELb1ELb0EN7cutlass6half_tE19Flash_kernel_traitsILi128ELi64ELi64ELi8ES3_EELb0ELb0ELb0ELb0ELb0ELb0ELb1EEEvNS_16Flash_bwd_paramsE,@function
        .size           _ZN5flash44flash_bwd_dq_dk_dv_loop_seqk_parallel_kernelI23Flash_bwd_kernel_traitsILi128ELi64ELi64ELi8ELi4ELi2ELi2ELb1ELb0EN7cutlass6half_tE19Flash_kernel_traitsILi128ELi64ELi64ELi8ES3_EELb0ELb0ELb0ELb0ELb0ELb0ELb1EEEvNS_16Flash_bwd_paramsE,(.L_x_2068 - _ZN5flash44flash_bwd_dq_dk_dv_loop_seqk_parallel_kernelI23Flash_bwd_kernel_traitsILi128ELi64ELi64ELi8ELi4ELi2ELi2ELb1ELb0EN7cutlass6half_tE19Flash_kernel_traitsILi128ELi64ELi64ELi8ES3_EELb0ELb0ELb0ELb0ELb0ELb0ELb1EEEvNS_16Flash_bwd_paramsE)
        .other          _ZN5flash44flash_bwd_dq_dk_dv_loop_seqk_parallel_kernelI23Flash_bwd_kernel_traitsILi128ELi64ELi64ELi8ELi4ELi2ELi2ELb1ELb0EN7cutlass6half_tE19Flash_kernel_traitsILi128ELi64ELi64ELi8ES3_EELb0ELb0ELb0ELb0ELb0ELb0ELb1EEEvNS_16Flash_bwd_paramsE,@"STO_CUDA_ENTRY STV_DEFAULT"
_ZN5flash44flash_bwd_dq_dk_dv_loop_seqk_parallel_kernelI23Flash_bwd_kernel_traitsILi128ELi64ELi64ELi8ELi4ELi2ELi2ELb1ELb0EN7cutlass6half_tE19Flash_kernel_traitsILi128ELi64ELi64ELi8ES3_EELb0ELb0ELb0ELb0ELb0ELb0ELb1EEEvNS_16Flash_bwd_paramsE:
.text._ZN5flash44flash_bwd_dq_dk_dv_loop_seqk_parallel_kernelI23Flash_bwd_kernel_traitsILi128ELi64ELi64ELi8ELi4ELi2ELi2ELb1ELb0EN7cutlass6half_tE19Flash_kernel_traitsILi128ELi64ELi64ELi8ES3_EELb0ELb0ELb0ELb0ELb0ELb0ELb1EEEvNS_16Flash_bwd_paramsE:
[----:B------:R-:W-:Y:S01]  /*0000*/  LDC R1, c[0x0][0x28] ;  /* 0x00000a00ff017b82 */ /* 0x000fe20000000800 */
[----:B------:R-:W1:Y:S01]  /*0010*/  S2R R224, SR_CTAID.X ;  /* 0x0000000000e07919 */ /* 0x000e620000002500 */
[----:B------:R-:W-:Y:S02]  /*0020*/  ULDC UR5, c[0x0][0x2c8] ;  /* 0x0000b20000057ab9 */ /* 0x000fe40000000800 */
[----:B------:R-:W-:-:S04]  /*0030*/  UIADD3 UR5, UR5, 0x3f, URZ ;  /* 0x0000003f05057890 */ /* 0x000fc8000fffe03f */
[----:B------:R-:W-:-:S04]  /*0040*/  USHF.R.S32.HI UR4, URZ, 0x1f, UR5 ;  /* 0x0000001f3f047899 */ /* 0x000fc80008011405 */
[----:B------:R-:W-:-:S04]  /*0050*/  ULEA.HI UR4, UR4, UR5, URZ, 0x6 ;  /* 0x0000000504047291 */ /* 0x000fc8000f8f303f */
[----:B------:R-:W-:-:S06]  /*0060*/  USHF.R.S32.HI UR8, URZ, 0x6, UR4 ;  /* 0x000000063f087899 */ /* 0x000fcc0008011404 */
[----:B-1----:R-:W-:-:S13]  /*0070*/  ISETP.GE.AND P0, PT, R224, UR8, PT ;  /* 0x00000008e0007c0c */ /* 0x002fda000bf06270 */
[----:B------:R-:W-:Y:S05]  /*0080*/  @P0 EXIT ;  /* 0x000000000000094d */ /* 0x000fea0003800000 */
[----:B------:R-:W1:Y:S01]  /*0090*/  S2R R6, SR_TID.X ;  /* 0x0000000000067919 */ /* 0x000e620000002100 */
[----:B------:R-:W2:Y:S01]  /*00a0*/  S2UR UR5, SR_CgaCtaId ;  /* 0x00000000000579c3 */ /* 0x000ea20000008800 */
[----:B------:R-:W-:Y:S01]  /*00b0*/  UMOV UR4, 0x400 ;  /* 0x0000040000047882 */ /* 0x000fe20000000000 */
[----:B------:R-:W-:Y:S01]  /*00c0*/  IMAD.MOV.U32 R231, RZ, RZ, -0x10 ;  /* 0xfffffff0ffe77424 */ /* 0x000fe200078e00ff */
[----:B------:R-:W3:Y:S01]  /*00d0*/  S2R R222, SR_CTAID.Y ;  /* 0x0000000000de7919 */ /* 0x000ee20000002600 */
[----:B------:R-:W-:Y:S01]  /*00e0*/  ULDC.64 UR38, c[0x0][0x208] ;  /* 0x0000820000267ab9 */ /* 0x000fe20000000a00 */
[----:B------:R-:W4:Y:S01]  /*00f0*/  S2R R221, SR_CTAID.Z ;  /* 0x0000000000dd7919 */ /* 0x000f220000002700 */
        /* <DEDUP_REMOVED lines=10> */
[-C--:B------:R-:W-:Y:S02]  /*01a0*/  LEA.HI R11, R17, R6.reuse, RZ, 0x4 ;  /* 0x00000006110b7211 */ /* 0x080fe400078f20ff */
[----:B------:R-:W-:Y:S02]  /*01b0*/  SHF.R.S32.HI R214, RZ, 0x3, R19 ;  /* 0x00000003ffd67819 */ /* 0x000fe40000011413 */
[----:B------:R-:W-:Y:S02]  /*01c0*/  LOP3.LUT R13, R19, 0xfffffff8, RZ, 0xc0, !PT ;  /* 0xfffffff8130d7812 */ /* 0x000fe400078ec0ff */
[----:B------:R-:W-:Y:S01]  /*01d0*/  LOP3.LUT R212, R212, 0xfffffffc, RZ, 0xc0, !PT ;  /* 0xfffffffcd4d47812 */ /* 0x000fe200078ec0ff */
[----:B------:R-:W-:Y:S01]  /*01e0*/  IMAD.SHL.U32 R5, R214, 0x40, RZ ;  /* 0x00000040d6057824 */ /* 0x000fe200078e00ff */
[----:B------:R-:W-:Y:S01]  /*01f0*/  LOP3.LUT R2, R2, 0xfffffffe, RZ, 0xc0, !PT ;  /* 0xfffffffe02027812 */ /* 0x000fe200078ec0ff */
[----:B------:R-:W-:Y:S01]  /*0200*/  IMAD.IADD R14, R6, 0x1, -R13 ;  /* 0x00000001060e7824 */ /* 0x000fe200078e0a0d */
[----:B------:R-:W-:Y:S01]  /*0210*/  SHF.R.S32.HI R4, RZ, 0x4, R11 ;  /* 0x00000004ff047819 */ /* 0x000fe2000001140b */
[----:B------:R-:W-:Y:S01]  /*0220*/  IMAD.IADD R212, R3, 0x1, -R212 ;  /* 0x0000000103d47824 */ /* 0x000fe200078e0ad4 */
[----:B------:R-:W-:Y:S01]  /*0230*/  LEA.HI R9, R17, R6, RZ, 0x2 ;  /* 0x0000000611097211 */ /* 0x000fe200078f10ff */
[----:B------:R-:W-:Y:S01]  /*0240*/  IMAD.IADD R2, R3, 0x1, -R2 ;  /* 0x0000000103027824 */ /* 0x000fe200078e0a02 */
[----:B------:R-:W-:Y:S01]  /*0250*/  LEA.HI R3, R11, R4, RZ, 0x1 ;  /* 0x000000040b037211 */ /* 0x000fe200078f08ff */
[----:B------:R-:W-:Y:S01]  /*0260*/  IMAD.SHL.U32 R216, R14, 0x8, RZ ;  /* 0x000000080ed87824 */ /* 0x000fe200078e00ff */
[----:B------:R-:W-:-:S02]  /*0270*/  SHF.R.S32.HI R0, RZ, 0x2, R9 ;  /* 0x00000002ff007819 */ /* 0x000fc40000011409 */
[----:B------:R-:W-:Y:S01]  /*0280*/  SHF.R.S32.HI R7, RZ, 0x1f, R9 ;  /* 0x0000001fff077819 */ /* 0x000fe20000011409 */
[----:B------:R-:W-:Y:S01]  /*0290*/  VIADD R223, R216, 0x40 ;  /* 0x00000040d8df7836 */ /* 0x000fe20000000000 */
[----:B------:R-:W-:Y:S02]  /*02a0*/  LOP3.LUT R11, R11, 0xfffffff0, RZ, 0xc0, !PT ;  /* 0xfffffff00b0b7812 */ /* 0x000fe400078ec0ff */
[----:B------:R-:W-:Y:S02]  /*02b0*/  LOP3.LUT R5, R5, 0x1c0, RZ, 0xc0, !PT ;  /* 0x000001c005057812 */ /* 0x000fe400078ec0ff */
[----:B------:R-:W-:Y:S01]  /*02c0*/  LEA.HI R7, R7, R0, RZ, 0x3 ;  /* 0x0000000007077211 */ /* 0x000fe200078f18ff */
[----:B------:R-:W-:Y:S01]  /*02d0*/  IMAD.IADD R12, R6, 0x1, -R11 ;  /* 0x00000001060c7824 */ /* 0x000fe200078e0a0b */
[----:B------:R-:W-:Y:S02]  /*02e0*/  LOP3.LUT P4, RZ, R14, 0x2, RZ, 0xc0, !PT ;  /* 0x000000020eff7812 */ /* 0x000fe4000788c0ff */
[----:B------:R-:W-:-:S02]  /*02f0*/  LOP3.LUT R11, R5, 0x38, R216, 0xf8, !PT ;  /* 0x00000038050b7812 */ /* 0x000fc400078ef8d8 */
[----:B------:R-:W-:Y:S02]  /*0300*/  SHF.R.U32.HI R220, RZ, 0x3, R5 ;  /* 0x00000003ffdc7819 */ /* 0x000fe40000011605 */
[C---:B------:R-:W-:Y:S01]  /*0310*/  LOP3.LUT P3, RZ, R14.reuse, 0x4, RZ, 0xc0, !PT ;  /* 0x000000040eff7812 */ /* 0x040fe2000786c0ff */
[----:B------:R-:W-:Y:S01]  /*0320*/  IMAD.SHL.U32 R14, R14, 0x40, RZ ;  /* 0x000000400e0e7824 */ /* 0x000fe200078e00ff */
[----:B------:R-:W-:Y:S02]  /*0330*/  LOP3.LUT R7, R7, 0xfffffff8, RZ, 0xc0, !PT ;  /* 0xfffffff807077812 */ /* 0x000fe400078ec0ff */
[----:B------:R-:W-:Y:S01]  /*0340*/  LOP3.LUT R220, R11, R220, RZ, 0x3c, !PT ;  /* 0x000000dc0bdc7212 */ /* 0x000fe200078e3cff */
[----:B------:R-:W-:Y:S01]  /*0350*/  IMAD.SHL.U32 R11, R2, 0x10, RZ ;  /* 0x00000010020b7824 */ /* 0x000fe200078e00ff */
[----:B------:R-:W-:Y:S01]  /*0360*/  LOP3.LUT R3, R3, 0xfffffffe, RZ, 0xc0, !PT ;  /* 0xfffffffe03037812 */ /* 0x000fe200078ec0ff */
[----:B------:R-:W-:Y:S01]  /*0370*/  IMAD.IADD R7, R0, 0x1, -R7 ;  /* 0x0000000100077824 */ /* 0x000fe200078e0a07 */
[----:B------:R-:W-:-:S02]  /*0380*/  LOP3.LUT R14, R14, 0x1c0, RZ, 0xc0, !PT ;  /* 0x000001c00e0e7812 */ /* 0x000fc400078ec0ff */
[----:B------:R-:W-:Y:S01]  /*0390*/  LEA.HI R8, R17, R6, RZ, 0x7 ;  /* 0x0000000611087211 */ /* 0x000fe200078f38ff */
[----:B------:R-:W-:Y:S01]  /*03a0*/  IMAD.IADD R3, R4, 0x1, -R3 ;  /* 0x0000000104037824 */ /* 0x000fe200078e0a03 */
[C---:B------:R-:W-:Y:S02]  /*03b0*/  LOP3.LUT R206, R14.reuse, 0x10, R11, 0xf8, !PT ;  /* 0x000000100ece7812 */ /* 0x040fe400078ef80b */
[----:B------:R-:W-:Y:S01]  /*03c0*/  LOP3.LUT R11, R7, 0x1, RZ, 0xc0, !PT ;  /* 0x00000001070b7812 */ /* 0x000fe200078ec0ff */
[C---:B------:R-:W-:Y:S01]  /*03d0*/  IMAD.SHL.U32 R15, R3.reuse, 0x200, RZ ;  /* 0x00000200030f7824 */ /* 0x040fe200078e00ff */
[----:B------:R-:W-:Y:S01]  /*03e0*/  SHF.R.S32.HI R5, RZ, 0x1f, R12 ;  /* 0x0000001fff057819 */ /* 0x000fe2000001140c */
[----:B------:R-:W-:Y:S01]  /*03f0*/  IMAD.SHL.U32 R210, R3, 0x20, RZ ;  /* 0x0000002003d27824 */ /* 0x000fe200078e00ff */
[----:B------:R-:W-:Y:S02]  /*0400*/  SHF.R.S32.HI R8, RZ, 0x7, R8 ;  /* 0x00000007ff087819 */ /* 0x000fe40000011408 */
[----:B------:R-:W-:-:S02]  /*0410*/  LOP3.LUT R0, R14, 0x8, R19, 0xf8, !PT ;  /* 0x000000080e007812 */ /* 0x000fc400078ef813 */
[----:B------:R-:W-:Y:S02]  /*0420*/  SHF.R.U32.HI R13, RZ, 0x3, R14 ;  /* 0x00000003ff0d7819 */ /* 0x000fe4000001160e */
[----:B------:R-:W-:Y:S02]  /*0430*/  ISETP.NE.U32.AND P0, PT, R11, 0x1, PT ;  /* 0x000000010b00780c */ /* 0x000fe40003f05070 */
[----:B------:R-:W-:Y:S02]  /*0440*/  LEA.HI R11, R17, R6, RZ, 0x6 ;  /* 0x00000006110b7211 */ /* 0x000fe400078f30ff */
[----:B------:R-:W-:Y:S02]  /*0450*/  LEA.HI R4, R5, R12, RZ, 0x3 ;  /* 0x0000000c05047211 */ /* 0x000fe400078f18ff */
[----:B------:R-:W-:Y:S01]  /*0460*/  LOP3.LUT R211, R0, R13, RZ, 0x3c, !PT ;  /* 0x0000000d00d37212 */ /* 0x000fe200078e3cff */
[----:B------:R-:W-:Y:S01]  /*0470*/  IMAD R0, R8, 0x800, R15 ;  /* 0x0000080008007824 */ /* 0x000fe200078e020f */
[----:B------:R-:W-:-:S02]  /*0480*/  LOP3.LUT R9, R9, 0x7ffffffc, RZ, 0xc0, !PT ;  /* 0x7ffffffc09097812 */ /* 0x000fc400078ec0ff */
[----:B------:R-:W-:Y:S01]  /*0490*/  SHF.R.S32.HI R11, RZ, 0x6, R11 ;  /* 0x00000006ff0b7819 */ /* 0x000fe2000001140b */
[----:B------:R-:W-:Y:S01]  /*04a0*/  IMAD.IADD R211, R0, 0x1, R211 ;  /* 0x0000000100d37824 */ /* 0x000fe200078e02d3 */
[----:B------:R-:W-:Y:S01]  /*04b0*/  LOP3.LUT R5, R4, 0xfffffff8, RZ, 0xc0, !PT ;  /* 0xfffffff804057812 */ /* 0x000fe200078ec0ff */
[----:B------:R-:W-:Y:S01]  /*04c0*/  IMAD.IADD R0, R6, 0x1, -R9 ;  /* 0x0000000106007824 */ /* 0x000fe200078e0a09 */
[----:B------:R-:W-:Y:S01]  /*04d0*/  LOP3.LUT R219, R10, 0xffffffe0, RZ, 0xc0, !PT ;  /* 0xffffffe00adb7812 */ /* 0x000fe200078ec0ff */
[----:B------:R-:W-:Y:S01]  /*04e0*/  IMAD.SHL.U32 R225, R11, 0x8, RZ ;  /* 0x000000080be17824 */ /* 0x000fe200078e00ff */
[C---:B------:R-:W-:Y:S01]  /*04f0*/  R2P PR, R7.reuse, 0x6 ;  /* 0x0000000607007804 */ /* 0x040fe20000000000 */
[----:B------:R-:W-:Y:S01]  /*0500*/  IMAD.SHL.U32 R7, R7, 0x40, RZ ;  /* 0x0000004007077824 */ /* 0x000fe200078e00ff */
[----:B------:R-:W-:Y:S01]  /*0510*/  LOP3.LUT R206, R206, 0x8, R19, 0xf8, !PT ;  /* 0x00000008cece7812 */ /* 0x000fe200078ef813 */
[----:B------:R-:W-:Y:S01]  /*0520*/  IMAD.SHL.U32 R10, R6, 0x2, RZ ;  /* 0x00000002060a7824 */ /* 0x000fe200078e00ff */
[----:B------:R-:W-:Y:S01]  /*0530*/  LOP3.LUT R225, R225, 0x18, RZ, 0xc0, !PT ;  /* 0x00000018e1e17812 */ /* 0x000fe200078ec0ff */
[----:B------:R-:W-:Y:S01]  /*0540*/  IMAD.SHL.U32 R9, R8, 0x20, RZ ;  /* 0x0000002008097824 */ /* 0x000fe200078e00ff */
[----:B------:R-:W-:Y:S01]  /*0550*/  LEA R208, R211, UR4, 0x1 ;  /* 0x00000004d3d07c11 */ /* 0x000fe2000f8e08ff */
[----:B------:R-:W-:Y:S01]  /*0560*/  IMAD.IADD R5, R12, 0x1, -R5 ;  /* 0x000000010c057824 */ /* 0x000fe200078e0a05 */
[----:B------:R-:W-:Y:S01]  /*0570*/  LOP3.LUT R210, R225, 0x20, R210, 0xf8, !PT ;  /* 0x00000020e1d27812 */ /* 0x000fe200078ef8d2 */
[----:B------:R-:W-:Y:S01]  /*0580*/  IMAD.IADD R219, R6, 0x1, -R219 ;  /* 0x0000000106db7824 */ /* 0x000fe200078e0adb */
[----:B------:R-:W-:Y:S01]  /*0590*/  LOP3.LUT R6, R7, 0x1c0, RZ, 0xc0, !PT ;  /* 0x000001c007067812 */ /* 0x000fe200078ec0ff */
[----:B------:R-:W-:Y:S01]  /*05a0*/  IMAD.SHL.U32 R7, R0, 0x2, RZ ;  /* 0x0000000200077824 */ /* 0x000fe200078e00ff */
[----:B------:R-:W-:Y:S01]  /*05b0*/  LOP3.LUT R215, R9, 0x6, R10, 0xf8, !PT ;  /* 0x0000000609d77812 */ /* 0x000fe200078ef80a */
[----:B------:R-:W-:Y:S01]  /*05c0*/  IMAD.SHL.U32 R5, R5, 0x40, RZ ;  /* 0x0000004005057824 */ /* 0x000fe200078e00ff */
[----:B------:R-:W-:Y:S01]  /*05d0*/  LOP3.LUT R9, R6, 0x20, R9, 0xf8, !PT ;  /* 0x0000002006097812 */ /* 0x000fe200078ef809 */
[----:B------:R-:W-:Y:S01]  /*05e0*/  IMAD R226, R212, 0x400, R7 ;  /* 0x00000400d4e27824 */ /* 0x000fe200078e0207 */
[----:B------:R-:W-:Y:S01]  /*05f0*/  SHF.R.U32.HI R0, RZ, 0x3, R6 ;  /* 0x00000003ff007819 */ /* 0x000fe20000011606 */
[----:B------:R-:W-:Y:S01]  /*0600*/  IMAD R220, R11, 0x200, R220 ;  /* 0x000002000bdc7824 */ /* 0x000fe200078e02dc */
[----:B------:R-:W-:-:S02]  /*0610*/  LOP3.LUT R5, R5, 0x1c0, RZ, 0xc0, !PT ;  /* 0x000001c005057812 */ /* 0x000fc400078ec0ff */
[----:B------:R-:W-:Y:S02]  /*0620*/  LOP3.LUT R9, R9, R0, RZ, 0x3c, !PT ;  /* 0x0000000009097212 */ /* 0x000fe400078e3cff */
[----:B------:R-:W-:Y:S01]  /*0630*/  LOP3.LUT R225, R0, R6, R225, 0x1e, !PT ;  /* 0x0000000600e17212 */ /* 0x000fe200078e1ee1 */
[----:B------:R-:W-:Y:S01]  /*0640*/  IMAD.SHL.U32 R6, R3, 0x8, RZ ;  /* 0x0000000803067824 */ /* 0x000fe200078e00ff */
[----:B------:R-:W-:Y:S01]  /*0650*/  SHF.R.S32.HI R0, RZ, 0x1f, R219 ;  /* 0x0000001fff007819 */ /* 0x000fe200000114db */
[----:B------:R-:W-:Y:S01]  /*0660*/  IMAD.SHL.U32 R3, R4, 0x40, RZ ;  /* 0x0000004004037824 */ /* 0x000fe200078e00ff */
[----:B------:R-:W-:Y:S01]  /*0670*/  SHF.R.U32.HI R205, RZ, 0x3, R5 ;  /* 0x00000003ffcd7819 */ /* 0x000fe20000011605 */
[----:B------:R-:W-:Y:S01]  /*0680*/  IMAD.IADD R226, R226, 0x1, R9 ;  /* 0x00000001e2e27824 */ /* 0x000fe200078e0209 */
[----:B------:R-:W-:Y:S02]  /*0690*/  LEA.HI R0, R0, R219, RZ, 0x2 ;  /* 0x000000db00007211 */ /* 0x000fe400078f10ff */
[----:B------:R-:W-:-:S02]  /*06a0*/  LOP3.LUT R4, R5, 0x8, R6, 0xf8, !PT ;  /* 0x0000000805047812 */ /* 0x000fc400078ef806 */
[----:B------:R-:W-:Y:S02]  /*06b0*/  LOP3.LUT R210, R205, R210, R5, 0x1e, !PT ;  /* 0x000000d2cdd27212 */ /* 0x000fe400078e1e05 */
[----:B------:R-:W-:Y:S01]  /*06c0*/  SHF.R.S32.HI R5, RZ, 0x2, R0 ;  /* 0x00000002ff057819 */ /* 0x000fe20000011400 */
[----:B------:R-:W-:Y:S01]  /*06d0*/  IMAD R0, R2, 0x400, R7 ;  /* 0x0000040002007824 */ /* 0x000fe200078e0207 */
[----:B------:R-:W-:Y:S02]  /*06e0*/  LOP3.LUT R3, R3, 0xfffffe00, RZ, 0xc0, !PT ;  /* 0xfffffe0003037812 */ /* 0x000fe400078ec0ff */
[----:B------:R-:W-:Y:S01]  /*06f0*/  LOP3.LUT R205, R4, R205, RZ, 0x3c, !PT ;  /* 0x000000cd04cd7212 */ /* 0x000fe200078e3cff */
[----:B------:R-:W-:Y:S01]  /*0700*/  IMAD R218, R212, 0x10, R5 ;  /* 0x00000010d4da7824 */ /* 0x000fe200078e0205 */
[----:B------:R-:W-:Y:S01]  /*0710*/  LOP3.LUT R210, R210, R3, RZ, 0xfc, !PT ;  /* 0x00000003d2d27212 */ /* 0x000fe200078efcff */
[----:B------:R-:W-:Y:S01]  /*0720*/  IMAD.MOV.U32 R5, RZ, RZ, 0x20 ;  /* 0x00000020ff057424 */ /* 0x000fe200078e00ff */
[----:B------:R-:W-:Y:S01]  /*0730*/  LEA R226, R226, UR5, 0x1 ;  /* 0x00000005e2e27c11 */ /* 0x000fe2000f8e08ff */
[----:B------:R-:W-:Y:S01]  /*0740*/  IMAD R212, R212, 0x400, R3 ;  /* 0x00000400d4d47824 */ /* 0x000fe200078e0203 */
[----:B------:R-:W-:Y:S01]  /*0750*/  LOP3.LUT R206, R15, R206, R13, 0xf6, !PT ;  /* 0x000000ce0fce7212 */ /* 0x000fe200078ef60d */
[----:B------:R-:W-:Y:S01]  /*0760*/  IMAD R2, R2, 0x400, R3 ;  /* 0x0000040002027824 */ /* 0x000fe200078e0203 */
[----:B------:R-:W-:Y:S01]  /*0770*/  SEL R5, R5, 0xffffffe0, !P4 ;  /* 0xffffffe005057807 */ /* 0x000fe20006000000 */
[----:B------:R-:W-:Y:S01]  /*0780*/  IMAD.IADD R225, R0, 0x1, R225 ;  /* 0x0000000100e17824 */ /* 0x000fe200078e02e1 */
[----:B------:R-:W-:Y:S01]  /*0790*/  SEL R231, R231, 0x10, !P0 ;  /* 0x00000010e7e77807 */ /* 0x000fe20004000000 */
[----:B------:R-:W-:Y:S01]  /*07a0*/  IMAD.MOV.U32 R3, RZ, RZ, 0x40 ;  /* 0x00000040ff037424 */ /* 0x000fe200078e00ff */
[----:B------:R-:W-:Y:S01]  /*07b0*/  IADD3 R0, R5, -0x4000, R208 ;  /* 0xffffc00005007810 */ /* 0x000fe20007ffe0d0 */
[----:B------:R-:W-:Y:S01]  /*07c0*/  IMAD.IADD R212, R212, 0x1, R205 ;  /* 0x00000001d4d47824 */ /* 0x000fe200078e02cd */
[----:B------:R-:W-:Y:S01]  /*07d0*/  LEA R225, R225, UR6, 0x1 ;  /* 0x00000006e1e17c11 */ /* 0x000fe2000f8e08ff */
[----:B------:R-:W-:Y:S01]  /*07e0*/  IMAD.IADD R205, R205, 0x1, R2 ;  /* 0x00000001cdcd7824 */ /* 0x000fe200078e0202 */
[----:B------:R-:W-:Y:S01]  /*07f0*/  SEL R3, R3, 0xffffffc0, !P3 ;  /* 0xffffffc003037807 */ /* 0x000fe20005800000 */
[----:B------:R-:W-:Y:S01]  /*0800*/  VIADD R228, R226, 0x20 ;  /* 0x00000020e2e47836 */ /* 0x000fe20000000000 */
[----:B------:R-:W-:Y:S01]  /*0810*/  LEA R206, R206, UR5, 0x1 ;  /* 0x00000005cece7c11 */ /* 0x000fe2000f8e08ff */
[----:B------:R-:W-:Y:S01]  /*0820*/  @P1 VIADD R228, R226, 0xffffffe0 ;  /* 0xffffffe0e2e41836 */ /* 0x000fe20000000000 */
[----:B------:R-:W-:Y:S01]  /*0830*/  LEA R205, R205, UR4, 0x1 ;  /* 0x00000004cdcd7c11 */ /* 0x000fe2000f8e08ff */
[----:B------:R-:W-:Y:S01]  /*0840*/  IMAD.IADD R209, R208, 0x1, R5 ;  /* 0x00000001d0d17824 */ /* 0x000fe200078e0205 */
[----:B------:R-:W-:Y:S01]  /*0850*/  ULDC.64 UR6, c[0x0][0x300] ;  /* 0x0000c00000067ab9 */ /* 0x000fe20000000a00 */
[----:B------:R-:W-:-:S02]  /*0860*/  IMAD.IADD R207, R3, 0x1, R0 ;  /* 0x0000000103cf7824 */ /* 0x000fc400078e0200 */
[----:B------:R-:W-:Y:S02]  /*0870*/  VIADD R227, R225, 0x40 ;  /* 0x00000040e1e37836 */ /* 0x000fe40000000000 */
[----:B------:R-:W-:Y:S02]  /*0880*/  IMAD.IADD R229, R226, 0x1, R231 ;  /* 0x00000001e2e57824 */ /* 0x000fe400078e02e7 */
[----:B------:R-:W-:Y:S02]  /*0890*/  IMAD.IADD R208, R208, 0x1, R3 ;  /* 0x00000001d0d07824 */ /* 0x000fe400078e0203 */
[----:B------:R-:W-:Y:S02]  /*08a0*/  IMAD.IADD R0, R3, 0x1, R206 ;  /* 0x0000000103007824 */ /* 0x000fe400078e02ce */
[----:B------:R-:W-:Y:S02]  /*08b0*/  @P2 VIADD R227, R225, 0xffffffc0 ;  /* 0xffffffc0e1e32836 */ /* 0x000fe40000000000 */
[----:B---34-:R-:W-:-:S07]  /*08c0*/  IMAD.IADD R231, R231, 0x1, R228 ;  /* 0x00000001e7e77824 */ /* 0x018fce00078e02e4 */
.L_x_824:
[----:B-1----:R-:W1:Y:S01]  /*08d0*/  LDC.64 R4, c[0x0][0x2f0] ;  /* 0x0000bc00ff047b82 */ /* 0x002e620000000a00 */
[C---:B------:R-:W-:Y:S01]  /*08e0*/  IMAD.SHL.U32 R9, R222.reuse, 0x4, RZ ;  /* 0x00000004de097824 */ /* 0x040fe200078e00ff */
[----:B------:R-:W-:Y:S01]  /*08f0*/  SHF.R.S32.HI R21, RZ, 0x1f, R222 ;  /* 0x0000001fff157819 */ /* 0x000fe200000114de */
[----:B------:R-:W-:Y:S01]  /*0900*/  IMAD.MOV.U32 R25, RZ, RZ, -0x1 ;  /* 0xffffffffff197424 */ /* 0x000fe200078e00ff */
[----:B------:R-:W-:Y:S02]  /*0910*/  ISETP.NE.U32.AND P4, PT, RZ, UR6, PT ;  /* 0x00000006ff007c0c */ /* 0x000fe4000bf85070 */
[----:B------:R-:W-:Y:S02]  /*0920*/  SHF.L.U64.HI R6, R222, 0x2, R21 ;  /* 0x00000002de067819 */ /* 0x000fe40000010215 */
[----:B------:R-:W2:Y:S01]  /*0930*/  LDC.64 R2, c[0x0][0x308] ;  /* 0x0000c200ff027b82 */ /* 0x000ea20000000a00 */
[----:B------:R-:W-:Y:S02]  /*0940*/  ISETP.NE.AND.EX P4, PT, RZ, UR7, PT, P4 ;  /* 0x00000007ff007c0c */ /* 0x000fe4000bf85340 */
[----:B-1----:R-:W-:-:S02]  /*0950*/  ISETP.NE.U32.AND P1, PT, R4, RZ, PT ;  /* 0x000000ff0400720c */ /* 0x002fc40003f25070 */
[----:B------:R-:W-:Y:S02]  /*0960*/  IADD3 R14, P0, R9, R4, RZ ;  /* 0x00000004090e7210 */ /* 0x000fe40007f1e0ff */
[----:B------:R-:W-:-:S03]  /*0970*/  ISETP.NE.AND.EX P1, PT, R5, RZ, PT, P1 ;  /* 0x000000ff0500720c */ /* 0x000fc60003f25310 */
[----:B------:R-:W-:Y:S01]  /*0980*/  IMAD.X R15, R6, 0x1, R5, P0 ;  /* 0x00000001060f7824 */ /* 0x000fe200000e0605 */
[----:B--2---:R-:W-:Y:S01]  /*0990*/  ISETP.NE.U32.AND P3, PT, R2, RZ, PT ;  /* 0x000000ff0200720c */ /* 0x004fe20003f65070 */
[----:B------:R-:W-:Y:S02]  /*09a0*/  IMAD.MOV.U32 R242, RZ, RZ, RZ ;  /* 0x000000fffff27224 */ /* 0x000fe400078e00ff */
[----:B------:R-:W-:Y:S01]  /*09b0*/  @P4 IADD3 R10, P2, R9, UR6, RZ ;  /* 0x00000006090a4c10 */ /* 0x000fe2000ff5e0ff */
[----:B------:R-:W1:Y:S01]  /*09c0*/  LDC.U8 R7, c[0x0][0x3c2] ;  /* 0x0000f080ff077b82 */ /* 0x000e620000000000 */
[----:B------:R-:W-:-:S04]  /*09d0*/  ISETP.NE.AND.EX P3, PT, R3, RZ, PT, P3 ;  /* 0x000000ff0300720c */ /* 0x000fc80003f65330 */
[----:B------:R-:W2:Y:S03]  /*09e0*/  @P1 LDG.E R25, desc[UR38][R14.64] ;  /* 0x000000260e191981 */ /* 0x000ea6000c1e1900 */
[----:B------:R-:W3:Y:S01]  /*09f0*/  LDC.64 R4, c[0x0][0x2f8] ;  /* 0x0000be00ff047b82 */ /* 0x000ee20000000a00 */
[----:B------:R-:W2:Y:S01]  /*0a00*/  @P1 LDG.E R26, desc[UR38][R14.64+0x4] ;  /* 0x000004260e1a1981 */ /* 0x000ea2000c1e1900 */
[----:B------:R-:W-:-:S04]  /*0a10*/  @P4 IADD3.X R11, R6, UR7, RZ, P2, !PT ;  /* 0x00000007060b4c10 */ /* 0x000fc800097fe4ff */
[----:B------:R-:W-:Y:S01]  /*0a20*/  @P3 IADD3 R12, P0, R9, R2, RZ ;  /* 0x00000002090c3210 */ /* 0x000fe20007f1e0ff */
[----:B------:R-:W4:Y:S04]  /*0a30*/  @P4 LDG.E R242, desc[UR38][R10.64] ;  /* 0x000000260af24981 */ /* 0x000f28000c1e1900 */
[----:B------:R-:W-:Y:S02]  /*0a40*/  @P3 IMAD.X R13, R6, 0x1, R3, P0 ;  /* 0x00000001060d3824 */ /* 0x000fe400000e0603 */
[----:B------:R-:W3:Y:S03]  /*0a50*/  @!P3 LDC.64 R2, c[0x0][0x318] ;  /* 0x0000c600ff02bb82 */ /* 0x000ee60000000a00 */
[----:B------:R-:W4:Y:S01]  /*0a60*/  @P3 LDG.E R243, desc[UR38][R12.64] ;  /* 0x000000260cf33981 */ /* 0x000f22000c1e1900 */
[----:B-1----:R-:W-:-:S02]  /*0a70*/  ISETP.NE.AND P4, PT, R7, RZ, PT ;  /* 0x000000ff0700720c */ /* 0x002fc40003f85270 */
[----:B---3--:R-:W-:-:S04]  /*0a80*/  ISETP.EQ.U32.AND P2, PT, R4, RZ, PT ;  /* 0x000000ff0400720c */ /* 0x008fc80003f42070 */
[----:B------:R-:W-:Y:S02]  /*0a90*/  ISETP.EQ.OR.EX P2, PT, R5, RZ, !P4, P2 ;  /* 0x000000ff0500720c */ /* 0x000fe40006742720 */
[----:B------:R-:W-:Y:S01]  /*0aa0*/  IADD3 R8, P0, R9, R4, RZ ;  /* 0x0000000409087210 */ /* 0x000fe20007f1e0ff */
[----:B------:R-:W-:-:S04]  /*0ab0*/  IMAD.MOV.U32 R245, RZ, RZ, -0x1 ;  /* 0xfffffffffff57424 */ /* 0x000fc800078e00ff */
[----:B------:R-:W-:Y:S02]  /*0ac0*/  IMAD.X R9, R6, 0x1, R5, P0 ;  /* 0x0000000106097824 */ /* 0x000fe400000e0605 */
[----:B------:R-:W1:Y:S01]  /*0ad0*/  @!P3 LDC R6, c[0x0][0x2cc] ;  /* 0x0000b300ff06bb82 */ /* 0x000e620000000800 */
[----:B------:R-:W-:-:S03]  /*0ae0*/  @!P3 ISETP.NE.U32.AND P0, PT, R2, RZ, PT ;  /* 0x000000ff0200b20c */ /* 0x000fc60003f05070 */
[----:B-----5:R3:W5:Y:S01]  /*0af0*/  @!P2 LDG.E R245, desc[UR38][R8.64] ;  /* 0x0000002608f5a981 */ /* 0x020762000c1e1900 */
[----:B------:R-:W-:-:S03]  /*0b00*/  ISETP.NE.U32.AND P2, PT, R4, RZ, PT ;  /* 0x000000ff0400720c */ /* 0x000fc60003f45070 */
[----:B------:R-:W2:Y:S01]  /*0b10*/  LDC R2, c[0x0][0x2c8] ;  /* 0x0000b200ff027b82 */ /* 0x000ea20000000800 */
[----:B------:R-:W-:Y:S02]  /*0b20*/  ISETP.NE.AND.EX P2, PT, R5, RZ, PT, P2 ;  /* 0x000000ff0500720c */ /* 0x000fe40003f45320 */
[----:B------:R-:W-:-:S04]  /*0b30*/  @!P3 ISETP.NE.AND.EX P0, PT, R3, RZ, PT, P0 ;  /* 0x000000ff0300b20c */ /* 0x000fc80003f05300 */
[----:B-1----:R-:W-:Y:S01]  /*0b40*/  @!P3 SEL R3, R6, RZ, P0 ;  /* 0x000000ff0603b207 */ /* 0x002fe20000000000 */
[----:B--2---:R-:W-:-:S06]  /*0b50*/  @P1 IMAD.IADD R26, R26, 0x1, -R25 ;  /* 0x000000011a1a1824 */ /* 0x004fcc00078e0a19 */
[----:B------:R-:W1:Y:S01]  /*0b60*/  @!P1 LDC R26, c[0x0][0x2c4] ;  /* 0x0000b100ff1a9b82 */ /* 0x000e620000000800 */
[----:B----4-:R-:W-:Y:S01]  /*0b70*/  @P3 IMAD.IADD R243, R243, 0x1, -R242 ;  /* 0x00000001f3f33824 */ /* 0x010fe200078e0af2 */
[----:B---3--:R-:W-:Y:S06]  /*0b80*/  @!P2 BRA `(.L_x_778) ;  /* 0x00000000000ca947 */ /* 0x008fec0003800000 */
[----:B------:R-:W2:Y:S02]  /*0b90*/  @P4 LDG.E R2, desc[UR38][R8.64+0x4] ;  /* 0x0000042608024981 */ /* 0x000ea4000c1e1900 */
[----:B--2--5:R-:W-:-:S06]  /*0ba0*/  @P4 IADD3 R2, R2, -R245, RZ ;  /* 0x800000f502024210 */ /* 0x024fcc0007ffe0ff */
[----:B------:R2:W5:Y:S02]  /*0bb0*/  @!P4 LDG.E R2, desc[UR38][R8.64] ;  /* 0x000000260802c981 */ /* 0x000564000c1e1900 */
.L_x_778:
[----:B------:R-:W-:Y:S01]  /*0bc0*/  IMAD.SHL.U32 R17, R224, 0x40, RZ ;  /* 0x00000040e0117824 */ /* 0x000fe200078e00ff */
[----:B-----5:R-:W-:-:S04]  /*0bd0*/  @!P3 IADD3 R243, R3, R2, -R242 ;  /* 0x0000000203f3b210 */ /* 0x020fc80007ffe8f2 */
[----:B------:R-:W-:-:S13]  /*0be0*/  ISETP.GT.AND P0, PT, R243, R17, PT ;  /* 0x00000011f300720c */ /* 0x000fda0003f04270 */
[----:B------:R-:W-:Y:S05]  /*0bf0*/  @!P0 BRA `(.L_x_779) ;  /* 0x0000006c00308947 */ /* 0x000fea0003800000 */
[----:B------:R-:W3:Y:S01]  /*0c00*/  LDC R22, c[0x0][0x278] ;  /* 0x00009e00ff167b82 */ /* 0x000ee20000000800 */
[----:B-1----:R-:W-:Y:S01]  /*0c10*/  VIADD R2, R26, 0x3f ;  /* 0x0000003f1a027836 */ /* 0x002fe20000000000 */
[----:B------:R-:W-:Y:S01]  /*0c20*/  IABS R11, R221 ;  /* 0x000000dd000b7213 */ /* 0x000fe20000000000 */
[----:B------:R-:W-:Y:S01]  /*0c30*/  ULDC UR4, c[0x0][0x2dc] ;  /* 0x0000b70000047ab9 */ /* 0x000fe20000000800 */
[----:B------:R-:W-:Y:S01]  /*0c40*/  ISETP.NE.AND P0, PT, R245, -0x1, PT ;  /* 0xfffffffff500780c */ /* 0x000fe20003f05270 */
[----:B------:R-:W-:Y:S01]  /*0c50*/  ULDC UR30, c[0x0][0x270] ;  /* 0x00009c00001e7ab9 */ /* 0x000fe20000000800 */
[----:B------:R-:W-:Y:S01]  /*0c60*/  SHF.R.S32.HI R19, RZ, 0x1f, R2 ;  /* 0x0000001fff137819 */ /* 0x000fe20000011402 */
[----:B------:R-:W-:Y:S01]  /*0c70*/  UIMAD.WIDE UR10, UR4, UR30, URZ ;  /* 0x0000001e040a72a5 */ /* 0x000fe2000f8e023f */
[----:B------:R-:W1:Y:S01]  /*0c80*/  LDC.64 R4, c[0x0][0x228] ;  /* 0x00008a00ff047b82 */ /* 0x000e620000000a00 */
[----:B------:R-:W4:Y:S01]  /*0c90*/  S2R R34, SR_CTAID.X ;  /* 0x0000000000227919 */ /* 0x000f220000002500 */
[----:B------:R-:W-:-:S04]  /*0ca0*/  LEA.HI R19, R19, R2, RZ, 0x6 ;  /* 0x0000000213137211 */ /* 0x000fc800078f30ff */
[----:B------:R-:W-:Y:S02]  /*0cb0*/  LOP3.LUT R29, R19, 0xffffffc0, RZ, 0xc0, !PT ;  /* 0xffffffc0131d7812 */ /* 0x000fe400078ec0ff */
[----:B------:R-:W5:Y:S01]  /*0cc0*/  LDC R31, c[0x0][0x2d4] ;  /* 0x0000b500ff1f7b82 */ /* 0x000f620000000800 */
[----:B------:R-:W-:Y:S02]  /*0cd0*/  @P0 IMAD.IADD R38, R242, 0x1, R245 ;  /* 0x00000001f2260824 */ /* 0x000fe400078e02f5 */
[----:B------:R-:W-:Y:S01]  /*0ce0*/  VIADD R29, R29, 0xffffffc0 ;  /* 0xffffffc01d1d7836 */ /* 0x000fe20000000000 */
[----:B---3--:R-:W-:-:S04]  /*0cf0*/  IABS R10, R22 ;  /* 0x00000016000a7213 */ /* 0x008fc80000000000 */
[----:B------:R-:W3:Y:S01]  /*0d00*/  LDC R35, c[0x0][0x2c4] ;  /* 0x0000b100ff237b82 */ /* 0x000ee20000000800 */
[----:B------:R-:W-:Y:S01]  /*0d10*/  SHF.R.S32.HI R23, RZ, 0x1f, R29 ;  /* 0x0000001fff177819 */ /* 0x000fe2000001141d */
[----:B--2---:R-:W2:Y:S01]  /*0d20*/  I2F.RP R8, R10 ;  /* 0x0000000a00087306 */ /* 0x004ea20000209400 */
[----:B------:R-:W-:Y:S01]  /*0d30*/  ISETP.NE.AND P5, PT, R22, RZ, PT ;  /* 0x000000ff1600720c */ /* 0x000fe20003fa5270 */
[----:B-1----:R-:W-:-:S04]  /*0d40*/  IMAD R24, R21, R4, RZ ;  /* 0x0000000415187224 */ /* 0x002fc800078e02ff */
[----:B------:R-:W1:Y:S01]  /*0d50*/  LDC.U8 R37, c[0x0][0x480] ;  /* 0x00012000ff257b82 */ /* 0x000e620000000000 */
[----:B------:R-:W-:-:S04]  /*0d60*/  IMAD.WIDE.U32 R14, R222, R4, RZ ;  /* 0x00000004de0e7225 */ /* 0x000fc800078e00ff */
[C---:B------:R-:W-:Y:S02]  /*0d70*/  IMAD R24, R222.reuse, R5, R24 ;  /* 0x00000005de187224 */ /* 0x040fe400078e0218 */
[----:B-----5:R-:W-:Y:S01]  /*0d80*/  IMAD.WIDE.U32 R40, R222, R31, RZ ;  /* 0x0000001fde287225 */ /* 0x020fe200078e00ff */
[----:B------:R-:W5:Y:S01]  /*0d90*/  LDC.U8 R5, c[0x0][0x3d8] ;  /* 0x0000f600ff057b82 */ /* 0x000f620000000000 */
[----:B--2---:R-:W2:Y:S02]  /*0da0*/  MUFU.RCP R6, R8 ;  /* 0x0000000800067308 */ /* 0x004ea40000001000 */
[----:B------:R-:W-:Y:S01]  /*0db0*/  IMAD.IADD R24, R15, 0x1, R24 ;  /* 0x000000010f187824 */ /* 0x000fe200078e0218 */
[----:B------:R-:W-:-:S05]  /*0dc0*/  SHF.R.S32.HI R15, RZ, 0x1f, R31 ;  /* 0x0000001fff0f7819 */ /* 0x000fca000001141f */
[----:B------:R-:W-:Y:S02]  /*0dd0*/  IMAD R20, R15, R222, RZ ;  /* 0x000000de0f147224 */ /* 0x000fe400078e02ff */
[----:B--2---:R-:W-:Y:S02]  /*0de0*/  VIADD R6, R6, 0xffffffe ;  /* 0x0ffffffe06067836 */ /* 0x004fe40000000000 */
[----:B------:R-:W-:Y:S02]  /*0df0*/  IMAD.SHL.U32 R8, R222, 0x80, RZ ;  /* 0x00000080de087824 */ /* 0x000fe400078e00ff */
[----:B------:R-:W2:Y:S03]  /*0e00*/  F2I.FTZ.U32.TRUNC.NTZ R7, R6 ;  /* 0x0000000600077305 */ /* 0x000ea6000021f000 */
[----:B------:R-:W-:-:S04]  /*0e10*/  SEL R8, R8, RZ, P1 ;  /* 0x000000ff08087207 */ /* 0x000fc80000800000 */
[----:B------:R-:W-:Y:S02]  /*0e20*/  IADD3 R33, P2, R29, R8, RZ ;  /* 0x000000081d217210 */ /* 0x000fe40007f5e0ff */
[----:B------:R-:W4:Y:S03]  /*0e30*/  @P0 LDC.64 R8, c[0x0][0x250] ;  /* 0x00009400ff080b82 */ /* 0x000f260000000a00 */
[----:B------:R-:W-:Y:S01]  /*0e40*/  IMAD R32, R33, UR11, RZ ;  /* 0x0000000b21207c24 */ /* 0x000fe2000f8e02ff */
[----:B--2---:R-:W-:Y:S02]  /*0e50*/  IADD3 R3, RZ, -R7, RZ ;  /* 0x80000007ff037210 */ /* 0x004fe40007ffe0ff */
[----:B------:R-:W-:-:S03]  /*0e60*/  MOV R6, RZ ;  /* 0x000000ff00067202 */ /* 0x000fc60000000f00 */
[----:B------:R-:W-:Y:S02]  /*0e70*/  IMAD R16, R3, R10, RZ ;  /* 0x0000000a03107224 */ /* 0x000fe400078e02ff */
[----:B------:R-:W2:Y:S02]  /*0e80*/  LDC.64 R2, c[0x0][0x240] ;  /* 0x00009000ff027b82 */ /* 0x000ea40000000a00 */
[----:B------:R-:W-:Y:S01]  /*0e90*/  IMAD.HI.U32 R16, R7, R16, R6 ;  /* 0x0000001007107227 */ /* 0x000fe200078e0006 */
[----:B------:R-:W-:-:S04]  /*0ea0*/  SHF.L.U64.HI R6, R222, 0x7, R21 ;  /* 0x00000007de067819 */ /* 0x000fc80000010215 */
[----:B------:R-:W-:Y:S01]  /*0eb0*/  SEL R6, R6, RZ, P1 ;  /* 0x000000ff06067207 */ /* 0x000fe20000800000 */
[----:B------:R-:W-:Y:S01]  /*0ec0*/  IMAD.HI.U32 R16, R16, R11, RZ ;  /* 0x0000000b10107227 */ /* 0x000fe200078e00ff */
[----:B------:R-:W-:-:S03]  /*0ed0*/  ISETP.NE.AND P1, PT, R25, -0x1, PT ;  /* 0xffffffff1900780c */ /* 0x000fc60003f25270 */
[----:B----4-:R-:W-:Y:S01]  /*0ee0*/  @P0 IMAD R27, R38, R9, RZ ;  /* 0x00000009261b0224 */ /* 0x010fe200078e02ff */
[----:B------:R-:W-:Y:S01]  /*0ef0*/  IADD3 R7, -R16, RZ, RZ ;  /* 0x000000ff10077210 */ /* 0x000fe20007ffe1ff */
[----:B------:R-:W-:-:S04]  /*0f00*/  @P0 IMAD.WIDE.U32 R38, R38, R8, RZ ;  /* 0x0000000826260225 */ /* 0x000fc800078e00ff */
[----:B------:R-:W-:Y:S01]  /*0f10*/  IMAD R11, R10, R7, R11 ;  /* 0x000000070a0b7224 */ /* 0x000fe200078e020b */
[----:B------:R-:W-:Y:S01]  /*0f20*/  IADD3.X R7, R23, R6, RZ, P2, !PT ;  /* 0x0000000617077210 */ /* 0x000fe200017fe4ff */
[----:B------:R-:W-:Y:S01]  /*0f30*/  @P0 IMAD.MOV.U32 R30, RZ, RZ, R38 ;  /* 0x000000ffff1e0224 */ /* 0x000fe200078e0026 */
[----:B-----5:R-:W-:Y:S01]  /*0f40*/  ISETP.NE.AND P2, PT, R5, RZ, PT ;  /* 0x000000ff0500720c */ /* 0x020fe20003f45270 */
[----:B------:R-:W-:Y:S01]  /*0f50*/  IMAD R38, R40, UR11, RZ ;  /* 0x0000000b28267c24 */ /* 0x000fe2000f8e02ff */
[----:B------:R-:W-:Y:S01]  /*0f60*/  ISETP.GT.U32.AND P4, PT, R10, R11, PT ;  /* 0x0000000b0a00720c */ /* 0x000fe20003f84070 */
[----:B--2---:R-:W-:Y:S01]  /*0f70*/  IMAD.WIDE.U32 R12, R25, R2, RZ ;  /* 0x00000002190c7225 */ /* 0x004fe200078e00ff */
[----:B------:R-:W-:-:S03]  /*0f80*/  @P0 IADD3 R27, R39, R27, RZ ;  /* 0x0000001b271b0210 */ /* 0x000fc60007ffe0ff */
[----:B------:R-:W-:Y:S01]  /*0f90*/  IMAD R32, R7, UR10, R32 ;  /* 0x0000000a07207c24 */ /* 0x000fe2000f8e0220 */
[----:B------:R-:W-:Y:S01]  /*0fa0*/  SEL R28, R14, R12, !P1 ;  /* 0x0000000c0e1c7207 */ /* 0x000fe20004800000 */
[----:B------:R-:W2:Y:S01]  /*0fb0*/  @P0 LDC.64 R6, c[0x0][0x248] ;  /* 0x00009200ff060b82 */ /* 0x000ea20000000a00 */
[----:B------:R-:W-:Y:S01]  /*0fc0*/  IMAD R4, R25, R3, RZ ;  /* 0x0000000319047224 */ /* 0x000fe200078e02ff */
[----:B------:R-:W-:Y:S01]  /*0fd0*/  LOP3.LUT R12, R221, R22, RZ, 0x3c, !PT ;  /* 0x00000016dd0c7212 */ /* 0x000fe200078e3cff */
[----:B------:R-:W-:Y:S01]  /*0fe0*/  IMAD R39, R21, R31, R20 ;  /* 0x0000001f15277224 */ /* 0x000fe200078e0214 */
[----:B------:R-:W-:Y:S01]  /*0ff0*/  @P0 IADD3 R14, R242, R245, RZ ;  /* 0x000000f5f20e0210 */ /* 0x000fe20007ffe0ff */
[----:B------:R-:W-:Y:S01]  /*1000*/  @P1 IMAD.IADD R24, R13, 0x1, R4 ;  /* 0x000000010d181824 */ /* 0x000fe200078e0204 */
[-C--:B------:R-:W-:Y:S01]  /*1010*/  @!P4 IADD3 R11, R11, -R10.reuse, RZ ;  /* 0x8000000a0b0bc210 */ /* 0x080fe20007ffe0ff */
[----:B------:R-:W-:Y:S01]  /*1020*/  IMAD.IADD R39, R41, 0x1, R39 ;  /* 0x0000000129277824 */ /* 0x000fe200078e0227 */
[----:B------:R-:W-:Y:S01]  /*1030*/  ISETP.GE.AND P3, PT, R12, RZ, PT ;  /* 0x000000ff0c00720c */ /* 0x000fe20003f66270 */
[----:B------:R-:W4:Y:S01]  /*1040*/  LDC.64 R4, c[0x0][0x488] ;  /* 0x00012200ff047b82 */ /* 0x000f220000000a00 */
[----:B------:R-:W-:-:S02]  /*1050*/  ISETP.GE.U32.AND P6, PT, R11, R10, PT ;  /* 0x0000000a0b00720c */ /* 0x000fc40003fc6070 */
[----:B------:R-:W-:-:S05]  /*1060*/  @!P4 IADD3 R16, R16, 0x1, RZ ;  /* 0x000000011010c810 */ /* 0x000fca0007ffe0ff */
[----:B------:R-:W1:Y:S06]  /*1070*/  @P1 LDC.64 R12, c[0x0][0x420] ;  /* 0x00010800ff0c1b82 */ /* 0x000e6c0000000a00 */
[----:B------:R-:W-:Y:S02]  /*1080*/  @P6 VIADD R16, R16, 0x1 ;  /* 0x0000000110106836 */ /* 0x000fe40000000000 */
[----:B------:R-:W1:Y:S01]  /*1090*/  @!P1 LDC.64 R10, c[0x0][0x418] ;  /* 0x00010600ff0a9b82 */ /* 0x000e620000000a00 */
[C---:B--2---:R-:W-:Y:S02]  /*10a0*/  @P0 IMAD R18, R14.reuse, R7, RZ ;  /* 0x000000070e120224 */ /* 0x044fe400078e02ff */
[----:B------:R-:W-:Y:S01]  /*10b0*/  @P0 IMAD.WIDE.U32 R14, R14, R6, RZ ;  /* 0x000000060e0e0225 */ /* 0x000fe200078e00ff */
[----:B------:R-:W-:-:S03]  /*10c0*/  @!P3 IADD3 R16, -R16, RZ, RZ ;  /* 0x000000ff1010b210 */ /* 0x000fc60007ffe1ff */
[----:B------:R-:W-:Y:S01]  /*10d0*/  @P0 IMAD.MOV.U32 R20, RZ, RZ, R14 ;  /* 0x000000ffff140224 */ /* 0x000fe200078e000e */
[----:B------:R-:W2:Y:S01]  /*10e0*/  @P2 LDC R36, c[0x0][0x2e4] ;  /* 0x0000b900ff242b82 */ /* 0x000ea20000000800 */
[----:B------:R-:W-:Y:S01]  /*10f0*/  @P0 IADD3 R18, R15, R18, RZ ;  /* 0x000000120f120210 */ /* 0x000fe20007ffe0ff */
[----:B---34-:R-:W-:Y:S06]  /*1100*/  @P0 BRA `(.L_x_780) ;  /* 0x0000000000300947 */ /* 0x018fec0003800000 */
        /* <DEDUP_REMOVED lines=12> */
.L_x_780:
        /* <DEDUP_REMOVED lines=13> */
.L_x_781:
[----:B-1----:R-:W-:Y:S01]  /*12a0*/  @!P1 IMAD R21, R21, R10, RZ ;  /* 0x0000000a15159224 */ /* 0x002fe200078e02ff */
[----:B------:R-:W-:Y:S01]  /*12b0*/  @!P5 LOP3.LUT R16, RZ, R22, RZ, 0x33, !PT ;  /* 0x00000016ff10d212 */ /* 0x000fe200078e33ff */
[----:B------:R-:W-:Y:S01]  /*12c0*/  IMAD R38, R39, UR10, R38 ;  /* 0x0000000a27267c24 */ /* 0x000fe2000f8e0226 */
[----:B------:R-:W-:Y:S01]  /*12d0*/  ISETP.NE.AND P0, PT, R37, RZ, PT ;  /* 0x000000ff2500720c */ /* 0x000fe20003f05270 */
[----:B------:R-:W-:-:S04]  /*12e0*/  IMAD.WIDE.U32 R42, R40, UR10, RZ ;  /* 0x0000000a282a7c25 */ /* 0x000fc8000f8e00ff */
[----:B------:R-:W-:-:S04]  /*12f0*/  @P1 IMAD.WIDE.U32 R14, R25, R12, RZ ;  /* 0x0000000c190e1225 */ /* 0x000fc800078e00ff */
[----:B------:R-:W-:Y:S02]  /*1300*/  @P2 IMAD R22, R222, R35, RZ ;  /* 0x00000023de162224 */ /* 0x000fe400078e02ff */
[----:B------:R-:W-:-:S03]  /*1310*/  IMAD.WIDE.U32 R40, R25, UR10, RZ ;  /* 0x0000000a19287c25 */ /* 0x000fc6000f8e00ff */
[----:B------:R-:W-:Y:S01]  /*1320*/  @P2 SEL R22, R22, R25, !P1 ;  /* 0x0000001916162207 */ /* 0x000fe20004800000 */
[----:B------:R-:W-:Y:S02]  /*1330*/  IMAD R12, R25, UR11, RZ ;  /* 0x0000000b190c7c24 */ /* 0x000fe4000f8e02ff */
[C---:B------:R-:W-:Y:S01]  /*1340*/  @!P1 IMAD R21, R222.reuse, R11, R21 ;  /* 0x0000000bde159224 */ /* 0x040fe200078e0215 */
[----:B------:R-:W-:Y:S01]  /*1350*/  IADD3 R11, R43, R38, RZ ;  /* 0x000000262b0b7210 */ /* 0x000fe20007ffe0ff */
[----:B------:R-:W-:Y:S01]  /*1360*/  @!P1 IMAD.WIDE.U32 R38, R222, R10, RZ ;  /* 0x0000000ade269225 */ /* 0x000fe200078e00ff */
[----:B------:R-:W-:Y:S02]  /*1370*/  SEL R10, R42, R40, !P1 ;  /* 0x000000282a0a7207 */ /* 0x000fe40004800000 */
[----:B------:R-:W-:Y:S01]  /*1380*/  @P1 IADD3 R11, R41, R12, RZ ;  /* 0x0000000c290b1210 */ /* 0x000fe20007ffe0ff */
[----:B------:R-:W-:Y:S01]  /*1390*/  IMAD.WIDE.U32 R40, R34, R4, RZ ;  /* 0x0000000422287225 */ /* 0x000fe200078e00ff */
[----:B------:R-:W-:-:S03]  /*13a0*/  @!P1 MOV R14, R38 ;  /* 0x00000026000e9202 */ /* 0x000fc60000000f00 */
[----:B------:R-:W-:Y:S01]  /*13b0*/  @P1 IMAD R13, R25, R13, R15 ;  /* 0x0000000d190d1224 */ /* 0x000fe200078e020f */
[----:B------:R-:W-:Y:S01]  /*13c0*/  @!P1 IADD3 R13, R39, R21, RZ ;  /* 0x00000015270d9210 */ /* 0x000fe20007ffe0ff */
[C---:B--2---:R-:W-:Y:S01]  /*13d0*/  @P2 IMAD R232, R221.reuse, R36, R22 ;  /* 0x00000024dde82224 */ /* 0x044fe200078e0216 */
[----:B------:R-:W-:Y:S01]  /*13e0*/  SHF.R.S32.HI R21, RZ, 0x1f, R17 ;  /* 0x0000001fff157819 */ /* 0x000fe20000011411 */
[----:B------:R-:W-:Y:S01]  /*13f0*/  @!P2 IMAD R12, R222, UR30, R221 ;  /* 0x0000001ede0cac24 */ /* 0x000fe2000f8e02dd */
[----:B------:R-:W-:Y:S01]  /*1400*/  SHF.R.S32.HI R22, RZ, 0x1f, R16 ;  /* 0x0000001fff167819 */ /* 0x000fe20000011410 */
[----:B------:R-:W-:Y:S02]  /*1410*/  IMAD R34, R34, R5, R41 ;  /* 0x0000000522227224 */ /* 0x000fe400078e0229 */
[----:B------:R-:W-:Y:S02]  /*1420*/  IMAD R36, R221, UR4, RZ ;  /* 0x00000004dd247c24 */ /* 0x000fe4000f8e02ff */
[----:B------:R-:W-:Y:S01]  /*1430*/  IMAD.WIDE.U32 R38, R33, UR10, RZ ;  /* 0x0000000a21267c25 */ /* 0x000fe2000f8e00ff */
[----:B------:R-:W-:-:S02]  /*1440*/  SHF.R.S32.HI R33, RZ, 0x1f, R221 ;  /* 0x0000001fff217819 */ /* 0x000fc400000114dd */
[----:B------:R-:W-:Y:S01]  /*1450*/  SEL R34, R34, RZ, P0 ;  /* 0x000000ff22227207 */ /* 0x000fe20000000000 */
[----:B------:R-:W-:Y:S01]  /*1460*/  @!P2 IMAD R232, R12, R35, RZ ;  /* 0x000000230ce8a224 */ /* 0x000fe200078e02ff */
[----:B------:R-:W-:Y:S02]  /*1470*/  SEL R35, R40, RZ, P0 ;  /* 0x000000ff28237207 */ /* 0x000fe40000000000 */
[----:B------:R-:W-:Y:S02]  /*1480*/  SHF.R.S32.HI R12, RZ, 0x1f, R36 ;  /* 0x0000001fff0c7819 */ /* 0x000fe40000011424 */
        /* <DEDUP_REMOVED lines=9> */
.L_x_782:
[----:B------:R-:W-:-:S04]  /*1520*/  IMAD R234, R222, UR30, R221 ;  /* 0x0000001edeea7c24 */ /* 0x000fc8000f8e02dd */
[----:B------:R-:W-:-:S07]  /*1530*/  IMAD R234, R234, R31, RZ ;  /* 0x0000001feaea7224 */ /* 0x000fce00078e02ff */
.L_x_783:
[----:B------:R-:W1:Y:S01]  /*1540*/  LDC.64 R4, c[0x0][0x420] ;  /* 0x00010800ff047b82 */ /* 0x000e620000000a00 */
[----:B------:R-:W2:Y:S01]  /*1550*/  S2R R15, SR_TID.X ;  /* 0x00000000000f7919 */ /* 0x000ea20000002100 */
[----:B------:R-:W-:Y:S01]  /*1560*/  UIMAD UR30, UR4, UR30, URZ ;  /* 0x0000001e041e72a4 */ /* 0x000fe2000f8e023f */
[----:B------:R-:W-:Y:S01]  /*1570*/  SHF.R.S32.HI R217, RZ, 0x1f, R216 ;  /* 0x0000001fffd97819 */ /* 0x000fe200000114d8 */
[C---:B------:R-:W-:Y:S01]  /*1580*/  IMAD.IADD R234, R29.reuse, 0x1, R234 ;  /* 0x000000011dea7824 */ /* 0x040fe200078e02ea */
[----:B------:R-:W-:Y:S01]  /*1590*/  ULDC.64 UR10, c[0x0][0x428] ;  /* 0x00010a00000a7ab9 */ /* 0x000fe20000000a00 */
[----:B------:R-:W-:Y:S01]  /*15a0*/  USHF.L.U32 UR29, UR30, 0x6, URZ ;  /* 0x000000061e1d7899 */ /* 0x000fe2000800063f */
[----:B------:R-:W-:Y:S01]  /*15b0*/  IMAD.IADD R232, R29, 0x1, R232 ;  /* 0x000000011de87824 */ /* 0x000fe200078e02e8 */
[----:B------:R-:W-:Y:S01]  /*15c0*/  ULDC.64 UR14, c[0x0][0x210] ;  /* 0x00008400000e7ab9 */ /* 0x000fe20000000a00 */
[----:B------:R-:W-:Y:S01]  /*15d0*/  ULDC.64 UR12, c[0x0][0x3e0] ;  /* 0x0000f800000c7ab9 */ /* 0x000fe20000000a00 */
[----:B------:R-:W-:Y:S01]  /*15e0*/  USHF.R.S32.HI UR4, URZ, 0x1f, UR29 ;  /* 0x0000001f3f047899 */ /* 0x000fe2000801141d */
[----:B------:R-:W-:Y:S01]  /*15f0*/  BSSY B1, `(.L_x_779) ;  /* 0x000062c000017945 */ /* 0x000fe20003800000 */
[----:B------:R-:W-:-:S02]  /*1600*/  IADD3 R36, P4, P3, R38, UR29, R36 ;  /* 0x0000001d26247c10 */ /* 0x000fc4000fb9e024 */
[----:B------:R-:W-:Y:S02]  /*1610*/  IADD3 R38, P1, R216, R14, RZ ;  /* 0x0000000ed8267210 */ /* 0x000fe40007f3e0ff */
[----:B------:R-:W-:Y:S02]  /*1620*/  IADD3.X R37, R37, UR4, R12, P4, P3 ;  /* 0x0000000425257c10 */ /* 0x000fe4000a7e640c */
[----:B------:R-:W-:Y:S01]  /*1630*/  ISETP.GE.AND P4, PT, R26, 0x1, PT ;  /* 0x000000011a00780c */ /* 0x000fe20003f86270 */
[----:B------:R-:W-:Y:S01]  /*1640*/  IMAD.X R39, R217, 0x1, R13, P1 ;  /* 0x00000001d9277824 */ /* 0x000fe200008e060d */
[----:B------:R-:W-:Y:S02]  /*1650*/  SHF.R.S32.HI R13, RZ, 0x1f, R214 ;  /* 0x0000001fff0d7819 */ /* 0x000fe400000114d6 */
[----:B------:R-:W-:Y:S01]  /*1660*/  IADD3 R10, P2, P1, R35, R36, R10 ;  /* 0x00000024230a7210 */ /* 0x000fe2000795e00a */
[-C--:B-1----:R-:W-:Y:S01]  /*1670*/  IMAD R14, R23, R4.reuse, RZ ;  /* 0x00000004170e7224 */ /* 0x082fe200078e02ff */
[----:B------:R-:W-:Y:S01]  /*1680*/  LEA.HI.SX32 R241, R19, 0xffffffff, 0x1a ;  /* 0xffffffff13f17811 */ /* 0x000fe200078fd2ff */
[----:B------:R-:W-:Y:S01]  /*1690*/  IMAD.WIDE.U32 R40, R29, R4, R38 ;  /* 0x000000041d287225 */ /* 0x000fe200078e0026 */
[----:B------:R-:W-:-:S02]  /*16a0*/  IADD3.X R11, R34, R37, R11, P2, P1 ;  /* 0x00000025220b7210 */ /* 0x000fc400017e240b */
[----:B------:R-:W1:Y:S01]  /*16b0*/  LDC.64 R36, c[0x0][0x2b0] ;  /* 0x0000ac00ff247b82 */ /* 0x000e620000000a00 */
[----:B------:R-:W-:Y:S01]  /*16c0*/  IMAD R14, R29, R5, R14 ;  /* 0x000000051d0e7224 */ /* 0x000fe200078e020e */
[----:B------:R-:W-:Y:S02]  /*16d0*/  IADD3 R29, P3, R214, R29, RZ ;  /* 0x0000001dd61d7210 */ /* 0x000fe40007f7e0ff */
[----:B--2---:R-:W-:Y:S02]  /*16e0*/  SHF.R.S32.HI R12, RZ, 0x1f, R15 ;  /* 0x0000001fff0c7819 */ /* 0x004fe4000001140f */
[----:B------:R-:W-:Y:S01]  /*16f0*/  IADD3 R41, R41, R14, RZ ;  /* 0x0000000e29297210 */ /* 0x000fe20007ffe0ff */
[----:B------:R-:W-:Y:S01]  /*1700*/  IMAD.X R23, R13, 0x1, R23, P3 ;  /* 0x000000010d177824 */ /* 0x000fe200018e0617 */
[----:B------:R-:W-:Y:S01]  /*1710*/  LEA.HI R32, R12, R15, RZ, 0x5 ;  /* 0x0000000f0c207211 */ /* 0x000fe200078f28ff */
[----:B------:R-:W-:-:S03]  /*1720*/  IMAD.WIDE.U32 R38, R29, R2, R216 ;  /* 0x000000021d267225 */ /* 0x000fc600078e00d8 */
[----:B------:R-:W-:Y:S01]  /*1730*/  SHF.R.S32.HI R32, RZ, 0x5, R32 ;  /* 0x00000005ff207819 */ /* 0x000fe20000011420 */
[----:B------:R-:W-:Y:S01]  /*1740*/  IMAD R34, R23, R2, RZ ;  /* 0x0000000217227224 */ /* 0x000fe200078e02ff */
[----:B------:R-:W-:Y:S01]  /*1750*/  IADD3 R38, P2, R28, R38, RZ ;  /* 0x000000261c267210 */ /* 0x000fe20007f5e0ff */
[----:B------:R-:W-:Y:S02]  /*1760*/  IMAD R14, R33, UR10, RZ ;  /* 0x0000000a210e7c24 */ /* 0x000fe4000f8e02ff */
[----:B------:R-:W-:Y:S02]  /*1770*/  IMAD R23, R29, R3, R34 ;  /* 0x000000031d177224 */ /* 0x000fe400078e0222 */
[----:B------:R-:W2:Y:S01]  /*1780*/  LDC.64 R34, c[0x0][0x478] ;  /* 0x00011e00ff227b82 */ /* 0x000ea20000000a00 */
[----:B------:R-:W-:Y:S02]  /*1790*/  IMAD R25, R32, UR30, R219 ;  /* 0x0000001e20197c24 */ /* 0x000fe4000f8e02db */
[C---:B------:R-:W-:Y:S01]  /*17a0*/  IMAD R14, R221.reuse, UR11, R14 ;  /* 0x0000000bdd0e7c24 */ /* 0x040fe2000f8e020e */
[----:B------:R-:W-:Y:S01]  /*17b0*/  IADD3.X R39, R24, R39, R23, P2, !PT ;  /* 0x0000002718277210 */ /* 0x000fe200017fe417 */
[----:B------:R-:W-:Y:S01]  /*17c0*/  IMAD.WIDE.U32 R40, R221, UR10, R40 ;  /* 0x0000000add287c25 */ /* 0x000fe2000f8e0028 */
[----:B------:R-:W-:Y:S01]  /*17d0*/  ULDC.64 UR10, c[0x0][0x258] ;  /* 0x00009600000a7ab9 */ /* 0x000fe20000000a00 */
[----:B------:R-:W-:-:S02]  /*17e0*/  IADD3 R185, P1, R25, R10, RZ ;  /* 0x0000000a19b97210 */ /* 0x000fc40007f3e0ff */
[----:B------:R-:W-:Y:S01]  /*17f0*/  IMAD.IADD R29, R41, 0x1, R14 ;  /* 0x00000001291d7824 */ /* 0x000fe200078e020e */
[----:B------:R-:W-:Y:S01]  /*1800*/  MOV R28, R40 ;  /* 0x00000028001c7202 */ /* 0x000fe20000000f00 */
[----:B------:R-:W-:Y:S01]  /*1810*/  IMAD R14, R33, UR10, RZ ;  /* 0x0000000a210e7c24 */ /* 0x000fe2000f8e02ff */
[----:B------:R-:W-:Y:S01]  /*1820*/  LEA.HI.X.SX32 R10, R25, R11, 0x1, P1 ;  /* 0x0000000b190a7211 */ /* 0x000fe200008f0eff */
[-C--:B------:R-:W-:Y:S02]  /*1830*/  IMAD R23, R13, R4.reuse, RZ ;  /* 0x000000040d177224 */ /* 0x080fe400078e02ff */
[C---:B------:R-:W-:Y:S02]  /*1840*/  IMAD R11, R221.reuse, UR11, R14 ;  /* 0x0000000bdd0b7c24 */ /* 0x040fe4000f8e020e */
[----:B------:R-:W-:Y:S01]  /*1850*/  IMAD.WIDE.U32 R24, R221, UR10, R38 ;  /* 0x0000000add187c25 */ /* 0x000fe2000f8e0026 */
[----:B------:R-:W-:Y:S02]  /*1860*/  ULDC.64 UR10, c[0x0][0x400] ;  /* 0x00010000000a7ab9 */ /* 0x000fe40000000a00 */
[C---:B------:R-:W-:Y:S01]  /*1870*/  LEA R184, P1, R185.reuse, UR10, 0x2 ;  /* 0x0000000ab9b87c11 */ /* 0x040fe2000f8210ff */
[----:B------:R-:W-:Y:S01]  /*1880*/  IMAD R23, R214, R5, R23 ;  /* 0x00000005d6177224 */ /* 0x000fe200078e0217 */
[----:B------:R-:W-:Y:S01]  /*1890*/  LEA R248, P3, R24, UR14, 0x1 ;  /* 0x0000000e18f87c11 */ /* 0x000fe2000f8608ff */
[----:B------:R-:W-:Y:S01]  /*18a0*/  IMAD.WIDE.U32 R28, R214, R4, R28 ;  /* 0x00000004d61c7225 */ /* 0x000fe200078e001c */
[----:B------:R-:W-:-:S03]  /*18b0*/  LEA.HI.X R185, R185, UR11, R10, 0x2, P1 ;  /* 0x0000000bb9b97c11 */ /* 0x000fc600088f140a */
[----:B------:R-:W-:Y:S01]  /*18c0*/  IMAD.IADD R14, R25, 0x1, R11 ;  /* 0x00000001190e7824 */ /* 0x000fe200078e020b */
[----:B------:R-:W-:Y:S01]  /*18d0*/  IADD3 R23, R29, R23, RZ ;  /* 0x000000171d177210 */ /* 0x000fe20007ffe0ff */
[----:B-1----:R-:W-:Y:S01]  /*18e0*/  IMAD.WIDE R232, R232, 0x4, R36 ;  /* 0x00000004e8e87825 */ /* 0x002fe200078e0224 */
[----:B------:R-:W-:Y:S02]  /*18f0*/  LEA R246, P2, R28, UR12, 0x1 ;  /* 0x0000000c1cf67c11 */ /* 0x000fe4000f8408ff */
[----:B------:R-:W-:Y:S01]  /*1900*/  LEA.HI.X R249, R24, UR15, R14, 0x1, P3 ;  /* 0x0000000f18f97c11 */ /* 0x000fe200098f0c0e */
[----:B--2---:R-:W-:Y:S01]  /*1910*/  IMAD.WIDE R234, R234, 0x4, R34 ;  /* 0x00000004eaea7825 */ /* 0x004fe200078e0222 */
[----:B------:R-:W-:Y:S01]  /*1920*/  LEA.HI.X R247, R28, UR13, R23, 0x1, P2 ;  /* 0x0000000d1cf77c11 */ /* 0x000fe200090f0c17 */
[----:B------:R-:W-:Y:S08]  /*1930*/  @!P4 BRA `(.L_x_784) ;  /* 0x0000005400c4c947 */ /* 0x000ff00003800000 */
[----:B------:R-:W-:Y:S01]  /*1940*/  @P0 BAR.SYNC.DEFER_BLOCKING 0x0 ;  /* 0x0000000000000b1d */ /* 0x000fe20000010000 */
[----:B------:R-:W-:Y:S01]  /*1950*/  IMAD R11, R224, -0x40, R243 ;  /* 0xffffffc0e00b7824 */ /* 0x000fe200078e02f3 */
[----:B------:R-:W-:Y:S01]  /*1960*/  LEA R230, R220, UR5, 0x1 ;  /* 0x00000005dce67c11 */ /* 0x000fe2000f8e08ff */
[----:B------:R-:W-:-:S03]  /*1970*/  IMAD.WIDE.U32 R34, R17, R8, R216 ;  /* 0x0000000811227225 */ /* 0x000fc600078e00d8 */
[----:B------:R-:W-:Y:S01]  /*1980*/  ISETP.GE.AND P6, PT, R214, R11, PT ;  /* 0x0000000bd600720c */ /* 0x000fe20003fc6270 */
[----:B------:R-:W-:Y:S01]  /*1990*/  IMAD R32, R21, R8, RZ ;  /* 0x0000000815207224 */ /* 0x000fe200078e02ff */
[----:B------:R-:W-:Y:S01]  /*19a0*/  IADD3 R34, P1, R30, R34, RZ ;  /* 0x000000221e227210 */ /* 0x000fe20007f3e0ff */
[----:B------:R-:W-:Y:S01]  /*19b0*/  ULDC.64 UR10, c[0x0][0x268] ;  /* 0x00009a00000a7ab9 */ /* 0x000fe20000000a00 */
[C---:B------:R-:W-:Y:S01]  /*19c0*/  IMAD R19, R241.reuse, -0x40, R26 ;  /* 0xffffffc0f1137824 */ /* 0x040fe200078e021a */
[----:B------:R-:W-:Y:S01]  /*19d0*/  LEA.HI R26, R241, R241, RZ, 0x1 ;  /* 0x000000f1f11a7211 */ /* 0x000fe200078f08ff */
[----:B------:R-:W-:Y:S01]  /*19e0*/  IMAD R30, R17, R9, R32 ;  /* 0x00000009111e7224 */ /* 0x000fe200078e0220 */
[----:B------:R-:W-:Y:S01]  /*19f0*/  BSSY B0, `(.L_x_785) ;  /* 0x0000029000007945 */ /* 0x000fe20003800000 */
[----:B------:R-:W-:Y:S01]  /*1a00*/  VIADD R10, R214, 0x20 ;  /* 0x00000020d60a7836 */ /* 0x000fe20000000000 */
[----:B------:R-:W-:Y:S02]  /*1a10*/  LOP3.LUT R26, R26, 0xfffffffe, RZ, 0xc0, !PT ;  /* 0xfffffffe1a1a7812 */ /* 0x000fe400078ec0ff */
[----:B------:R-:W-:Y:S01]  /*1a20*/  IADD3.X R35, R27, R35, R30, P1, !PT ;  /* 0x000000231b237210 */ /* 0x000fe20000ffe41e */
[----:B------:R-:W-:Y:S01]  /*1a30*/  IMAD R27, R22, UR10, RZ ;  /* 0x0000000a161b7c24 */ /* 0x000fe2000f8e02ff */
[----:B------:R-:W-:-:S02]  /*1a40*/  ISETP.GE.AND P5, PT, R10, R11, PT ;  /* 0x0000000b0a00720c */ /* 0x000fc40003fa6270 */
[-C--:B------:R-:W-:Y:S01]  /*1a50*/  ISETP.GE.AND P2, PT, R10, R19.reuse, PT ;  /* 0x000000130a00720c */ /* 0x080fe20003f46270 */
[----:B------:R-:W-:Y:S01]  /*1a60*/  IMAD R27, R16, UR11, R27 ;  /* 0x0000000b101b7c24 */ /* 0x000fe2000f8e021b */
[----:B------:R-:W-:Y:S01]  /*1a70*/  ISETP.GE.AND P4, PT, R214, R19, PT ;  /* 0x00000013d600720c */ /* 0x000fe20003f86270 */
[----:B------:R1:W-:Y:S01]  /*1a80*/  @P6 STS.128 [R230+0x10000], RZ ;  /* 0x010000ffe6006388 */ /* 0x0003e20000000c00 */
[----:B------:R-:W-:Y:S01]  /*1a90*/  IMAD.WIDE.U32 R32, R16, UR10, R34 ;  /* 0x0000000a10207c25 */ /* 0x000fe2000f8e0022 */
[----:B------:R-:W-:Y:S02]  /*1aa0*/  IADD3 R26, R241, -R26, RZ ;  /* 0x8000001af11a7210 */ /* 0x000fe40007ffe0ff */
[----:B------:R1:W-:Y:S01]  /*1ab0*/  @P6 STS.128 [R230+0x12000], RZ ;  /* 0x012000ffe6006388 */ /* 0x0003e20000000c00 */
[----:B------:R-:W-:Y:S01]  /*1ac0*/  IMAD.IADD R27, R33, 0x1, R27 ;  /* 0x00000001211b7824 */ /* 0x000fe200078e021b */
        /* <DEDUP_REMOVED lines=27> */
.L_x_786:
[----:B------:R-:W-:Y:S05]  /*1c80*/  BSYNC B0 ;  /* 0x0000000000007941 */ /* 0x000fea0003800000 */
.L_x_785:
[----:B------:R4:W-:Y:S01]  /*1c90*/  @P5 STS.128 [R230+0x11000], RZ ;  /* 0x011000ffe6005388 */ /* 0x0009e20000000c00 */
[----:B------:R-:W-:Y:S03]  /*1ca0*/  BSSY B0, `(.L_x_787) ;  /* 0x000001e000007945 */ /* 0x000fe60003800000 */
[----:B------:R4:W-:Y:S01]  /*1cb0*/  @P5 STS.128 [R230+0x13000], RZ ;  /* 0x013000ffe6005388 */ /* 0x0009e20000000c00 */
[----:B------:R-:W-:Y:S05]  /*1cc0*/  @P5 BRA `(.L_x_788) ;  /* 0x00000000006c5947 */ /* 0x000fea0003800000 */
[----:B------:R-:W-:Y:S01]  /*1cd0*/  ULDC UR4, c[0x0][0x2d0] ;  /* 0x0000b40000047ab9 */ /* 0x000fe20000000800 */
[----:B------:R-:W-:Y:S02]  /*1ce0*/  IADD3 R31, P0, R214, 0x20, RZ ;  /* 0x00000020d61f7810 */ /* 0x000fe40007f1e0ff */
[----:B------:R-:W-:-:S03]  /*1cf0*/  ISETP.GE.AND P1, PT, R216, UR4, PT ;  /* 0x00000004d8007c0c */ /* 0x000fc6000bf26270 */
[----:B------:R-:W-:Y:S01]  /*1d00*/  IMAD.X R33, RZ, RZ, R13, P0 ;  /* 0x000000ffff217224 */ /* 0x000fe200000e060d */
[----:B------:R-:W-:-:S03]  /*1d10*/  ISETP.GE.AND P0, PT, R223, UR4, PT ;  /* 0x00000004df007c0c */ /* 0x000fc6000bf06270 */
[----:B------:R-:W-:Y:S01]  /*1d20*/  IMAD R30, R33, R8, RZ ;  /* 0x00000008211e7224 */ /* 0x000fe200078e02ff */
[----:B------:R-:W-:-:S03]  /*1d30*/  MOV R33, R27 ;  /* 0x0000001b00217202 */ /* 0x000fc60000000f00 */
[C---:B------:R-:W-:Y:S02]  /*1d40*/  IMAD R30, R31.reuse, R9, R30 ;  /* 0x000000091f1e7224 */ /* 0x040fe400078e021e */
[----:B--23--:R-:W2:Y:S01]  /*1d50*/  @!P1 LDC.64 R10, c[0x0][0x220] ;  /* 0x00008800ff0a9b82 */ /* 0x00cea20000000a00 */
[----:B------:R-:W-:Y:S01]  /*1d60*/  IMAD.WIDE.U32 R32, R31, R8, R32 ;  /* 0x000000081f207225 */ /* 0x000fe200078e0020 */
        /* <DEDUP_REMOVED lines=11> */
[----:B------:R-:W-:-:S04]  /*1e20*/  LEA R8, P0, R32, UR10, 0x1 ;  /* 0x0000000a20087c11 */ /* 0x000fc8000f8008ff */
[----:B------:R-:W-:-:S05]  /*1e30*/  LEA.HI.X R9, R32, UR11, R30, 0x1, P0 ;  /* 0x0000000b20097c11 */ /* 0x000fca00080f0c1e */
[----:B------:R-:W-:Y:S01]  /*1e40*/  @!PT LDS RZ, [RZ] ;  /* 0x00000000fffff984 */ /* 0x000fe20000000800 */
[----:B------:R-:W-:Y:S01]  /*1e50*/  @!PT LDS RZ, [RZ] ;  /* 0x00000000fffff984 */ /* 0x000fe20000000800 */
[----:B------:R-:W-:Y:S01]  /*1e60*/  @!PT LDS RZ, [RZ] ;  /* 0x00000000fffff984 */ /* 0x000fe20000000800 */
[----:B------:R2:W-:Y:S04]  /*1e70*/  LDGSTS.E.BYPASS.LTC128B.128 [R230+0x13000], desc[UR38][R8.64+0x80] ;  /* 0x1300008008e67fae */ /* 0x0005e8000b901d66 */
.L_x_788:
[----:B------:R-:W-:Y:S05]  /*1e80*/  BSYNC B0 ;  /* 0x0000000000007941 */ /* 0x000fea0003800000 */
.L_x_787:
[----:B------:R-:W0:Y:S01]  /*1e90*/  LDGDEPBAR ;  /* 0x00000000000079af */ /* 0x000e220000000000 */
[----:B------:R-:W-:Y:S01]  /*1ea0*/  BSSY B0, `(.L_x_789) ;  /* 0x0000013000007945 */ /* 0x000fe20003800000 */
[----:B------:R-:W-:Y:S02]  /*1eb0*/  ISETP.NE.AND P3, PT, R26, 0x1, PT ;  /* 0x000000011a00780c */ /* 0x000fe40003f65270 */
        /* <DEDUP_REMOVED lines=17> */
.L_x_790:
[----:B------:R-:W-:Y:S05]  /*1fd0*/  BSYNC B0 ;  /* 0x0000000000007941 */ /* 0x000fea0003800000 */
.L_x_789:
[----:B------:R1:W-:Y:S01]  /*1fe0*/  @P2 STS.128 [R230+0x9000], RZ ;  /* 0x009000ffe6002388 */ /* 0x0003e20000000c00 */
[----:B------:R-:W-:Y:S01]  /*1ff0*/  BSSY B0, `(.L_x_791) ;  /* 0x0000018000007945 */ /* 0x000fe20003800000 */
[----:B--2---:R-:W-:Y:S02]  /*2000*/  IADD3 R9, R220, 0x2000, RZ ;  /* 0x00002000dc097810 */ /* 0x004fe40007ffe0ff */
[----:B------:R1:W-:Y:S01]  /*2010*/  @P2 STS.128 [R230+0xb000], RZ ;  /* 0x00b000ffe6002388 */ /* 0x0003e20000000c00 */
[----:B------:R-:W-:Y:S05]  /*2020*/  @P2 BRA `(.L_x_792) ;  /* 0x0000000000502947 */ /* 0x000fea0003800000 */
[----:B------:R-:W-:Y:S02]  /*2030*/  ULDC UR4, c[0x0][0x2d0] ;  /* 0x0000b40000047ab9 */ /* 0x000fe40000000800 */
[----:B------:R-:W-:-:S13]  /*2040*/  ISETP.GE.AND P1, PT, R216, UR4, PT ;  /* 0x00000004d8007c0c */ /* 0x000fda000bf26270 */
[C---:B---3--:R-:W-:Y:S01]  /*2050*/  @!P1 LEA R10, P0, R4.reuse, R246, 0x6 ;  /* 0x000000f6040a9211 */ /* 0x048fe200078030ff */
        /* <DEDUP_REMOVED lines=17> */
.L_x_792:
[----:B------:R-:W-:Y:S05]  /*2170*/  BSYNC B0 ;  /* 0x0000000000007941 */ /* 0x000fea0003800000 */
.L_x_791:
        /* <DEDUP_REMOVED lines=13> */
.L_x_794:
        /* <DEDUP_REMOVED lines=20> */
.L_x_795:
[----:B------:R-:W-:Y:S05]  /*2390*/  BSYNC B0 ;  /* 0x0000000000007941 */ /* 0x000fea0003800000 */
.L_x_793:
[----:B------:R-:W-:Y:S01]  /*23a0*/  BSSY B0, `(.L_x_796) ;  /* 0x0000027000007945 */ /* 0x000fe20003800000 */
[----:B---3--:R-:W-:Y:S01]  /*23b0*/  SHF.L.U32 R5, R3, 0x5, RZ ;  /* 0x0000000503057819 */ /* 0x008fe200000006ff */
        /* <DEDUP_REMOVED lines=11> */
.L_x_797:
[----:B------:R-:W-:Y:S02]  /*2470*/  ULDC UR4, c[0x0][0x2d0] ;  /* 0x0000b40000047ab9 */ /* 0x000fe40000000800 */
[----:B------:R-:W-:Y:S02]  /*2480*/  ISETP.GE.AND P1, PT, R216, UR4, PT ;  /* 0x00000004d8007c0c */ /* 0x000fe4000bf26270 */
[----:B------:R-:W-:-:S11]  /*2490*/  ISETP.GE.AND P0, PT, R223, UR4, PT ;  /* 0x00000004df007c0c */ /* 0x000fd6000bf06270 */
[C---:B--2---:R-:W-:Y:S01]  /*24a0*/  @!P1 LEA R10, P2, R2.reuse, R248, 0x6 ;  /* 0x000000f8020a9211 */ /* 0x044fe200078430ff */
        /* <DEDUP_REMOVED lines=16> */
[----:B------:R-:W-:-:S04]  /*25b0*/  LEA R2, P0, R24, UR14, 0x1 ;  /* 0x0000000e18027c11 */ /* 0x000fc8000f8008ff */
[----:B------:R-:W-:-:S05]  /*25c0*/  LEA.HI.X R3, R24, UR15, R5, 0x1, P0 ;  /* 0x0000000f18037c11 */ /* 0x000fca00080f0c05 */
[----:B------:R-:W-:Y:S01]  /*25d0*/  @!PT LDS RZ, [RZ] ;  /* 0x00000000fffff984 */ /* 0x000fe20000000800 */
[----:B------:R-:W-:Y:S01]  /*25e0*/  @!PT LDS RZ, [RZ] ;  /* 0x00000000fffff984 */ /* 0x000fe20000000800 */
[----:B------:R-:W-:Y:S01]  /*25f0*/  @!PT LDS RZ, [RZ] ;  /* 0x00000000fffff984 */ /* 0x000fe20000000800 */
[----:B------:R3:W-:Y:S04]  /*2600*/  LDGSTS.E.BYPASS.LTC128B.128 [R240+0x3000], desc[UR38][R2.64+0x80] ;  /* 0x0300008002f07fae */ /* 0x0007e8000b901d66 */
.L_x_798:
[----:B------:R-:W-:Y:S05]  /*2610*/  BSYNC B0 ;  /* 0x0000000000007941 */ /* 0x000fea0003800000 */
.L_x_796:
[----:B------:R1:W-:Y:S01]  /*2620*/  @P6 STS.128 [R230+0xc000], RZ ;  /* 0x00c000ffe6006388 */ /* 0x0003e20000000c00 */
[-C--:B------:R-:W-:Y:S01]  /*2630*/  IMAD.WIDE.U32 R4, R17, R6.reuse, R216 ;  /* 0x0000000611047225 */ /* 0x080fe200078e00d8 */
[----:B------:R-:W-:Y:S01]  /*2640*/  ULDC.64 UR10, c[0x0][0x260] ;  /* 0x00009800000a7ab9 */ /* 0x000fe20000000a00 */
[----:B------:R-:W-:Y:S01]  /*2650*/  BSSY B0, `(.L_x_799) ;  /* 0x000002e000007945 */ /* 0x000fe20003800000 */
[----:B------:R1:W-:Y:S01]  /*2660*/  @P6 STS.128 [R230+0xe000], RZ ;  /* 0x00e000ffe6006388 */ /* 0x0003e20000000c00 */
[----:B---3--:R-:W-:Y:S01]  /*2670*/  IMAD R2, R21, R6, RZ ;  /* 0x0000000615027224 */ /* 0x008fe200078e02ff */
[----:B--2---:R-:W-:Y:S01]  /*2680*/  IADD3 R10, P0, R20, R4, RZ ;  /* 0x00000004140a7210 */ /* 0x004fe20007f1e0ff */
[----:B------:R-:W-:Y:S01]  /*2690*/  IMAD R9, R22, UR10, RZ ;  /* 0x0000000a16097c24 */ /* 0x000fe2000f8e02ff */
[C---:B------:R-:W-:Y:S01]  /*26a0*/  ISETP.GE.AND P1, PT, R218.reuse, R19, PT ;  /* 0x00000013da00720c */ /* 0x040fe20003f26270 */
[----:B------:R-:W-:Y:S01]  /*26b0*/  IMAD R3, R17, R7, R2 ;  /* 0x0000000711037224 */ /* 0x000fe200078e0202 */
[----:B------:R-:W-:Y:S01]  /*26c0*/  MOV R238, 0x7f800000 ;  /* 0x7f80000000ee7802 */ /* 0x000fe20000000f00 */
[----:B------:R-:W-:-:S02]  /*26d0*/  VIADD R2, R218, 0x8 ;  /* 0x00000008da027836 */ /* 0x000fc40000000000 */
[----:B------:R-:W-:Y:S01]  /*26e0*/  IMAD.SHL.U32 R237, R218, 0x4, RZ ;  /* 0x00000004daed7824 */ /* 0x000fe200078e00ff */
[----:B------:R-:W-:Y:S01]  /*26f0*/  IADD3.X R11, R18, R5, R3, P0, !PT ;  /* 0x00000005120b7210 */ /* 0x000fe200007fe403 */
[----:B------:R-:W-:Y:S01]  /*2700*/  IMAD R9, R16, UR11, R9 ;  /* 0x0000000b10097c24 */ /* 0x000fe2000f8e0209 */
[----:B------:R-:W-:Y:S01]  /*2710*/  SHF.R.S32.HI R5, RZ, 0x1f, R218 ;  /* 0x0000001fff057819 */ /* 0x000fe200000114da */
[----:B------:R-:W-:Y:S01]  /*2720*/  IMAD.MOV.U32 R239, RZ, RZ, 0x7f800000 ;  /* 0x7f800000ffef7424 */ /* 0x000fe200078e00ff */
[----:B------:R-:W-:Y:S01]  /*2730*/  ISETP.GE.AND P0, PT, R2, R19, PT ;  /* 0x000000130200720c */ /* 0x000fe20003f06270 */
[----:B------:R-:W-:Y:S01]  /*2740*/  IMAD.WIDE.U32 R10, R16, UR10, R10 ;  /* 0x0000000a100a7c25 */ /* 0x000fe2000f8e000a */
[----:B------:R-:W-:Y:S02]  /*2750*/  SHF.L.U64.HI R2, R218, 0x2, R5 ;  /* 0x00000002da027819 */ /* 0x000fe40000010205 */
[----:B------:R-:W-:Y:S02]  /*2760*/  IADD3 R18, P2, R237, R232, RZ ;  /* 0x000000e8ed127210 */ /* 0x000fe40007f5e0ff */
[----:B------:R-:W-:-:S02]  /*2770*/  IADD3 R9, R11, R9, RZ ;  /* 0x000000090b097210 */ /* 0x000fc40007ffe0ff */
[----:B------:R-:W-:Y:S01]  /*2780*/  IADD3.X R19, R2, R233, RZ, P2, !PT ;  /* 0x000000e902137210 */ /* 0x000fe200017fe4ff */
[----:B-1----:R-:W-:Y:S08]  /*2790*/  @P6 BRA `(.L_x_800) ;  /* 0x0000000000646947 */ /* 0x002ff00003800000 */
[----:B------:R-:W-:Y:S01]  /*27a0*/  ULDC UR4, c[0x0][0x2d0] ;  /* 0x0000b40000047ab9 */ /* 0x000fe20000000800 */
[-C--:B------:R-:W-:Y:S01]  /*27b0*/  IMAD R4, R13, R6.reuse, RZ ;  /* 0x000000060d047224 */ /* 0x080fe200078e02ff */
[----:B------:R-:W-:Y:S01]  /*27c0*/  ISETP.GE.AND P4, PT, R216, UR4, PT ;  /* 0x00000004d8007c0c */ /* 0x000fe2000bf86270 */
[----:B------:R-:W-:Y:S01]  /*27d0*/  IMAD.MOV.U32 R8, RZ, RZ, R10 ;  /* 0x000000ffff087224 */ /* 0x000fe200078e000a */
[----:B------:R-:W-:Y:S01]  /*27e0*/  ISETP.GE.AND P2, PT, R223, UR4, PT ;  /* 0x00000004df007c0c */ /* 0x000fe2000bf46270 */
[C---:B------:R-:W-:Y:S02]  /*27f0*/  IMAD R4, R214.reuse, R7, R4 ;  /* 0x00000007d6047224 */ /* 0x040fe400078e0204 */
[----:B------:R-:W-:-:S05]  /*2800*/  IMAD.WIDE.U32 R20, R214, R6, R8 ;  /* 0x00000006d6147225 */ /* 0x000fca00078e0008 */
[----:B------:R-:W-:-:S03]  /*2810*/  IADD3 R4, R21, R4, RZ ;  /* 0x0000000415047210 */ /* 0x000fc60007ffe0ff */
        /* <DEDUP_REMOVED lines=17> */
.L_x_800:
[----:B------:R-:W-:Y:S05]  /*2930*/  BSYNC B0 ;  /* 0x0000000000007941 */ /* 0x000fea0003800000 */
.L_x_799:
        /* <DEDUP_REMOVED lines=14> */
[----:B------:R2:W-:Y:S01]  /*2a20*/  @P4 STS.128 [R230+0xd000], RZ ;  /* 0x00d000ffe6004388 */ /* 0x0005e20000000c00 */
[----:B-1----:R-:W-:Y:S02]  /*2a30*/  @!P4 LEA R6, P5, R8, R2, 0x1 ;  /* 0x000000020806c211 */ /* 0x002fe400078a08ff */
[----:B------:R-:W-:-:S05]  /*2a40*/  IMAD.IADD R2, R9, 0x1, R13 ;  /* 0x0000000109027824 */ /* 0x000fca00078e020d */
        /* <DEDUP_REMOVED lines=14> */
.L_x_802:
[----:B------:R-:W-:Y:S05]  /*2b30*/  BSYNC B0 ;  /* 0x0000000000007941 */ /* 0x000fea0003800000 */
.L_x_801:
[-C--:B-12---:R-:W-:Y:S01]  /*2b40*/  LEA.HI R2, R12, R15.reuse, RZ, 0x4 ;  /* 0x0000000f0c027211 */ /* 0x086fe200078f20ff */
[----:B------:R-:W-:Y:S01]  /*2b50*/  VIADD R4, R17, 0x40 ;  /* 0x0000004011047836 */ /* 0x000fe20000000000 */
[----:B------:R-:W-:Y:S01]  /*2b60*/  USHF.L.U32 UR35, UR30, 0x4, URZ ;  /* 0x000000041e237899 */ /* 0x000fe2000800063f */
[----:B------:R-:W0:Y:S04]  /*2b70*/  LDGDEPBAR ;  /* 0x00000000000079af */ /* 0x000e280000000000 */
[----:B------:R1:W5:Y:S04]  /*2b80*/  @!P1 LDG.E R238, desc[UR38][R18.64] ;  /* 0x0000002612ee9981 */ /* 0x000368000c1e1900 */
[----:B------:R1:W5:Y:S01]  /*2b90*/  @!P0 LDG.E R239, desc[UR38][R18.64+0x20] ;  /* 0x0000202612ef8981 */ /* 0x000362000c1e1900 */
[----:B------:R-:W-:Y:S01]  /*2ba0*/  LOP3.LUT R2, R2, 0xfffffff0, RZ, 0xc0, !PT ;  /* 0xfffffff002027812 */ /* 0x000fe200078ec0ff */
[----:B------:R-:W-:Y:S01]  /*2bb0*/  USHF.L.U32 UR36, UR30, 0x3, URZ ;  /* 0x000000031e247899 */ /* 0x000fe2000800063f */
[----:B------:R-:W-:Y:S01]  /*2bc0*/  LEA.HI R12, R12, R15, RZ, 0x3 ;  /* 0x0000000f0c0c7211 */ /* 0x000fe200078f18ff */
[----:B------:R-:W-:Y:S01]  /*2bd0*/  UIADD3 UR25, UR35, 0x20, URZ ;  /* 0x0000002023197890 */ /* 0x000fe2000fffe03f */
[----:B------:R-:W-:Y:S01]  /*2be0*/  ISETP.GE.AND P0, PT, R4, R243, PT ;  /* 0x000000f30400720c */ /* 0x000fe20003f06270 */
[C---:B------:R-:W-:Y:S01]  /*2bf0*/  IMAD.IADD R3, R15.reuse, 0x1, -R2 ;  /* 0x000000010f037824 */ /* 0x040fe200078e0a02 */
[----:B------:R-:W-:Y:S01]  /*2c00*/  LOP3.LUT R12, R12, 0xfffffff8, RZ, 0xc0, !PT ;  /* 0xfffffff80c0c7812 */ /* 0x000fe200078ec0ff */
[----:B------:R-:W-:Y:S01]  /*2c10*/  UIADD3 UR24, UR35, 0x40, URZ ;  /* 0x0000004023187890 */ /* 0x000fe2000fffe03f */
[----:B------:R-:W-:Y:S01]  /*2c20*/  IMAD.MOV.U32 R9, RZ, RZ, 0x20 ;  /* 0x00000020ff097424 */ /* 0x000fe200078e00ff */
[----:B------:R-:W-:Y:S01]  /*2c30*/  UIADD3 UR18, UR35, 0x60, URZ ;  /* 0x0000006023127890 */ /* 0x000fe2000fffe03f */
[----:B------:R-:W-:Y:S01]  /*2c40*/  SHF.R.S32.HI R2, RZ, 0x1f, R3 ;  /* 0x0000001fff027819 */ /* 0x000fe20000011403 */
[----:B------:R-:W-:Y:S01]  /*2c50*/  IMAD.IADD R12, R15, 0x1, -R12 ;  /* 0x000000010f0c7824 */ /* 0x000fe200078e0a0c */
[----:B------:R-:W-:Y:S01]  /*2c60*/  UIADD3 UR23, UR36, UR24, URZ ;  /* 0x0000001824177290 */ /* 0x000fe2000fffe03f */
[----:B------:R-:W-:Y:S01]  /*2c70*/  IMAD.MOV.U32 R202, RZ, RZ, 0x20 ;  /* 0x00000020ffca7424 */ /* 0x000fe200078e00ff */
[----:B------:R-:W-:Y:S01]  /*2c80*/  LEA.HI R2, R2, R3, RZ, 0x3 ;  /* 0x0000000302027211 */ /* 0x000fe200078f18ff */
[----:B------:R-:W-:-:S04]  /*2c90*/  DEPBAR.LE SB0, 0x1 ;  /* 0x000080400000791a */ /* 0x000fc80000000000 */
[----:B------:R-:W-:Y:S01]  /*2ca0*/  BAR.SYNC.DEFER_BLOCKING 0x0 ;  /* 0x0000000000007b1d */ /* 0x000fe20000010000 */
[----:B------:R-:W-:Y:S01]  /*2cb0*/  LOP3.LUT R2, R2, 0xfffffff8, RZ, 0xc0, !PT ;  /* 0xfffffff802027812 */ /* 0x000fe200078ec0ff */
[----:B------:R-:W-:Y:S01]  /*2cc0*/  UIADD3 UR17, UR36, UR18, URZ ;  /* 0x0000001224117290 */ /* 0x000fe2000fffe03f */
[----:B------:R-:W-:Y:S01]  /*2cd0*/  LOP3.LUT P4, RZ, R12, 0x2, RZ, 0xc0, !PT ;  /* 0x000000020cff7812 */ /* 0x000fe2000788c0ff */
[----:B------:R-:W-:Y:S01]  /*2ce0*/  UIADD3 UR12, UR36, UR25, URZ ;  /* 0x00000019240c7290 */ /* 0x000fe2000fffe03f */
[----:B------:R-:W-:Y:S01]  /*2cf0*/  IMAD.MOV.U32 R201, RZ, RZ, 0x40 ;  /* 0x00000040ffc97424 */ /* 0x000fe200078e00ff */
[----:B------:R-:W-:Y:S01]  /*2d00*/  UIADD3 UR22, UR36, UR23, URZ ;  /* 0x0000001724167290 */ /* 0x000fe2000fffe03f */
[----:B------:R-:W-:Y:S01]  /*2d10*/  IMAD.IADD R2, R3, 0x1, -R2 ;  /* 0x0000000103027824 */ /* 0x000fe200078e0a02 */
[----:B------:R-:W-:Y:S01]  /*2d20*/  SEL R9, R9, 0xffffffe0, !P4 ;  /* 0xffffffe009097807 */ /* 0x000fe20006000000 */
[----:B------:R-:W-:Y:S01]  /*2d30*/  VIADD R7, R212, 0x2000 ;  /* 0x00002000d4077836 */ /* 0x000fe20000000000 */
[----:B------:R-:W-:Y:S01]  /*2d40*/  UIADD3 UR16, UR36, UR17, URZ ;  /* 0x0000001124107290 */ /* 0x000fe2000fffe03f */
[----:B------:R-:W-:Y:S01]  /*2d50*/  VIADD R203, R210, 0x2000 ;  /* 0x00002000d2cb7836 */ /* 0x000fe20000000000 */
[----:B------:R-:W-:Y:S01]  /*2d60*/  R2P PR, R2, 0x6 ;  /* 0x0000000602007804 */ /* 0x000fe20000000000 */
[----:B------:R-:W-:Y:S01]  /*2d70*/  UIADD3 UR11, UR36, UR12, URZ ;  /* 0x0000000c240b7290 */ /* 0x000fe2000fffe03f */
[----:B------:R-:W-:Y:S01]  /*2d80*/  LEA R3, R211, UR5, 0x1 ;  /* 0x00000005d3037c11 */ /* 0x000fe2000f8e08ff */
[----:B------:R-:W-:Y:S01]  /*2d90*/  IMAD.IADD R2, R9, 0x1, R208 ;  /* 0x0000000109027824 */ /* 0x000fe200078e02d0 */
[----:B------:R-:W-:Y:S01]  /*2da0*/  UIADD3 UR21, UR36, UR22, URZ ;  /* 0x0000001624157290 */ /* 0x000fe2000fffe03f */
[----:B------:R-:W-:Y:S01]  /*2db0*/  SEL R202, R202, 0xffffffe0, !P1 ;  /* 0xffffffe0caca7807 */ /* 0x000fe20004800000 */
[----:B------:R-:W-:Y:S01]  /*2dc0*/  UIADD3 UR15, UR36, UR16, URZ ;  /* 0x00000010240f7290 */ /* 0x000fe2000fffe03f */
[----:B------:R-:W-:Y:S01]  /*2dd0*/  SEL R201, R201, 0xffffffc0, !P2 ;  /* 0xffffffc0c9c97807 */ /* 0x000fe20005000000 */
[----:B------:R-:W-:Y:S01]  /*2de0*/  UIADD3 UR10, UR36, UR11, URZ ;  /* 0x0000000b240a7290 */ /* 0x000fe2000fffe03f */
[----:B------:R-:W-:Y:S01]  /*2df0*/  SEL R204, R7, R212, !P3 ;  /* 0x000000d407cc7207 */ /* 0x000fe20005800000 */
[----:B------:R-:W-:Y:S01]  /*2e00*/  IMAD.IADD R200, R205, 0x1, R202 ;  /* 0x00000001cdc87824 */ /* 0x000fe200078e02ca */
[----:B------:R-:W-:Y:S01]  /*2e10*/  SEL R203, R203, R210, !P3 ;  /* 0x000000d2cbcb7207 */ /* 0x000fe20005800000 */
[----:B------:R-:W2:Y:S01]  /*2e20*/  LDSM.16.M88.4 R124, [R209] ;  /* 0x00000000d17c783b */ /* 0x000ea20000000200 */
[----:B------:R-:W-:Y:S01]  /*2e30*/  UIADD3 UR20, UR36, UR21, URZ ;  /* 0x0000001524147290 */ /* 0x000fe2000fffe03f */
[----:B------:R-:W-:Y:S01]  /*2e40*/  IMAD.MOV.U32 R236, RZ, RZ, R240 ;  /* 0x000000ffffec7224 */ /* 0x000fe200078e00f0 */
[----:B------:R-:W-:Y:S01]  /*2e50*/  UIADD3 UR14, UR36, UR15, URZ ;  /* 0x0000000f240e7290 */ /* 0x000fe2000fffe03f */
[----:B------:R-:W1:Y:S01]  /*2e60*/  LDSM.16.M88.4 R128, [R209+0x800] ;  /* 0x00080000d180783b */ /* 0x000e620000000200 */
[----:B------:R-:W-:Y:S01]  /*2e70*/  UIADD3 UR9, UR36, UR10, URZ ;  /* 0x0000000a24097290 */ /* 0x000fe2000fffe03f */
[----:B------:R-:W-:-:S02]  /*2e80*/  CS2R R94, SRZ ;  /* 0x00000000005e7805 */ /* 0x000fc4000001ff00 */
[----:B------:R-:W-:Y:S01]  /*2e90*/  CS2R R92, SRZ ;  /* 0x00000000005c7805 */ /* 0x000fe2000001ff00 */
[----:B------:R-:W1:Y:S01]  /*2ea0*/  LDSM.16.M88.4 R132, [R208] ;  /* 0x00000000d084783b */ /* 0x000e620000000200 */
[----:B------:R-:W-:Y:S02]  /*2eb0*/  CS2R R98, SRZ ;  /* 0x0000000000627805 */ /* 0x000fe4000001ff00 */
[----:B------:R-:W-:Y:S02]  /*2ec0*/  CS2R R96, SRZ ;  /* 0x0000000000607805 */ /* 0x000fe4000001ff00 */
[----:B------:R-:W-:Y:S01]  /*2ed0*/  CS2R R90, SRZ ;  /* 0x00000000005a7805 */ /* 0x000fe2000001ff00 */
[----:B------:R-:W1:Y:S01]  /*2ee0*/  LDSM.16.M88.4 R136, [R208+0x800] ;  /* 0x00080000d088783b */ /* 0x000e620000000200 */
[----:B------:R-:W-:Y:S02]  /*2ef0*/  CS2R R88, SRZ ;  /* 0x0000000000587805 */ /* 0x000fe4000001ff00 */
[----:B------:R-:W-:-:S02]  /*2f00*/  CS2R R86, SRZ ;  /* 0x0000000000567805 */ /* 0x000fc4000001ff00 */
[----:B------:R-:W-:Y:S01]  /*2f10*/  CS2R R84, SRZ ;  /* 0x0000000000547805 */ /* 0x000fe2000001ff00 */
[----:B------:R-:W1:Y:S01]  /*2f20*/  LDSM.16.M88.4 R156, [R209+0x2000] ;  /* 0x00200000d19c783b */ /* 0x000e620000000200 */
        /* <DEDUP_REMOVED lines=27> */
[----:B------:R4:W1:Y:S01]  /*30e0*/  LDSM.16.M88.4 R152, [R3+0x12800] ;  /* 0x012800000398783b */ /* 0x0008620000000200 */
[----:B------:R-:W-:Y:S02]  /*30f0*/  CS2R R24, SRZ ;  /* 0x0000000000187805 */ /* 0x000fe4000001ff00 */
[----:B------:R-:W-:-:S02]  /*3100*/  CS2R R22, SRZ ;  /* 0x0000000000167805 */ /* 0x000fc4000001ff00 */
[----:B------:R-:W-:Y:S01]  /*3110*/  CS2R R20, SRZ ;  /* 0x0000000000147805 */ /* 0x000fe2000001ff00 */
[----:B------:R-:W1:Y:S01]  /*3120*/  LDSM.16.M88.4 R140, [R2] ;  /* 0x00000000028c783b */ /* 0x000e620000000200 */
[----:B------:R-:W-:Y:S01]  /*3130*/  SHF.L.U64.HI R244, R218, 0x2, R5 ;  /* 0x00000002daf47819 */ /* 0x000fe20000010205 */
[----:B------:R-:W-:Y:S01]  /*3140*/  UIMAD UR34, UR30, 0x18, URZ ;  /* 0x000000181e2278a4 */ /* 0x000fe2000f8e023f */
[----:B------:R-:W-:Y:S01]  /*3150*/  LEA R204, R204, UR5, 0x1 ;  /* 0x00000005cccc7c11 */ /* 0x000fe2000f8e08ff */
[----:B------:R-:W1:Y:S01]  /*3160*/  LDSM.16.M88.4 R144, [R2+0x800] ;  /* 0x000800000290783b */ /* 0x000e620000000200 */
[----:B------:R-:W-:Y:S01]  /*3170*/  LEA R203, R203, UR5, 0x1 ;  /* 0x00000005cbcb7c11 */ /* 0x000fe2000f8e08ff */
[----:B------:R-:W-:Y:S02]  /*3180*/  USHF.L.U32 UR33, UR30, 0x5, URZ ;  /* 0x000000051e217899 */ /* 0x000fe4000800063f */
[----:B------:R-:W1:Y:S01]  /*3190*/  LDSM.16.M88.4 R172, [R2+0x2000] ;  /* 0x0020000002ac783b */ /* 0x000e620000000200 */
[----:B------:R-:W-:-:S02]  /*31a0*/  UIMAD UR32, UR30, 0x28, URZ ;  /* 0x000000281e2078a4 */ /* 0x000fc4000f8e023f */
[----:B------:R-:W-:Y:S01]  /*31b0*/  UIMAD UR31, UR30, 0x30, URZ ;  /* 0x000000301e1f78a4 */ /* 0x000fe2000f8e023f */
[----:B------:R3:W1:Y:S01]  /*31c0*/  LDSM.16.M88.4 R176, [R2+0x2800] ;  /* 0x0028000002b0783b */ /* 0x0006620000000200 */
[----:B------:R-:W-:Y:S01]  /*31d0*/  ULDC UR26, c[0x0][0x2d0] ;  /* 0x0000b400001a7ab9 */ /* 0x000fe20000000800 */
[----:B------:R-:W-:Y:S02]  /*31e0*/  UIADD3 UR29, -UR29, URZ, URZ ;  /* 0x0000003f1d1d7290 */ /* 0x000fe4000fffe13f */
[----:B------:R-:W-:Y:S02]  /*31f0*/  UIMAD UR30, UR30, 0x38, URZ ;  /* 0x000000381e1e78a4 */ /* 0x000fe4000f8e023f */
[----:B------:R-:W-:Y:S01]  /*3200*/  UIADD3 UR19, UR36, UR20, URZ ;  /* 0x0000001424137290 */ /* 0x000fe2000fffe03f */
[----:B----4-:R-:W-:Y:S01]  /*3210*/  IMAD.IADD R3, R201, 0x1, R200 ;  /* 0x00000001c9037824 */ /* 0x010fe200078e02c8 */
[----:B------:R-:W-:Y:S02]  /*3220*/  UIADD3 UR13, UR36, UR14, URZ ;  /* 0x0000000e240d7290 */ /* 0x000fe4000fffe03f */
[----:B------:R-:W-:Y:S01]  /*3230*/  UIADD3 UR4, UR36, UR9, URZ ;  /* 0x0000000924047290 */ /* 0x000fe2000fffe03f */
[----:B------:R-:W-:Y:S01]  /*3240*/  ULDC UR28, c[0x0][0x39c] ;  /* 0x0000e700001c7ab9 */ /* 0x000fe20000000800 */
[----:B------:R-:W-:Y:S01]  /*3250*/  ULDC UR27, c[0x0][0x2ec] ;  /* 0x0000bb00001b7ab9 */ /* 0x000fe20000000800 */
[----:B--23--:R-:W-:-:S09]  /*3260*/  IMAD.IADD R2, R205, 0x1, R201 ;  /* 0x00000001cd027824 */ /* 0x00cfd200078e02c9 */
.L_x_805:
[----:B------:R-:W0:Y:S01]  /*3270*/  LDGDEPBAR ;  /* 0x00000000000079af */ /* 0x000e220000000000 */
[----:B------:R-:W-:Y:S02]  /*3280*/  LEA R183, R211, UR5, 0x1 ;  /* 0x00000005d3b77c11 */ /* 0x000fe4000f8e08ff */
[C---:B------:R-:W-:Y:S02]  /*3290*/  IADD3 R182, R204.reuse, R202, RZ ;  /* 0x000000caccb67210 */ /* 0x040fe40007ffe0ff */
[-C--:B------:R-:W-:Y:S02]  /*32a0*/  IADD3 R181, R204, R201.reuse, RZ ;  /* 0x000000c9ccb57210 */ /* 0x080fe40007ffe0ff */
[----:B------:R-:W-:Y:S02]  /*32b0*/  IADD3 R180, R182, R201, RZ ;  /* 0x000000c9b6b47210 */ /* 0x000fe40007ffe0ff */
[----:B------:R-:W-:Y:S02]  /*32c0*/  @P0 LEA R251, R224, R215, 0x6 ;  /* 0x000000d7e0fb0211 */ /* 0x000fe400078e30ff */
[C---:B-----5:R-:W-:Y:S02]  /*32d0*/  FSETP.NEU.FTZ.AND P1, PT, R238.reuse, -INF , PT ;  /* 0xff800000ee00780b */ /* 0x060fe40003f3d000 */
[-C--:B------:R-:W-:Y:S02]  /*32e0*/  @P0 ISETP.GE.AND P2, PT, R251, R243.reuse, PT ;  /* 0x000000f3fb00020c */ /* 0x080fe40003f46270 */
        /* <DEDUP_REMOVED lines=8> */
[----:B------:R-:W4:Y:S01]  /*3370*/  LDSM.16.M88.4 R104, [R209+-0x3800] ;  /* 0xffc80000d168783b */ /* 0x000f220000000200 */
[C---:B--2---:R-:W-:Y:S07]  /*3380*/  HMMA.16816.F32 R4, R52.reuse, R56, RZ ;  /* 0x000000383404723c */ /* 0x044fee00000018ff */
[----:B------:R-:W-:Y:S01]  /*3390*/  LDSM.16.M88.4 R108, [R181] ;  /* 0x00000000b56c783b */ /* 0x000fe20000000200 */
[C---:B------:R-:W-:Y:S07]  /*33a0*/  HMMA.16816.F32 R8, R52.reuse, R58, RZ ;  /* 0x0000003a3408723c */ /* 0x040fee00000018ff */
[----:B------:R-:W2:Y:S01]  /*33b0*/  LDSM.16.M88.4 R112, [R208+-0x4000] ;  /* 0xffc00000d070783b */ /* 0x000ea20000000200 */
[C---:B---3--:R-:W-:Y:S07]  /*33c0*/  HMMA.16816.F32 R12, R52.reuse, R60, RZ ;  /* 0x0000003c340c723c */ /* 0x048fee00000018ff */
[----:B------:R-:W-:Y:S01]  /*33d0*/  LDSM.16.M88.4 R56, [R180] ;  /* 0x00000000b438783b */ /* 0x000fe20000000200 */
[----:B-1----:R-:W-:Y:S06]  /*33e0*/  HMMA.16816.F32 R16, R52, R62, RZ ;  /* 0x0000003e3410723c */ /* 0x002fec00000018ff */
[C---:B----4-:R-:W-:Y:S01]  /*33f0*/  HMMA.16816.F32 R4, R64.reuse, R100, R4 ;  /* 0x000000644004723c */ /* 0x050fe20000001804 */
[----:B------:R-:W1:Y:S05]  /*3400*/  LDSM.16.M88.4 R52, [R208+-0x3800] ;  /* 0xffc80000d034783b */ /* 0x000e6a0000000200 */
[C---:B------:R-:W-:Y:S03]  /*3410*/  HMMA.16816.F32 R8, R64.reuse, R102, R8 ;  /* 0x000000664008723c */ /* 0x040fe60000001808 */
[----:B------:R-:W3:Y:S03]  /*3420*/  LDSM.16.M88.4 R60, [R207] ;  /* 0x00000000cf3c783b */ /* 0x000ee60000000200 */
[C---:B------:R-:W-:Y:S05]  /*3430*/  HMMA.16816.F32 R12, R64.reuse, R104, R12 ;  /* 0x00000068400c723c */ /* 0x040fea000000180c */
[----:B------:R-:W-:Y:S01]  /*3440*/  LDSM.16.M88.4 R100, [R204+0x2000] ;  /* 0x00200000cc64783b */ /* 0x000fe20000000200 */
[----:B------:R-:W-:Y:S06]  /*3450*/  HMMA.16816.F32 R16, R64, R106, R16 ;  /* 0x0000006a4010723c */ /* 0x000fec0000001810 */
[C---:B--2---:R-:W-:Y:S01]  /*3460*/  HMMA.16816.F32 R4, R108.reuse, R112, R4 ;  /* 0x000000706c04723c */ /* 0x044fe20000001804 */
[----:B------:R-:W2:Y:S05]  /*3470*/  LDSM.16.M88.4 R64, [R207+0x800] ;  /* 0x00080000cf40783b */ /* 0x000eaa0000000200 */
[C---:B------:R-:W-:Y:S03]  /*3480*/  HMMA.16816.F32 R8, R108.reuse, R114, R8 ;  /* 0x000000726c08723c */ /* 0x040fe60000001808 */
[----:B------:R-:W4:Y:S03]  /*3490*/  LDSM.16.M88.4 R104, [R183+0xe000] ;  /* 0x00e00000b768783b */ /* 0x000f260000000200 */
[C---:B-1----:R-:W-:Y:S05]  /*34a0*/  HMMA.16816.F32 R12, R108.reuse, R52, R12 ;  /* 0x000000346c0c723c */ /* 0x042fea000000180c */
[----:B------:R-:W-:Y:S01]  /*34b0*/  LDSM.16.M88.4 R112, [R209+-0x2000] ;  /* 0xffe00000d170783b */ /* 0x000fe20000000200 */
[----:B------:R-:W-:Y:S07]  /*34c0*/  HMMA.16816.F32 R16, R108, R54, R16 ;  /* 0x000000366c10723c */ /* 0x000fee0000001810 */
[----:B------:R-:W1:Y:S01]  /*34d0*/  LDSM.16.M88.4 R52, [R183+0xe800] ;  /* 0x00e80000b734783b */ /* 0x000e620000000200 */
[C---:B---3--:R-:W-:Y:S07]  /*34e0*/  HMMA.16816.F32 R4, R56.reuse, R60, R4 ;  /* 0x0000003c3804723c */ /* 0x048fee0000001804 */
[----:B------:R-:W3:Y:S01]  /*34f0*/  LDSM.16.M88.4 R108, [R182+0x2000] ;  /* 0x00200000b66c783b */ /* 0x000ee20000000200 */
[C---:B------:R-:W-:Y:S06]  /*3500*/  HMMA.16816.F32 R8, R56.reuse, R62, R8 ;  /* 0x0000003e3808723c */ /* 0x040fec0000001808 */
[C---:B--2---:R-:W-:Y:S01]  /*3510*/  HMMA.16816.F32 R12, R56.reuse, R64, R12 ;  /* 0x00000040380c723c */ /* 0x044fe2000000180c */
[----:B------:R-:W-:Y:S05]  /*3520*/  LDSM.16.M88.4 R60, [R181+0x2000] ;  /* 0x00200000b53c783b */ /* 0x000fea0000000200 */
[----:B------:R-:W-:Y:S03]  /*3530*/  HMMA.16816.F32 R16, R56, R66, R16 ;  /* 0x000000423810723c */ /* 0x000fe60000001810 */
[----:B------:R-:W2:Y:S03]  /*3540*/  LDSM.16.M88.4 R56, [R209+-0x1800] ;  /* 0xffe80000d138783b */ /* 0x000ea60000000200 */
[C---:B----4-:R-:W-:Y:S05]  /*3550*/  HMMA.16816.F32 R4, R100.reuse, R104, R4 ;  /* 0x000000686404723c */ /* 0x050fea0000001804 */
[----:B------:R-:W4:Y:S01]  /*3560*/  LDSM.16.M88.4 R64, [R208+-0x2000] ;  /* 0xffe00000d040783b */ /* 0x000f220000000200 */
[C---:B------:R-:W-:Y:S06]  /*3570*/  HMMA.16816.F32 R8, R100.reuse, R106, R8 ;  /* 0x0000006a6408723c */ /* 0x040fec0000001808 */
[C---:B-1----:R-:W-:Y:S01]  /*3580*/  HMMA.16816.F32 R12, R100.reuse, R52, R12 ;  /* 0x00000034640c723c */ /* 0x042fe2000000180c */
[----:B------:R-:W-:Y:S05]  /*3590*/  LDSM.16.M88.4 R104, [R207+0x2000] ;  /* 0x00200000cf68783b */ /* 0x000fea0000000200 */
[----:B------:R-:W-:Y:S03]  /*35a0*/  HMMA.16816.F32 R16, R100, R54, R16 ;  /* 0x000000366410723c */ /* 0x000fe60000001810 */
[----:B------:R-:W1:Y:S03]  /*35b0*/  LDSM.16.M88.4 R52, [R208+-0x1800] ;  /* 0xffe80000d034783b */ /* 0x000e660000000200 */
[C---:B---3--:R-:W-:Y:S05]  /*35c0*/  HMMA.16816.F32 R4, R108.reuse, R112, R4 ;  /* 0x000000706c04723c */ /* 0x048fea0000001804 */
[----:B------:R-:W3:Y:S01]  /*35d0*/  LDSM.16.M88.4 R100, [R180+0x2000] ;  /* 0x00200000b464783b */ /* 0x000ee20000000200 */
[C---:B------:R-:W-:Y:S05]  /*35e0*/  HMMA.16816.F32 R8, R108.reuse, R114, R8 ;  /* 0x000000726c08723c */ /* 0x040fea0000001808 */
[----:B------:R-:W-:Y:S01]  /*35f0*/  FMUL.FTZ R113, R238, 1.4426950216293334961 ;  /* 0x3fb8aa3bee717820 */ /* 0x000fe20000410000 */
[C---:B--2---:R-:W-:Y:S05]  /*3600*/  HMMA.16816.F32 R12, R108.reuse, R56, R12 ;  /* 0x000000386c0c723c */ /* 0x044fea000000180c */
[----:B------:R-:W-:Y:S01]  /*3610*/  @P0 IADD3 R114, R251, 0x1, RZ ;  /* 0x00000001fb720810 */ /* 0x000fe20007ffe0ff */
[----:B------:R-:W-:Y:S03]  /*3620*/  HMMA.16816.F32 R16, R108, R58, R16 ;  /* 0x0000003a6c10723c */ /* 0x000fe60000001810 */
[----:B------:R-:W-:Y:S03]  /*3630*/  @P0 ISETP.GE.AND P3, PT, R114, R243, PT ;  /* 0x000000f37200020c */ /* 0x000fe60003f66270 */
[C---:B----4-:R-:W-:Y:S06]  /*3640*/  HMMA.16816.F32 R4, R60.reuse, R64, R4 ;  /* 0x000000403c04723c */ /* 0x050fec0000001804 */
[C---:B------:R-:W-:Y:S06]  /*3650*/  HMMA.16816.F32 R8, R60.reuse, R66, R8 ;  /* 0x000000423c08723c */ /* 0x040fec0000001808 */
[C---:B-1----:R-:W-:Y:S05]  /*3660*/  HMMA.16816.F32 R12, R60.reuse, R52, R12 ;  /* 0x000000343c0c723c */ /* 0x042fea000000180c */
[----:B------:R-:W-:Y:S01]  /*3670*/  LEA R67, R212, UR5, 0x1 ;  /* 0x00000005d4437c11 */ /* 0x000fe2000f8e08ff */
[----:B------:R-:W-:Y:S01]  /*3680*/  HMMA.16816.F32 R16, R60, R54, R16 ;  /* 0x000000363c10723c */ /* 0x000fe20000001810 */
[----:B------:R-:W1:Y:S04]  /*3690*/  LDSM.16.M88.4 R52, [R207+0x2800] ;  /* 0x00280000cf34783b */ /* 0x000e680000000200 */
[-C--:B------:R-:W-:Y:S01]  /*36a0*/  IADD3 R66, R202, R67.reuse, RZ ;  /* 0x00000043ca427210 */ /* 0x080fe20007ffe0ff */
[C---:B---3--:R-:W-:Y:S05]  /*36b0*/  HMMA.16816.F32 R4, R100.reuse, R104, R4 ;  /* 0x000000686404723c */ /* 0x048fea0000001804 */
[C---:B------:R-:W-:Y:S01]  /*36c0*/  IADD3 R65, R201.reuse, R67, RZ ;  /* 0x00000043c9417210 */ /* 0x040fe20007ffe0ff */
[C---:B------:R-:W-:Y:S05]  /*36d0*/  HMMA.16816.F32 R8, R100.reuse, R106, R8 ;  /* 0x0000006a6408723c */ /* 0x040fea0000001808 */
[----:B------:R-:W-:Y:S11]  /*36e0*/  IADD3 R64, R201, R66, RZ ;  /* 0x00000042c9407210 */ /* 0x000ff60007ffe0ff */
[----:B------:R-:W-:Y:S02]  /*36f0*/  @!UPT UIADD3 URZ, URZ, URZ, URZ ;  /* 0x0000003f3f3ff290 */ /* 0x000fe4000fffe03f */
[----:B------:R-:W-:Y:S01]  /*3700*/  FMUL.FTZ R186, R4, UR28 ;  /* 0x0000001c04ba7c20 */ /* 0x000fe20008410000 */
[----:B------:R-:W-:Y:S01]  /*3710*/  FMUL.FTZ R187, R5, UR28 ;  /* 0x0000001c05bb7c20 */ /* 0x000fe20008410000 */
[----:B------:R-:W-:Y:S01]  /*3720*/  FMUL.FTZ R188, R6, UR28 ;  /* 0x0000001c06bc7c20 */ /* 0x000fe20008410000 */
[----:B------:R-:W-:Y:S03]  /*3730*/  FMUL.FTZ R189, R7, UR28 ;  /* 0x0000001c07bd7c20 */ /* 0x000fe60008410000 */
[----:B------:R-:W2:Y:S01]  /*3740*/  MUFU.TANH R186, R186 ;  /* 0x000000ba00ba7308 */ /* 0x000ea20000002400 */
[----:B------:R-:W-:Y:S01]  /*3750*/  FMUL.FTZ R192, R10, UR28 ;  /* 0x0000001c0ac07c20 */ /* 0x000fe20008410000 */
[----:B------:R-:W-:Y:S01]  /*3760*/  FMUL.FTZ R190, R8, UR28 ;  /* 0x0000001c08be7c20 */ /* 0x000fe20008410000 */
[----:B------:R-:W-:Y:S01]  /*3770*/  FMUL.FTZ R193, R11, UR28 ;  /* 0x0000001c0bc17c20 */ /* 0x000fe20008410000 */
[----:B------:R-:W-:Y:S01]  /*3780*/  FMUL.FTZ R191, R9, UR28 ;  /* 0x0000001c09bf7c20 */ /* 0x000fe20008410000 */
[C---:B-1----:R-:W-:Y:S05]  /*3790*/  HMMA.16816.F32 R12, R100.reuse, R52, R12 ;  /* 0x00000034640c723c */ /* 0x042fea000000180c */
[----:B------:R-:W1:Y:S01]  /*37a0*/  MUFU.TANH R187, R187 ;  /* 0x000000bb00bb7308 */ /* 0x000e620000002400 */
[----:B------:R-:W-:Y:S09]  /*37b0*/  HMMA.16816.F32 R16, R100, R54, R16 ;  /* 0x000000366410723c */ /* 0x000ff20000001810 */
[----:B------:R-:W3:Y:S02]  /*37c0*/  MUFU.TANH R188, R188 ;  /* 0x000000bc00bc7308 */ /* 0x000ee40000002400 */
[-C--:B--2---:R-:W-:Y:S02]  /*37d0*/  MOV R252, R186.reuse ;  /* 0x000000ba00fc7202 */ /* 0x084fe40000000f00 */
[----:B------:R-:W-:Y:S02]  /*37e0*/  FSEL R103, R113, RZ, P1 ;  /* 0x000000ff71677208 */ /* 0x000fe40000800000 */
[C---:B------:R-:W-:Y:S01]  /*37f0*/  FSETP.NEU.FTZ.AND P1, PT, R239.reuse, -INF , PT ;  /* 0xff800000ef00780b */ /* 0x040fe20003f3d000 */
[----:B------:R-:W-:Y:S01]  /*3800*/  FMUL.FTZ R113, R239, 1.4426950216293334961 ;  /* 0x3fb8aa3bef717820 */ /* 0x000fe20000410000 */
[C---:B------:R-:W-:Y:S02]  /*3810*/  @P0 FSEL R252, R186.reuse, -INF , !P2 ;  /* 0xff800000bafc0808 */ /* 0x040fe40005000000 */
[----:B------:R-:W2:Y:S01]  /*3820*/  MUFU.TANH R189, R189 ;  /* 0x000000bd00bd7308 */ /* 0x000ea20000002400 */
[-C--:B-1----:R-:W-:Y:S01]  /*3830*/  MOV R114, R187.reuse ;  /* 0x000000bb00727202 */ /* 0x082fe20000000f00 */
[----:B------:R-:W-:Y:S01]  /*3840*/  FFMA.FTZ R186, -R186, R186, 1 ;  /* 0x3f800000baba7423 */ /* 0x000fe200000101ba */
[----:B------:R-:W-:Y:S01]  /*3850*/  @P0 FSEL R114, R187, -INF , !P3 ;  /* 0xff800000bb720808 */ /* 0x000fe20005800000 */
[--C-:B------:R-:W-:Y:S01]  /*3860*/  FFMA.FTZ R115, R252, UR27, -R103.reuse ;  /* 0x0000001bfc737c23 */ /* 0x100fe20008010867 */
[----:B------:R-:W-:Y:S01]  /*3870*/  FSEL R113, R113, RZ, P1 ;  /* 0x000000ff71717208 */ /* 0x000fe20000800000 */
[----:B------:R-:W-:Y:S01]  /*3880*/  FMUL.FTZ R194, R12, UR28 ;  /* 0x0000001c0cc27c20 */ /* 0x000fe20008410000 */
[----:B------:R-:W-:Y:S03]  /*3890*/  FMUL.FTZ R195, R13, UR28 ;  /* 0x0000001c0dc37c20 */ /* 0x000fe60008410000 */
[----:B------:R1:W-:Y:S01]  /*38a0*/  MUFU.EX2 R111, R115 ;  /* 0x00000073006f7308 */ /* 0x0003e20000000800 */
[----:B------:R-:W-:Y:S01]  /*38b0*/  FMUL.FTZ R196, R14, UR28 ;  /* 0x0000001c0ec47c20 */ /* 0x000fe20008410000 */
[----:B------:R-:W-:Y:S01]  /*38c0*/  FMUL.FTZ R197, R15, UR28 ;  /* 0x0000001c0fc57c20 */ /* 0x000fe20008410000 */
[----:B------:R-:W-:Y:S01]  /*38d0*/  FMUL.FTZ R198, R16, UR28 ;  /* 0x0000001c10c67c20 */ /* 0x000fe20008410000 */
[----:B------:R-:W-:Y:S01]  /*38e0*/  FMUL.FTZ R199, R17, UR28 ;  /* 0x0000001c11c77c20 */ /* 0x000fe20008410000 */
[----:B------:R-:W-:Y:S01]  /*38f0*/  FMUL.FTZ R213, R18, UR28 ;  /* 0x0000001c12d57c20 */ /* 0x000fe20008410000 */
[----:B------:R-:W-:Y:S01]  /*3900*/  FMUL.FTZ R250, R19, UR28 ;  /* 0x0000001c13fa7c20 */ /* 0x000fe20008410000 */
[----:B------:R-:W-:Y:S03]  /*3910*/  FFMA.FTZ R181, R114, UR27, -R103 ;  /* 0x0000001b72b57c23 */ /* 0x000fe60008010867 */
[----:B------:R-:W4:Y:S01]  /*3920*/  MUFU.TANH R190, R190 ;  /* 0x000000be00be7308 */ /* 0x000f220000002400 */
[-C--:B---3--:R-:W-:Y:S01]  /*3930*/  MOV R252, R188.reuse ;  /* 0x000000bc00fc7202 */ /* 0x088fe20000000f00 */
[----:B------:R-:W-:Y:S01]  /*3940*/  FFMA.FTZ R187, -R187, R187, 1 ;  /* 0x3f800000bbbb7423 */ /* 0x000fe200000101bb */
[----:B------:R-:W-:Y:S01]  /*3950*/  @P0 FSEL R252, R188, -INF , !P2 ;  /* 0xff800000bcfc0808 */ /* 0x000fe20005000000 */
[----:B------:R-:W-:Y:S01]  /*3960*/  FMUL.FTZ R186, R186, UR28 ;  /* 0x0000001cbaba7c20 */ /* 0x000fe20008410000 */
[-C--:B--2---:R-:W-:Y:S01]  /*3970*/  MOV R114, R189.reuse ;  /* 0x000000bd00727202 */ /* 0x084fe20000000f00 */
[----:B------:R-:W-:Y:S01]  /*3980*/  FMUL.FTZ R187, R187, UR28 ;  /* 0x0000001cbbbb7c20 */ /* 0x000fe20008410000 */
[----:B------:R-:W-:Y:S03]  /*3990*/  @P0 FSEL R114, R189, -INF , !P3 ;  /* 0xff800000bd720808 */ /* 0x000fe60005800000 */
[----:B------:R2:W3:Y:S01]  /*39a0*/  MUFU.EX2 R109, R181 ;  /* 0x000000b5006d7308 */ /* 0x0004e20000000800 */
[--C-:B------:R-:W-:Y:S01]  /*39b0*/  FFMA.FTZ R180, R252, UR27, -R113.reuse ;  /* 0x0000001bfcb47c23 */ /* 0x100fe20008010871 */
[C---:B------:R-:W-:Y:S01]  /*39c0*/  @P0 IADD3 R252, R251.reuse, 0x8, RZ ;  /* 0x00000008fbfc0810 */ /* 0x040fe20007ffe0ff */
[----:B------:R-:W-:Y:S01]  /*39d0*/  FFMA.FTZ R188, -R188, R188, 1 ;  /* 0x3f800000bcbc7423 */ /* 0x000fe200000101bc */
[----:B-1----:R-:W-:Y:S01]  /*39e0*/  FFMA.FTZ R115, R114, UR27, -R113 ;  /* 0x0000001b72737c23 */ /* 0x002fe20008010871 */
[----:B------:R-:W-:Y:S01]  /*39f0*/  @P0 IADD3 R114, R251, 0x9, RZ ;  /* 0x00000009fb720810 */ /* 0x000fe20007ffe0ff */
[----:B------:R-:W-:Y:S01]  /*3a00*/  FFMA.FTZ R189, -R189, R189, 1 ;  /* 0x3f800000bdbd7423 */ /* 0x000fe200000101bd */
[-C--:B------:R-:W-:Y:S03]  /*3a10*/  @P0 ISETP.GE.AND P1, PT, R252, R243.reuse, PT ;  /* 0x000000f3fc00020c */ /* 0x080fe60003f26270 */
[----:B------:R-:W1:Y:S01]  /*3a20*/  MUFU.TANH R191, R191 ;  /* 0x000000bf00bf7308 */ /* 0x000e620000002400 */
[-C--:B----4-:R-:W-:Y:S01]  /*3a30*/  MOV R252, R190.reuse ;  /* 0x000000be00fc7202 */ /* 0x090fe20000000f00 */
[----:B------:R-:W-:Y:S01]  /*3a40*/  FMUL.FTZ R188, R188, UR28 ;  /* 0x0000001cbcbc7c20 */ /* 0x000fe20008410000 */
[C---:B------:R-:W-:Y:S01]  /*3a50*/  @P0 FSEL R252, R190.reuse, -INF , !P1 ;  /* 0xff800000befc0808 */ /* 0x040fe20004800000 */
[----:B------:R-:W-:Y:S01]  /*3a60*/  FFMA.FTZ R190, -R190, R190, 1 ;  /* 0x3f800000bebe7423 */ /* 0x000fe200000101be */
[----:B------:R-:W-:Y:S01]  /*3a70*/  @P0 ISETP.GE.AND P2, PT, R114, R243, PT ;  /* 0x000000f37200020c */ /* 0x000fe20003f46270 */
[----:B------:R-:W-:Y:S04]  /*3a80*/  FMUL.FTZ R189, R189, UR28 ;  /* 0x0000001cbdbd7c20 */ /* 0x000fe80008410000 */
[----:B------:R4:W-:Y:S01]  /*3a90*/  MUFU.EX2 R106, R180 ;  /* 0x000000b4006a7308 */ /* 0x0009e20000000800 */
[--C-:B--2---:R-:W-:Y:S01]  /*3aa0*/  FFMA.FTZ R181, R252, UR27, -R103.reuse ;  /* 0x0000001bfcb57c23 */ /* 0x104fe20008010867 */
[----:B---3--:R-:W-:Y:S01]  /*3ab0*/  F2FP.F16.F32.PACK_AB R61, R109, R111 ;  /* 0x0000006f6d3d723e */ /* 0x008fe200000000ff */
[----:B------:R-:W-:Y:S04]  /*3ac0*/  FMUL.FTZ R190, R190, UR28 ;  /* 0x0000001cbebe7c20 */ /* 0x000fe80008410000 */
[----:B------:R-:W-:Y:S03]  /*3ad0*/  STS [R226+0x12000], R61 ;  /* 0x0120003de2007388 */ /* 0x000fe60000000800 */
[----:B------:R-:W2:Y:S01]  /*3ae0*/  MUFU.TANH R192, R192 ;  /* 0x000000c000c07308 */ /* 0x000ea20000002400 */
[-C--:B-1----:R-:W-:Y:S02]  /*3af0*/  MOV R114, R191.reuse ;  /* 0x000000bf00727202 */ /* 0x082fe40000000f00 */
[C---:B------:R-:W-:Y:S01]  /*3b00*/  @P0 FSEL R114, R191.reuse, -INF , !P2 ;  /* 0xff800000bf720808 */ /* 0x040fe20005000000 */
[----:B------:R-:W-:Y:S06]  /*3b10*/  FFMA.FTZ R191, -R191, R191, 1 ;  /* 0x3f800000bfbf7423 */ /* 0x000fec00000101bf */
[----:B------:R1:W3:Y:S01]  /*3b20*/  MUFU.EX2 R101, R115 ;  /* 0x0000007300657308 */ /* 0x0002e20000000800 */
[----:B----4-:R-:W-:Y:S01]  /*3b30*/  FFMA.FTZ R180, R114, UR27, -R103 ;  /* 0x0000001b72b47c23 */ /* 0x010fe20008010867 */
[----:B------:R-:W-:Y:S08]  /*3b40*/  FMUL.FTZ R191, R191, UR28 ;  /* 0x0000001cbfbf7c20 */ /* 0x000ff00008410000 */
[----:B------:R-:W4:Y:S01]  /*3b50*/  MUFU.TANH R193, R193 ;  /* 0x000000c100c17308 */ /* 0x000f220000002400 */
[-C--:B--2---:R-:W-:Y:S02]  /*3b60*/  MOV R252, R192.reuse ;  /* 0x000000c000fc7202 */ /* 0x084fe40000000f00 */
[C---:B------:R-:W-:Y:S01]  /*3b70*/  @P0 FSEL R252, R192.reuse, -INF , !P1 ;  /* 0xff800000c0fc0808 */ /* 0x040fe20004800000 */
[----:B------:R-:W-:Y:S01]  /*3b80*/  FFMA.FTZ R192, -R192, R192, 1 ;  /* 0x3f800000c0c07423 */ /* 0x000fe200000101c0 */
[----:B------:R-:W-:Y:S05]  /*3b90*/  IADD3 R10, P1, R237, R234, RZ ;  /* 0x000000eaed0a7210 */ /* 0x000fea0007f3e0ff */
[----:B------:R2:W-:Y:S01]  /*3ba0*/  MUFU.EX2 R110, R181 ;  /* 0x000000b5006e7308 */ /* 0x0005e20000000800 */
[--C-:B-1----:R-:W-:Y:S01]  /*3bb0*/  FFMA.FTZ R115, R252, UR27, -R113.reuse ;  /* 0x0000001bfc737c23 */ /* 0x102fe20008010871 */
[----:B------:R-:W-:Y:S01]  /*3bc0*/  @P0 IADD3 R252, R251, 0x10, RZ ;  /* 0x00000010fbfc0810 */ /* 0x000fe20007ffe0ff */
[----:B------:R-:W-:Y:S01]  /*3bd0*/  FMUL.FTZ R192, R192, UR28 ;  /* 0x0000001cc0c07c20 */ /* 0x000fe20008410000 */
[----:B------:R-:W-:Y:S02]  /*3be0*/  IADD3.X R11, R244, R235, RZ, P1, !PT ;  /* 0x000000ebf40b7210 */ /* 0x000fe40000ffe4ff */
[----:B---3--:R-:W-:Y:S04]  /*3bf0*/  F2FP.F16.F32.PACK_AB R59, R101, R106 ;  /* 0x0000006a653b723e */ /* 0x008fe800000000ff */
[----:B------:R-:W1:Y:S01]  /*3c00*/  MUFU.TANH R194, R194 ;  /* 0x000000c200c27308 */ /* 0x000e620000002400 */
[----:B----4-:R-:W-:Y:S02]  /*3c10*/  MOV R114, R193 ;  /* 0x000000c100727202 */ /* 0x010fe40000000f00 */
[C---:B------:R-:W-:Y:S01]  /*3c20*/  @P0 FSEL R114, R193.reuse, -INF , !P2 ;  /* 0xff800000c1720808 */ /* 0x040fe20005000000 */
[----:B------:R-:W-:Y:S01]  /*3c30*/  STS [R226+0x12400], R59 ;  /* 0x0124003be2007388 */ /* 0x000fe20000000800 */
[----:B------:R-:W-:Y:S01]  /*3c40*/  @P0 ISETP.GE.AND P2, PT, R252, R243, PT ;  /* 0x000000f3fc00020c */ /* 0x000fe20003f46270 */
[----:B------:R-:W-:Y:S04]  /*3c50*/  FFMA.FTZ R193, -R193, R193, 1 ;  /* 0x3f800000c1c17423 */ /* 0x000fe800000101c1 */
[----:B------:R-:W3:Y:S01]  /*3c60*/  MUFU.EX2 R183, R180 ;  /* 0x000000b400b77308 */ /* 0x000ee20000000800 */
[----:B--2---:R-:W-:Y:S01]  /*3c70*/  FFMA.FTZ R181, R114, UR27, -R113 ;  /* 0x0000001b72b57c23 */ /* 0x004fe20008010871 */
[----:B------:R-:W-:Y:S01]  /*3c80*/  @P0 IADD3 R114, R251, 0x11, RZ ;  /* 0x00000011fb720810 */ /* 0x000fe20007ffe0ff */
[----:B------:R-:W-:Y:S03]  /*3c90*/  FMUL.FTZ R193, R193, UR28 ;  /* 0x0000001cc1c17c20 */ /* 0x000fe60008410000 */
[----:B------:R-:W-:Y:S04]  /*3ca0*/  @P0 ISETP.GE.AND P3, PT, R114, R243, PT ;  /* 0x000000f37200020c */ /* 0x000fe80003f66270 */
[----:B------:R2:W-:Y:S01]  /*3cb0*/  MUFU.EX2 R102, R115 ;  /* 0x0000007300667308 */ /* 0x0005e20000000800 */
[-C--:B-1----:R-:W-:Y:S02]  /*3cc0*/  MOV R252, R194.reuse ;  /* 0x000000c200fc7202 */ /* 0x082fe40000000f00 */
[C---:B------:R-:W-:Y:S01]  /*3cd0*/  @P0 FSEL R252, R194.reuse, -INF , !P2 ;  /* 0xff800000c2fc0808 */ /* 0x040fe20005000000 */
[----:B------:R-:W-:Y:S06]  /*3ce0*/  FFMA.FTZ R194, -R194, R194, 1 ;  /* 0x3f800000c2c27423 */ /* 0x000fec00000101c2 */
[----:B------:R-:W1:Y:S01]  /*3cf0*/  MUFU.TANH R195, R195 ;  /* 0x000000c300c37308 */ /* 0x000e620000002400 */
[----:B---3--:R-:W-:Y:S01]  /*3d00*/  F2FP.F16.F32.PACK_AB R57, R183, R110 ;  /* 0x0000006eb739723e */ /* 0x008fe200000000ff */
[----:B------:R-:W-:Y:S04]  /*3d10*/  FMUL.FTZ R194, R194, UR28 ;  /* 0x0000001cc2c27c20 */ /* 0x000fe80008410000 */
[----:B------:R-:W-:Y:S04]  /*3d20*/  STS [R229+0x12000], R57 ;  /* 0x01200039e5007388 */ /* 0x000fe80000000800 */
[----:B------:R-:W3:Y:S01]  /*3d30*/  MUFU.TANH R196, R196 ;  /* 0x000000c400c47308 */ /* 0x000ee20000002400 */
[--C-:B--2---:R-:W-:Y:S02]  /*3d40*/  FFMA.FTZ R115, R252, UR27, -R103.reuse ;  /* 0x0000001bfc737c23 */ /* 0x104fe40008010867 */
[----:B------:R-:W2:Y:S07]  /*3d50*/  LDG.E R252, desc[UR38][R10.64] ;  /* 0x000000260afc7981 */ /* 0x000eae000c1e1900 */
[----:B------:R-:W4:Y:S01]  /*3d60*/  MUFU.TANH R197, R197 ;  /* 0x000000c500c57308 */ /* 0x000f220000002400 */
[-C--:B-1----:R-:W-:Y:S02]  /*3d70*/  MOV R180, R195.reuse ;  /* 0x000000c300b47202 */ /* 0x082fe40000000f00 */
[C---:B------:R-:W-:Y:S01]  /*3d80*/  @P0 FSEL R180, R195.reuse, -INF , !P3 ;  /* 0xff800000c3b40808 */ /* 0x040fe20005800000 */
[----:B------:R-:W-:Y:S06]  /*3d90*/  FFMA.FTZ R195, -R195, R195, 1 ;  /* 0x3f800000c3c37423 */ /* 0x000fec00000101c3 */
[----:B------:R-:W1:Y:S01]  /*3da0*/  MUFU.TANH R198, R198 ;  /* 0x000000c600c67308 */ /* 0x000e620000002400 */
[-C--:B---3--:R-:W-:Y:S01]  /*3db0*/  MOV R114, R196.reuse ;  /* 0x000000c400727202 */ /* 0x088fe20000000f00 */
[----:B------:R-:W-:Y:S01]  /*3dc0*/  FFMA.FTZ R105, R180, UR27, -R103 ;  /* 0x0000001bb4697c23 */ /* 0x000fe20008010867 */
[C---:B------:R-:W-:Y:S01]  /*3dd0*/  @P0 FSEL R114, R196.reuse, -INF , !P2 ;  /* 0xff800000c4720808 */ /* 0x040fe20005000000 */
[----:B------:R-:W-:Y:S01]  /*3de0*/  FMUL.FTZ R195, R195, UR28 ;  /* 0x0000001cc3c37c20 */ /* 0x000fe20008410000 */
[----:B------:R-:W-:Y:S05]  /*3df0*/  FFMA.FTZ R196, -R196, R196, 1 ;  /* 0x3f800000c4c47423 */ /* 0x000fea00000101c4 */
[----:B------:R-:W3:Y:S01]  /*3e00*/  MUFU.TANH R199, R199 ;  /* 0x000000c700c77308 */ /* 0x000ee20000002400 */
[----:B------:R-:W-:Y:S01]  /*3e10*/  FFMA.FTZ R180, R114, UR27, -R113 ;  /* 0x0000001b72b47c23 */ /* 0x000fe20008010871 */
[C---:B------:R-:W-:Y:S01]  /*3e20*/  @P0 IADD3 R114, R251.reuse, 0x18, RZ ;  /* 0x00000018fb720810 */ /* 0x040fe20007ffe0ff */
[----:B------:R-:W-:Y:S01]  /*3e30*/  FMUL.FTZ R196, R196, UR28 ;  /* 0x0000001cc4c47c20 */ /* 0x000fe20008410000 */
[----:B------:R-:W-:Y:S02]  /*3e40*/  @P0 IADD3 R251, R251, 0x19, RZ ;  /* 0x00000019fbfb0810 */ /* 0x000fe40007ffe0ff */
[-C--:B------:R-:W-:Y:S04]  /*3e50*/  @P0 ISETP.GE.AND P1, PT, R114, R243.reuse, PT ;  /* 0x000000f37200020c */ /* 0x080fe80003f26270 */
[----:B------:R3:W-:Y:S01]  /*3e60*/  MUFU.EX2 R107, R115 ;  /* 0x00000073006b7308 */ /* 0x0007e20000000800 */
[----:B------:R-:W-:Y:S02]  /*3e70*/  @P0 ISETP.GE.AND P2, PT, R251, R243, PT ;  /* 0x000000f3fb00020c */ /* 0x000fe40003f46270 */
[----:B----4-:R-:W-:Y:S02]  /*3e80*/  MOV R62, R197 ;  /* 0x000000c5003e7202 */ /* 0x010fe40000000f00 */
[-C--:B-1----:R-:W-:Y:S02]  /*3e90*/  MOV R114, R198.reuse ;  /* 0x000000c600727202 */ /* 0x082fe40000000f00 */
[C---:B------:R-:W-:Y:S03]  /*3ea0*/  @P0 FSEL R62, R197.reuse, -INF , !P3 ;  /* 0xff800000c53e0808 */ /* 0x040fe60005800000 */
[----:B------:R-:W1:Y:S01]  /*3eb0*/  MUFU.TANH R213, R213 ;  /* 0x000000d500d57308 */ /* 0x000e620000002400 */
[C---:B------:R-:W-:Y:S01]  /*3ec0*/  @P0 FSEL R114, R198.reuse, -INF , !P1 ;  /* 0xff800000c6720808 */ /* 0x040fe20004800000 */
[----:B------:R-:W-:Y:S01]  /*3ed0*/  FFMA.FTZ R198, -R198, R198, 1 ;  /* 0x3f800000c6c67423 */ /* 0x000fe200000101c6 */
[----:B---3--:R-:W-:Y:S01]  /*3ee0*/  MOV R251, R199 ;  /* 0x000000c700fb7202 */ /* 0x008fe20000000f00 */
[----:B------:R-:W-:Y:S01]  /*3ef0*/  FFMA.FTZ R197, -R197, R197, 1 ;  /* 0x3f800000c5c57423 */ /* 0x000fe200000101c5 */
[C---:B------:R-:W-:Y:S01]  /*3f00*/  @P0 FSEL R251, R199.reuse, -INF , !P2 ;  /* 0xff800000c7fb0808 */ /* 0x040fe20005000000 */
[----:B------:R-:W-:Y:S01]  /*3f10*/  FFMA.FTZ R182, R114, UR27, -R103 ;  /* 0x0000001b72b67c23 */ /* 0x000fe20008010867 */
[----:B------:R-:W-:Y:S03]  /*3f20*/  FFMA.FTZ R199, -R199, R199, 1 ;  /* 0x3f800000c7c77423 */ /* 0x000fe600000101c7 */
[----:B------:R-:W3:Y:S01]  /*3f30*/  MUFU.TANH R250, R250 ;  /* 0x000000fa00fa7308 */ /* 0x000ee20000002400 */
[----:B------:R-:W-:Y:S01]  /*3f40*/  FFMA.FTZ R115, R62, UR27, -R113 ;  /* 0x0000001b3e737c23 */ /* 0x000fe20008010871 */
[----:B------:R-:W-:Y:S01]  /*3f50*/  FFMA.FTZ R103, R251, UR27, -R103 ;  /* 0x0000001bfb677c23 */ /* 0x000fe20008010867 */
[----:B------:R-:W-:Y:S01]  /*3f60*/  FMUL.FTZ R198, R198, UR28 ;  /* 0x0000001cc6c67c20 */ /* 0x000fe20008410000 */
[----:B------:R-:W-:Y:S01]  /*3f70*/  FMUL.FTZ R199, R199, UR28 ;  /* 0x0000001cc7c77c20 */ /* 0x000fe20008410000 */
[----:B------:R-:W-:Y:S05]  /*3f80*/  FMUL.FTZ R197, R197, UR28 ;  /* 0x0000001cc5c57c20 */ /* 0x000fea0008410000 */
[----:B------:R-:W4:Y:S01]  /*3f90*/  MUFU.EX2 R181, R181 ;  /* 0x000000b500b57308 */ /* 0x000f220000000800 */
[-C--:B-1----:R-:W-:Y:S02]  /*3fa0*/  MOV R62, R213.reuse ;  /* 0x000000d5003e7202 */ /* 0x082fe40000000f00 */
[C---:B------:R-:W-:Y:S01]  /*3fb0*/  @P0 FSEL R62, R213.reuse, -INF , !P1 ;  /* 0xff800000d53e0808 */ /* 0x040fe20004800000 */
[----:B------:R-:W-:Y:S04]  /*3fc0*/  FFMA.FTZ R213, -R213, R213, 1 ;  /* 0x3f800000d5d57423 */ /* 0x000fe800000101d5 */
[--C-:B------:R-:W-:Y:S01]  /*3fd0*/  FFMA.FTZ R114, R62, UR27, -R113.reuse ;  /* 0x0000001b3e727c23 */ /* 0x100fe20008010871 */
[-C--:B---3--:R-:W-:Y:S01]  /*3fe0*/  MOV R251, R250.reuse ;  /* 0x000000fa00fb7202 */ /* 0x088fe20000000f00 */
[----:B------:R-:W1:Y:S01]  /*3ff0*/  MUFU.EX2 R105, R105 ;  /* 0x0000006900697308 */ /* 0x000e620000000800 */
[C---:B------:R-:W-:Y:S01]  /*4000*/  @P0 FSEL R251, R250.reuse, -INF , !P2 ;  /* 0xff800000fafb0808 */ /* 0x040fe20005000000 */
[----:B------:R-:W-:Y:S01]  /*4010*/  FFMA.FTZ R250, -R250, R250, 1 ;  /* 0x3f800000fafa7423 */ /* 0x000fe200000101fa */
[----:B------:R-:W-:Y:S03]  /*4020*/  FMUL.FTZ R213, R213, UR28 ;  /* 0x0000001cd5d57c20 */ /* 0x000fe60008410000 */
[----:B------:R-:W-:Y:S01]  /*4030*/  FFMA.FTZ R113, R251, UR27, -R113 ;  /* 0x0000001bfb717c23 */ /* 0x000fe20008010871 */
[----:B----4-:R-:W-:Y:S01]  /*4040*/  F2FP.F16.F32.PACK_AB R58, R181, R102 ;  /* 0x00000066b53a723e */ /* 0x010fe200000000ff */
[----:B------:R3:W4:Y:S02]  /*4050*/  LDG.E R251, desc[UR38][R10.64+0x20] ;  /* 0x000020260afb7981 */ /* 0x000724000c1e1900 */
[----:B------:R-:W-:Y:S01]  /*4060*/  MUFU.EX2 R180, R180 ;  /* 0x000000b400b47308 */ /* 0x000fe20000000800 */
[----:B------:R-:W-:Y:S01]  /*4070*/  FMUL.FTZ R250, R250, UR28 ;  /* 0x0000001cfafa7c20 */ /* 0x000fe20008410000 */
[----:B------:R-:W-:Y:S08]  /*4080*/  STS [R229+0x12400], R58 ;  /* 0x0124003ae5007388 */ /* 0x000ff00000000800 */
[----:B------:R-:W3:Y:S01]  /*4090*/  MUFU.EX2 R115, R115 ;  /* 0x0000007300737308 */ /* 0x000ee20000000800 */
[----:B-1----:R-:W-:Y:S05]  /*40a0*/  F2FP.F16.F32.PACK_AB R13, R105, R107 ;  /* 0x0000006b690d723e */ /* 0x002fea00000000ff */
[----:B------:R-:W-:Y:S04]  /*40b0*/  STS [R228+0x12000], R13 ;  /* 0x0120000de4007388 */ /* 0x000fe80000000800 */
[----:B------:R-:W-:Y:S10]  /*40c0*/  MUFU.EX2 R182, R182 ;  /* 0x000000b600b67308 */ /* 0x000ff40000000800 */
[----:B------:R-:W1:Y:S01]  /*40d0*/  MUFU.EX2 R103, R103 ;  /* 0x0000006700677308 */ /* 0x000e620000000800 */
[----:B---3--:R-:W-:Y:S05]  /*40e0*/  F2FP.F16.F32.PACK_AB R17, R115, R180 ;  /* 0x000000b47311723e */ /* 0x008fea00000000ff */
[----:B------:R-:W-:Y:S04]  /*40f0*/  STS [R228+0x12400], R17 ;  /* 0x01240011e4007388 */ /* 0x000fe80000000800 */
[----:B------:R-:W-:Y:S10]  /*4100*/  MUFU.EX2 R114, R114 ;  /* 0x0000007200727308 */ /* 0x000ff40000000800 */
[----:B------:R-:W3:Y:S01]  /*4110*/  MUFU.EX2 R113, R113 ;  /* 0x0000007100717308 */ /* 0x000ee20000000800 */
[----:B-1----:R-:W-:Y:S05]  /*4120*/  F2FP.F16.F32.PACK_AB R63, R103, R182 ;  /* 0x000000b6673f723e */ /* 0x002fea00000000ff */
[----:B------:R-:W-:Y:S01]  /*4130*/  STS [R231+0x12000], R63 ;  /* 0x0120003fe7007388 */ /* 0x000fe20000000800 */
[----:B---3--:R-:W-:Y:S05]  /*4140*/  F2FP.F16.F32.PACK_AB R62, R113, R114 ;  /* 0x00000072713e723e */ /* 0x008fea00000000ff */
[----:B------:R-:W-:Y:S04]  /*4150*/  STS [R231+0x12400], R62 ;  /* 0x0124003ee7007388 */ /* 0x000fe80000000800 */
[----:B------:R-:W1:Y:S08]  /*4160*/  LDSM.16.M88.4 R52, [R67+0x8000] ;  /* 0x008000004334783b */ /* 0x000e700000000200 */
[----:B------:R-:W3:Y:S08]  /*4170*/  LDSM.16.M88.4 R56, [R66+0x8000] ;  /* 0x008000004238783b */ /* 0x000ef00000000200 */
[----:B------:R-:W3:Y:S01]  /*4180*/  LDSM.16.M88.4 R60, [R65+0x8000] ;  /* 0x00800000413c783b */ /* 0x000ee20000000200 */
[C---:B-1----:R-:W-:Y:S06]  /*4190*/  HMMA.16816.F32 R4, R52.reuse, R116, RZ ;  /* 0x000000743404723c */ /* 0x042fec00000018ff */
[C---:B------:R-:W-:Y:S06]  /*41a0*/  HMMA.16816.F32 R8, R52.reuse, R118, RZ ;  /* 0x000000763408723c */ /* 0x040fec00000018ff */
[C---:B------:R-:W-:Y:S06]  /*41b0*/  HMMA.16816.F32 R12, R52.reuse, R120, RZ ;  /* 0x00000078340c723c */ /* 0x040fec00000018ff */
[----:B------:R-:W-:Y:S01]  /*41c0*/  HMMA.16816.F32 R16, R52, R122, RZ ;  /* 0x0000007a3410723c */ /* 0x000fe200000018ff */
[----:B------:R-:W1:Y:S05]  /*41d0*/  LDSM.16.M88.4 R52, [R64+0x8000] ;  /* 0x008000004034783b */ /* 0x000e6a0000000200 */
[C---:B---3--:R-:W-:Y:S06]  /*41e0*/  HMMA.16816.F32 R4, R56.reuse, R124, R4 ;  /* 0x0000007c3804723c */ /* 0x048fec0000001804 */
[C---:B------:R-:W-:Y:S06]  /*41f0*/  HMMA.16816.F32 R8, R56.reuse, R126, R8 ;  /* 0x0000007e3808723c */ /* 0x040fec0000001808 */
[C---:B------:R-:W-:Y:S06]  /*4200*/  HMMA.16816.F32 R12, R56.reuse, R128, R12 ;  /* 0x00000080380c723c */ /* 0x040fec000000180c */
[----:B------:R-:W-:Y:S01]  /*4210*/  HMMA.16816.F32 R16, R56, R130, R16 ;  /* 0x000000823810723c */ /* 0x000fe20000001810 */
[----:B------:R-:W3:Y:S05]  /*4220*/  LDSM.16.M88.4 R56, [R67+0xa000] ;  /* 0x00a000004338783b */ /* 0x000eea0000000200 */
        /* <DEDUP_REMOVED lines=8> */
[----:B------:R-:W-:Y:S01]  /*42b0*/  HMMA.16816.F32 R16, R52, R146, R16 ;  /* 0x000000923410723c */ /* 0x000fe20000001810 */
[----:B------:R-:W1:Y:S05]  /*42c0*/  LDSM.16.M88.4 R52, [R65+0xa000] ;  /* 0x00a000004134783b */ /* 0x000e6a0000000200 */
[C---:B---3--:R-:W-:Y:S06]  /*42d0*/  HMMA.16816.F32 R4, R56.reuse, R148, R4 ;  /* 0x000000943804723c */ /* 0x048fec0000001804 */
[C---:B------:R-:W-:Y:S06]  /*42e0*/  HMMA.16816.F32 R8, R56.reuse, R150, R8 ;  /* 0x000000963808723c */ /* 0x040fec0000001808 */
[C---:B------:R-:W-:Y:S06]  /*42f0*/  HMMA.16816.F32 R12, R56.reuse, R152, R12 ;  /* 0x00000098380c723c */ /* 0x040fec000000180c */
[----:B------:R-:W-:Y:S01]  /*4300*/  HMMA.16816.F32 R16, R56, R154, R16 ;  /* 0x0000009a3810723c */ /* 0x000fe20000001810 */
[----:B------:R-:W3:Y:S05]  /*4310*/  LDSM.16.M88.4 R56, [R64+0xa000] ;  /* 0x00a000004038783b */ /* 0x000eea0000000200 */
[C---:B--2---:R-:W-:Y:S06]  /*4320*/  HMMA.16816.F32 R4, R60.reuse, R156, R4 ;  /* 0x0000009c3c04723c */ /* 0x044fec0000001804 */
[C---:B------:R-:W-:Y:S06]  /*4330*/  HMMA.16816.F32 R8, R60.reuse, R158, R8 ;  /* 0x0000009e3c08723c */ /* 0x040fec0000001808 */
[C---:B------:R-:W-:Y:S06]  /*4340*/  HMMA.16816.F32 R12, R60.reuse, R160, R12 ;  /* 0x000000a03c0c723c */ /* 0x040fec000000180c */
[----:B------:R-:W-:Y:S06]  /*4350*/  HMMA.16816.F32 R16, R60, R162, R16 ;  /* 0x000000a23c10723c */ /* 0x000fec0000001810 */
[C---:B-1----:R-:W-:Y:S06]  /*4360*/  HMMA.16816.F32 R4, R52.reuse, R164, R4 ;  /* 0x000000a43404723c */ /* 0x042fec0000001804 */
[C---:B------:R-:W-:Y:S06]  /*4370*/  HMMA.16816.F32 R8, R52.reuse, R166, R8 ;  /* 0x000000a63408723c */ /* 0x040fec0000001808 */
[C---:B------:R-:W-:Y:S06]  /*4380*/  HMMA.16816.F32 R12, R52.reuse, R168, R12 ;  /* 0x000000a8340c723c */ /* 0x040fec000000180c */
[----:B------:R-:W-:Y:S06]  /*4390*/  HMMA.16816.F32 R16, R52, R170, R16 ;  /* 0x000000aa3410723c */ /* 0x000fec0000001810 */
[C---:B---3--:R-:W-:Y:S06]  /*43a0*/  HMMA.16816.F32 R4, R56.reuse, R172, R4 ;  /* 0x000000ac3804723c */ /* 0x048fec0000001804 */
[C---:B------:R-:W-:Y:S06]  /*43b0*/  HMMA.16816.F32 R8, R56.reuse, R174, R8 ;  /* 0x000000ae3808723c */ /* 0x040fec0000001808 */
[C---:B------:R-:W-:Y:S06]  /*43c0*/  HMMA.16816.F32 R12, R56.reuse, R176, R12 ;  /* 0x000000b0380c723c */ /* 0x040fec000000180c */
[----:B------:R-:W-:Y:S06]  /*43d0*/  HMMA.16816.F32 R16, R56, R178, R16 ;  /* 0x000000b23810723c */ /* 0x000fec0000001810 */
[C---:B------:R-:W-:Y:S01]  /*43e0*/  FADD.FTZ R62, -R252.reuse, R4 ;  /* 0x00000004fc3e7221 */ /* 0x040fe20000010100 */
[C---:B------:R-:W-:Y:S04]  /*43f0*/  FADD.FTZ R63, -R252.reuse, R5 ;  /* 0x00000005fc3f7221 */ /* 0x040fe80000010100 */
[----:B------:R-:W-:Y:S01]  /*4400*/  FMUL.FTZ R62, R111, R62 ;  /* 0x0000003e6f3e7220 */ /* 0x000fe20000410000 */
[----:B------:R-:W-:Y:S01]  /*4410*/  FMUL.FTZ R63, R109, R63 ;  /* 0x0000003f6d3f7220 */ /* 0x000fe20000410000 */
        /* <DEDUP_REMOVED lines=17> */
[----:B------:R-:W-:Y:S01]  /*4530*/  F2FP.F16.F32.PACK_AB R190, R191, R190 ;  /* 0x000000bebfbe723e */ /* 0x000fe200000000ff */
[C---:B----4-:R-:W-:Y:S01]  /*4540*/  FADD.FTZ R191, -R251.reuse, R6 ;  /* 0x00000006fbbf7221 */ /* 0x050fe20000010100 */
[----:B------:R-:W-:Y:S01]  /*4550*/  FMUL.FTZ R186, R186, R198 ;  /* 0x000000c6baba7220 */ /* 0x000fe20000410000 */
[----:B------:R-:W-:Y:S01]  /*4560*/  FADD.FTZ R198, -R251, R7 ;  /* 0x00000007fbc67221 */ /* 0x000fe20000010100 */
[----:B------:R-:W-:Y:S01]  /*4570*/  FMUL.FTZ R194, R62, R194 ;  /* 0x000000c23ec27220 */ /* 0x000fe20000410000 */
[----:B------:R-:W-:Y:S01]  /*4580*/  FMUL.FTZ R195, R63, R195 ;  /* 0x000000c33fc37220 */ /* 0x000fe20000410000 */
[----:B------:R-:W-:Y:S01]  /*4590*/  FMUL.FTZ R199, R252, R199 ;  /* 0x000000c7fcc77220 */ /* 0x000fe20000410000 */
[----:B------:R-:W-:Y:S01]  /*45a0*/  FMUL.FTZ R191, R106, R191 ;  /* 0x000000bf6abf7220 */ /* 0x000fe20000410000 */
[----:B------:R-:W-:Y:S01]  /*45b0*/  FMUL.FTZ R198, R101, R198 ;  /* 0x000000c665c67220 */ /* 0x000fe20000410000 */
[----:B------:R-:W-:Y:S01]  /*45c0*/  FADD.FTZ R252, -R251, R18 ;  /* 0x00000012fbfc7221 */ /* 0x000fe20000010100 */
[----:B------:R-:W-:Y:S01]  /*45d0*/  F2FP.F16.F32.PACK_AB R195, R195, R194 ;  /* 0x000000c2c3c3723e */ /* 0x000fe200000000ff */
[----:B------:R-:W-:Y:S01]  /*45e0*/  FMUL.FTZ R188, R191, R188 ;  /* 0x000000bcbfbc7220 */ /* 0x000fe20000410000 */
[----:B------:R-:W-:Y:S01]  /*45f0*/  F2FP.F16.F32.PACK_AB R186, R199, R186 ;  /* 0x000000bac7ba723e */ /* 0x000fe200000000ff */
[----:B------:R-:W-:Y:S01]  /*4600*/  FMUL.FTZ R189, R198, R189 ;  /* 0x000000bdc6bd7220 */ /* 0x000fe20000410000 */
[C---:B------:R-:W-:Y:S01]  /*4610*/  FADD.FTZ R199, -R251.reuse, R10 ;  /* 0x0000000afbc77221 */ /* 0x040fe20000010100 */
[C---:B------:R-:W-:Y:S01]  /*4620*/  FADD.FTZ R194, -R251.reuse, R11 ;  /* 0x0000000bfbc27221 */ /* 0x040fe20000010100 */
[C---:B------:R-:W-:Y:S01]  /*4630*/  FADD.FTZ R191, -R251.reuse, R14 ;  /* 0x0000000efbbf7221 */ /* 0x040fe20000010100 */
        /* <DEDUP_REMOVED lines=36> */
[----:B------:R-:W-:Y:S02]  /*4880*/  @!P2 LEA R12, P4, R9, R248, 0x1 ;  /* 0x000000f8090ca211 */ /* 0x000fe400078808ff */
[C---:B--2---:R-:W-:Y:S01]  /*4890*/  LEA.HI.X R248, R5.reuse, R8, R4, 0x5, P5 ;  /* 0x0000000805f87211 */ /* 0x044fe200028f2c04 */
[----:B------:R-:W-:Y:S01]  /*48a0*/  @!PT LDS RZ, [RZ] ;  /* 0x00000000fffff984 */ /* 0x000fe20000000800 */
[----:B------:R-:W-:Y:S01]  /*48b0*/  @!PT LDS RZ, [RZ] ;  /* 0x00000000fffff984 */ /* 0x000fe20000000800 */
[----:B------:R-:W-:Y:S01]  /*48c0*/  @!PT LDS RZ, [RZ] ;  /* 0x00000000fffff984 */ /* 0x000fe20000000800 */
[----:B------:R3:W-:Y:S01]  /*48d0*/  @!P3 LDGSTS.E.BYPASS.LTC128B.128 [R236], desc[UR38][R6.64] ;  /* 0x0000000006ecbfae */ /* 0x0007e2000b901d66 */
[----:B------:R-:W-:Y:S02]  /*48e0*/  @!P3 LEA R8, P1, R5, R6, 0x6 ;  /* 0x000000060508b211 */ /* 0x000fe400078230ff */
[----:B------:R-:W-:Y:S01]  /*48f0*/  @!P2 LEA.HI.X R13, R9, R249, R248, 0x1, P4 ;  /* 0x000000f9090da211 */ /* 0x000fe200020f0cf8 */
[----:B------:R3:W-:Y:S01]  /*4900*/  @P2 STS [R240+0x2000], RZ ;  /* 0x002000fff0002388 */ /* 0x0007e20000000800 */
[----:B------:R-:W-:Y:S01]  /*4910*/  @!P3 LEA.HI.X R9, R5, R7, R4, 0x6, P1 ;  /* 0x000000070509b211 */ /* 0x000fe200008f3404 */
[----:B------:R-:W-:Y:S02]  /*4920*/  IMAD.MOV.U32 R248, RZ, RZ, R6 ;  /* 0x000000fffff87224 */ /* 0x000fe400078e0006 */
[----:B------:R3:W-:Y:S01]  /*4930*/  @P2 STS [R240+0x2004], RZ ;  /* 0x002004fff0002388 */ /* 0x0007e20000000800 */
[----:B------:R-:W-:Y:S03]  /*4940*/  IMAD.MOV.U32 R249, RZ, RZ, R7 ;  /* 0x000000fffff97224 */ /* 0x000fe600078e0007 */
        /* <DEDUP_REMOVED lines=23> */
.L_x_803:
[----:B------:R-:W-:Y:S01]  /*4ac0*/  F2FP.F16.F32.PACK_AB R192, R193, R192 ;  /* 0x000000c0c1c0723e */ /* 0x000fe200000000ff */
[----:B------:R-:W-:Y:S01]  /*4ad0*/  STS [R226+0x10000], R187 ;  /* 0x010000bbe2007388 */ /* 0x000fe20000000800 */
[----:B------:R-:W-:Y:S01]  /*4ae0*/  F2FP.F16.F32.PACK_AB R191, R198, R191 ;  /* 0x000000bfc6bf723e */ /* 0x000fe200000000ff */
[----:B------:R-:W-:Y:S01]  /*4af0*/  IMAD.MOV.U32 R251, RZ, RZ, R185 ;  /* 0x000000fffffb7224 */ /* 0x000fe200078e00b9 */
        /* <DEDUP_REMOVED lines=8> */
[----:B------:R1:W-:Y:S01]  /*4b80*/  STS [R231+0x10400], R250 ;  /* 0x010400fae7007388 */ /* 0x0003e20000000800 */
[----:B------:R-:W-:Y:S01]  /*4b90*/  BAR.SYNC.DEFER_BLOCKING 0x0 ;  /* 0x0000000000007b1d */ /* 0x000fe20000010000 */
[----:B-1----:R-:W-:Y:S05]  /*4ba0*/  IMAD.MOV.U32 R250, RZ, RZ, R184 ;  /* 0x000000fffffa7224 */ /* 0x002fea00078e00b8 */
[----:B---3--:R-:W-:Y:S04]  /*4bb0*/  LDSM.16.MT88.4 R4, [R206+0x12000] ;  /* 0x01200000ce04783b */ /* 0x008fe80000004200 */
        /* <DEDUP_REMOVED lines=58> */
[CC--:B------:R-:W-:Y:S02]  /*4f60*/  LEA R12, P1, R7.reuse, R246.reuse, 0x1 ;  /* 0x000000f6070c7211 */ /* 0x0c0fe400078208ff */
[----:B------:R-:W-:Y:S02]  /*4f70*/  SHF.R.S32.HI R11, RZ, 0x1f, R7 ;  /* 0x0000001fff0b7819 */ /* 0x000fe40000011407 */
[----:B------:R-:W-:Y:S02]  /*4f80*/  LEA.HI.X.SX32 R13, R7, R247, 0x1, P1 ;  /* 0x000000f7070d7211 */ /* 0x000fe400008f0eff */
[C---:B------:R-:W-:Y:S03]  /*4f90*/  @!P2 LEA R9, P4, R6.reuse, R7, 0x5 ;  /* 0x000000070609a211 */ /* 0x040fe600078828ff */
[----:B------:R-:W-:Y:S01]  /*4fa0*/  @!PT LDS RZ, [RZ] ;  /* 0x00000000fffff984 */ /* 0x000fe20000000800 */
[----:B------:R-:W-:Y:S01]  /*4fb0*/  @!PT LDS RZ, [RZ] ;  /* 0x00000000fffff984 */ /* 0x000fe20000000800 */
[----:B------:R-:W-:Y:S01]  /*4fc0*/  @!PT LDS RZ, [RZ] ;  /* 0x00000000fffff984 */ /* 0x000fe20000000800 */
[----:B------:R3:W-:Y:S01]  /*4fd0*/  @!P3 LDGSTS.E.BYPASS.LTC128B.128 [R230+0x8000], desc[UR38][R12.64] ;  /* 0x080000000ce6bfae */ /* 0x0007e2000b901d66 */
[C---:B------:R-:W-:Y:S01]  /*4fe0*/  @!P2 LEA R8, P1, R9.reuse, R246, 0x1 ;  /* 0x000000f60908a211 */ /* 0x040fe200078208ff */
[----:B------:R-:W-:Y:S01]  /*4ff0*/  IMAD.MOV.U32 R246, RZ, RZ, R12 ;  /* 0x000000fffff67224 */ /* 0x000fe200078e000c */
[C---:B--2---:R-:W-:Y:S01]  /*5000*/  @!P2 LEA.HI.X R4, R6.reuse, R11, R4, 0x5, P4 ;  /* 0x0000000b0604a211 */ /* 0x044fe200020f2c04 */
[----:B------:R3:W-:Y:S01]  /*5010*/  @P2 STS.128 [R230+0xa000], RZ ;  /* 0x00a000ffe6002388 */ /* 0x0007e20000000c00 */
[C---:B------:R-:W-:Y:S02]  /*5020*/  @!P3 LEA R10, P4, R6.reuse, R12, 0x6 ;  /* 0x0000000c060ab211 */ /* 0x040fe400078830ff */
[----:B------:R-:W-:Y:S01]  /*5030*/  @!P2 LEA.HI.X R9, R9, R247, R4, 0x1, P1 ;  /* 0x000000f70909a211 */ /* 0x000fe200008f0c04 */
[----:B------:R-:W-:Y:S01]  /*5040*/  @!PT LDS RZ, [RZ] ;  /* 0x00000000fffff984 */ /* 0x000fe20000000800 */
[----:B------:R-:W-:Y:S01]  /*5050*/  @!PT LDS RZ, [RZ] ;  /* 0x00000000fffff984 */ /* 0x000fe20000000800 */
[----:B------:R-:W-:Y:S01]  /*5060*/  @!PT LDS RZ, [RZ] ;  /* 0x00000000fffff984 */ /* 0x000fe20000000800 */
[----:B------:R3:W-:Y:S01]  /*5070*/  @!P2 LDGSTS.E.BYPASS.LTC128B.128 [R230+0xa000], desc[UR38][R12.64+0x80] ;  /* 0x0a0000800ce6afae */ /* 0x0007e2000b901d66 */
[----:B----4-:R-:W-:Y:S01]  /*5080*/  @!P3 LEA.HI.X R11, R6, R13, R5, 0x6, P4 ;  /* 0x0000000d060bb211 */ /* 0x010fe200020f3405 */
        /* <DEDUP_REMOVED lines=12> */
.L_x_804:
[----:B------:R-:W-:Y:S04]  /*5150*/  LDSM.16.M88.4 R100, [R205] ;  /* 0x00000000cd64783b */ /* 0x000fe80000000200 */
[----:B------:R-:W1:Y:S04]  /*5160*/  LDSM.16.MT88.4 R16, [R213+0xc000] ;  /* 0x00c00000d510783b */ /* 0x000e680000004200 */
[----:B------:R-:W3:Y:S04]  /*5170*/  LDSM.16.M88.4 R60, [R205+0x1000] ;  /* 0x00100000cd3c783b */ /* 0x000ee80000000200 */
[----:B------:R-:W2:Y:S04]  /*5180*/  LDSM.16.MT88.4 R64, [R213+0xe000] ;  /* 0x00e00000d540783b */ /* 0x000ea80000004200 */
        /* <DEDUP_REMOVED lines=8> */
[----:B------:R-:W-:Y:S03]  /*5210*/  LDSM.16.M88.4 R196, [R3+0x1000] ;  /* 0x0010000003c4783b */ /* 0x000fe60000000200 */
[C---:B---3--:R-:W-:Y:S06]  /*5220*/  HMMA.16816.F32 R8, R60.reuse, R16, RZ ;  /* 0x000000103c08723c */ /* 0x048fec00000018ff */
[-C--:B------:R-:W-:Y:S06]  /*5230*/  HMMA.16816.F32 R12, R60, R18.reuse, RZ ;  /* 0x000000123c0c723c */ /* 0x080fec00000018ff */
[C---:B------:R-:W-:Y:S06]  /*5240*/  HMMA.16816.F32 R16, R100.reuse, R18, RZ ;  /* 0x000000126410723c */ /* 0x040fec00000018ff */
[-C--:B--2---:R-:W-:Y:S06]  /*5250*/  HMMA.16816.F32 R52, R100, R64.reuse, RZ ;  /* 0x000000406434723c */ /* 0x084fec00000018ff */
        /* <DEDUP_REMOVED lines=12> */
[----:B------:R-:W2:Y:S01]  /*5320*/  LDSM.16.MT88.4 R112, [R213+0xd800] ;  /* 0x00d80000d570783b */ /* 0x000ea20000004200 */
[----:B------:R-:W-:Y:S04]  /*5330*/  IMAD.U32 R181, RZ, RZ, UR29 ;  /* 0x0000001dffb57e24 */ /* 0x000fe8000f8e00ff */
[----:B------:R-:W-:Y:S01]  /*5340*/  HMMA.16816.F32 R64, R104, R182, R64 ;  /* 0x000000b66840723c */ /* 0x000fe20000001840 */
[----:B------:R-:W3:Y:S05]  /*5350*/  LDSM.16.MT88.4 R104, [R213+0xf800] ;  /* 0x00f80000d568783b */ /* 0x000eea0000004200 */
[-C--:B------:R-:W-:Y:S01]  /*5360*/  HMMA.16816.F32 R4, R184, R188.reuse, R4 ;  /* 0x000000bcb804723c */ /* 0x080fe20000001804 */
[----:B------:R-:W-:Y:S05]  /*5370*/  IMAD.U32 R183, RZ, RZ, UR35 ;  /* 0x00000023ffb77e24 */ /* 0x000fea000f8e00ff */
[C---:B------:R-:W-:Y:S06]  /*5380*/  HMMA.16816.F32 R8, R192.reuse, R188, R8 ;  /* 0x000000bcc008723c */ /* 0x040fec0000001808 */
[-C--:B------:R-:W-:Y:S06]  /*5390*/  HMMA.16816.F32 R12, R192, R190.reuse, R12 ;  /* 0x000000bec00c723c */ /* 0x080fec000000180c */
[C---:B------:R-:W-:Y:S06]  /*53a0*/  HMMA.16816.F32 R16, R184.reuse, R190, R16 ;  /* 0x000000beb810723c */ /* 0x040fec0000001810 */
[-C--:B-1----:R-:W-:Y:S06]  /*53b0*/  HMMA.16816.F32 R52, R184, R100.reuse, R52 ;  /* 0x00000064b834723c */ /* 0x082fec0000001834 */
[C---:B------:R-:W-:Y:S06]  /*53c0*/  HMMA.16816.F32 R56, R192.reuse, R100, R56 ;  /* 0x00000064c038723c */ /* 0x040fec0000001838 */
[-C--:B------:R-:W-:Y:S06]  /*53d0*/  HMMA.16816.F32 R60, R192, R102.reuse, R60 ;  /* 0x00000066c03c723c */ /* 0x080fec000000183c */
[----:B------:R-:W-:Y:S01]  /*53e0*/  HMMA.16816.F32 R64, R184, R102, R64 ;  /* 0x00000066b840723c */ /* 0x000fe20000001840 */
[----:B------:R-:W-:Y:S05]  /*53f0*/  LDSM.16.MT88.4 R100, [R203+0x2800] ;  /* 0x00280000cb64783b */ /* 0x000fea0000004200 */
[-C--:B--2---:R-:W-:Y:S01]  /*5400*/  HMMA.16816.F32 R4, R108, R112.reuse, R4 ;  /* 0x000000706c04723c */ /* 0x084fe20000001804 */
[----:B------:R-:W-:Y:S04]  /*5410*/  IMAD.U32 R185, RZ, RZ, UR29 ;  /* 0x0000001dffb97e24 */ /* 0x000fe8000f8e00ff */
[----:B------:R-:W-:Y:S01]  /*5420*/  LEA R184, P1, R181, R250, 0x2 ;  /* 0x000000fab5b87211 */ /* 0x000fe200078210ff */
[C---:B------:R-:W-:Y:S01]  /*5430*/  HMMA.16816.F32 R8, R196.reuse, R112, R8 ;  /* 0x00000070c408723c */ /* 0x040fe20000001808 */
[----:B------:R-:W-:Y:S04]  /*5440*/  IMAD.U32 R181, RZ, RZ, UR34 ;  /* 0x00000022ffb57e24 */ /* 0x000fe8000f8e00ff */
[----:B------:R-:W-:Y:S01]  /*5450*/  LEA.HI.X.SX32 R185, R185, R251, 0x2, P1 ;  /* 0x000000fbb9b97211 */ /* 0x000fe200008f16ff */
[-C--:B------:R-:W-:Y:S01]  /*5460*/  HMMA.16816.F32 R12, R196, R114.reuse, R12 ;  /* 0x00000072c40c723c */ /* 0x080fe2000000180c */
[----:B------:R-:W-:Y:S04]  /*5470*/  IMAD.U32 R187, RZ, RZ, UR36 ;  /* 0x00000024ffbb7e24 */ /* 0x000fe8000f8e00ff */
[----:B------:R-:W-:Y:S01]  /*5480*/  @P6 IADD3 R112, P2, R237, R232, RZ ;  /* 0x000000e8ed706210 */ /* 0x000fe20007f5e0ff */
[C---:B------:R-:W-:Y:S05]  /*5490*/  HMMA.16816.F32 R16, R108.reuse, R114, R16 ;  /* 0x000000726c10723c */ /* 0x040fea0000001810 */
[----:B------:R-:W-:Y:S01]  /*54a0*/  @P6 IMAD.X R113, R244, 0x1, R233, P2 ;  /* 0x00000001f4716824 */ /* 0x000fe200010e06e9 */
[-C--:B---3--:R-:W-:Y:S01]  /*54b0*/  HMMA.16816.F32 R52, R108, R104.reuse, R52 ;  /* 0x000000686c34723c */ /* 0x088fe20000001834 */
[----:B------:R-:W-:Y:S03]  /*54c0*/  IMAD.U32 R115, RZ, RZ, UR35 ;  /* 0x00000023ff737e24 */ /* 0x000fe6000f8e00ff */
[----:B------:R-:W5:Y:S01]  /*54d0*/  @P6 LDG.E R238, desc[UR38][R112.64+-0x100] ;  /* 0xffff002670ee6981 */ /* 0x000f62000c1e1900 */
[-C--:B------:R-:W-:Y:S01]  /*54e0*/  LEA R114, P2, R183, R184.reuse, 0x2 ;  /* 0x000000b8b7727211 */ /* 0x080fe200078410ff */
[C---:B------:R-:W-:Y:S01]  /*54f0*/  HMMA.16816.F32 R56, R196.reuse, R104, R56 ;  /* 0x00000068c438723c */ /* 0x040fe20000001838 */
[----:B------:R-:W-:Y:S01]  /*5500*/  IMAD.U32 R183, RZ, RZ, UR32 ;  /* 0x00000020ffb77e24 */ /* 0x000fe2000f8e00ff */
[----:B------:R1:W5:Y:S03]  /*5510*/  @P6 LDG.E R239, desc[UR38][R112.64+-0xe0] ;  /* 0xffff202670ef6981 */ /* 0x000366000c1e1900 */
[-C--:B------:R-:W-:Y:S01]  /*5520*/  LEA.HI.X.SX32 R115, R115, R185.reuse, 0x2, P2 ;  /* 0x000000b973737211 */ /* 0x080fe200010f16ff */
[-C--:B------:R-:W-:Y:S01]  /*5530*/  HMMA.16816.F32 R60, R196, R106.reuse, R60 ;  /* 0x0000006ac43c723c */ /* 0x080fe2000000183c */
[----:B------:R-:W-:Y:S01]  /*5540*/  IMAD.U32 R105, RZ, RZ, UR36 ;  /* 0x00000024ff697e24 */ /* 0x000fe2000f8e00ff */
[----:B------:R2:W-:Y:S03]  /*5550*/  REDG.E.ADD.F32.FTZ.RN.STRONG.GPU desc[UR38][R184.64], R4 ;  /* 0x00000004b80079a6 */ /* 0x0005e6000c10f3a6 */
[-C--:B------:R-:W-:Y:S01]  /*5560*/  LEA R104, P1, R181, R184.reuse, 0x2 ;  /* 0x000000b8b5687211 */ /* 0x080fe200078210ff */
[----:B------:R-:W-:Y:S05]  /*5570*/  HMMA.16816.F32 R64, R108, R106, R64 ;  /* 0x0000006a6c40723c */ /* 0x000fea0000001840 */
[-C--:B------:R-:W-:Y:S01]  /*5580*/  LEA R180, P3, R105, R184.reuse, 0x2 ;  /* 0x000000b869b47211 */ /* 0x080fe200078610ff */
[----:B------:R-:W-:Y:S02]  /*5590*/  IMAD.U32 R105, RZ, RZ, UR34 ;  /* 0x00000022ff697e24 */ /* 0x000fe4000f8e00ff */
[----:B------:R-:W-:Y:S03]  /*55a0*/  IMAD.U32 R109, RZ, RZ, UR31 ;  /* 0x0000001fff6d7e24 */ /* 0x000fe6000f8e00ff */
[-C--:B------:R-:W-:Y:S01]  /*55b0*/  LEA.HI.X.SX32 R181, R187, R185.reuse, 0x2, P3 ;  /* 0x000000b9bbb57211 */ /* 0x080fe200018f16ff */
[----:B------:R-:W-:Y:S01]  /*55c0*/  IMAD.U32 R187, RZ, RZ, UR33 ;  /* 0x00000021ffbb7e24 */ /* 0x000fe2000f8e00ff */
[-C--:B------:R-:W-:Y:S01]  /*55d0*/  LEA.HI.X.SX32 R105, R105, R185.reuse, 0x2, P1 ;  /* 0x000000b969697211 */ /* 0x080fe200008f16ff */
[----:B------:R-:W-:Y:S01]  /*55e0*/  IMAD.U32 R107, RZ, RZ, UR30 ;  /* 0x0000001eff6b7e24 */ /* 0x000fe2000f8e00ff */
[-C--:B------:R-:W-:Y:S01]  /*55f0*/  LEA R106, P3, R183, R184.reuse, 0x2 ;  /* 0x000000b8b76a7211 */ /* 0x080fe200078610ff */
[----:B------:R3:W-:Y:S01]  /*5600*/  REDG.E.ADD.F32.FTZ.RN.STRONG.GPU desc[UR38][R180.64], R5 ;  /* 0x00000005b40079a6 */ /* 0x0007e2000c10f3a6 */
[----:B-1----:R-:W-:Y:S02]  /*5610*/  IMAD.U32 R113, RZ, RZ, UR33 ;  /* 0x00000021ff717e24 */ /* 0x002fe4000f8e00ff */
[----:B------:R-:W-:Y:S01]  /*5620*/  IMAD.U32 R111, RZ, RZ, UR32 ;  /* 0x00000020ff6f7e24 */ /* 0x000fe2000f8e00ff */
[----:B------:R1:W-:Y:S01]  /*5630*/  REDG.E.ADD.F32.FTZ.RN.STRONG.GPU desc[UR38][R114.64], R6 ;  /* 0x00000006720079a6 */ /* 0x0003e2000c10f3a6 */
[----:B------:R-:W-:Y:S01]  /*5640*/  IMAD.U32 R183, RZ, RZ, UR25 ;  /* 0x00000019ffb77e24 */ /* 0x000fe2000f8e00ff */
[-C--:B------:R-:W-:Y:S01]  /*5650*/  LEA R108, P1, R113, R184.reuse, 0x2 ;  /* 0x000000b8716c7211 */ /* 0x080fe200078210ff */
[----:B------:R-:W-:Y:S01]  /*5660*/  IMAD.U32 R113, RZ, RZ, UR12 ;  /* 0x0000000cff717e24 */ /* 0x000fe2000f8e00ff */
[----:B------:R4:W-:Y:S01]  /*5670*/  REDG.E.ADD.F32.FTZ.RN.STRONG.GPU desc[UR38][R104.64], R7 ;  /* 0x00000007680079a6 */ /* 0x0009e2000c10f3a6 */
[-C--:B--2---:R-:W-:Y:S02]  /*5680*/  LEA R4, P2, R109, R184.reuse, 0x2 ;  /* 0x000000b86d047211 */ /* 0x084fe400078410ff */
[-C--:B------:R-:W-:Y:S05]  /*5690*/  LEA.HI.X.SX32 R109, R187, R185.reuse, 0x2, P1 ;  /* 0x000000b9bb6d7211 */ /* 0x080fea00008f16ff */
[----:B------:R2:W-:Y:S01]  /*56a0*/  REDG.E.ADD.F32.FTZ.RN.STRONG.GPU desc[UR38][R108.64], R8 ;  /* 0x000000086c0079a6 */ /* 0x0005e2000c10f3a6 */
[----:B---3--:R-:W-:Y:S02]  /*56b0*/  IMAD.U32 R5, RZ, RZ, UR31 ;  /* 0x0000001fff057e24 */ /* 0x008fe4000f8e00ff */
[----:B-1----:R-:W-:Y:S03]  /*56c0*/  IMAD.U32 R115, RZ, RZ, UR12 ;  /* 0x0000000cff737e24 */ /* 0x002fe6000f8e00ff */
[-C--:B------:R-:W-:Y:S02]  /*56d0*/  LEA.HI.X.SX32 R5, R5, R185.reuse, 0x2, P2 ;  /* 0x000000b905057211 */ /* 0x080fe400010f16ff */
[-C--:B----4-:R-:W-:Y:S01]  /*56e0*/  LEA R104, P1, R107, R184.reuse, 0x2 ;  /* 0x000000b86b687211 */ /* 0x090fe200078210ff */
[----:B------:R-:W-:Y:S01]  /*56f0*/  IMAD.U32 R7, RZ, RZ, UR30 ;  /* 0x0000001eff077e24 */ /* 0x000fe2000f8e00ff */
[-C--:B------:R-:W-:Y:S01]  /*5700*/  LEA.HI.X.SX32 R107, R111, R185.reuse, 0x2, P3 ;  /* 0x000000b96f6b7211 */ /* 0x080fe200018f16ff */
[----:B------:R-:W-:Y:S03]  /*5710*/  IMAD.U32 R111, RZ, RZ, UR11 ;  /* 0x0000000bff6f7e24 */ /* 0x000fe6000f8e00ff */
[-C--:B------:R-:W-:Y:S01]  /*5720*/  LEA.HI.X.SX32 R105, R7, R185.reuse, 0x2, P1 ;  /* 0x000000b907697211 */ /* 0x080fe200008f16ff */
[----:B------:R1:W-:Y:S01]  /*5730*/  REDG.E.ADD.F32.FTZ.RN.STRONG.GPU desc[UR38][R106.64], R9 ;  /* 0x000000096a0079a6 */ /* 0x0003e2000c10f3a6 */
[----:B------:R-:W-:Y:S02]  /*5740*/  IMAD.U32 R7, RZ, RZ, UR25 ;  /* 0x00000019ff077e24 */ /* 0x000fe4000f8e00ff */
[----:B--2---:R-:W-:Y:S01]  /*5750*/  IMAD.U32 R109, RZ, RZ, UR10 ;  /* 0x0000000aff6d7e24 */ /* 0x004fe2000f8e00ff */
[----:B------:R2:W-:Y:S02]  /*5760*/  REDG.E.ADD.F32.FTZ.RN.STRONG.GPU desc[UR38][R4.64], R10 ;  /* 0x0000000a040079a6 */ /* 0x0005e4000c10f3a6 */
[-C--:B------:R-:W-:Y:S01]  /*5770*/  LEA R8, P1, R7, R184.reuse, 0x2 ;  /* 0x000000b807087211 */ /* 0x080fe200078210ff */
[----:B------:R-:W-:Y:S01]  /*5780*/  IMAD.U32 R7, RZ, RZ, UR10 ;  /* 0x0000000aff077e24 */ /* 0x000fe2000f8e00ff */
[----:B------:R3:W-:Y:S04]  /*5790*/  REDG.E.ADD.F32.FTZ.RN.STRONG.GPU desc[UR38][R104.64], R11 ;  /* 0x0000000b680079a6 */ /* 0x0007e8000c10f3a6 */
[----:B------:R-:W-:Y:S04]  /*57a0*/  REDG.E.ADD.F32.FTZ.RN.STRONG.GPU desc[UR38][R184.64+0x80], R16 ;  /* 0x00008010b80079a6 */ /* 0x000fe8000c10f3a6 */
[----:B------:R4:W-:Y:S01]  /*57b0*/  REDG.E.ADD.F32.FTZ.RN.STRONG.GPU desc[UR38][R180.64+0x80], R17 ;  /* 0x00008011b40079a6 */ /* 0x0009e2000c10f3a6 */
[-C--:B-1----:R-:W-:Y:S02]  /*57c0*/  LEA R106, P3, R115, R184.reuse, 0x2 ;  /* 0x000000b8736a7211 */ /* 0x082fe400078610ff */
[-C--:B------:R-:W-:Y:S01]  /*57d0*/  LEA.HI.X.SX32 R9, R183, R185.reuse, 0x2, P1 ;  /* 0x000000b9b7097211 */ /* 0x080fe200008f16ff */
[----:B--2---:R-:W-:Y:S01]  /*57e0*/  IMAD.U32 R5, RZ, RZ, UR11 ;  /* 0x0000000bff057e24 */ /* 0x004fe2000f8e00ff */
        /* <DEDUP_REMOVED lines=10> */
[----:B------:R-:W-:Y:S02]  /*5890*/  IMAD.U32 R7, RZ, RZ, UR9 ;  /* 0x00000009ff077e24 */ /* 0x000fe4000f8e00ff */
[----:B----4-:R-:W-:Y:S01]  /*58a0*/  IMAD.U32 R17, RZ, RZ, UR4 ;  /* 0x00000004ff117e24 */ /* 0x010fe2000f8e00ff */
[----:B------:R4:W-:Y:S02]  /*58b0*/  REDG.E.ADD.F32.FTZ.RN.STRONG.GPU desc[UR38][R10.64], R13 ;  /* 0x0000000d0a0079a6 */ /* 0x0009e4000c10f3a6 */
[-C--:B------:R-:W-:Y:S01]  /*58c0*/  LEA R110, P2, R7, R184.reuse, 0x2 ;  /* 0x000000b8076e7211 */ /* 0x080fe200078410ff */
[----:B------:R-:W-:Y:S01]  /*58d0*/  IMAD.U32 R7, RZ, RZ, UR24 ;  /* 0x00000018ff077e24 */ /* 0x000fe2000f8e00ff */
[-C--:B------:R-:W-:Y:S02]  /*58e0*/  LEA R16, P1, R17, R184.reuse, 0x2 ;  /* 0x000000b811107211 */ /* 0x080fe400078210ff */
[-C--:B------:R-:W-:Y:S01]  /*58f0*/  LEA.HI.X.SX32 R111, R105, R185.reuse, 0x2, P2 ;  /* 0x000000b9696f7211 */ /* 0x080fe200010f16ff */
[----:B------:R-:W-:Y:S01]  /*5900*/  IMAD.U32 R105, RZ, RZ, UR22 ;  /* 0x00000016ff697e24 */ /* 0x000fe2000f8e00ff */
[-C--:B------:R-:W-:Y:S03]  /*5910*/  LEA.HI.X.SX32 R17, R109, R185.reuse, 0x2, P1 ;  /* 0x000000b96d117211 */ /* 0x080fe600008f16ff */
[----:B------:R4:W-:Y:S04]  /*5920*/  REDG.E.ADD.F32.FTZ.RN.STRONG.GPU desc[UR38][R110.64], R14 ;  /* 0x0000000e6e0079a6 */ /* 0x0009e8000c10f3a6 */
[----:B------:R4:W-:Y:S01]  /*5930*/  REDG.E.ADD.F32.FTZ.RN.STRONG.GPU desc[UR38][R16.64], R15 ;  /* 0x0000000f100079a6 */ /* 0x0009e2000c10f3a6 */
[----:B-1----:R-:W-:Y:S03]  /*5940*/  IMAD.U32 R9, RZ, RZ, UR23 ;  /* 0x00000017ff097e24 */ /* 0x002fe6000f8e00ff */
[----:B------:R-:W-:Y:S01]  /*5950*/  REDG.E.ADD.F32.FTZ.RN.STRONG.GPU desc[UR38][R184.64+0x100], R52 ;  /* 0x00010034b80079a6 */ /* 0x000fe2000c10f3a6 */
[----:B--2---:R-:W-:Y:S01]  /*5960*/  IMAD.U32 R19, RZ, RZ, UR21 ;  /* 0x00000015ff137e24 */ /* 0x004fe2000f8e00ff */
[-C--:B------:R-:W-:Y:S01]  /*5970*/  LEA R106, P1, R9, R184.reuse, 0x2 ;  /* 0x000000b8096a7211 */ /* 0x080fe200078210ff */
[----:B------:R-:W-:Y:S01]  /*5980*/  IMAD.U32 R9, RZ, RZ, UR19 ;  /* 0x00000013ff097e24 */ /* 0x000fe2000f8e00ff */
[-C--:B---3--:R-:W-:Y:S01]  /*5990*/  LEA R4, P2, R7, R184.reuse, 0x2 ;  /* 0x000000b807047211 */ /* 0x088fe200078410ff */
[----:B------:R-:W-:Y:S01]  /*59a0*/  IMAD.U32 R5, RZ, RZ, UR24 ;  /* 0x00000018ff057e24 */ /* 0x000fe2000f8e00ff */
[----:B------:R1:W-:Y:S01]  /*59b0*/  REDG.E.ADD.F32.FTZ.RN.STRONG.GPU desc[UR38][R180.64+0x100], R53 ;  /* 0x00010035b40079a6 */ /* 0x0003e2000c10f3a6 */
[----:B------:R-:W-:Y:S02]  /*59c0*/  IMAD.U32 R7, RZ, RZ, UR23 ;  /* 0x00000017ff077e24 */ /* 0x000fe4000f8e00ff */
[----:B----4-:R-:W-:Y:S01]  /*59d0*/  IMAD.U32 R11, RZ, RZ, UR20 ;  /* 0x00000014ff0b7e24 */ /* 0x010fe2000f8e00ff */
[-C--:B------:R-:W-:Y:S01]  /*59e0*/  LEA.HI.X.SX32 R5, R5, R185.reuse, 0x2, P2 ;  /* 0x000000b905057211 */ /* 0x080fe200010f16ff */
[----:B------:R-:W-:Y:S01]  /*59f0*/  IMAD.U32 R13, RZ, RZ, UR21 ;  /* 0x00000015ff0d7e24 */ /* 0x000fe2000f8e00ff */
[-C--:B------:R-:W-:Y:S01]  /*5a00*/  LEA.HI.X.SX32 R107, R7, R185.reuse, 0x2, P1 ;  /* 0x000000b9076b7211 */ /* 0x080fe200008f16ff */
[----:B------:R-:W-:Y:S01]  /*5a10*/  IMAD.U32 R7, RZ, RZ, UR22 ;  /* 0x00000016ff077e24 */ /* 0x000fe2000f8e00ff */
[-C--:B------:R-:W-:Y:S01]  /*5a20*/  LEA R6, P2, R11, R184.reuse, 0x2 ;  /* 0x000000b80b067211 */ /* 0x080fe200078410ff */
[----:B------:R2:W-:Y:S03]  /*5a30*/  REDG.E.ADD.F32.FTZ.RN.STRONG.GPU desc[UR38][R4.64], R54 ;  /* 0x00000036040079a6 */ /* 0x0005e6000c10f3a6 */
[-C--:B------:R-:W-:Y:S01]  /*5a40*/  LEA R10, P1, R7, R184.reuse, 0x2 ;  /* 0x000000b8070a7211 */ /* 0x080fe200078210ff */
[----:B------:R3:W-:Y:S01]  /*5a50*/  REDG.E.ADD.F32.FTZ.RN.STRONG.GPU desc[UR38][R106.64], R55 ;  /* 0x000000376a0079a6 */ /* 0x0007e2000c10f3a6 */
[-C--:B------:R-:W-:Y:S01]  /*5a60*/  LEA R14, P3, R19, R184.reuse, 0x2 ;  /* 0x000000b8130e7211 */ /* 0x080fe200078610ff */
[----:B------:R-:W-:Y:S01]  /*5a70*/  IMAD.U32 R7, RZ, RZ, UR20 ;  /* 0x00000014ff077e24 */ /* 0x000fe2000f8e00ff */
[-C--:B------:R-:W-:Y:S01]  /*5a80*/  LEA.HI.X.SX32 R11, R105, R185.reuse, 0x2, P1 ;  /* 0x000000b9690b7211 */ /* 0x080fe200008f16ff */
[----:B------:R-:W-:Y:S01]  /*5a90*/  IMAD.U32 R105, RZ, RZ, UR17 ;  /* 0x00000011ff697e24 */ /* 0x000fe2000f8e00ff */
[-C--:B------:R-:W-:Y:S01]  /*5aa0*/  LEA.HI.X.SX32 R15, R13, R185.reuse, 0x2, P3 ;  /* 0x000000b90d0f7211 */ /* 0x080fe200018f16ff */
[----:B------:R-:W-:Y:S01]  /*5ab0*/  IMAD.U32 R17, RZ, RZ, UR15 ;  /* 0x0000000fff117e24 */ /* 0x000fe2000f8e00ff */
[-C--:B------:R-:W-:Y:S01]  /*5ac0*/  LEA R108, P1, R9, R184.reuse, 0x2 ;  /* 0x000000b8096c7211 */ /* 0x080fe200078210ff */
[----:B------:R4:W-:Y:S01]  /*5ad0*/  REDG.E.ADD.F32.FTZ.RN.STRONG.GPU desc[UR38][R10.64], R56 ;  /* 0x000000380a0079a6 */ /* 0x0009e2000c10f3a6 */
[-C--:B------:R-:W-:Y:S01]  /*5ae0*/  LEA.HI.X.SX32 R7, R7, R185.reuse, 0x2, P2 ;  /* 0x000000b907077211 */ /* 0x080fe200010f16ff */
[----:B------:R-:W-:Y:S01]  /*5af0*/  IMAD.U32 R19, RZ, RZ, UR16 ;  /* 0x00000010ff137e24 */ /* 0x000fe2000f8e00ff */
[-C--:B------:R-:W-:Y:S01]  /*5b00*/  LEA R104, P5, R105, R184.reuse, 0x2 ;  /* 0x000000b869687211 */ /* 0x080fe200078a10ff */
[----:B------:R4:W-:Y:S01]  /*5b10*/  REDG.E.ADD.F32.FTZ.RN.STRONG.GPU desc[UR38][R14.64], R57 ;  /* 0x000000390e0079a6 */ /* 0x0009e2000c10f3a6 */
[----:B------:R-:W-:Y:S02]  /*5b20*/  IMAD.U32 R13, RZ, RZ, UR14 ;  /* 0x0000000eff0d7e24 */ /* 0x000fe4000f8e00ff */
[----:B-1----:R-:W-:Y:S01]  /*5b30*/  IMAD.U32 R53, RZ, RZ, UR16 ;  /* 0x00000010ff357e24 */ /* 0x002fe2000f8e00ff */
[----:B------:R1:W-:Y:S01]  /*5b40*/  REDG.E.ADD.F32.FTZ.RN.STRONG.GPU desc[UR38][R6.64], R58 ;  /* 0x0000003a060079a6 */ /* 0x0003e2000c10f3a6 */
[----:B------:R-:W-:Y:S01]  /*5b50*/  IMAD.U32 R9, RZ, RZ, UR13 ;  /* 0x0000000dff097e24 */ /* 0x000fe2000f8e00ff */
[-C--:B------:R-:W-:Y:S01]  /*5b60*/  LEA R110, P2, R13, R184.reuse, 0x2 ;  /* 0x000000b80d6e7211 */ /* 0x080fe200078410ff */
[----:B--2---:R-:W-:Y:S02]  /*5b70*/  IMAD.U32 R5, RZ, RZ, UR19 ;  /* 0x00000013ff057e24 */ /* 0x004fe4000f8e00ff */
[----:B---3--:R-:W-:Y:S03]  /*5b80*/  IMAD.U32 R107, RZ, RZ, UR18 ;  /* 0x00000012ff6b7e24 */ /* 0x008fe6000f8e00ff */
[-C--:B------:R-:W-:Y:S01]  /*5b90*/  LEA.HI.X.SX32 R109, R5, R185.reuse, 0x2, P1 ;  /* 0x000000b9056d7211 */ /* 0x080fe200008f16ff */
[----:B------:R-:W-:Y:S01]  /*5ba0*/  IMAD.U32 R5, RZ, RZ, UR18 ;  /* 0x00000012ff057e24 */ /* 0x000fe2000f8e00ff */
[-C--:B------:R-:W-:Y:S01]  /*5bb0*/  LEA R106, P4, R53, R184.reuse, 0x2 ;  /* 0x000000b8356a7211 */ /* 0x080fe200078810ff */
[----:B------:R-:W-:Y:S02]  /*5bc0*/  IMAD.U32 R55, RZ, RZ, UR17 ;  /* 0x00000011ff377e24 */ /* 0x000fe4000f8e00ff */
[----:B------:R2:W-:Y:S01]  /*5bd0*/  REDG.E.ADD.F32.FTZ.RN.STRONG.GPU desc[UR38][R108.64], R59 ;  /* 0x0000003b6c0079a6 */ /* 0x0005e2000c10f3a6 */
[-C--:B----4-:R-:W-:Y:S01]  /*5be0*/  LEA R56, P1, R5, R184.reuse, 0x2 ;  /* 0x000000b805387211 */ /* 0x090fe200078210ff */
[----:B------:R-:W-:Y:S02]  /*5bf0*/  IMAD.U32 R11, RZ, RZ, UR14 ;  /* 0x0000000eff0b7e24 */ /* 0x000fe4000f8e00ff */
[----:B------:R-:W-:Y:S01]  /*5c00*/  REDG.E.ADD.F32.FTZ.RN.STRONG.GPU desc[UR38][R184.64+0x180], R64 ;  /* 0x00018040b80079a6 */ /* 0x000fe2000c10f3a6 */
[-C--:B------:R-:W-:Y:S01]  /*5c10*/  LEA.HI.X.SX32 R105, R55, R185.reuse, 0x2, P5 ;  /* 0x000000b937697211 */ /* 0x080fe200028f16ff */
[----:B------:R-:W-:Y:S01]  /*5c20*/  IMAD.U32 R15, RZ, RZ, UR15 ;  /* 0x0000000fff0f7e24 */ /* 0x000fe2000f8e00ff */
[-C--:B------:R-:W-:Y:S01]  /*5c30*/  LEA.HI.X.SX32 R57, R107, R185.reuse, 0x2, P1 ;  /* 0x000000b96b397211 */ /* 0x080fe200008f16ff */
[----:B------:R-:W-:Y:S01]  /*5c40*/  REDG.E.ADD.F32.FTZ.RN.STRONG.GPU desc[UR38][R180.64+0x180], R65 ;  /* 0x00018041b40079a6 */ /* 0x000fe2000c10f3a6 */
[-C--:B------:R-:W-:Y:S01]  /*5c50*/  LEA.HI.X.SX32 R107, R19, R185.reuse, 0x2, P4 ;  /* 0x000000b9136b7211 */ /* 0x080fe200020f16ff */
[----:B-1----:R-:W-:Y:S01]  /*5c60*/  IMAD.U32 R7, RZ, RZ, UR13 ;  /* 0x0000000dff077e24 */ /* 0x002fe2000f8e00ff */
[-C--:B------:R-:W-:Y:S01]  /*5c70*/  LEA R112, P1, R9, R184.reuse, 0x2 ;  /* 0x000000b809707211 */ /* 0x080fe200078210ff */
[----:B------:R-:W-:Y:S01]  /*5c80*/  REDG.E.ADD.F32.FTZ.RN.STRONG.GPU desc[UR38][R56.64], R66 ;  /* 0x00000042380079a6 */ /* 0x000fe2000c10f3a6 */
[-C--:B------:R-:W-:Y:S02]  /*5c90*/  LEA.HI.X.SX32 R111, R11, R185.reuse, 0x2, P2 ;  /* 0x000000b90b6f7211 */ /* 0x080fe400010f16ff */
[-C--:B------:R-:W-:Y:S01]  /*5ca0*/  LEA.HI.X.SX32 R113, R7, R185.reuse, 0x2, P1 ;  /* 0x000000b907717211 */ /* 0x080fe200008f16ff */
[----:B------:R-:W-:Y:S01]  /*5cb0*/  REDG.E.ADD.F32.FTZ.RN.STRONG.GPU desc[UR38][R104.64], R67 ;  /* 0x00000043680079a6 */ /* 0x000fe2000c10f3a6 */
[----:B------:R-:W-:Y:S03]  /*5cc0*/  @P6 IADD3 R234, P2, R234, -0x100, RZ ;  /* 0xffffff00eaea6810 */ /* 0x000fe60007f5e0ff */
[----:B------:R-:W-:Y:S01]  /*5cd0*/  REDG.E.ADD.F32.FTZ.RN.STRONG.GPU desc[UR38][R106.64], R60 ;  /* 0x0000003c6a0079a6 */ /* 0x000fe2000c10f3a6 */
[----:B------:R-:W-:Y:S03]  /*5ce0*/  @P6 IADD3.X R235, R235, -0x1, RZ, P2, !PT ;  /* 0xffffffffebeb6810 */ /* 0x000fe600017fe4ff */
[----:B------:R-:W-:Y:S01]  /*5cf0*/  LDSM.16.MT88.4 R4, [R206+0x10000] ;  /* 0x01000000ce04783b */ /* 0x000fe20000004200 */
[----:B--2---:R-:W-:Y:S03]  /*5d00*/  LEA R108, P3, R17, R184, 0x2 ;  /* 0x000000b8116c7211 */ /* 0x004fe600078610ff */
[----:B------:R-:W1:Y:S01]  /*5d10*/  LDSM.16.MT88.4 R8, [R203] ;  /* 0x00000000cb08783b */ /* 0x000e620000004200 */
[----:B------:R-:W-:Y:S03]  /*5d20*/  LEA.HI.X.SX32 R109, R15, R185, 0x2, P3 ;  /* 0x000000b90f6d7211 */ /* 0x000fe600018f16ff */
[----:B------:R-:W-:Y:S04]  /*5d30*/  LDSM.16.MT88.4 R16, [R203+0x2000] ;  /* 0x00200000cb10783b */ /* 0x000fe80000004200 */
[----:B------:R-:W-:Y:S04]  /*5d40*/  REDG.E.ADD.F32.FTZ.RN.STRONG.GPU desc[UR38][R108.64], R61 ;  /* 0x0000003d6c0079a6 */ /* 0x000fe8000c10f3a6 */
[----:B------:R-:W-:Y:S04]  /*5d50*/  REDG.E.ADD.F32.FTZ.RN.STRONG.GPU desc[UR38][R110.64], R62 ;  /* 0x0000003e6e0079a6 */ /* 0x000fe8000c10f3a6 */
[----:B------:R-:W-:Y:S04]  /*5d60*/  REDG.E.ADD.F32.FTZ.RN.STRONG.GPU desc[UR38][R112.64], R63 ;  /* 0x0000003f700079a6 */ /* 0x000fe8000c10f3a6 */
[----:B------:R-:W2:Y:S04]  /*5d70*/  LDSM.16.MT88.4 R12, [R0+0x10000] ;  /* 0x01000000000c783b */ /* 0x000ea80000004200 */
[----:B------:R-:W-:Y:S04]  /*5d80*/  LDSM.16.MT88.4 R52, [R206+0x10800] ;  /* 0x01080000ce34783b */ /* 0x000fe80000004200 */
[----:B------:R-:W3:Y:S04]  /*5d90*/  LDSM.16.MT88.4 R56, [R203+0x800] ;  /* 0x00080000cb38783b */ /* 0x000ee80000004200 */
[----:B------:R-:W4:Y:S04]  /*5da0*/  LDSM.16.MT88.4 R64, [R0+0x10800] ;  /* 0x010800000040783b */ /* 0x000f280000004200 */
[----:B------:R-:W-:Y:S01]  /*5db0*/  LDSM.16.MT88.4 R60, [R0+0x11000] ;  /* 0x01100000003c783b */ /* 0x000fe20000004200 */
[-C--:B-1----:R-:W-:Y:S06]  /*5dc0*/  HMMA.16816.F32 R68, R4, R8.reuse, R68 ;  /* 0x000000080444723c */ /* 0x082fec0000001844 */
[C---:B--2---:R-:W-:Y:S06]  /*5dd0*/  HMMA.16816.F32 R72, R12.reuse, R8, R72 ;  /* 0x000000080c48723c */ /* 0x044fec0000001848 */
        /* <DEDUP_REMOVED lines=10> */
[-C--:B---3--:R-:W-:Y:S06]  /*5e80*/  HMMA.16816.F32 R68, R52, R56.reuse, R68 ;  /* 0x000000383444723c */ /* 0x088fec0000001844 */
[C---:B----4-:R-:W-:Y:S06]  /*5e90*/  HMMA.16816.F32 R72, R64.reuse, R56, R72 ;  /* 0x000000384048723c */ /* 0x050fec0000001848 */
        /* <DEDUP_REMOVED lines=8> */
[----:B------:R-:W4:Y:S05]  /*5f20*/  LDSM.16.MT88.4 R52, [R203+0x3800] ;  /* 0x00380000cb34783b */ /* 0x000f2a0000004200 */
[-C--:B-1----:R-:W-:Y:S06]  /*5f30*/  HMMA.16816.F32 R68, R8, R12.reuse, R68 ;  /* 0x0000000c0844723c */ /* 0x082fec0000001844 */
[C---:B------:R-:W-:Y:S06]  /*5f40*/  HMMA.16816.F32 R72, R60.reuse, R12, R72 ;  /* 0x0000000c3c48723c */ /* 0x040fec0000001848 */
[-C--:B------:R-:W-:Y:S06]  /*5f50*/  HMMA.16816.F32 R76, R60, R14.reuse, R76 ;  /* 0x0000000e3c4c723c */ /* 0x080fec000000184c */
[C---:B------:R-:W-:Y:S06]  /*5f60*/  HMMA.16816.F32 R80, R8.reuse, R14, R80 ;  /* 0x0000000e0850723c */ /* 0x040fec0000001850 */
[-C--:B--2---:R-:W-:Y:S06]  /*5f70*/  HMMA.16816.F32 R84, R8, R4.reuse, R84 ;  /* 0x000000040854723c */ /* 0x084fec0000001854 */
[C---:B------:R-:W-:Y:S06]  /*5f80*/  HMMA.16816.F32 R88, R60.reuse, R4, R88 ;  /* 0x000000043c58723c */ /* 0x040fec0000001858 */
[-C--:B------:R-:W-:Y:S05]  /*5f90*/  HMMA.16816.F32 R92, R60, R6.reuse, R92 ;  /* 0x000000063c5c723c */ /* 0x080fea000000185c */
[----:B------:R-:W-:Y:S01]  /*5fa0*/  LOP3.LUT R4, R241, 0x1, RZ, 0xc0, !PT ;  /* 0x00000001f1047812 */ /* 0x000fe200078ec0ff */
[----:B------:R-:W-:Y:S04]  /*5fb0*/  HMMA.16816.F32 R96, R8, R6, R96 ;  /* 0x000000060860723c */ /* 0x000fe80000001860 */
[----:B------:R-:W-:Y:S01]  /*5fc0*/  ISETP.NE.U32.AND P1, PT, R4, 0x1, PT ;  /* 0x000000010400780c */ /* 0x000fe20003f25070 */
[----:B------:R-:W-:Y:S01]  /*5fd0*/  VIADD R5, R203, 0xffffc000 ;  /* 0xffffc000cb057836 */ /* 0x000fe20000000000 */
[-C--:B---3--:R-:W-:Y:S05]  /*5fe0*/  HMMA.16816.F32 R68, R16, R56.reuse, R68 ;  /* 0x000000381044723c */ /* 0x088fea0000001844 */
[----:B------:R-:W-:Y:S01]  /*5ff0*/  @P6 IADD3 R4, P3, R232, -0x100, RZ ;  /* 0xffffff00e8046810 */ /* 0x000fe20007f7e0ff */
[C---:B----4-:R-:W-:Y:S05]  /*6000*/  HMMA.16816.F32 R72, R64.reuse, R56, R72 ;  /* 0x000000384048723c */ /* 0x050fea0000001848 */
[----:B------:R-:W-:Y:S01]  /*6010*/  @P6 IMAD.MOV.U32 R232, RZ, RZ, R4 ;  /* 0x000000ffffe86224 */ /* 0x000fe200078e0004 */
[-C--:B------:R-:W-:Y:S05]  /*6020*/  HMMA.16816.F32 R76, R64, R58.reuse, R76 ;  /* 0x0000003a404c723c */ /* 0x080fea000000184c */
[----:B------:R-:W-:Y:S01]  /*6030*/  @P6 IADD3.X R4, R233, -0x1, RZ, P3, !PT ;  /* 0xffffffffe9046810 */ /* 0x000fe20001ffe4ff */
[C---:B------:R-:W-:Y:S04]  /*6040*/  HMMA.16816.F32 R80, R16.reuse, R58, R80 ;  /* 0x0000003a1050723c */ /* 0x040fe80000001850 */
[----:B------:R-:W-:Y:S01]  /*6050*/  ISETP.GT.AND P3, PT, R241, RZ, PT ;  /* 0x000000fff100720c */ /* 0x000fe20003f64270 */
[----:B------:R-:W-:Y:S01]  /*6060*/  @P1 VIADD R5, R203, 0x4000 ;  /* 0x00004000cb051836 */ /* 0x000fe20000000000 */
[-C--:B------:R-:W-:Y:S05]  /*6070*/  HMMA.16816.F32 R84, R16, R52.reuse, R84 ;  /* 0x000000341054723c */ /* 0x080fea0000001854 */
[----:B------:R-:W-:Y:S01]  /*6080*/  VIADD R241, R241, 0xffffffff ;  /* 0xfffffffff1f17836 */ /* 0x000fe20000000000 */
[C---:B------:R-:W-:Y:S05]  /*6090*/  HMMA.16816.F32 R88, R64.reuse, R52, R88 ;  /* 0x000000344058723c */ /* 0x040fea0000001858 */
[----:B------:R-:W-:Y:S01]  /*60a0*/  @P6 IMAD.MOV.U32 R233, RZ, RZ, R4 ;  /* 0x000000ffffe96224 */ /* 0x000fe200078e0004 */
[-C--:B------:R-:W-:Y:S05]  /*60b0*/  HMMA.16816.F32 R92, R64, R54.reuse, R92 ;  /* 0x00000036405c723c */ /* 0x080fea000000185c */
[----:B------:R-:W-:Y:S01]  /*60c0*/  IMAD.MOV.U32 R203, RZ, RZ, R5 ;  /* 0x000000ffffcb7224 */ /* 0x000fe200078e0005 */
        /* <DEDUP_REMOVED lines=48> */
[----:B------:R-:W-:Y:S01]  /*63d0*/  F2FP.F16.F32.PACK_AB R74, R75, R74 ;  /* 0x0000004a4b4a723e */ /* 0x000fe200000000ff */
[----:B------:R-:W1:Y:S01]  /*63e0*/  @P0 LDC.64 R4, c[0x0][0x458] ;  /* 0x00011600ff040b82 */ /* 0x000e620000000a00 */
[----:B------:R-:W-:Y:S01]  /*63f0*/  F2FP.F16.F32.PACK_AB R76, R77, R76 ;  /* 0x0000004c4d4c723e */ /* 0x000fe200000000ff */
[----:B------:R-:W-:Y:S01]  /*6400*/  STS [R225+0x400], R70 ;  /* 0x00040046e1007388 */ /* 0x000fe20000000800 */
[----:B------:R-:W-:-:S02]  /*6410*/  F2FP.F16.F32.PACK_AB R78, R79, R78 ;  /* 0x0000004e4f4e723e */ /* 0x000fc400000000ff */
[----:B------:R-:W-:Y:S01]  /*6420*/  F2FP.F16.F32.PACK_AB R84, R85, R84 ;  /* 0x000000545554723e */ /* 0x000fe200000000ff */
[----:B------:R-:W-:Y:S01]  /*6430*/  STS [R227], R80 ;  /* 0x00000050e3007388 */ /* 0x000fe20000000800 */
[----:B------:R-:W-:Y:S01]  /*6440*/  F2FP.F16.F32.PACK_AB R86, R87, R86 ;  /* 0x000000565756723e */ /* 0x000fe200000000ff */
[----:B------:R-:W2:Y:S01]  /*6450*/  @P0 LDC.64 R2, c[0x0][0x450] ;  /* 0x00011400ff020b82 */ /* 0x000ea20000000a00 */
        /* <DEDUP_REMOVED lines=29> */
[CC--:B------:R-:W-:Y:S02]  /*6630*/  @P0 IADD3 R39, R242.reuse, R245.reuse, RZ ;  /* 0x000000f5f2270210 */ /* 0x0c0fe40007ffe0ff */
[----:B------:R-:W-:Y:S01]  /*6640*/  @P0 IADD3 R31, R242, R245, RZ ;  /* 0x000000f5f21f0210 */ /* 0x000fe20007ffe0ff */
[----:B------:R-:W-:Y:S01]  /*6650*/  STS [R225+0x3400], R90 ;  /* 0x0034005ae1007388 */ /* 0x000fe20000000800 */
[----:B------:R-:W-:-:S03]  /*6660*/  SHF.R.S32.HI R9, RZ, 0x1f, R222 ;  /* 0x0000001fff097819 */ /* 0x000fc600000114de */
        /* <DEDUP_REMOVED lines=15> */
[----:B--2---:R-:W-:-:S03]  /*6760*/  @P0 IMAD R28, R31, R3, RZ ;  /* 0x000000031f1c0224 */ /* 0x004fc600078e02ff */
[----:B------:R2:W-:Y:S01]  /*6770*/  STS [R225+0x7400], R42 ;  /* 0x0074002ae1007388 */ /* 0x0005e20000000800 */
[----:B---3--:R-:W-:-:S03]  /*6780*/  @P0 IMAD.WIDE.U32 R30, R31, R2, RZ ;  /* 0x000000021f1e0225 */ /* 0x008fc600078e00ff */
[----:B------:R2:W-:Y:S01]  /*6790*/  STS [R227+0x7000], R44 ;  /* 0x0070002ce3007388 */ /* 0x0005e20000000800 */
[----:B-1----:R-:W-:Y:S01]  /*67a0*/  @P0 IMAD R36, R39, R5, RZ ;  /* 0x0000000527240224 */ /* 0x002fe200078e02ff */
[----:B------:R-:W-:Y:S02]  /*67b0*/  @P0 IADD3 R28, R31, R28, RZ ;  /* 0x0000001c1f1c0210 */ /* 0x000fe40007ffe0ff */
[----:B------:R2:W-:Y:S01]  /*67c0*/  STS [R227+0x7400], R46 ;  /* 0x0074002ee3007388 */ /* 0x0005e20000000800 */
[----:B----4-:R-:W-:-:S05]  /*67d0*/  @P0 IMAD.WIDE.U32 R38, R39, R4, RZ ;  /* 0x0000000427260225 */ /* 0x010fca00078e00ff */
[----:B------:R-:W-:Y:S02]  /*67e0*/  @P0 IADD3 R36, R39, R36, RZ ;  /* 0x0000002427240210 */ /* 0x000fe40007ffe0ff */
[----:B------:R-:W-:Y:S01]  /*67f0*/  LEA R39, R220, UR5, 0x1 ;  /* 0x00000005dc277c11 */ /* 0x000fe2000f8e08ff */
[----:B------:R-:W-:Y:S06]  /*6800*/  @P0 BRA `(.L_x_806) ;  /* 0x00000000002c0947 */ /* 0x000fec0003800000 */
        /* <DEDUP_REMOVED lines=11> */
.L_x_806:
        /* <DEDUP_REMOVED lines=13> */
.L_x_807:
[----:B------:R-:W-:Y:S01]  /*6990*/  BAR.SYNC.DEFER_BLOCKING 0x0 ;  /* 0x0000000000007b1d */ /* 0x000fe20000010000 */
[C---:B------:R-:W-:Y:S01]  /*69a0*/  IMAD.SHL.U32 R37, R224.reuse, 0x40, RZ ;  /* 0x00000040e0257824 */ /* 0x040fe200078e00ff */
[--C-:B------:R-:W-:Y:S01]  /*69b0*/  SHF.R.S32.HI R45, RZ, 0x1f, R216.reuse ;  /* 0x0000001fff2d7819 */ /* 0x100fe200000114d8 */
[----:B--2---:R-:W-:Y:S01]  /*69c0*/  IMAD.MOV.U32 R44, RZ, RZ, R216 ;  /* 0x000000ffff2c7224 */ /* 0x004fe200078e00d8 */
[----:B------:R-:W-:Y:S01]  /*69d0*/  SHF.R.S32.HI R6, RZ, 0x1f, R221 ;  /* 0x0000001fff067819 */ /* 0x000fe200000114dd */
[----:B------:R-:W-:Y:S01]  /*69e0*/  IMAD R243, R224, -0x40, R243 ;  /* 0xffffffc0e0f37824 */ /* 0x000fe200078e02f3 */
[----:B------:R-:W-:Y:S01]  /*69f0*/  SHF.R.S32.HI R7, RZ, 0x1f, R37 ;  /* 0x0000001fff077819 */ /* 0x000fe20000011425 */
[-C--:B------:R-:W-:Y:S01]  /*6a00*/  IMAD.WIDE.U32 R34, R37, R2.reuse, R44 ;  /* 0x0000000225227225 */ /* 0x080fe200078e002c */
[----:B------:R-:W-:Y:S01]  /*6a10*/  ULDC.64 UR10, c[0x0][0x468] ;  /* 0x00011a00000a7ab9 */ /* 0x000fe20000000a00 */
[----:B------:R-:W-:Y:S01]  /*6a20*/  BSSY B0, `(.L_x_808) ;  /* 0x0000022000007945 */ /* 0x000fe20003800000 */
[----:B------:R-:W-:Y:S01]  /*6a30*/  ISETP.GE.AND P3, PT, R214, R243, PT ;  /* 0x000000f3d600720c */ /* 0x000fe20003f66270 */
[----:B------:R-:W-:Y:S01]  /*6a40*/  IMAD R32, R7, R2, RZ ;  /* 0x0000000207207224 */ /* 0x000fe200078e02ff */
[----:B------:R-:W-:-:S02]  /*6a50*/  IADD3 R46, P0, R30, R34, RZ ;  /* 0x000000221e2e7210 */ /* 0x000fc40007f1e0ff */
[----:B------:R-:W-:Y:S01]  /*6a60*/  IADD3 R30, R214, 0x20, RZ ;  /* 0x00000020d61e7810 */ /* 0x000fe20007ffe0ff */
[----:B------:R-:W-:Y:S01]  /*6a70*/  IMAD R29, R37, R3, R32 ;  /* 0x00000003251d7224 */ /* 0x000fe200078e0220 */
[----:B------:R-:W-:Y:S02]  /*6a80*/  SHF.R.S32.HI R41, RZ, 0x1f, R214 ;  /* 0x0000001fff297819 */ /* 0x000fe400000114d6 */
[----:B------:R-:W-:Y:S02]  /*6a90*/  ISETP.GE.AND P2, PT, R30, R243, PT ;  /* 0x000000f31e00720c */ /* 0x000fe40003f46270 */
[----:B------:R-:W-:Y:S01]  /*6aa0*/  IADD3.X R47, R28, R35, R29, P0, !PT ;  /* 0x000000231c2f7210 */ /* 0x000fe200007fe41d */
[----:B------:R-:W-:Y:S01]  /*6ab0*/  IMAD R28, R6, UR10, RZ ;  /* 0x0000000a061c7c24 */ /* 0x000fe2000f8e02ff */
[----:B------:R1:W2:Y:S03]  /*6ac0*/  LDS.128 R24, [R39+0xd000] ;  /* 0x00d0000027187984 */ /* 0x0002a60000000c00 */
[----:B------:R-:W-:-:S02]  /*6ad0*/  IMAD R43, R221, UR11, R28 ;  /* 0x0000000bdd2b7c24 */ /* 0x000fc4000f8e021c */
[----:B------:R-:W-:Y:S01]  /*6ae0*/  IMAD.WIDE.U32 R46, R221, UR10, R46 ;  /* 0x0000000add2e7c25 */ /* 0x000fe2000f8e002e */
[----:B------:R1:W3:Y:S04]  /*6af0*/  LDS.128 R20, [R39+0x10000] ;  /* 0x0100000027147984 */ /* 0x0002e80000000c00 */
[----:B------:R1:W4:Y:S01]  /*6b00*/  LDS.128 R16, [R39+0x11000] ;  /* 0x0110000027107984 */ /* 0x0003220000000c00 */
[----:B------:R-:W-:-:S03]  /*6b10*/  IADD3 R43, R47, R43, RZ ;  /* 0x0000002b2f2b7210 */ /* 0x000fc60007ffe0ff */
[----:B------:R1:W1:Y:S04]  /*6b20*/  LDS.128 R12, [R39+0x12000] ;  /* 0x01200000270c7984 */ /* 0x0002680000000c00 */
[----:B------:R1:W1:Y:S01]  /*6b30*/  LDS.128 R8, [R39+0x13000] ;  /* 0x0130000027087984 */ /* 0x0002620000000c00 */
[----:B------:R-:W-:Y:S05]  /*6b40*/  @P3 BRA `(.L_x_809) ;  /* 0x00000000003c3947 */ /* 0x000fea0003800000 */
[----:B------:R-:W-:Y:S01]  /*6b50*/  ULDC UR4, c[0x0][0x2d0] ;  /* 0x0000b40000047ab9 */ /* 0x000fe20000000800 */
[----:B------:R-:W2:Y:S01]  /*6b60*/  LDS.128 R32, [R39+0xe000] ;  /* 0x00e0000027207984 */ /* 0x000ea20000000c00 */
[----:B------:R-:W-:Y:S01]  /*6b70*/  ISETP.GE.AND P4, PT, R216, UR4, PT ;  /* 0x00000004d8007c0c */ /* 0x000fe2000bf86270 */
[-C--:B------:R-:W-:Y:S01]  /*6b80*/  IMAD R40, R41, R2.reuse, RZ ;  /* 0x0000000229287224 */ /* 0x080fe200078e02ff */
[----:B------:R-:W-:Y:S01]  /*6b90*/  ISETP.GE.AND P1, PT, R223, UR4, PT ;  /* 0x00000004df007c0c */ /* 0x000fe2000bf26270 */
[----:B------:R-:W-:Y:S01]  /*6ba0*/  IMAD.MOV.U32 R42, RZ, RZ, R46 ;  /* 0x000000ffff2a7224 */ /* 0x000fe200078e002e */
[----:B------:R-:W-:Y:S01]  /*6bb0*/  ULDC.64 UR10, c[0x0][0x3f0] ;  /* 0x0000fc00000a7ab9 */ /* 0x000fe20000000a00 */
[C---:B------:R-:W-:Y:S02]  /*6bc0*/  IMAD R40, R214.reuse, R3, R40 ;  /* 0x00000003d6287224 */ /* 0x040fe400078e0228 */
[----:B------:R-:W-:-:S05]  /*6bd0*/  IMAD.WIDE.U32 R48, R214, R2, R42 ;  /* 0x00000002d6307225 */ /* 0x000fca00078e002a */
[----:B------:R-:W-:Y:S01]  /*6be0*/  IADD3 R40, R49, R40, RZ ;  /* 0x0000002831287210 */ /* 0x000fe20007ffe0ff */
[----:B------:R-:W3:Y:S01]  /*6bf0*/  @!P4 LDS.128 R28, [R39+0xc000] ;  /* 0x00c00000271cc984 */ /* 0x000ee20000000c00 */
[----:B------:R-:W-:-:S04]  /*6c00*/  LEA R50, P0, R48, UR10, 0x1 ;  /* 0x0000000a30327c11 */ /* 0x000fc8000f8008ff */
[----:B------:R-:W-:-:S05]  /*6c10*/  LEA.HI.X R51, R48, UR11, R40, 0x1, P0 ;  /* 0x0000000b30337c11 */ /* 0x000fca00080f0c28 */
[----:B--2---:R2:W-:Y:S04]  /*6c20*/  @!P1 STG.E.128 desc[UR38][R50.64+0x80], R32 ;  /* 0x0000802032009986 */ /* 0x0045e8000c101d26 */
[----:B---3--:R2:W-:Y:S02]  /*6c30*/  @!P4 STG.E.128 desc[UR38][R50.64], R28 ;  /* 0x0000001c3200c986 */ /* 0x0085e4000c101d26 */
.L_x_809:
[----:B------:R-:W-:Y:S05]  /*6c40*/  BSYNC B0 ;  /* 0x0000000000007941 */ /* 0x000fea0003800000 */
.L_x_808:
[----:B--2---:R2:W1:Y:S01]  /*6c50*/  LDS.128 R28, [R39+0xf000] ;  /* 0x00f00000271c7984 */ /* 0x0044620000000c00 */
[----:B------:R-:W-:Y:S04]  /*6c60*/  BSSY B0, `(.L_x_810) ;  /* 0x0000011000007945 */ /* 0x000fe80003800000 */
[----:B------:R-:W-:Y:S05]  /*6c70*/  @P2 BRA `(.L_x_811) ;  /* 0x00000000003c2947 */ /* 0x000fea0003800000 */
[----:B------:R-:W-:Y:S01]  /*6c80*/  IADD3 R32, P0, R214, 0x20, RZ ;  /* 0x00000020d6207810 */ /* 0x000fe20007f1e0ff */
[----:B------:R-:W-:Y:S01]  /*6c90*/  ULDC UR4, c[0x0][0x2d0] ;  /* 0x0000b40000047ab9 */ /* 0x000fe20000000800 */
[----:B------:R-:W-:Y:S01]  /*6ca0*/  MOV R42, R46 ;  /* 0x0000002e002a7202 */ /* 0x000fe20000000f00 */
[----:B------:R-:W-:Y:S01]  /*6cb0*/  ULDC.64 UR10, c[0x0][0x3f0] ;  /* 0x0000fc00000a7ab9 */ /* 0x000fe20000000a00 */
[----:B------:R-:W-:Y:S01]  /*6cc0*/  ISETP.GE.AND P1, PT, R216, UR4, PT ;  /* 0x00000004d8007c0c */ /* 0x000fe2000bf26270 */
        /* <DEDUP_REMOVED lines=8> */
[----:B------:R2:W-:Y:S04]  /*6d50*/  @!P1 STG.E.128 desc[UR38][R2.64], R24 ;  /* 0x0000001802009986 */ /* 0x0005e8000c101d26 */
[----:B-1----:R2:W-:Y:S02]  /*6d60*/  @!P0 STG.E.128 desc[UR38][R2.64+0x80], R28 ;  /* 0x0000801c02008986 */ /* 0x0025e4000c101d26 */
.L_x_811:
[----:B------:R-:W-:Y:S05]  /*6d70*/  BSYNC B0 ;  /* 0x0000000000007941 */ /* 0x000fea0003800000 */
.L_x_810:
[-C--:B------:R-:W-:Y:S01]  /*6d80*/  IMAD.WIDE.U32 R44, R37, R4.reuse, R44 ;  /* 0x00000004252c7225 */ /* 0x080fe200078e002c */
[----:B------:R-:W-:Y:S01]  /*6d90*/  ULDC.64 UR10, c[0x0][0x470] ;  /* 0x00011c00000a7ab9 */ /* 0x000fe20000000a00 */
[----:B------:R-:W-:Y:S02]  /*6da0*/  BSSY B0, `(.L_x_812) ;  /* 0x0000018000007945 */ /* 0x000fe40003800000 */
[----:B--2---:R-:W-:Y:S01]  /*6db0*/  IMAD R2, R7, R4, RZ ;  /* 0x0000000407027224 */ /* 0x004fe200078e02ff */
[----:B------:R-:W-:Y:S01]  /*6dc0*/  IADD3 R38, P0, R38, R44, RZ ;  /* 0x0000002c26267210 */ /* 0x000fe20007f1e0ff */
[----:B------:R-:W-:Y:S02]  /*6dd0*/  IMAD R6, R6, UR10, RZ ;  /* 0x0000000a06067c24 */ /* 0x000fe4000f8e02ff */
[----:B------:R-:W-:Y:S02]  /*6de0*/  IMAD R37, R37, R5, R2 ;  /* 0x0000000525257224 */ /* 0x000fe400078e0202 */
[----:B------:R-:W-:-:S03]  /*6df0*/  IMAD R3, R221, UR11, R6 ;  /* 0x0000000bdd037c24 */ /* 0x000fc6000f8e0206 */
[----:B-1----:R-:W-:-:S03]  /*6e00*/  IADD3.X R39, R36, R45, R37, P0, !PT ;  /* 0x0000002d24277210 */ /* 0x002fc600007fe425 */
        /* <DEDUP_REMOVED lines=15> */
[----:B---3--:R1:W-:Y:S04]  /*6f00*/  @!P1 STG.E.128 desc[UR38][R26.64], R20 ;  /* 0x000000141a009986 */ /* 0x0083e8000c101d26 */
[----:B------:R1:W-:Y:S02]  /*6f10*/  @!P0 STG.E.128 desc[UR38][R26.64+0x80], R12 ;  /* 0x0000800c1a008986 */ /* 0x0003e4000c101d26 */
.L_x_813:
[----:B------:R-:W-:Y:S05]  /*6f20*/  BSYNC B0 ;  /* 0x0000000000007941 */ /* 0x000fea0003800000 */
.L_x_812:
[----:B------:R-:W-:Y:S05]  /*6f30*/  @P2 BRA `(.L_x_814) ;  /* 0x00000008005c2947 */ /* 0x000fea0003800000 */
[----:B------:R-:W-:Y:S01]  /*6f40*/  IADD3 R2, P0, R214, 0x20, RZ ;  /* 0x00000020d6027810 */ /* 0x000fe20007f1e0ff */
[----:B------:R-:W-:Y:S01]  /*6f50*/  ULDC UR4, c[0x0][0x2d0] ;  /* 0x0000b40000047ab9 */ /* 0x000fe20000000800 */
[----:B------:R-:W-:Y:S01]  /*6f60*/  MOV R7, R3 ;  /* 0x0000000300077202 */ /* 0x000fe20000000f00 */
[----:B------:R-:W-:Y:S02]  /*6f70*/  ULDC.64 UR10, c[0x0][0x3f8] ;  /* 0x0000fe00000a7ab9 */ /* 0x000fe40000000a00 */
[----:B------:R-:W-:Y:S01]  /*6f80*/  IMAD.X R41, RZ, RZ, R41, P0 ;  /* 0x000000ffff297224 */ /* 0x000fe200000e0629 */
[----:B------:R-:W-:Y:S01]  /*6f90*/  ISETP.GE.AND P0, PT, R216, UR4, PT ;  /* 0x00000004d8007c0c */ /* 0x000fe2000bf06270 */
[----:B------:R-:W-:-:S04]  /*6fa0*/  IMAD.WIDE.U32 R6, R2, R4, R6 ;  /* 0x0000000402067225 */ /* 0x000fc800078e0006 */
[----:B------:R-:W-:-:S04]  /*6fb0*/  IMAD R41, R41, R4, RZ ;  /* 0x0000000429297224 */ /* 0x000fc800078e02ff */
        /* <DEDUP_REMOVED lines=9> */
.L_x_784:
[----:B------:R-:W-:Y:S02]  /*7050*/  ISETP.NE.AND P0, PT, R245, -0x1, PT ;  /* 0xfffffffff500780c */ /* 0x000fe40003f05270 */
[----:B------:R-:W-:Y:S02]  /*7060*/  SHF.L.U32 R11, R224, 0x6, RZ ;  /* 0x00000006e00b7819 */ /* 0x000fe400000006ff */
[----:B------:R-:W-:Y:S02]  /*7070*/  SHF.R.S32.HI R13, RZ, 0x1f, R222 ;  /* 0x0000001fff0d7819 */ /* 0x000fe400000114de */
[----:B------:R-:W-:-:S07]  /*7080*/  SHF.R.S32.HI R9, RZ, 0x1f, R11 ;  /* 0x0000001fff097819 */ /* 0x000fce000001140b */
[----:B------:R-:W1:Y:S01]  /*7090*/  @P0 LDC.64 R4, c[0x0][0x450] ;  /* 0x00011400ff040b82 */ /* 0x000e620000000a00 */
[CC--:B------:R-:W-:Y:S02]  /*70a0*/  @P0 IADD3 R6, R242.reuse, R245.reuse, RZ ;  /* 0x000000f5f2060210 */ /* 0x0c0fe40007ffe0ff */
[----:B------:R-:W-:-:S05]  /*70b0*/  @P0 IADD3 R14, R242, R245, RZ ;  /* 0x000000f5f20e0210 */ /* 0x000fca0007ffe0ff */
[----:B------:R-:W2:Y:S01]  /*70c0*/  @P0 LDC.64 R2, c[0x0][0x458] ;  /* 0x00011600ff020b82 */ /* 0x000ea20000000a00 */
[C---:B-1----:R-:W-:Y:S02]  /*70d0*/  @P0 IMAD R8, R6.reuse, R5, RZ ;  /* 0x0000000506080224 */ /* 0x042fe400078e02ff */
[----:B------:R-:W-:-:S04]  /*70e0*/  @P0 IMAD.WIDE.U32 R6, R6, R4, RZ ;  /* 0x0000000406060225 */ /* 0x000fc800078e00ff */
[----:B------:R-:W-:Y:S01]  /*70f0*/  @P0 IMAD.IADD R8, R7, 0x1, R8 ;  /* 0x0000000107080824 */ /* 0x000fe200078e0208 */
[----:B------:R-:W-:Y:S01]  /*7100*/  @P0 MOV R10, R6 ;  /* 0x00000006000a0202 */ /* 0x000fe20000000f00 */
[C---:B--2---:R-:W-:Y:S02]  /*7110*/  @P0 IMAD R12, R14.reuse, R3, RZ ;  /* 0x000000030e0c0224 */ /* 0x044fe400078e02ff */
[----:B------:R-:W-:-:S04]  /*7120*/  @P0 IMAD.WIDE.U32 R14, R14, R2, RZ ;  /* 0x000000020e0e0225 */ /* 0x000fc800078e00ff */
[----:B------:R-:W-:Y:S01]  /*7130*/  @P0 IMAD.IADD R12, R15, 0x1, R12 ;  /* 0x000000010f0c0824 */ /* 0x000fe200078e020c */
        /* <DEDUP_REMOVED lines=13> */
.L_x_815:
        /* <DEDUP_REMOVED lines=11> */
[----:B------:R-:W-:-:S07]  /*72c0*/  IADD3 R12, R15, R7, RZ ;  /* 0x000000070f0c7210 */ /* 0x000fce0007ffe0ff */
.L_x_816:
[----:B------:R-:W-:Y:S01]  /*72d0*/  IMAD R243, R224, -0x40, R243 ;  /* 0xffffffc0e0f37824 */ /* 0x000fe200078e02f3 */
[----:B------:R-:W-:Y:S01]  /*72e0*/  SHF.R.S32.HI R6, RZ, 0x1f, R221 ;  /* 0x0000001fff067819 */ /* 0x000fe200000114dd */
[-C--:B------:R-:W-:Y:S01]  /*72f0*/  IMAD R16, R9, R4.reuse, RZ ;  /* 0x0000000409107224 */ /* 0x080fe200078e02ff */
[----:B------:R-:W-:Y:S01]  /*7300*/  ULDC.64 UR10, c[0x0][0x468] ;  /* 0x00011a00000a7ab9 */ /* 0x000fe20000000a00 */
[C---:B------:R-:W-:Y:S01]  /*7310*/  IMAD.WIDE.U32 R18, R11.reuse, R4, R216 ;  /* 0x000000040b127225 */ /* 0x040fe200078e00d8 */
[----:B------:R-:W-:Y:S01]  /*7320*/  ISETP.GE.AND P3, PT, R214, R243, PT ;  /* 0x000000f3d600720c */ /* 0x000fe20003f66270 */
[----:B------:R-:W-:Y:S02]  /*7330*/  BSSY B0, `(.L_x_817) ;  /* 0x000001a000007945 */ /* 0x000fe40003800000 */
[----:B------:R-:W-:Y:S01]  /*7340*/  IMAD R7, R11, R5, R16 ;  /* 0x000000050b077224 */ /* 0x000fe200078e0210 */
[----:B------:R-:W-:Y:S02]  /*7350*/  IADD3 R16, P0, R10, R18, RZ ;  /* 0x000000120a107210 */ /* 0x000fe40007f1e0ff */
[----:B------:R-:W-:-:S02]  /*7360*/  IADD3 R10, R214, 0x20, RZ ;  /* 0x00000020d60a7810 */ /* 0x000fc40007ffe0ff */
[----:B------:R-:W-:Y:S01]  /*7370*/  IADD3.X R17, R8, R19, R7, P0, !PT ;  /* 0x0000001308117210 */ /* 0x000fe200007fe407 */
[----:B------:R-:W-:Y:S01]  /*7380*/  IMAD R8, R6, UR10, RZ ;  /* 0x0000000a06087c24 */ /* 0x000fe2000f8e02ff */
[----:B------:R-:W-:Y:S02]  /*7390*/  ISETP.GE.AND P2, PT, R10, R243, PT ;  /* 0x000000f30a00720c */ /* 0x000fe40003f46270 */
[----:B------:R-:W-:Y:S01]  /*73a0*/  SHF.R.S32.HI R7, RZ, 0x1f, R214 ;  /* 0x0000001fff077819 */ /* 0x000fe200000114d6 */
        /* <DEDUP_REMOVED lines=18> */
.L_x_818:
[----:B------:R-:W-:Y:S05]  /*74d0*/  BSYNC B0 ;  /* 0x0000000000007941 */ /* 0x000fea0003800000 */
.L_x_817:
[----:B------:R-:W-:Y:S04]  /*74e0*/  BSSY B0, `(.L_x_819) ;  /* 0x0000011000007945 */ /* 0x000fe80003800000 */
        /* <DEDUP_REMOVED lines=14> */
[----:B------:R2:W-:Y:S04]  /*75d0*/  @!P1 STG.E.128 desc[UR38][R4.64], RZ ;  /* 0x000000ff04009986 */ /* 0x0005e8000c101d26 */
[----:B------:R2:W-:Y:S02]  /*75e0*/  @!P0 STG.E.128 desc[UR38][R4.64+0x80], RZ ;  /* 0x000080ff04008986 */ /* 0x0005e4000c101d26 */
.L_x_820:
[----:B------:R-:W-:Y:S05]  /*75f0*/  BSYNC B0 ;  /* 0x0000000000007941 */ /* 0x000fea0003800000 */
.L_x_819:
        /* <DEDUP_REMOVED lines=26> */
.L_x_822:
[----:B------:R-:W-:Y:S05]  /*77a0*/  BSYNC B0 ;  /* 0x0000000000007941 */ /* 0x000fea0003800000 */
.L_x_821:
        /* <DEDUP_REMOVED lines=14> */
[----:B------:R3:W-:Y:S04]  /*7890*/  @!P1 STG.E.128 desc[UR38][R2.64], RZ ;  /* 0x000000ff02009986 */ /* 0x0007e8000c101d26 */
[----:B------:R3:W-:Y:S02]  /*78a0*/  @!P0 STG.E.128 desc[UR38][R2.64+0x80], RZ ;  /* 0x000080ff02008986 */ /* 0x0007e4000c101d26 */
.L_x_814:
[----:B------:R-:W-:Y:S05]  /*78b0*/  BSYNC B1 ;  /* 0x0000000000017941 */ /* 0x000fea0003800000 */
.L_x_779:
[----:B--234-:R-:W2:Y:S02]  /*78c0*/  LDC R3, c[0x0][0xc] ;  /* 0x00000300ff037b82 */ /* 0x01cea40000000800 */
[----:B--2---:R-:W-:-:S04]  /*78d0*/  IADD3 R224, R3, R224, RZ ;  /* 0x000000e003e07210 */ /* 0x004fc80007ffe0ff */
[----:B------:R-:W-:-:S13]  /*78e0*/  ISETP.GE.AND P0, PT, R224, UR8, PT ;  /* 0x00000008e0007c0c */ /* 0x000fda000bf06270 */
[----:B------:R-:W-:Y:S05]  /*78f0*/  @P0 BRA `(.L_x_823) ;  /* 0x0000000000040947 */ /* 0x000fea0003800000 */
[----:B------:R-:W-:Y:S05]  /*7900*/  BRA `(.L_x_824) ;  /* 0xffffff8c00f07947 */ /* 0x000fea000383ffff */
.L_x_823:
[----:B------:R-:W-:Y:S05]  /*7910*/  EXIT ;  /* 0x000000000000794d */ /* 0x000fea0003800000 */
.L_x_825:
        /* <DEDUP_REMOVED lines=14> */
.L_x_2068:


//--------------------- .text._ZN5flash44flash_bwd_dq_dk_dv_loop_seqk_parallel_kernelI23Flash_bwd_kernel_traitsILi128ELi64ELi64ELi8ELi4ELi2ELi2ELb1ELb0EN7cutlass6half_tE19Flash_kernel_traitsILi128ELi64ELi64ELi8ES3_EELb1ELb0ELb1ELb0ELb0ELb0ELb0EEEvNS_16Flash_bwd_paramsE --------------------------
	.section	.text._ZN5flash44flash_bwd_dq_dk_dv_loop_seqk_parallel_kernelI23Flash_bwd_kernel_traitsILi128ELi64ELi64ELi8ELi4ELi2ELi2ELb1ELb0EN7cutlass6half_tE19Flash_kernel_traitsILi128ELi64ELi64ELi8ES3_EELb1ELb0ELb1ELb0ELb0ELb0ELb0EEEvNS_16Flash_bwd_paramsE,"ax",@progbits
	.align	128
        .global         _ZN5flash44flash_bwd_dq_dk_dv_loop_seqk_parallel_kernelI23Flash_bwd_kernel_traitsILi128ELi64ELi64ELi8ELi4ELi2ELi2ELb1ELb0EN7cutlass6half_tE19Flash_kernel_traitsILi128ELi64ELi64ELi8ES3_EELb1ELb0ELb1ELb0ELb0ELb0ELb0EEEvNS_16Flash_bwd_paramsE
        .type           _ZN5flash44flash_bwd_dq_dk_dv_loop_seqk_parallel_kernelI23Flash_bwd_kernel_traitsILi128ELi64ELi64ELi8ELi4ELi2ELi2ELb1ELb0EN7cutlass6half_tE19Flash_kernel_traitsILi128ELi64ELi64ELi8ES3_EELb1ELb0ELb1ELb0ELb0ELb0ELb0EEEvNS_16Flash_bwd_paramsE,@function
        .size           _ZN5flash44flash_bwd_dq_dk_dv_loop_seqk_parallel_kernelI23Flash_bwd_kernel_traitsILi128ELi64ELi64ELi8ELi4ELi2ELi2ELb1ELb0EN7cutlass6half_tE19Flash_kernel_traitsILi128ELi64ELi64ELi8ES3_EELb1ELb0ELb1ELb0ELb0ELb0ELb0EEEvNS_16Flash_bwd_paramsE,(.L_x_2069 - _ZN5flash44flash_bwd_dq_dk_dv_loop_seqk_parallel_kernelI23Flash_bwd_kernel_traitsILi128ELi64ELi64ELi8ELi4ELi2ELi2ELb1ELb0EN7cutlass6half_tE19Flash_kernel_traitsILi128ELi64ELi64ELi8ES3_EELb1ELb0ELb1ELb0ELb0ELb0ELb0EEEvNS_16Flash_bwd_paramsE)
        .other          _ZN5flash44flash_bwd_dq_dk_dv_loop_seqk_parallel_kernelI23Flash_bwd_kernel_traitsILi128ELi64ELi64ELi8ELi4ELi2ELi2ELb1ELb0EN7cutlass6half_tE19Flash_kernel_traitsILi128ELi64ELi64ELi8ES3_EELb1ELb0ELb1ELb0ELb0ELb0ELb0EEEvNS_16Flash_bwd_paramsE,@"STO_CUDA_ENTRY STV_DEFAULT"
_ZN5flash44flash_bwd_dq_dk_dv_loop_seqk_parallel_kernelI23Flash_bwd_kernel_traitsILi128ELi64ELi64ELi8ELi4ELi2ELi2ELb1ELb0EN7cutlass6half_tE19Flash_kernel_traitsILi128ELi64ELi64ELi8ES3_EELb1ELb0ELb1ELb0ELb0ELb0ELb0EEEvNS_16Flash_bwd_paramsE:
.text._ZN5flash44flash_bwd_dq_dk_dv_loop_seqk_parallel_kernelI23Flash_bwd_kernel_traitsILi128ELi64ELi64ELi8ELi4ELi2ELi2ELb1ELb0EN7cutlass6half_tE19Flash_kernel_traitsILi128ELi64ELi64ELi8ES3_EELb1ELb0ELb1ELb0ELb0ELb0ELb0EEEvNS_16Flash_bwd_paramsE:
        /* <DEDUP_REMOVED lines=14> */
[----:B------:R-:W-:-:S06]  /*00e0*/  ULDC.64 UR10, c[0x0][0x208] ;  /* 0x00008200000a7ab9 */ /* 0x000fcc0000000a00 */
[----:B------:R-:W3:Y:S08]  /*00f0*/  S2UR UR6, SR_CTAID.Z ;  /* 0x00000000000679c3 */ /* 0x000ef00000002700 */
[----:B------:R-:W4:Y:S01]  /*0100*/  S2UR UR7, SR_CTAID.Y ;  /* 0x00000000000779c3 */ /* 0x000f220000002600 */
[----:B--2---:R-:W-:Y:S01]  /*0110*/  ULEA UR4, UR4, UR5, 0x18 ;  /* 0x0000000504047291 */ /* 0x004fe2000f8ec03f */
[----:B-1----:R-:W-:Y:S01]  /*0120*/  SHF.R.S32.HI R7, RZ, 0x1f, R6 ;  /* 0x0000001fff077819 */ /* 0x002fe20000011406 */
[----:B---3--:R-:W-:-:S02]  /*0130*/  USHF.R.S32.HI UR5, URZ, 0x1f, UR6 ;  /* 0x0000001f3f057899 */ /* 0x008fc40008011406 */
[----:B------:R-:W-:Y:S01]  /*0140*/  USHF.R.S32.HI UR6, URZ, 0x1f, UR6 ;  /* 0x0000001f3f067899 */ /* 0x000fe20008011406 */
[CC--:B------:R-:W-:Y:S02]  /*0150*/  LEA.HI R3, R7.reuse, R6.reuse, RZ, 0x5 ;  /* 0x0000000607037211 */ /* 0x0c0fe400078f28ff */
[CC--:B------:R-:W-:Y:S01]  /*0160*/  LEA.HI R8, R7.reuse, R6.reuse, RZ, 0x3 ;  /* 0x0000000607087211 */ /* 0x0c0fe200078f18ff */
[----:B------:R-:W-:Y:S01]  /*0170*/  IMAD.U32 R224, RZ, RZ, UR5 ;  /* 0x00000005ffe07e24 */ /* 0x000fe2000f8e00ff */
[CC--:B------:R-:W-:Y:S01]  /*0180*/  LEA.HI R9, R7.reuse, R6.reuse, RZ, 0x4 ;  /* 0x0000000607097211 */ /* 0x0c0fe200078f20ff */
[----:B----4-:R-:W-:Y:S01]  /*0190*/  USHF.R.S32.HI UR5, URZ, 0x1f, UR7 ;  /* 0x0000001f3f057899 */ /* 0x010fe20008011407 */
[CC--:B------:R-:W-:Y:S01]  /*01a0*/  LEA.HI R214, R7.reuse, R6.reuse, RZ, 0x7 ;  /* 0x0000000607d67211 */ /* 0x0c0fe200078f38ff */
[----:B------:R-:W-:Y:S01]  /*01b0*/  IMAD.U32 R221, RZ, RZ, UR6 ;  /* 0x00000006ffdd7e24 */ /* 0x000fe2000f8e00ff */
[CC--:B------:R-:W-:Y:S01]  /*01c0*/  LEA.HI R4, R7.reuse, R6.reuse, RZ, 0x6 ;  /* 0x0000000607047211 */ /* 0x0c0fe200078f30ff */
[----:B------:R-:W-:Y:S01]  /*01d0*/  UIADD3 UR6, UR4, 0xc000, URZ ;  /* 0x0000c00004067890 */ /* 0x000fe2000fffe03f */
[----:B------:R-:W-:Y:S01]  /*01e0*/  LEA.HI R7, R7, R6, RZ, 0x2 ;  /* 0x0000000607077211 */ /* 0x000fe200078f10ff */
[----:B------:R-:W-:Y:S01]  /*01f0*/  IMAD.U32 R222, RZ, RZ, UR5 ;  /* 0x00000005ffde7e24 */ /* 0x000fe2000f8e00ff */
[----:B------:R-:W-:Y:S01]  /*0200*/  LOP3.LUT R13, R8, 0xfffffff8, RZ, 0xc0, !PT ;  /* 0xfffffff8080d7812 */ /* 0x000fe200078ec0ff */
[----:B------:R-:W-:Y:S01]  /*0210*/  USHF.L.U32 UR8, UR7, 0x7, URZ ;  /* 0x0000000707087899 */ /* 0x000fe2000800063f */
[----:B------:R-:W-:Y:S01]  /*0220*/  LOP3.LUT R11, R7, 0x7ffffffc, RZ, 0xc0, !PT ;  /* 0x7ffffffc070b7812 */ /* 0x000fe200078ec0ff */
[----:B------:R-:W-:Y:S01]  /*0230*/  UIADD3 UR5, UR4, 0x10000, URZ ;  /* 0x0001000004057890 */ /* 0x000fe2000fffe03f */
[----:B------:R-:W-:Y:S01]  /*0240*/  SHF.R.S32.HI R0, RZ, 0x2, R7 ;  /* 0x00000002ff007819 */ /* 0x000fe20000011407 */
[----:B------:R-:W-:Y:S01]  /*0250*/  IMAD.IADD R218, R6, 0x1, -R13 ;  /* 0x0000000106da7824 */ /* 0x000fe200078e0a0d */
[----:B------:R-:W-:Y:S01]  /*0260*/  SHF.R.S32.HI R7, RZ, 0x1f, R7 ;  /* 0x0000001fff077819 */ /* 0x000fe20000011407 */
[----:B------:R-:W-:Y:S01]  /*0270*/  IMAD.U32 R223, RZ, RZ, UR8 ;  /* 0x00000008ffdf7e24 */ /* 0x000fe2000f8e00ff */
[----:B------:R-:W-:-:S02]  /*0280*/  SHF.R.S32.HI R2, RZ, 0x5, R3 ;  /* 0x00000005ff027819 */ /* 0x000fc40000011403 */
[----:B------:R-:W-:Y:S02]  /*0290*/  SHF.R.S32.HI R215, RZ, 0x1f, R3 ;  /* 0x0000001fffd77819 */ /* 0x000fe40000011403 */
[----:B------:R-:W-:Y:S02]  /*02a0*/  LEA.HI R7, R7, R0, RZ, 0x3 ;  /* 0x0000000007077211 */ /* 0x000fe400078f18ff */
[----:B------:R-:W-:Y:S02]  /*02b0*/  LOP3.LUT R5, R3, 0xffffffe0, RZ, 0xc0, !PT ;  /* 0xffffffe003057812 */ /* 0x000fe400078ec0ff */
[-C--:B------:R-:W-:Y:S02]  /*02c0*/  LEA.HI R215, R215, R2.reuse, RZ, 0x2 ;  /* 0x00000002d7d77211 */ /* 0x080fe400078f10ff */
[----:B------:R-:W-:Y:S01]  /*02d0*/  LEA.HI R3, R3, R2, RZ, 0x1 ;  /* 0x0000000203037211 */ /* 0x000fe200078f08ff */
[----:B------:R-:W-:Y:S01]  /*02e0*/  IMAD.IADD R5, R6, 0x1, -R5 ;  /* 0x0000000106057824 */ /* 0x000fe200078e0a05 */
[----:B------:R-:W-:-:S02]  /*02f0*/  SHF.R.S32.HI R13, RZ, 0x3, R8 ;  /* 0x00000003ff0d7819 */ /* 0x000fc40000011408 */
[----:B------:R-:W-:Y:S02]  /*0300*/  LOP3.LUT R15, R9, 0xfffffff0, RZ, 0xc0, !PT ;  /* 0xfffffff0090f7812 */ /* 0x000fe400078ec0ff */
[----:B------:R-:W-:Y:S01]  /*0310*/  LOP3.LUT R7, R7, 0xfffffff8, RZ, 0xc0, !PT ;  /* 0xfffffff807077812 */ /* 0x000fe200078ec0ff */
[----:B------:R-:W-:Y:S01]  /*0320*/  IMAD.SHL.U32 R13, R13, 0x40, RZ ;  /* 0x000000400d0d7824 */ /* 0x000fe200078e00ff */
[----:B------:R-:W-:Y:S01]  /*0330*/  LOP3.LUT R215, R215, 0xfffffffc, RZ, 0xc0, !PT ;  /* 0xfffffffcd7d77812 */ /* 0x000fe200078ec0ff */
[----:B------:R-:W-:Y:S01]  /*0340*/  IMAD.IADD R15, R6, 0x1, -R15 ;  /* 0x00000001060f7824 */ /* 0x000fe200078e0a0f */
[----:B------:R-:W-:Y:S01]  /*0350*/  LOP3.LUT R3, R3, 0xfffffffe, RZ, 0xc0, !PT ;  /* 0xfffffffe03037812 */ /* 0x000fe200078ec0ff */
[----:B------:R-:W-:Y:S01]  /*0360*/  IMAD.IADD R7, R0, 0x1, -R7 ;  /* 0x0000000100077824 */ /* 0x000fe200078e0a07 */
[----:B------:R-:W-:Y:S01]  /*0370*/  SHF.R.S32.HI R10, RZ, 0x4, R9 ;  /* 0x00000004ff0a7819 */ /* 0x000fe20000011409 */
[----:B------:R-:W-:Y:S01]  /*0380*/  IMAD.IADD R6, R6, 0x1, -R11 ;  /* 0x0000000106067824 */ /* 0x000fe200078e0a0b */
[----:B------:R-:W-:Y:S01]  /*0390*/  LOP3.LUT P4, RZ, R218, 0x2, RZ, 0xc0, !PT ;  /* 0x00000002daff7812 */ /* 0x000fe2000788c0ff */
[----:B------:R-:W-:Y:S01]  /*03a0*/  IMAD.IADD R215, R2, 0x1, -R215 ;  /* 0x0000000102d77824 */ /* 0x000fe200078e0ad7 */
[----:B------:R-:W-:Y:S01]  /*03b0*/  LOP3.LUT P3, RZ, R218, 0x4, RZ, 0xc0, !PT ;  /* 0x00000004daff7812 */ /* 0x000fe2000786c0ff */
[----:B------:R-:W-:Y:S01]  /*03c0*/  IMAD.IADD R3, R2, 0x1, -R3 ;  /* 0x0000000102037824 */ /* 0x000fe200078e0a03 */
[----:B------:R-:W-:Y:S01]  /*03d0*/  SHF.R.S32.HI R2, RZ, 0x1f, R5 ;  /* 0x0000001fff027819 */ /* 0x000fe20000011405 */
[C---:B------:R-:W-:Y:S01]  /*03e0*/  IMAD.SHL.U32 R11, R218.reuse, 0x40, RZ ;  /* 0x00000040da0b7824 */ /* 0x040fe200078e00ff */
[----:B------:R-:W-:Y:S01]  /*03f0*/  LOP3.LUT R13, R13, 0x1c0, RZ, 0xc0, !PT ;  /* 0x000001c00d0d7812 */ /* 0x000fe200078ec0ff */
[----:B------:R-:W-:Y:S01]  /*0400*/  IMAD.SHL.U32 R218, R218, 0x8, RZ ;  /* 0x00000008dada7824 */ /* 0x000fe200078e00ff */
[----:B------:R-:W-:Y:S01]  /*0410*/  LEA.HI R9, R9, R10, RZ, 0x1 ;  /* 0x0000000a09097211 */ /* 0x000fe200078f08ff */
[----:B------:R-:W-:Y:S01]  /*0420*/  IMAD.SHL.U32 R14, R3, 0x10, RZ ;  /* 0x00000010030e7824 */ /* 0x000fe200078e00ff */
[----:B------:R-:W-:Y:S01]  /*0430*/  LOP3.LUT R12, R7, 0x1, RZ, 0xc0, !PT ;  /* 0x00000001070c7812 */ /* 0x000fe200078ec0ff */
[----:B------:R-:W-:Y:S01]  /*0440*/  IMAD.SHL.U32 R6, R6, 0x2, RZ ;  /* 0x0000000206067824 */ /* 0x000fe200078e00ff */
[----:B------:R-:W-:-:S02]  /*0450*/  LEA.HI R2, R2, R5, RZ, 0x2 ;  /* 0x0000000502027211 */ /* 0x000fc400078f10ff */
[----:B------:R-:W-:Y:S01]  /*0460*/  LOP3.LUT R11, R11, 0x1c0, RZ, 0xc0, !PT ;  /* 0x000001c00b0b7812 */ /* 0x000fe200078ec0ff */
[----:B------:R-:W-:Y:S01]  /*0470*/  IMAD R225, R215, 0x400, R6 ;  /* 0x00000400d7e17824 */ /* 0x000fe200078e0206 */
[----:B------:R-:W-:Y:S02]  /*0480*/  SHF.R.U32.HI R5, RZ, 0x3, R13 ;  /* 0x00000003ff057819 */ /* 0x000fe4000001160d */
[----:B------:R-:W-:Y:S02]  /*0490*/  LOP3.LUT R16, R13, 0x38, R218, 0xf8, !PT ;  /* 0x000000380d107812 */ /* 0x000fe400078ef8da */
[----:B------:R-:W-:Y:S02]  /*04a0*/  LOP3.LUT R9, R9, 0xfffffffe, RZ, 0xc0, !PT ;  /* 0xfffffffe09097812 */ /* 0x000fe400078ec0ff */
[----:B------:R-:W-:Y:S02]  /*04b0*/  ISETP.NE.U32.AND P0, PT, R12, 0x1, PT ;  /* 0x000000010c00780c */ /* 0x000fe40003f05070 */
[----:B------:R-:W-:Y:S01]  /*04c0*/  SHF.R.S32.HI R0, RZ, 0x1f, R15 ;  /* 0x0000001fff007819 */ /* 0x000fe2000001140f */
[----:B------:R-:W-:Y:S01]  /*04d0*/  IMAD.IADD R9, R10, 0x1, -R9 ;  /* 0x000000010a097824 */ /* 0x000fe200078e0a09 */
[----:B------:R-:W-:-:S02]  /*04e0*/  LOP3.LUT R13, R11, 0x10, R14, 0xf8, !PT ;  /* 0x000000100b0d7812 */ /* 0x000fc400078ef80e */
[----:B------:R-:W-:Y:S01]  /*04f0*/  LOP3.LUT R5, R16, R5, RZ, 0x3c, !PT ;  /* 0x0000000510057212 */ /* 0x000fe200078e3cff */
[----:B------:R-:W-:Y:S01]  /*0500*/  IMAD.SHL.U32 R211, R9, 0x20, RZ ;  /* 0x0000002009d37824 */ /* 0x000fe200078e00ff */
[----:B------:R-:W-:Y:S02]  /*0510*/  SHF.R.S32.HI R4, RZ, 0x6, R4 ;  /* 0x00000006ff047819 */ /* 0x000fe40000011404 */
[C---:B------:R-:W-:Y:S01]  /*0520*/  R2P PR, R7.reuse, 0x6 ;  /* 0x0000000607007804 */ /* 0x040fe20000000000 */
[----:B------:R-:W-:Y:S01]  /*0530*/  IMAD.SHL.U32 R7, R7, 0x40, RZ ;  /* 0x0000004007077824 */ /* 0x000fe200078e00ff */
[----:B------:R-:W-:Y:S01]  /*0540*/  LEA.HI R0, R0, R15, RZ, 0x3 ;  /* 0x0000000f00007211 */ /* 0x000fe200078f18ff */
[C---:B------:R-:W-:Y:S01]  /*0550*/  IMAD R216, R4.reuse, 0x200, R5 ;  /* 0x0000020004d87824 */ /* 0x040fe200078e0205 */
[--C-:B------:R-:W-:Y:S01]  /*0560*/  LOP3.LUT R210, R13, 0x8, R8.reuse, 0xf8, !PT ;  /* 0x000000080dd27812 */ /* 0x100fe200078ef808 */
[----:B------:R-:W-:Y:S01]  /*0570*/  IMAD.SHL.U32 R13, R9, 0x200, RZ ;  /* 0x00000200090d7824 */ /* 0x000fe200078e00ff */
[----:B------:R-:W-:Y:S01]  /*0580*/  LOP3.LUT R8, R11, 0x8, R8, 0xf8, !PT ;  /* 0x000000080b087812 */ /* 0x000fe200078ef808 */
[----:B------:R-:W-:Y:S01]  /*0590*/  IMAD.SHL.U32 R4, R4, 0x8, RZ ;  /* 0x0000000804047824 */ /* 0x000fe200078e00ff */
[----:B------:R-:W-:Y:S01]  /*05a0*/  SHF.R.S32.HI R214, RZ, 0x7, R214 ;  /* 0x00000007ffd67819 */ /* 0x000fe200000114d6 */
[----:B------:R-:W-:Y:S01]  /*05b0*/  IMAD.SHL.U32 R9, R9, 0x8, RZ ;  /* 0x0000000809097824 */ /* 0x000fe200078e00ff */
[----:B------:R-:W-:-:S02]  /*05c0*/  SHF.R.U32.HI R11, RZ, 0x3, R11 ;  /* 0x00000003ff0b7819 */ /* 0x000fc4000001160b */
[C---:B------:R-:W-:Y:S01]  /*05d0*/  LOP3.LUT R10, R0.reuse, 0xfffffff8, RZ, 0xc0, !PT ;  /* 0xfffffff8000a7812 */ /* 0x040fe200078ec0ff */
[----:B------:R-:W-:Y:S01]  /*05e0*/  IMAD.SHL.U32 R0, R0, 0x40, RZ ;  /* 0x0000004000007824 */ /* 0x000fe200078e00ff */
[----:B------:R-:W-:Y:S02]  /*05f0*/  LOP3.LUT R7, R7, 0x1c0, RZ, 0xc0, !PT ;  /* 0x000001c007077812 */ /* 0x000fe400078ec0ff */
[----:B------:R-:W-:Y:S01]  /*0600*/  LOP3.LUT R201, R8, R11, RZ, 0x3c, !PT ;  /* 0x0000000b08c97212 */ /* 0x000fe200078e3cff */
[----:B------:R-:W-:Y:S01]  /*0610*/  IMAD R8, R214, 0x800, R13 ;  /* 0x00000800d6087824 */ /* 0x000fe200078e020d */
[----:B------:R-:W-:Y:S01]  /*0620*/  LOP3.LUT R4, R4, 0x18, RZ, 0xc0, !PT ;  /* 0x0000001804047812 */ /* 0x000fe200078ec0ff */
[----:B------:R-:W-:Y:S01]  /*0630*/  IMAD.IADD R10, R15, 0x1, -R10 ;  /* 0x000000010f0a7824 */ /* 0x000fe200078e0a0a */
[----:B------:R-:W-:Y:S01]  /*0640*/  SHF.R.U32.HI R5, RZ, 0x3, R7 ;  /* 0x00000003ff057819 */ /* 0x000fe20000011607 */
[----:B------:R-:W-:Y:S01]  /*0650*/  IMAD.IADD R201, R8, 0x1, R201 ;  /* 0x0000000108c97824 */ /* 0x000fe200078e02c9 */
[----:B------:R-:W-:Y:S01]  /*0660*/  LOP3.LUT R211, R4, 0x20, R211, 0xf8, !PT ;  /* 0x0000002004d37812 */ /* 0x000fe200078ef8d3 */
[----:B------:R-:W-:Y:S01]  /*0670*/  IMAD.SHL.U32 R8, R214, 0x20, RZ ;  /* 0x00000020d6087824 */ /* 0x000fe200078e00ff */
[----:B------:R-:W-:Y:S01]  /*0680*/  LOP3.LUT R226, R5, R7, R4, 0x1e, !PT ;  /* 0x0000000705e27212 */ /* 0x000fe200078e1e04 */
[----:B------:R-:W-:Y:S01]  /*0690*/  IMAD.SHL.U32 R4, R10, 0x40, RZ ;  /* 0x000000400a047824 */ /* 0x000fe200078e00ff */
[----:B------:R-:W-:-:S02]  /*06a0*/  LOP3.LUT R0, R0, 0xfffffe00, RZ, 0xc0, !PT ;  /* 0xfffffe0000007812 */ /* 0x000fc400078ec0ff */
[----:B------:R-:W-:Y:S02]  /*06b0*/  LOP3.LUT R8, R7, 0x20, R8, 0xf8, !PT ;  /* 0x0000002007087812 */ /* 0x000fe400078ef808 */
[----:B------:R-:W-:Y:S01]  /*06c0*/  LOP3.LUT R4, R4, 0x1c0, RZ, 0xc0, !PT ;  /* 0x000001c004047812 */ /* 0x000fe200078ec0ff */
[----:B------:R-:W-:Y:S01]  /*06d0*/  IMAD R212, R215, 0x400, R0 ;  /* 0x00000400d7d47824 */ /* 0x000fe200078e0200 */
[----:B------:R-:W-:Y:S01]  /*06e0*/  LOP3.LUT R8, R8, R5, RZ, 0x3c, !PT ;  /* 0x0000000508087212 */ /* 0x000fe200078e3cff */
[----:B------:R-:W-:Y:S01]  /*06f0*/  IMAD R5, R3, 0x400, R6 ;  /* 0x0000040003057824 */ /* 0x000fe200078e0206 */
[----:B------:R-:W-:Y:S02]  /*0700*/  SHF.R.U32.HI R209, RZ, 0x3, R4 ;  /* 0x00000003ffd17819 */ /* 0x000fe40000011604 */
[----:B------:R-:W-:Y:S01]  /*0710*/  LOP3.LUT R6, R4, 0x8, R9, 0xf8, !PT ;  /* 0x0000000804067812 */ /* 0x000fe200078ef809 */
[----:B------:R-:W-:Y:S01]  /*0720*/  IMAD.IADD R225, R225, 0x1, R8 ;  /* 0x00000001e1e17824 */ /* 0x000fe200078e0208 */
[----:B------:R-:W-:Y:S01]  /*0730*/  LOP3.LUT R211, R209, R211, R4, 0x1e, !PT ;  /* 0x000000d3d1d37212 */ /* 0x000fe200078e1e04 */
[----:B------:R-:W-:Y:S01]  /*0740*/  IMAD R4, R3, 0x400, R0 ;  /* 0x0000040003047824 */ /* 0x000fe200078e0200 */
[----:B------:R-:W-:Y:S01]  /*0750*/  LOP3.LUT R209, R6, R209, RZ, 0x3c, !PT ;  /* 0x000000d106d17212 */ /* 0x000fe200078e3cff */
[----:B------:R-:W-:Y:S01]  /*0760*/  IMAD.MOV.U32 R3, RZ, RZ, 0x20 ;  /* 0x00000020ff037424 */ /* 0x000fe200078e00ff */
[----:B------:R-:W-:Y:S01]  /*0770*/  LOP3.LUT R211, R211, R0, RZ, 0xfc, !PT ;  /* 0x00000000d3d37212 */ /* 0x000fe200078efcff */
[----:B------:R-:W-:Y:S01]  /*0780*/  IMAD.IADD R226, R5, 0x1, R226 ;  /* 0x0000000105e27824 */ /* 0x000fe200078e02e2 */
[----:B------:R-:W-:Y:S01]  /*0790*/  LEA R225, R225, UR4, 0x1 ;  /* 0x00000004e1e17c11 */ /* 0x000fe2000f8e08ff */
[----:B------:R-:W-:Y:S01]  /*07a0*/  IMAD.IADD R212, R212, 0x1, R209 ;  /* 0x00000001d4d47824 */ /* 0x000fe200078e02d1 */
[----:B------:R-:W-:Y:S01]  /*07b0*/  LOP3.LUT R210, R13, R210, R11, 0xf6, !PT ;  /* 0x000000d20dd27212 */ /* 0x000fe200078ef60b */
[----:B------:R-:W-:Y:S01]  /*07c0*/  IMAD.IADD R209, R209, 0x1, R4 ;  /* 0x00000001d1d17824 */ /* 0x000fe200078e0204 */
[----:B------:R-:W-:Y:S01]  /*07d0*/  SHF.R.S32.HI R220, RZ, 0x2, R2 ;  /* 0x00000002ffdc7819 */ /* 0x000fe20000011402 */
[----:B------:R-:W-:Y:S01]  /*07e0*/  IMAD.MOV.U32 R0, RZ, RZ, 0x40 ;  /* 0x00000040ff007424 */ /* 0x000fe200078e00ff */
[----:B------:R-:W-:Y:S01]  /*07f0*/  SEL R2, R3, 0xffffffe0, !P4 ;  /* 0xffffffe003027807 */ /* 0x000fe20006000000 */
[----:B------:R-:W-:Y:S01]  /*0800*/  IMAD.MOV.U32 R4, RZ, RZ, -0x10 ;  /* 0xfffffff0ff047424 */ /* 0x000fe200078e00ff */
[----:B------:R-:W-:Y:S01]  /*0810*/  LEA R201, R201, UR4, 0x1 ;  /* 0x00000004c9c97c11 */ /* 0x000fe2000f8e08ff */
[C---:B------:R-:W-:Y:S01]  /*0820*/  VIADD R227, R225.reuse, 0x20 ;  /* 0x00000020e1e37836 */ /* 0x040fe20000000000 */
[----:B------:R-:W-:Y:S01]  /*0830*/  SEL R0, R0, 0xffffffc0, !P3 ;  /* 0xffffffc000007807 */ /* 0x000fe20005800000 */
[----:B------:R-:W-:Y:S01]  /*0840*/  @P1 VIADD R227, R225, 0xffffffe0 ;  /* 0xffffffe0e1e31836 */ /* 0x000fe20000000000 */
[----:B------:R-:W-:Y:S01]  /*0850*/  LEA R226, R226, UR6, 0x1 ;  /* 0x00000006e2e27c11 */ /* 0x000fe2000f8e08ff */
[--C-:B------:R-:W-:Y:S01]  /*0860*/  IMAD.IADD R200, R2, 0x1, R201.reuse ;  /* 0x0000000102c87824 */ /* 0x100fe200078e02c9 */
[----:B------:R-:W-:Y:S01]  /*0870*/  SEL R4, R4, 0x10, !P0 ;  /* 0x0000001004047807 */ /* 0x000fe20004000000 */
[----:B------:R-:W-:Y:S01]  /*0880*/  IMAD.IADD R3, R0, 0x1, R201 ;  /* 0x0000000100037824 */ /* 0x000fe200078e02c9 */
[----:B------:R-:W-:Y:S01]  /*0890*/  LEA R210, R210, UR4, 0x1 ;  /* 0x00000004d2d27c11 */ /* 0x000fe2000f8e08ff */
[----:B------:R-:W-:Y:S01]  /*08a0*/  VIADD R228, R226, 0x40 ;  /* 0x00000040e2e47836 */ /* 0x000fe20000000000 */
[C---:B------:R-:W-:Y:S01]  /*08b0*/  IADD3 R2, R0.reuse, R201, R2 ;  /* 0x000000c900027210 */ /* 0x040fe20007ffe002 */
[----:B------:R-:W-:Y:S01]  /*08c0*/  IMAD R220, R215, 0x10, R220 ;  /* 0x00000010d7dc7824 */ /* 0x000fe200078e02dc */
[----:B------:R-:W-:Y:S01]  /*08d0*/  LEA R209, R209, UR5, 0x1 ;  /* 0x00000005d1d17c11 */ /* 0x000fe2000f8e08ff */
[----:B------:R-:W-:-:S02]  /*08e0*/  IMAD.IADD R0, R0, 0x1, R210 ;  /* 0x0000000100007824 */ /* 0x000fc400078e02d2 */
[----:B------:R-:W-:Y:S02]  /*08f0*/  IMAD.IADD R229, R225, 0x1, R4 ;  /* 0x00000001e1e57824 */ /* 0x000fe400078e0204 */
[----:B------:R-:W-:Y:S02]  /*0900*/  @P2 VIADD R228, R226, 0xffffffc0 ;  /* 0xffffffc0e2e42836 */ /* 0x000fe40000000000 */
[----:B------:R-:W-:-:S07]  /*0910*/  IMAD.IADD R233, R4, 0x1, R227 ;  /* 0x0000000104e97824 */ /* 0x000fce00078e02e3 */
.L_x_874:
[----:B-1----:R-:W1:Y:S01]  /*0920*/  S2UR UR5, SR_CTAID.Y ;  /* 0x00000000000579c3 */ /* 0x002e620000002600 */
[----:B------:R-:W-:Y:S01]  /*0930*/  ULDC.64 UR8, c[0x0][0x308] ;  /* 0x0000c20000087ab9 */ /* 0x000fe20000000a00 */
[----:B------:R-:W-:Y:S01]  /*0940*/  ULDC.64 UR6, c[0x0][0x300] ;  /* 0x0000c00000067ab9 */ /* 0x000fe20000000a00 */
[----:B------:R-:W-:Y:S02]  /*0950*/  UISETP.NE.U32.AND UP3, UPT, UR8, URZ, UPT ;  /* 0x0000003f0800728c */ /* 0x000fe4000bf65070 */
[----:B------:R-:W-:Y:S02]  /*0960*/  UISETP.NE.U32.AND UP4, UPT, UR6, URZ, UPT ;  /* 0x0000003f0600728c */ /* 0x000fe4000bf85070 */
[----:B------:R-:W-:Y:S02]  /*0970*/  UISETP.NE.AND.EX UP3, UPT, UR9, URZ, UPT, UP3 ;  /* 0x0000003f0900728c */ /* 0x000fe4000bf65330 */
[----:B------:R-:W-:Y:S01]  /*0980*/  UISETP.NE.AND.EX UP4, UPT, UR7, URZ, UPT, UP4 ;  /* 0x0000003f0700728c */ /* 0x000fe2000bf85340 */
[----:B------:R-:W-:-:S03]  /*0990*/  ULDC.64 UR16, c[0x0][0x2f0] ;  /* 0x0000bc0000107ab9 */ /* 0x000fc60000000a00 */
[----:B------:R-:W-:Y:S02]  /*09a0*/  PLOP3.LUT P0, PT, PT, PT, UP3, 0x80, 0x0 ;  /* 0x000000000000781c */ /* 0x000fe40003f0f038 */
[----:B------:R-:W-:Y:S01]  /*09b0*/  PLOP3.LUT P1, PT, PT, PT, UP4, 0x80, 0x0 ;  /* 0x000000000000781c */ /* 0x000fe20003f2f048 */
[----:B-1----:R-:W-:Y:S02]  /*09c0*/  USHF.R.S32.HI UR52, URZ, 0x1f, UR5 ;  /* 0x0000001f3f347899 */ /* 0x002fe40008011405 */
[----:B------:R-:W-:Y:S02]  /*09d0*/  USHF.L.U32 UR19, UR5, 0x2, URZ ;  /* 0x0000000205137899 */ /* 0x000fe4000800063f */
[----:B------:R-:W-:Y:S02]  /*09e0*/  USHF.L.U64.HI UR5, UR5, 0x2, UR52 ;  /* 0x0000000205057899 */ /* 0x000fe40008010234 */
[----:B------:R-:W-:Y:S02]  /*09f0*/  @UP3 UIADD3 UR8, UP0, UR19, UR8, URZ ;  /* 0x0000000813083290 */ /* 0x000fe4000ff1e03f */
[----:B------:R-:W-:-:S02]  /*0a00*/  @UP4 UIADD3 UR12, UP1, UR19, UR6, URZ ;  /* 0x00000006130c4290 */ /* 0x000fc4000ff3e03f */
[----:B------:R-:W-:Y:S02]  /*0a10*/  UIADD3 UR18, UP2, UR19, UR16, URZ ;  /* 0x0000001013127290 */ /* 0x000fe4000ff5e03f */
[----:B------:R-:W-:Y:S01]  /*0a20*/  @UP3 UIADD3.X UR9, UR5, UR9, URZ, UP0, !UPT ;  /* 0x0000000905093290 */ /* 0x000fe200087fe43f */
[----:B---3--:R-:W-:Y:S01]  /*0a30*/  IMAD.U32 R14, RZ, RZ, UR8 ;  /* 0x00000008ff0e7e24 */ /* 0x008fe2000f8e00ff */
[----:B------:R-:W-:Y:S01]  /*0a40*/  @UP4 UIADD3.X UR13, UR5, UR7, URZ, UP1, !UPT ;  /* 0x00000007050d4290 */ /* 0x000fe20008ffe43f */
[----:B--2---:R-:W-:Y:S01]  /*0a50*/  IMAD.U32 R8, RZ, RZ, UR12 ;  /* 0x0000000cff087e24 */ /* 0x004fe2000f8e00ff */
[----:B------:R-:W-:Y:S01]  /*0a60*/  UISETP.NE.U32.AND UP0, UPT, UR16, URZ, UPT ;  /* 0x0000003f1000728c */ /* 0x000fe2000bf05070 */
[----:B------:R-:W-:Y:S02]  /*0a70*/  ULDC.64 UR6, c[0x0][0x2f8] ;  /* 0x0000be0000067ab9 */ /* 0x000fe40000000a00 */
[----:B------:R-:W-:Y:S01]  /*0a80*/  ULDC.U8 UR16, c[0x0][0x3c2] ;  /* 0x0000f08000107ab9 */ /* 0x000fe20000000000 */
[----:B------:R-:W-:Y:S01]  /*0a90*/  UIADD3.X UR15, UR5, UR17, URZ, UP2, !UPT ;  /* 0x00000011050f7290 */ /* 0x000fe200097fe43f */
[----:B------:R-:W-:Y:S01]  /*0aa0*/  IMAD.U32 R15, RZ, RZ, UR9 ;  /* 0x00000009ff0f7e24 */ /* 0x000fe2000f8e00ff */
[----:B------:R-:W-:Y:S01]  /*0ab0*/  UISETP.NE.AND UP2, UPT, UR16, URZ, UPT ;  /* 0x0000003f1000728c */ /* 0x000fe2000bf45270 */
[----:B------:R-:W-:Y:S01]  /*0ac0*/  IMAD.U32 R9, RZ, RZ, UR13 ;  /* 0x0000000dff097e24 */ /* 0x000fe2000f8e00ff */
[----:B------:R-:W-:-:S02]  /*0ad0*/  UISETP.EQ.U32.AND UP4, UPT, UR6, URZ, UPT ;  /* 0x0000003f0600728c */ /* 0x000fc4000bf82070 */
[----:B------:R-:W-:Y:S01]  /*0ae0*/  UIADD3 UR8, UP1, UR19, UR6, URZ ;  /* 0x0000000613087290 */ /* 0x000fe2000ff3e03f */
[----:B----4-:R-:W2:Y:S01]  /*0af0*/  @P0 LDG.E R7, desc[UR10][R14.64] ;  /* 0x0000000a0e070981 */ /* 0x010ea2000c1e1900 */
[----:B------:R-:W-:Y:S02]  /*0b00*/  UISETP.EQ.OR.EX UP4, UPT, UR7, URZ, !UP2, UP4 ;  /* 0x0000003f0700728c */ /* 0x000fe4000d782740 */
[----:B------:R-:W-:Y:S01]  /*0b10*/  UIADD3.X UR5, UR5, UR7, URZ, UP1, !UPT ;  /* 0x0000000705057290 */ /* 0x000fe20008ffe43f */
[----:B------:R-:W3:Y:S01]  /*0b20*/  @P1 LDG.E R8, desc[UR10][R8.64] ;  /* 0x0000000a08081981 */ /* 0x000ee2000c1e1900 */
[----:B------:R-:W-:Y:S02]  /*0b30*/  UISETP.NE.AND.EX UP0, UPT, UR17, URZ, UPT, UP0 ;  /* 0x0000003f1100728c */ /* 0x000fe4000bf05300 */
[----:B------:R-:W-:Y:S01]  /*0b40*/  PLOP3.LUT P2, PT, PT, PT, UP4, 0x80, 0x0 ;  /* 0x000000000000781c */ /* 0x000fe20003f4f048 */
[----:B------:R-:W-:Y:S01]  /*0b50*/  IMAD.U32 R10, RZ, RZ, UR8 ;  /* 0x00000008ff0a7e24 */ /* 0x000fe2000f8e00ff */
[----:B------:R-:W-:Y:S01]  /*0b60*/  UMOV UR20, URZ ;  /* 0x0000003f00147c82 */ /* 0x000fe20008000000 */
[----:B------:R-:W-:Y:S01]  /*0b70*/  IMAD.U32 R11, RZ, RZ, UR5 ;  /* 0x00000005ff0b7e24 */ /* 0x000fe2000f8e00ff */
[----:B------:R-:W-:Y:S01]  /*0b80*/  PLOP3.LUT P3, PT, PT, PT, UP0, 0x80, 0x0 ;  /* 0x000000000000781c */ /* 0x000fe20003f6f008 */
[----:B------:R-:W-:Y:S01]  /*0b90*/  IMAD.U32 R12, RZ, RZ, UR18 ;  /* 0x00000012ff0c7e24 */ /* 0x000fe2000f8e00ff */
[----:B------:R-:W-:-:S07]  /*0ba0*/  @!UP3 ULDC.64 UR8, c[0x0][0x318] ;  /* 0x0000c6000008bab9 */ /* 0x000fce0000000a00 */
[----:B------:R-:W4:Y:S01]  /*0bb0*/  @!P2 LDG.E R5, desc[UR10][R10.64] ;  /* 0x0000000a0a05a981 */ /* 0x000f22000c1e1900 */
[----:B------:R-:W-:-:S05]  /*0bc0*/  IMAD.U32 R13, RZ, RZ, UR15 ;  /* 0x0000000fff0d7e24 */ /* 0x000fca000f8e00ff */
[----:B-----5:R-:W5:Y:S04]  /*0bd0*/  @P3 LDG.E R6, desc[UR10][R12.64] ;  /* 0x0000000a0c063981 */ /* 0x020f68000c1e1900 */
[----:B------:R-:W5:Y:S01]  /*0be0*/  @P3 LDG.E R4, desc[UR10][R12.64+0x4] ;  /* 0x0000040a0c043981 */ /* 0x000f62000c1e1900 */
[----:B------:R-:W-:-:S04]  /*0bf0*/  @!UP3 UISETP.NE.U32.AND UP1, UPT, UR8, URZ, UPT ;  /* 0x0000003f0800b28c */ /* 0x000fc8000bf25070 */
[----:B------:R-:W-:Y:S01]  /*0c00*/  @!UP3 UISETP.NE.AND.EX UP1, UPT, UR9, URZ, UPT, UP1 ;  /* 0x0000003f0900b28c */ /* 0x000fe2000bf25310 */
[----:B------:R-:W-:Y:S01]  /*0c10*/  UMOV UR5, 0xffffffff ;  /* 0xffffffff00057882 */ /* 0x000fe20000000000 */
[----:B------:R-:W-:Y:S01]  /*0c20*/  USHF.L.U32 UR30, UR14, 0x6, URZ ;  /* 0x000000060e1e7899 */ /* 0x000fe2000800063f */
[----:B--2---:R-:W-:Y:S02]  /*0c30*/  @P0 R2UR UR12, R7 ;  /* 0x00000000070c02ca */ /* 0x004fe400000e0000 */
[----:B------:R-:W-:Y:S01]  /*0c40*/  ISETP.NE.U32.AND P0, PT, RZ, UR6, PT ;  /* 0x00000006ff007c0c */ /* 0x000fe2000bf05070 */
[----:B------:R-:W-:-:S03]  /*0c50*/  @!UP3 ULDC UR6, c[0x0][0x2cc] ;  /* 0x0000b3000006bab9 */ /* 0x000fc60000000800 */
[----:B------:R-:W-:Y:S01]  /*0c60*/  ISETP.NE.AND.EX P0, PT, RZ, UR7, PT, P0 ;  /* 0x00000007ff007c0c */ /* 0x000fe2000bf05300 */
[----:B------:R-:W-:Y:S01]  /*0c70*/  UMOV UR7, 0xffffffff ;  /* 0xffffffff00077882 */ /* 0x000fe20000000000 */
[----:B---3--:R-:W-:Y:S02]  /*0c80*/  @P1 R2UR UR20, R8 ;  /* 0x00000000081412ca */ /* 0x008fe400000e0000 */
[----:B----4-:R-:W-:Y:S01]  /*0c90*/  @!P2 R2UR UR7, R5 ;  /* 0x000000000507a2ca */ /* 0x010fe200000e0000 */
[----:B------:R-:W-:-:S10]  /*0ca0*/  @!UP3 USEL UR8, UR6, URZ, UP1 ;  /* 0x0000003f0608b287 */ /* 0x000fd40008800000 */
[----:B------:R-:W-:Y:S01]  /*0cb0*/  IMAD.U32 R240, RZ, RZ, UR20 ;  /* 0x00000014fff07e24 */ /* 0x000fe2000f8e00ff */
[----:B------:R-:W-:Y:S01]  /*0cc0*/  @UP3 UIADD3 UR6, UR12, -UR20, URZ ;  /* 0x800000140c063290 */ /* 0x000fe2000fffe03f */
[----:B-----5:R-:W-:Y:S02]  /*0cd0*/  @P3 R2UR UR5, R6 ;  /* 0x00000000060532ca */ /* 0x020fe400000e0000 */
[----:B------:R-:W-:Y:S01]  /*0ce0*/  @P3 R2UR UR13, R4 ;  /* 0x00000000040d32ca */ /* 0x000fe200000e0000 */
[----:B------:R-:W-:Y:S01]  /*0cf0*/  IMAD.U32 R241, RZ, RZ, UR7 ;  /* 0x00000007fff17e24 */ /* 0x000fe2000f8e00ff */
[----:B------:R-:W-:Y:S01]  /*0d00*/  ULDC UR7, c[0x0][0x2c8] ;  /* 0x0000b20000077ab9 */ /* 0x000fe20000000800 */
[----:B------:R-:W-:-:S12]  /*0d10*/  @!P0 BRA `(.L_x_826) ;  /* 0x00000000001c8947 */ /* 0x000fd80003800000 */
[----:B------:R-:W-:Y:S02]  /*0d20*/  PLOP3.LUT P0, PT, PT, PT, UP2, 0x80, 0x0 ;  /* 0x000000000000781c */ /* 0x000fe40003f0f028 */
[----:B------:R-:W-:-:S11]  /*0d30*/  R2UR UR9, R241 ;  /* 0x00000000f10972ca */ /* 0x000fd600000e0000 */
[----:B------:R-:W2:Y:S04]  /*0d40*/  @P0 LDG.E R4, desc[UR10][R10.64+0x4] ;  /* 0x0000040a0a040981 */ /* 0x000ea8000c1e1900 */
[----:B------:R-:W3:Y:S01]  /*0d50*/  @!P0 LDG.E R5, desc[UR10][R10.64] ;  /* 0x0000000a0a058981 */ /* 0x000ee2000c1e1900 */
[----:B--2---:R-:W-:-:S13]  /*0d60*/  @P0 R2UR UR7, R4 ;  /* 0x00000000040702ca */ /* 0x004fda00000e0000 */
[----:B------:R-:W-:-:S07]  /*0d70*/  @UP2 UIADD3 UR7, UR7, -UR9, URZ ;  /* 0x8000000907072290 */ /* 0x000fce000fffe03f */
[----:B---3--:R-:W-:-:S15]  /*0d80*/  @!P0 R2UR UR7, R5 ;  /* 0x00000000050782ca */ /* 0x008fde00000e0000 */
.L_x_826:
[----:B------:R-:W-:Y:S01]  /*0d90*/  R2UR UR9, R240 ;  /* 0x00000000f00972ca */ /* 0x000fe200000e0000 */
[----:B------:R-:W-:-:S07]  /*0da0*/  @UP0 UIADD3 UR13, UR13, -UR5, URZ ;  /* 0x800000050d0d0290 */ /* 0x000fce000fffe03f */
[----:B------:R-:W-:-:S05]  /*0db0*/  @!UP0 ULDC UR13, c[0x0][0x2c4] ;  /* 0x0000b100000d8ab9 */ /* 0x000fca0000000800 */
[----:B------:R-:W-:-:S04]  /*0dc0*/  @!UP3 UIADD3 UR6, UR8, UR7, -UR9 ;  /* 0x000000070806b290 */ /* 0x000fc8000fffe809 */
[----:B------:R-:W-:-:S06]  /*0dd0*/  UISETP.GT.AND UP1, UPT, UR6, UR30, UPT ;  /* 0x0000001e0600728c */ /* 0x000fcc000bf24270 */
[----:B------:R-:W-:-:S13]  /*0de0*/  PLOP3.LUT P0, PT, PT, PT, UP1, 0x80, 0x0 ;  /* 0x000000000000781c */ /* 0x000fda0003f0f018 */
[----:B------:R-:W-:Y:S05]  /*0df0*/  @!P0 BRA `(.L_x_827) ;  /* 0x0000007c00048947 */ /* 0x000fea0003800000 */
[----:B------:R-:W1:Y:S01]  /*0e00*/  LDC R4, c[0x0][0x278] ;  /* 0x00009e00ff047b82 */ /* 0x000e620000000800 */
[----:B------:R-:W-:Y:S01]  /*0e10*/  R2UR UR26, R241 ;  /* 0x00000000f11a72ca */ /* 0x000fe200000e0000 */
[----:B------:R-:W-:Y:S01]  /*0e20*/  UISETP.NE.AND UP2, UPT, UR5, -0x1, UPT ;  /* 0xffffffff0500788c */ /* 0x000fe2000bf45270 */
[----:B------:R-:W-:Y:S01]  /*0e30*/  R2UR UR25, R240 ;  /* 0x00000000f01972ca */ /* 0x000fe200000e0000 */
[----:B------:R-:W-:Y:S01]  /*0e40*/  ULDC.64 UR8, c[0x0][0x228] ;  /* 0x00008a0000087ab9 */ /* 0x000fe20000000a00 */
[----:B------:R-:W-:Y:S01]  /*0e50*/  ULDC.64 UR16, c[0x0][0x488] ;  /* 0x0001220000107ab9 */ /* 0x000fe20000000a00 */
[----:B------:R-:W-:Y:S01]  /*0e60*/  ULDC UR12, c[0x0][0x394] ;  /* 0x0000e500000c7ab9 */ /* 0x000fe20000000800 */
[----:B------:R-:W-:Y:S01]  /*0e70*/  ULDC UR53, c[0x0][0x2d4] ;  /* 0x0000b50000357ab9 */ /* 0x000fe20000000800 */
[----:B------:R-:W2:Y:S01]  /*0e80*/  S2UR UR47, SR_CTAID.Y ;  /* 0x00000000002f79c3 */ /* 0x000ea20000002600 */
[----:B------:R-:W-:Y:S01]  /*0e90*/  ULDC.64 UR28, c[0x0][0x240] ;  /* 0x00009000001c7ab9 */ /* 0x000fe20000000a00 */
[----:B------:R-:W-:Y:S01]  /*0ea0*/  ULDC UR55, c[0x0][0x2dc] ;  /* 0x0000b70000377ab9 */ /* 0x000fe20000000800 */
[----:B------:R-:W-:Y:S01]  /*0eb0*/  ULDC UR54, c[0x0][0x270] ;  /* 0x00009c0000367ab9 */ /* 0x000fe20000000800 */
[----:B------:R-:W-:Y:S01]  /*0ec0*/  ULDC.U8 UR43, c[0x0][0x3d8] ;  /* 0x0000f600002b7ab9 */ /* 0x000fe20000000000 */
[----:B------:R-:W-:-:S02]  /*0ed0*/  UIMAD.WIDE.U32 UR18, UR5, UR28, URZ ;  /* 0x0000001c051272a5 */ /* 0x000fc4000f8e003f */
[----:B------:R-:W-:Y:S01]  /*0ee0*/  UISETP.NE.AND UP1, UPT, UR26, -0x1, UPT ;  /* 0xffffffff1a00788c */ /* 0x000fe2000bf25270 */
[----:B------:R-:W3:Y:S01]  /*0ef0*/  S2UR UR7, SR_CTAID.X ;  /* 0x00000000000779c3 */ /* 0x000ee20000002500 */
[----:B------:R-:W-:Y:S01]  /*0f00*/  UISETP.NE.AND UP3, UPT, UR43, URZ, UPT ;  /* 0x0000003f2b00728c */ /* 0x000fe2000bf65270 */
[----:B------:R-:W-:Y:S01]  /*0f10*/  ULDC UR42, c[0x0][0x2c4] ;  /* 0x0000b100002a7ab9 */ /* 0x000fe20000000800 */
[----:B------:R-:W-:Y:S01]  /*0f20*/  USHF.R.S32.HI UR34, URZ, 0x1f, UR30 ;  /* 0x0000001f3f227899 */ /* 0x000fe2000801141e */
[----:B-1----:R-:W-:-:S04]  /*0f30*/  IABS R7, R4 ;  /* 0x0000000400077213 */ /* 0x002fc80000000000 */
[----:B------:R-:W-:Y:S01]  /*0f40*/  S2UR UR46, SR_CTAID.Z ;  /* 0x00000000002e79c3 */ /* 0x000fe20000002700 */
[----:B------:R-:W-:Y:S01]  /*0f50*/  ISETP.NE.AND P3, PT, R4, RZ, PT ;  /* 0x000000ff0400720c */ /* 0x000fe20003f65270 */
[----:B------:R-:W1:Y:S01]  /*0f60*/  I2F.RP R8, R7 ;  /* 0x0000000700087306 */ /* 0x000e620000209400 */
[----:B--2---:R-:W-:-:S05]  /*0f70*/  UIMAD.WIDE.U32 UR20, UR47, UR8, URZ ;  /* 0x000000082f1472a5 */ /* 0x004fca000f8e003f */
[----:B------:R-:W2:Y:S01]  /*0f80*/  S2UR UR15, SR_CTAID.Y ;  /* 0x00000000000f79c3 */ /* 0x000ea20000002600 */
[----:B------:R-:W-:Y:S02]  /*0f90*/  UIMAD UR8, UR52, UR8, URZ ;  /* 0x00000008340872a4 */ /* 0x000fe4000f8e023f */
[----:B------:R-:W-:Y:S02]  /*0fa0*/  USEL UR51, UR20, UR18, !UP2 ;  /* 0x0000001214337287 */ /* 0x000fe4000d000000 */
[----:B------:R-:W-:Y:S02]  /*0fb0*/  UIMAD UR22, UR47, UR9, UR8 ;  /* 0x000000092f1672a4 */ /* 0x000fe4000f8e0208 */
[----:B---3--:R-:W-:Y:S01]  /*0fc0*/  UIMAD.WIDE.U32 UR32, UR7, UR16, URZ ;  /* 0x00000010072072a5 */ /* 0x008fe2000f8e003f */
[----:B------:R-:W-:Y:S01]  /*0fd0*/  @!UP2 ULDC.64 UR8, c[0x0][0x418] ;  /* 0x000106000008aab9 */ /* 0x000fe20000000a00 */
[----:B-1----:R-:W1:Y:S02]  /*0fe0*/  MUFU.RCP R8, R8 ;  /* 0x0000000800087308 */ /* 0x002e640000001000 */
[----:B------:R-:W-:-:S02]  /*0ff0*/  UIMAD UR48, UR7, UR17, UR33 ;  /* 0x00000011073072a4 */ /* 0x000fc4000f8e0221 */
[----:B------:R-:W-:Y:S02]  /*1000*/  @!UP2 UIMAD UR7, UR52, UR8, URZ ;  /* 0x000000083407a2a4 */ /* 0x000fe4000f8e023f */
[----:B------:R-:W-:Y:S02]  /*1010*/  @!UP2 UIMAD.WIDE.U32 UR38, UR47, UR8, URZ ;  /* 0x000000082f26a2a5 */ /* 0x000fe4000f8e003f */
[----:B------:R-:W-:Y:S02]  /*1020*/  @!UP2 UIMAD UR24, UR47, UR9, UR7 ;  /* 0x000000092f18a2a4 */ /* 0x000fe4000f8e0207 */
[----:B------:R-:W-:Y:S02]  /*1030*/  UIADD3 UR7, UR13, 0x3f, URZ ;  /* 0x0000003f0d077890 */ /* 0x000fe4000fffe03f */
[----:B------:R-:W-:Y:S02]  /*1040*/  UIADD3 UR8, UR13, 0x40, UR30 ;  /* 0x000000400d087890 */ /* 0x000fe4000fffe01e */
[----:B------:R-:W-:-:S02]  /*1050*/  USHF.R.S32.HI UR9, URZ, 0x1f, UR7 ;  /* 0x0000001f3f097899 */ /* 0x000fc40008011407 */
[----:B------:R-:W-:Y:S01]  /*1060*/  UIADD3 UR8, UR8, UR12, -UR6 ;  /* 0x0000000c08087290 */ /* 0x000fe2000fffe806 */
[----:B-1----:R-:W-:Y:S01]  /*1070*/  VIADD R8, R8, 0xffffffe ;  /* 0x0ffffffe08087836 */ /* 0x002fe20000000000 */
[----:B------:R-:W-:Y:S02]  /*1080*/  @UP1 UIADD3 UR12, UR25, UR26, URZ ;  /* 0x0000001a190c1290 */ /* 0x000fe4000fffe03f */
[----:B------:R-:W-:Y:S01]  /*1090*/  @UP1 UIADD3 UR25, UR25, UR26, URZ ;  /* 0x0000001a19191290 */ /* 0x000fe2000fffe03f */
[----:B------:R-:W1:Y:S01]  /*10a0*/  F2I.FTZ.U32.TRUNC.NTZ R9, R8 ;  /* 0x0000000800097305 */ /* 0x000e62000021f000 */
[----:B------:R-:W-:Y:S01]  /*10b0*/  ULEA.HI UR31, UR9, UR7, URZ, 0x6 ;  /* 0x00000007091f7291 */ /* 0x000fe2000f8f303f */
[----:B------:R-:W-:Y:S01]  /*10c0*/  @UP1 ULDC.64 UR26, c[0x0][0x248] ;  /* 0x00009200001a1ab9 */ /* 0x000fe20000000a00 */
[----:B------:R-:W-:Y:S02]  /*10d0*/  UIADD3 UR7, UR8, 0x3f, URZ ;  /* 0x0000003f08077890 */ /* 0x000fe4000fffe03f */
[----:B------:R-:W-:-:S02]  /*10e0*/  @UP1 UIMAD.WIDE.U32 UR8, UR12, UR26, URZ ;  /* 0x0000001a0c0812a5 */ /* 0x000fc4000f8e003f */
[----:B------:R-:W-:Y:S01]  /*10f0*/  @UP1 UIMAD UR12, UR12, UR27, URZ ;  /* 0x0000001b0c0c12a4 */ /* 0x000fe2000f8e023f */
[----:B------:R-:W-:Y:S01]  /*1100*/  @UP2 ULDC.64 UR16, c[0x0][0x420] ;  /* 0x0001080000102ab9 */ /* 0x000fe20000000a00 */
[----:B------:R-:W-:Y:S02]  /*1110*/  USHF.R.S32.HI UR33, URZ, 0x1f, UR53 ;  /* 0x0000001f3f217899 */ /* 0x000fe40008011435 */
[----:B------:R-:W-:Y:S01]  /*1120*/  @UP1 UIADD3 UR36, UR9, UR12, URZ ;  /* 0x0000000c09241290 */ /* 0x000fe2000fffe03f */
[----:B-1----:R-:W-:Y:S01]  /*1130*/  IMAD.MOV R5, RZ, RZ, -R9 ;  /* 0x000000ffff057224 */ /* 0x002fe200078e0a09 */
[----:B------:R-:W-:Y:S01]  /*1140*/  USHF.R.S32.HI UR12, URZ, 0x1f, UR7 ;  /* 0x0000001f3f0c7899 */ /* 0x000fe20008011407 */
[----:B------:R-:W-:Y:S01]  /*1150*/  IMAD.MOV.U32 R8, RZ, RZ, RZ ;  /* 0x000000ffff087224 */ /* 0x000fe200078e00ff */
[----:B--2---:R-:W-:Y:S01]  /*1160*/  USHF.L.U32 UR15, UR15, 0x7, URZ ;  /* 0x000000070f0f7899 */ /* 0x004fe2000800063f */
[----:B------:R-:W-:Y:S01]  /*1170*/  IMAD R6, R5, R7, RZ ;  /* 0x0000000705067224 */ /* 0x000fe200078e02ff */
[----:B------:R-:W-:Y:S01]  /*1180*/  IABS R5, UR46 ;  /* 0x0000002e00057c13 */ /* 0x000fe20008000000 */
[----:B------:R-:W-:-:S02]  /*1190*/  @UP2 UIMAD.WIDE.U32 UR40, UR5, UR16, URZ ;  /* 0x00000010052822a5 */ /* 0x000fc4000f8e003f */
[----:B------:R-:W-:Y:S01]  /*11a0*/  IMAD.HI.U32 R6, R9, R6, R8 ;  /* 0x0000000609067227 */ /* 0x000fe200078e0008 */
[----:B------:R-:W-:Y:S02]  /*11b0*/  UIADD3 UR49, UR21, UR22, URZ ;  /* 0x0000001615317290 */ /* 0x000fe4000fffe03f */
[----:B------:R-:W-:Y:S01]  /*11c0*/  ULEA.HI UR22, UR12, UR7, URZ, 0x6 ;  /* 0x000000070c167291 */ /* 0x000fe2000f8f303f */
[----:B------:R-:W-:Y:S02]  /*11d0*/  ULDC.U8 UR16, c[0x0][0x480] ;  /* 0x0001200000107ab9 */ /* 0x000fe40000000000 */
[----:B------:R-:W-:Y:S01]  /*11e0*/  IMAD.HI.U32 R15, R6, R5, RZ ;  /* 0x00000005060f7227 */ /* 0x000fe200078e00ff */
[----:B------:R-:W-:Y:S02]  /*11f0*/  UIMAD UR7, UR33, UR47, URZ ;  /* 0x0000002f210772a4 */ /* 0x000fe4000f8e023f */
[----:B------:R-:W-:Y:S01]  /*1200*/  USEL UR37, UR15, URZ, UP0 ;  /* 0x0000003f0f257287 */ /* 0x000fe20008000000 */
[----:B------:R-:W-:Y:S01]  /*1210*/  IMAD.MOV R6, RZ, RZ, -R15 ;  /* 0x000000ffff067224 */ /* 0x000fe200078e0a0f */
[----:B------:R-:W-:-:S02]  /*1220*/  @UP2 UIMAD UR45, UR5, UR17, UR41 ;  /* 0x00000011052d22a4 */ /* 0x000fc4000f8e0229 */
[----:B------:R-:W-:Y:S01]  /*1230*/  UIMAD UR15, UR5, UR29, URZ ;  /* 0x0000001d050f72a4 */ /* 0x000fe2000f8e023f */
[C---:B------:R-:W-:Y:S01]  /*1240*/  IMAD R6, R7.reuse, R6, R5 ;  /* 0x0000000607067224 */ /* 0x040fe200078e0205 */
[----:B------:R-:W-:Y:S01]  /*1250*/  @UP1 UMOV UR35, UR8 ;  /* 0x0000000800231c82 */ /* 0x000fe20008000000 */
[----:B------:R-:W-:Y:S01]  /*1260*/  UISETP.NE.AND UP4, UPT, UR16, URZ, UPT ;  /* 0x0000003f1000728c */ /* 0x000fe2000bf85270 */
[----:B------:R-:W-:Y:S01]  /*1270*/  LOP3.LUT R5, R4, UR46, RZ, 0x3c, !PT ;  /* 0x0000002e04057c12 */ /* 0x000fe2000f8e3cff */
[----:B------:R-:W-:Y:S01]  /*1280*/  UIMAD.WIDE UR8, UR55, UR54, URZ ;  /* 0x00000036370872a5 */ /* 0x000fe2000f8e023f */
[----:B------:R-:W-:Y:S01]  /*1290*/  ISETP.GT.U32.AND P1, PT, R7, R6, PT ;  /* 0x000000060700720c */ /* 0x000fe20003f24070 */
[----:B------:R-:W-:Y:S01]  /*12a0*/  UIMAD.WIDE.U32 UR16, UR47, UR53, URZ ;  /* 0x000000352f1072a5 */ /* 0x000fe2000f8e003f */
[----:B------:R-:W-:Y:S01]  /*12b0*/  ISETP.GE.AND P2, PT, R5, RZ, PT ;  /* 0x000000ff0500720c */ /* 0x000fe20003f46270 */
[----:B------:R-:W-:Y:S02]  /*12c0*/  UIMAD UR7, UR52, UR53, UR7 ;  /* 0x00000035340772a4 */ /* 0x000fe4000f8e0207 */
[----:B------:R-:W-:-:S02]  /*12d0*/  @UP2 UIADD3 UR49, UR19, UR15, URZ ;  /* 0x0000000f13312290 */ /* 0x000fc4000fffe03f */
[----:B------:R-:W-:Y:S02]  /*12e0*/  UIMAD.WIDE.U32 UR18, UR8, UR16, URZ ;  /* 0x00000010081272a5 */ /* 0x000fe4000f8e003f */
[----:B------:R-:W-:Y:S02]  /*12f0*/  UIMAD UR21, UR9, UR16, URZ ;  /* 0x00000010091572a4 */ /* 0x000fe4000f8e023f */
[----:B------:R-:W-:Y:S02]  /*1300*/  USHF.L.U64.HI UR23, UR47, 0x7, UR52 ;  /* 0x000000072f177899 */ /* 0x000fe40008010234 */
[----:B------:R-:W-:Y:S01]  /*1310*/  UIADD3 UR16, UR17, UR7, URZ ;  /* 0x0000000711107290 */ /* 0x000fe2000fffe03f */
[----:B------:R-:W-:Y:S01]  /*1320*/  @!P1 IMAD.IADD R6, R6, 0x1, -R7 ;  /* 0x0000000106069824 */ /* 0x000fe200078e0a07 */
[----:B------:R-:W-:Y:S01]  /*1330*/  USHF.R.S32.HI UR12, URZ, 0x6, UR31 ;  /* 0x000000063f0c7899 */ /* 0x000fe2000801141f */
[----:B------:R-:W-:Y:S01]  /*1340*/  @!P1 VIADD R15, R15, 0x1 ;  /* 0x000000010f0f9836 */ /* 0x000fe20000000000 */
[----:B------:R-:W-:Y:S01]  /*1350*/  USHF.R.S32.HI UR7, URZ, 0x6, UR22 ;  /* 0x000000063f077899 */ /* 0x000fe20008011416 */
[----:B------:R-:W-:Y:S01]  /*1360*/  PLOP3.LUT P1, PT, PT, PT, UP1, 0x80, 0x0 ;  /* 0x000000000000781c */ /* 0x000fe20003f2f018 */
[----:B------:R-:W-:Y:S01]  /*1370*/  USEL UR23, UR23, URZ, UP0 ;  /* 0x0000003f17177287 */ /* 0x000fe20008000000 */
[----:B------:R-:W-:Y:S01]  /*1380*/  ISETP.GE.U32.AND P0, PT, R6, R7, PT ;  /* 0x000000070600720c */ /* 0x000fe20003f06070 */
[----:B------:R-:W-:-:S02]  /*1390*/  UISETP.LT.AND UP0, UPT, UR12, UR7, UPT ;  /* 0x000000070c00728c */ /* 0x000fc4000bf01270 */
[----:B------:R-:W-:Y:S02]  /*13a0*/  @UP3 UIMAD UR20, UR47, UR42, URZ ;  /* 0x0000002a2f1432a4 */ /* 0x000fe4000f8e023f */
[----:B------:R-:W-:Y:S02]  /*13b0*/  USEL UR33, UR12, UR7, UP0 ;  /* 0x000000070c217287 */ /* 0x000fe40008000000 */
[----:B------:R-:W-:Y:S01]  /*13c0*/  @UP3 USEL UR17, UR20, UR5, !UP2 ;  /* 0x0000000514113287 */ /* 0x000fe2000d000000 */
[----:B------:R-:W-:Y:S01]  /*13d0*/  @UP3 ULDC UR15, c[0x0][0x2e4] ;  /* 0x0000b900000f3ab9 */ /* 0x000fe20000000800 */
[----:B------:R-:W-:Y:S02]  /*13e0*/  @!UP3 UIMAD UR20, UR47, UR54, UR46 ;  /* 0x000000362f14b2a4 */ /* 0x000fe4000f8e022e */
[----:B------:R-:W-:Y:S02]  /*13f0*/  @!UP2 UIADD3 UR45, UR39, UR24, URZ ;  /* 0x00000018272da290 */ /* 0x000fe4000fffe03f */
[----:B------:R-:W-:Y:S01]  /*1400*/  @P0 VIADD R15, R15, 0x1 ;  /* 0x000000010f0f0836 */ /* 0x000fe20000000000 */
[----:B------:R-:W-:Y:S01]  /*1410*/  ULEA UR12, UR33, 0xffffffc0, 0x6 ;  /* 0xffffffc0210c7891 */ /* 0x000fe2000f8e303f */
[----:B------:R-:W-:Y:S01]  /*1420*/  PLOP3.LUT P0, PT, PT, PT, UP3, 0x80, 0x0 ;  /* 0x000000000000781c */ /* 0x000fe20003f0f038 */
[----:B------:R-:W-:Y:S01]  /*1430*/  @UP3 UIMAD UR24, UR46, UR15, UR17 ;  /* 0x0000000f2e1832a4 */ /* 0x000fe2000f8e0211 */
[----:B------:R-:W-:Y:S01]  /*1440*/  @!P2 IMAD.MOV R15, RZ, RZ, -R15 ;  /* 0x000000ffff0fa224 */ /* 0x000fe200078e0a0f */
[----:B------:R-:W-:Y:S01]  /*1450*/  UIMAD UR15, UR8, UR16, UR21 ;  /* 0x00000010080f72a4 */ /* 0x000fe2000f8e0215 */
[----:B------:R-:W-:Y:S01]  /*1460*/  @!P3 LOP3.LUT R15, RZ, R4, RZ, 0x33, !PT ;  /* 0x00000004ff0fb212 */ /* 0x000fe200078e33ff */
[----:B------:R-:W-:-:S02]  /*1470*/  UIMAD.WIDE.U32 UR16, UR8, UR5, URZ ;  /* 0x00000005081072a5 */ /* 0x000fc4000f8e003f */
[----:B------:R-:W-:Y:S02]  /*1480*/  @!UP3 UIMAD UR24, UR20, UR42, URZ ;  /* 0x0000002a1418b2a4 */ /* 0x000fe4000f8e023f */
[----:B------:R-:W-:Y:S02]  /*1490*/  USHF.R.S32.HI UR20, URZ, 0x1f, UR12 ;  /* 0x0000001f3f147899 */ /* 0x000fe4000801140c */
[----:B------:R-:W-:Y:S02]  /*14a0*/  UIADD3 UR7, UP0, UR12, UR37, URZ ;  /* 0x000000250c077290 */ /* 0x000fe4000ff1e03f */
[----:B------:R-:W-:Y:S02]  /*14b0*/  UIADD3 UR43, UR19, UR15, URZ ;  /* 0x0000000f132b7290 */ /* 0x000fe4000fffe03f */
[----:B------:R-:W-:Y:S02]  /*14c0*/  USEL UR50, UR18, UR16, !UP2 ;  /* 0x0000001012327287 */ /* 0x000fe4000d000000 */
[----:B------:R-:W-:-:S02]  /*14d0*/  UIMAD UR15, UR9, UR5, URZ ;  /* 0x00000005090f72a4 */ /* 0x000fc4000f8e023f */
[----:B------:R-:W-:Y:S02]  /*14e0*/  UIADD3.X UR16, UR20, UR23, URZ, UP0, !UPT ;  /* 0x0000001714107290 */ /* 0x000fe400087fe43f */
[----:B------:R-:W-:Y:S01]  /*14f0*/  UIMAD UR9, UR9, UR7, URZ ;  /* 0x00000007090972a4 */ /* 0x000fe2000f8e023f */
[----:B------:R-:W-:Y:S01]  /*1500*/  @UP1 ULDC.64 UR22, c[0x0][0x250] ;  /* 0x0000940000161ab9 */ /* 0x000fe20000000a00 */
[----:B------:R-:W-:Y:S02]  /*1510*/  UIMAD.WIDE.U32 UR18, UR8, UR7, URZ ;  /* 0x00000007081272a5 */ /* 0x000fe4000f8e003f */
[----:B------:R-:W-:Y:S02]  /*1520*/  UIMAD UR7, UR8, UR16, UR9 ;  /* 0x00000010080772a4 */ /* 0x000fe4000f8e0209 */
[----:B------:R-:W-:Y:S02]  /*1530*/  @UP1 UIMAD.WIDE.U32 UR8, UR25, UR22, URZ ;  /* 0x00000016190812a5 */ /* 0x000fe4000f8e003f */
[----:B------:R-:W-:-:S02]  /*1540*/  @UP2 UIADD3 UR43, UR17, UR15, URZ ;  /* 0x0000000f112b2290 */ /* 0x000fc4000fffe03f */
[----:B------:R-:W-:Y:S02]  /*1550*/  UIMAD UR44, UR46, UR55, URZ ;  /* 0x000000372e2c72a4 */ /* 0x000fe4000f8e023f */
[----:B------:R-:W-:Y:S02]  /*1560*/  @UP1 UIMAD UR15, UR25, UR23, URZ ;  /* 0x00000017190f12a4 */ /* 0x000fe4000f8e023f */
[----:B------:R-:W-:Y:S02]  /*1570*/  USHF.R.S32.HI UR46, URZ, 0x1f, UR44 ;  /* 0x0000001f3f2e7899 */ /* 0x000fe4000801142c */
[----:B------:R-:W-:Y:S02]  /*1580*/  USEL UR47, UR32, URZ, UP4 ;  /* 0x0000003f202f7287 */ /* 0x000fe4000a000000 */
[----:B------:R-:W-:Y:S02]  /*1590*/  @UP1 UIADD3 UR42, UR9, UR15, URZ ;  /* 0x0000000f092a1290 */ /* 0x000fe4000fffe03f */
[----:B------:R-:W-:-:S02]  /*15a0*/  USEL UR48, UR48, URZ, UP4 ;  /* 0x0000003f30307287 */ /* 0x000fc4000a000000 */
[----:B------:R-:W-:Y:S01]  /*15b0*/  UIADD3 UR25, UR19, UR7, URZ ;  /* 0x0000000713197290 */ /* 0x000fe2000fffe03f */
[----:B------:R-:W-:Y:S01]  /*15c0*/  @UP1 UMOV UR37, UR8 ;  /* 0x0000000800251c82 */ /* 0x000fe20008000000 */
[----:B------:R-:W-:Y:S10]  /*15d0*/  @P1 BRA `(.L_x_828) ;  /* 0x0000000000381947 */ /* 0x000ff40003800000 */
[----:B------:R-:W-:Y:S01]  /*15e0*/  R2UR UR15, R240 ;  /* 0x00000000f00f72ca */ /* 0x000fe200000e0000 */
[----:B------:R-:W-:Y:S01]  /*15f0*/  ULDC.64 UR26, c[0x0][0x248] ;  /* 0x00009200001a7ab9 */ /* 0x000fe20000000a00 */
[----:B------:R-:W-:-:S11]  /*1600*/  ULDC.64 UR16, c[0x0][0x230] ;  /* 0x00008c0000107ab9 */ /* 0x000fd60000000a00 */
[----:B------:R-:W-:Y:S02]  /*1610*/  USHF.R.S32.HI UR7, URZ, 0x1f, UR15 ;  /* 0x0000001f3f077899 */ /* 0x000fe4000801140f */
[----:B------:R-:W-:Y:S02]  /*1620*/  UIMAD.WIDE.U32 UR8, UR15, UR26, URZ ;  /* 0x0000001a0f0872a5 */ /* 0x000fe4000f8e003f */
[----:B------:R-:W-:-:S04]  /*1630*/  UIMAD UR7, UR7, UR26, URZ ;  /* 0x0000001a070772a4 */ /* 0x000fc8000f8e023f */
[----:B------:R-:W-:Y:S01]  /*1640*/  UIMAD UR7, UR15, UR27, UR7 ;  /* 0x0000001b0f0772a4 */ /* 0x000fe2000f8e0207 */
[----:B------:R-:W1:Y:S03]  /*1650*/  S2UR UR15, SR_CTAID.Y ;  /* 0x00000000000f79c3 */ /* 0x000e660000002600 */
[----:B------:R-:W-:-:S04]  /*1660*/  UIADD3 UR9, UR9, UR7, URZ ;  /* 0x0000000709097290 */ /* 0x000fc8000fffe03f */
[----:B-1----:R-:W-:Y:S02]  /*1670*/  UIMAD.WIDE.U32 UR8, UR15, UR16, UR8 ;  /* 0x000000100f0872a5 */ /* 0x002fe4000f8e0008 */
[----:B------:R-:W-:-:S04]  /*1680*/  UIMAD UR16, UR52, UR16, URZ ;  /* 0x00000010341072a4 */ /* 0x000fc8000f8e023f */
[----:B------:R-:W-:Y:S01]  /*1690*/  UIMAD UR17, UR15, UR17, UR16 ;  /* 0x000000110f1172a4 */ /* 0x000fe2000f8e0210 */
[----:B------:R-:W-:-:S03]  /*16a0*/  UMOV UR35, UR8 ;  /* 0x0000000800237c82 */ /* 0x000fc60008000000 */
[----:B------:R-:W-:-:S12]  /*16b0*/  UIADD3 UR36, UR9, UR17, URZ ;  /* 0x0000001109247290 */ /* 0x000fd8000fffe03f */
.L_x_828:
[----:B------:R-:W-:Y:S05]  /*16c0*/  @P1 BRA `(.L_x_829) ;  /* 0x0000000000381947 */ /* 0x000fea0003800000 */
        /* <DEDUP_REMOVED lines=14> */
.L_x_829:
[----:B------:R-:W-:Y:S01]  /*17b0*/  @UP2 UMOV UR7, UR40 ;  /* 0x0000002800072c82 */ /* 0x000fe20008000000 */
[----:B------:R-:W-:Y:S01]  /*17c0*/  @!UP2 UMOV UR7, UR38 ;  /* 0x000000260007ac82 */ /* 0x000fe20008000000 */
[----:B------:R-:W-:Y:S01]  /*17d0*/  SHF.R.S32.HI R14, RZ, 0x1f, R15 ;  /* 0x0000001fff0e7819 */ /* 0x000fe2000001140f */
[----:B------:R-:W-:Y:S06]  /*17e0*/  @!P0 BRA `(.L_x_830) ;  /* 0x0000000000248947 */ /* 0x000fec0003800000 */
[----:B------:R-:W1:Y:S01]  /*17f0*/  S2UR UR16, SR_CTAID.Y ;  /* 0x00000000001079c3 */ /* 0x000e620000002600 */
[----:B------:R-:W-:Y:S01]  /*1800*/  ULDC UR9, c[0x0][0x2c0] ;  /* 0x0000b00000097ab9 */ /* 0x000fe20000000800 */
[----:B------:R-:W-:Y:S02]  /*1810*/  ULDC UR8, c[0x0][0x2e4] ;  /* 0x0000b90000087ab9 */ /* 0x000fe40000000800 */
[----:B------:R-:W-:-:S04]  /*1820*/  ULEA UR8, UR9, UR8, 0x7 ;  /* 0x0000000809087291 */ /* 0x000fc8000f8e383f */
[----:B------:R-:W2:Y:S01]  /*1830*/  S2UR UR15, SR_CTAID.Z ;  /* 0x00000000000f79c3 */ /* 0x000ea20000002700 */
[----:B-1----:R-:W-:-:S04]  /*1840*/  @!UP2 UIMAD UR5, UR16, UR53, URZ ;  /* 0x000000351005a2a4 */ /* 0x002fc8000f8e023f */
[----:B------:R-:W-:-:S04]  /*1850*/  ULEA UR5, UR16, UR5, 0x7 ;  /* 0x0000000510057291 */ /* 0x000fc8000f8e383f */
[----:B--2---:R-:W-:Y:S01]  /*1860*/  UIMAD UR5, UR8, UR15, UR5 ;  /* 0x0000000f080572a4 */ /* 0x004fe2000f8e0205 */
[----:B------:R-:W-:Y:S11]  /*1870*/  BRA `(.L_x_831) ;  /* 0x0000000000107947 */ /* 0x000ff60003800000 */
.L_x_830:
[----:B------:R-:W-:Y:S08]  /*1880*/  S2UR UR8, SR_CTAID.Z ;  /* 0x00000000000879c3 */ /* 0x000ff00000002700 */
[----:B------:R-:W1:Y:S02]  /*1890*/  S2UR UR5, SR_CTAID.Y ;  /* 0x00000000000579c3 */ /* 0x000e640000002600 */
[----:B-1----:R-:W-:-:S04]  /*18a0*/  UIMAD UR5, UR5, UR54, UR8 ;  /* 0x00000036050572a4 */ /* 0x002fc8000f8e0208 */
[----:B------:R-:W-:-:S12]  /*18b0*/  UIMAD UR5, UR5, UR53, URZ ;  /* 0x00000035050572a4 */ /* 0x000fd8000f8e023f */
.L_x_831:
[----:B------:R-:W1:Y:S01]  /*18c0*/  S2UR UR8, SR_CTAID.Z ;  /* 0x00000000000879c3 */ /* 0x000e620000002700 */
[----:B------:R-:W2:Y:S01]  /*18d0*/  S2R R10, SR_TID.X ;  /* 0x00000000000a7919 */ /* 0x000ea20000002100 */
[C---:B------:R-:W-:Y:S01]  /*18e0*/  IADD3 R4, P0, R218.reuse, UR7, RZ ;  /* 0x00000007da047c10 */ /* 0x040fe2000ff1e0ff */
[----:B------:R-:W-:Y:S01]  /*18f0*/  UIMAD UR7, UR55, UR54, URZ ;  /* 0x00000036370772a4 */ /* 0x000fe2000f8e023f */
[----:B------:R-:W-:Y:S01]  /*1900*/  SHF.R.S32.HI R219, RZ, 0x1f, R218 ;  /* 0x0000001fffdb7819 */ /* 0x000fe200000114da */
[----:B------:R-:W-:Y:S01]  /*1910*/  UIADD3 UR32, UR12, UR5, URZ ;  /* 0x000000050c207290 */ /* 0x000fe2000fffe03f */
[----:B------:R-:W-:Y:S01]  /*1920*/  BSSY B1, `(.L_x_827) ;  /* 0x000070e000017945 */ /* 0x000fe20003800000 */
[----:B------:R-:W-:Y:S01]  /*1930*/  UIADD3 UR21, UR30, UR13, URZ ;  /* 0x0000000d1e157290 */ /* 0x000fe2000fffe03f */
[----:B------:R-:W3:Y:S01]  /*1940*/  S2UR UR41, SR_CTAID.Z ;  /* 0x00000000002979c3 */ /* 0x000ee20000002700 */
[----:B------:R-:W-:Y:S01]  /*1950*/  ULDC UR40, c[0x0][0x398] ;  /* 0x0000e60000287ab9 */ /* 0x000fe20000000800 */
[----:B------:R-:W-:Y:S01]  /*1960*/  IADD3.X R5, R219, UR45, RZ, P0, !PT ;  /* 0x0000002ddb057c10 */ /* 0x000fe200087fe4ff */
[----:B------:R-:W-:Y:S01]  /*1970*/  UIADD3 UR39, UR12, UR24, URZ ;  /* 0x000000180c277290 */ /* 0x000fe2000fffe03f */
[----:B------:R-:W-:Y:S01]  /*1980*/  VIADD R232, R218, 0x40 ;  /* 0x00000040dae87836 */ /* 0x000fe20000000000 */
[----:B------:R-:W-:Y:S01]  /*1990*/  ULDC.64 UR56, c[0x0][0x478] ;  /* 0x00011e0000387ab9 */ /* 0x000fe20000000a00 */
[----:B------:R-:W-:Y:S01]  /*19a0*/  ULDC.64 UR16, c[0x0][0x210] ;  /* 0x0000840000107ab9 */ /* 0x000fe20000000a00 */
[----:B------:R-:W-:Y:S01]  /*19b0*/  ULDC.64 UR58, c[0x0][0x2b0] ;  /* 0x0000ac00003a7ab9 */ /* 0x000fe20000000a00 */
[----:B------:R-:W4:Y:S01]  /*19c0*/  LDC.64 R6, c[0x0][0x420] ;  /* 0x00010800ff067b82 */ /* 0x000f220000000a00 */
[----:B-1----:R-:W-:-:S03]  /*19d0*/  USHF.R.S32.HI UR53, URZ, 0x1f, UR8 ;  /* 0x0000001f3f357899 */ /* 0x002fc60008011408 */
[----:B------:R-:W-:Y:S02]  /*19e0*/  ULDC.64 UR8, c[0x0][0x428] ;  /* 0x00010a0000087ab9 */ /* 0x000fe40000000a00 */
[----:B------:R-:W-:Y:S01]  /*19f0*/  UIMAD UR5, UR53, UR8, URZ ;  /* 0x00000008350572a4 */ /* 0x000fe2000f8e023f */
[----:B------:R-:W-:Y:S01]  /*1a00*/  IMAD.U32 R24, RZ, RZ, UR8 ;  /* 0x00000008ff187e24 */ /* 0x000fe2000f8e00ff */
[----:B------:R-:W-:Y:S01]  /*1a10*/  USHF.L.U32 UR8, UR7, 0x6, URZ ;  /* 0x0000000607087899 */ /* 0x000fe2000800063f */
[----:B--2---:R-:W-:Y:S01]  /*1a20*/  SHF.R.S32.HI R9, RZ, 0x1f, R10 ;  /* 0x0000001fff097819 */ /* 0x004fe2000001140a */
[----:B---3--:R-:W-:Y:S02]  /*1a30*/  UIMAD UR31, UR41, UR9, UR5 ;  /* 0x00000009291f72a4 */ /* 0x008fe4000f8e0205 */
[----:B------:R-:W-:Y:S01]  /*1a40*/  UIADD3 UR15, UP2, UP0, UR18, UR8, UR44 ;  /* 0x00000008120f7290 */ /* 0x000fe2000f85e02c */
[CC--:B------:R-:W-:Y:S01]  /*1a50*/  LEA.HI R8, R9.reuse, R10.reuse, RZ, 0x3 ;  /* 0x0000000a09087211 */ /* 0x0c0fe200078f18ff */
[----:B------:R-:W-:Y:S01]  /*1a60*/  USHF.R.S32.HI UR8, URZ, 0x1f, UR8 ;  /* 0x0000001f3f087899 */ /* 0x000fe20008011408 */
[----:B------:R-:W-:Y:S01]  /*1a70*/  LEA.HI R16, R9, R10, RZ, 0x5 ;  /* 0x0000000a09107211 */ /* 0x000fe200078f28ff */
[C---:B----4-:R-:W-:Y:S01]  /*1a80*/  IMAD R18, R6.reuse, UR20, RZ ;  /* 0x0000001406127c24 */ /* 0x050fe2000f8e02ff */
[----:B------:R-:W-:Y:S01]  /*1a90*/  SHF.R.S32.HI R12, RZ, 0x3, R8 ;  /* 0x00000003ff0c7819 */ /* 0x000fe20000011408 */
[----:B------:R-:W-:Y:S01]  /*1aa0*/  UIADD3.X UR9, UR25, UR8, UR46, UP2, UP0 ;  /* 0x0000000819097290 */ /* 0x000fe200097e042e */
[----:B------:R-:W-:Y:S01]  /*1ab0*/  IMAD.WIDE.U32 R4, R6, UR12, R4 ;  /* 0x0000000c06047c25 */ /* 0x000fe2000f8e0004 */
[----:B------:R-:W-:Y:S01]  /*1ac0*/  UIADD3 UR8, UR21, -UR40, -UR6 ;  /* 0x8000002815087290 */ /* 0x000fe2000fffe806 */
[----:B------:R-:W-:Y:S01]  /*1ad0*/  LOP3.LUT R235, R16, 0xffffffe0, RZ, 0xc0, !PT ;  /* 0xffffffe010eb7812 */ /* 0x000fe200078ec0ff */
[----:B------:R-:W-:Y:S01]  /*1ae0*/  ULDC.64 UR18, c[0x0][0x258] ;  /* 0x0000960000127ab9 */ /* 0x000fe20000000a00 */
[----:B------:R-:W-:Y:S01]  /*1af0*/  IMAD R18, R7, UR12, R18 ;  /* 0x0000000c07127c24 */ /* 0x000fe2000f8e0212 */
[----:B------:R-:W-:Y:S01]  /*1b00*/  USHF.R.S32.HI UR38, URZ, 0x1f, UR8 ;  /* 0x0000001f3f267899 */ /* 0x000fe20008011408 */
[----:B------:R-:W-:Y:S01]  /*1b10*/  SHF.R.S32.HI R11, RZ, 0x1f, R12 ;  /* 0x0000001fff0b7819 */ /* 0x000fe2000001140c */
[----:B------:R-:W-:Y:S01]  /*1b20*/  IMAD.IADD R235, R10, 0x1, -R235 ;  /* 0x000000010aeb7824 */ /* 0x000fe200078e0aeb */
[----:B------:R-:W-:Y:S01]  /*1b30*/  IADD3 R17, P0, R12, UR12, RZ ;  /* 0x0000000c0c117c10 */ /* 0x000fe2000ff1e0ff */
[----:B------:R-:W-:Y:S01]  /*1b40*/  ULEA.HI UR38, UR38, UR8, URZ, 0x6 ;  /* 0x0000000826267291 */ /* 0x000fe2000f8f303f */
[----:B------:R-:W-:Y:S01]  /*1b50*/  IMAD.IADD R19, R5, 0x1, R18 ;  /* 0x0000000105137824 */ /* 0x000fe200078e0212 */
[----:B------:R-:W-:Y:S01]  /*1b60*/  SHF.R.S32.HI R16, RZ, 0x5, R16 ;  /* 0x00000005ff107819 */ /* 0x000fe20000011410 */
[----:B------:R-:W-:Y:S01]  /*1b70*/  IMAD.MOV.U32 R18, RZ, RZ, R4 ;  /* 0x000000ffff127224 */ /* 0x000fe200078e0004 */
[----:B------:R-:W-:Y:S01]  /*1b80*/  UIADD3 UR12, UP2, UP0, UR47, UR15, UR50 ;  /* 0x0000000f2f0c7290 */ /* 0x000fe2000f85e032 */
[----:B------:R-:W-:Y:S01]  /*1b90*/  IADD3.X R4, R11, UR20, RZ, P0, !PT ;  /* 0x000000140b047c10 */ /* 0x000fe200087fe4ff */
[----:B------:R-:W-:Y:S01]  /*1ba0*/  USHF.R.S32.HI UR38, URZ, 0x6, UR38 ;  /* 0x000000063f267899 */ /* 0x000fe20008011426 */
[----:B------:R-:W-:Y:S01]  /*1bb0*/  IMAD R5, R16, UR7, R235 ;  /* 0x0000000710057c24 */ /* 0x000fe2000f8e02eb */
[----:B------:R-:W-:Y:S01]  /*1bc0*/  UIADD3.X UR15, UR48, UR9, UR43, UP2, UP0 ;  /* 0x00000009300f7290 */ /* 0x000fe200097e042b */
[----:B------:R-:W-:Y:S01]  /*1bd0*/  IMAD.WIDE.U32 R24, R24, UR41, R18 ;  /* 0x0000002918187c25 */ /* 0x000fe2000f8e0012 */
[----:B------:R-:W-:-:S02]  /*1be0*/  UISETP.LT.AND UP0, UPT, URZ, UR38, UPT ;  /* 0x000000263f00728c */ /* 0x000fc4000bf01270 */
[----:B------:R-:W-:Y:S01]  /*1bf0*/  IADD3 R18, P0, R5, UR12, RZ ;  /* 0x0000000c05127c10 */ /* 0x000fe2000ff1e0ff */
[----:B------:R-:W-:Y:S01]  /*1c00*/  IMAD R4, R4, UR28, RZ ;  /* 0x0000001c04047c24 */ /* 0x000fe2000f8e02ff */
[----:B------:R-:W-:Y:S01]  /*1c10*/  USEL UR38, URZ, UR38, !UP0 ;  /* 0x000000263f267287 */ /* 0x000fe2000c000000 */
[----:B------:R-:W-:Y:S01]  /*1c20*/  VIADD R25, R25, UR31 ;  /* 0x0000001f19197c36 */ /* 0x000fe20008000000 */
[----:B------:R-:W-:Y:S01]  /*1c30*/  ULDC.64 UR8, c[0x0][0x400] ;  /* 0x0001000000087ab9 */ /* 0x000fe20000000a00 */
[----:B------:R-:W-:Y:S01]  /*1c40*/  IMAD R4, R17, UR29, R4 ;  /* 0x0000001d11047c24 */ /* 0x000fe2000f8e0204 */
[----:B------:R-:W-:Y:S01]  /*1c50*/  LEA.HI.X.SX32 R5, R5, UR15, 0x1, P0 ;  /* 0x0000000f05057c11 */ /* 0x000fe200080f0eff */
[----:B------:R-:W-:Y:S01]  /*1c60*/  IMAD.WIDE.U32 R16, R17, UR28, R218 ;  /* 0x0000001c11107c25 */ /* 0x000fe2000f8e00da */
[----:B------:R-:W-:Y:S01]  /*1c70*/  UISETP.GT.AND UP0, UPT, UR33, UR38, UPT ;  /* 0x000000262100728c */ /* 0x000fe2000bf04270 */
[----:B------:R-:W-:Y:S01]  /*1c80*/  LEA R242, P0, R18, UR8, 0x2 ;  /* 0x0000000812f27c11 */ /* 0x000fe2000f8010ff */
[----:B------:R-:W-:Y:S01]  /*1c90*/  UIMAD UR8, UR53, UR18, URZ ;  /* 0x00000012350872a4 */ /* 0x000fe2000f8e023f */
[----:B------:R-:W-:Y:S01]  /*1ca0*/  IMAD.U32 R20, RZ, RZ, UR18 ;  /* 0x00000012ff147e24 */ /* 0x000fe2000f8e00ff */
[----:B------:R-:W-:Y:S01]  /*1cb0*/  IADD3 R16, P2, R16, UR51, RZ ;  /* 0x0000003310107c10 */ /* 0x000fe2000ff5e0ff */
[-C--:B------:R-:W-:Y:S01]  /*1cc0*/  IMAD.WIDE.U32 R24, R12, R6.reuse, R24 ;  /* 0x000000060c187225 */ /* 0x080fe200078e0018 */
[----:B------:R-:W-:Y:S01]  /*1cd0*/  LEA.HI.X R243, R18, UR9, R5, 0x2, P0 ;  /* 0x0000000912f37c11 */ /* 0x000fe200080f1405 */
[----:B------:R-:W-:Y:S01]  /*1ce0*/  UIMAD UR8, UR41, UR19, UR8 ;  /* 0x00000013290872a4 */ /* 0x000fe2000f8e0208 */
[----:B------:R-:W-:Y:S01]  /*1cf0*/  PLOP3.LUT P0, PT, PT, PT, UP0, 0x80, 0x0 ;  /* 0x000000000000781c */ /* 0x000fe20003f0f008 */
[----:B------:R-:W-:Y:S01]  /*1d00*/  IMAD R5, R11, R6, RZ ;  /* 0x000000060b057224 */ /* 0x000fe200078e02ff */
[----:B------:R-:W-:Y:S01]  /*1d10*/  IADD3.X R17, R17, UR49, R4, P2, !PT ;  /* 0x0000003111117c10 */ /* 0x000fe200097fe404 */
[----:B------:R-:W-:-:S02]  /*1d20*/  UIMAD.WIDE UR18, UR32, 0x4, UR56 ;  /* 0x00000004201278a5 */ /* 0x000fc4000f8e0238 */
[----:B------:R-:W-:Y:S01]  /*1d30*/  IMAD R5, R12, R7, R5 ;  /* 0x000000070c057224 */ /* 0x000fe200078e0205 */
[----:B------:R-:W-:Y:S01]  /*1d40*/  ULDC.64 UR24, c[0x0][0x3e0] ;  /* 0x0000f80000187ab9 */ /* 0x000fe20000000a00 */
[----:B------:R-:W-:Y:S01]  /*1d50*/  IMAD.WIDE.U32 R20, R20, UR41, R16 ;  /* 0x0000002914147c25 */ /* 0x000fe2000f8e0010 */
[----:B------:R-:W-:Y:S01]  /*1d60*/  LEA R244, P2, R24, UR24, 0x1 ;  /* 0x0000001818f47c11 */ /* 0x000fe2000f8408ff */
[----:B------:R-:W-:Y:S02]  /*1d70*/  UIADD3 UR5, UR33, -0x1, URZ ;  /* 0xffffffff21057890 */ /* 0x000fe4000fffe03f */
[----:B------:R-:W-:Y:S01]  /*1d80*/  IMAD.IADD R16, R25, 0x1, R5 ;  /* 0x0000000119107824 */ /* 0x000fe200078e0205 */
[----:B------:R-:W-:Y:S01]  /*1d90*/  LEA R246, P3, R20, UR16, 0x1 ;  /* 0x0000001014f67c11 */ /* 0x000fe2000f8608ff */
[----:B------:R-:W-:Y:S01]  /*1da0*/  VIADD R13, R21, UR8 ;  /* 0x00000008150d7c36 */ /* 0x000fe20008000000 */
[----:B------:R-:W-:Y:S01]  /*1db0*/  UIMAD.WIDE UR8, UR39, 0x4, UR58 ;  /* 0x00000004270878a5 */ /* 0x000fe2000f8e023a */
[----:B------:R-:W-:Y:S01]  /*1dc0*/  UMOV UR20, UR18 ;  /* 0x0000001200147c82 */ /* 0x000fe20008000000 */
[----:B------:R-:W-:-:S02]  /*1dd0*/  LEA.HI.X R245, R24, UR25, R16, 0x1, P2 ;  /* 0x0000001918f57c11 */ /* 0x000fc400090f0c10 */
[----:B------:R-:W-:Y:S01]  /*1de0*/  LEA.HI.X R247, R20, UR17, R13, 0x1, P3 ;  /* 0x0000001114f77c11 */ /* 0x000fe200098f0c0d */
[----:B------:R-:W-:Y:S07]  /*1df0*/  @P0 BRA `(.L_x_832) ;  /* 0x0000000800580947 */ /* 0x000fee0003800000 */
[----:B------:R-:W-:Y:S01]  /*1e00*/  R2UR UR7, R241 ;  /* 0x00000000f10772ca */ /* 0x000fe200000e0000 */
[----:B------:R-:W-:Y:S01]  /*1e10*/  @UP1 ULDC.64 UR12, c[0x0][0x450] ;  /* 0x00011400000c1ab9 */ /* 0x000fe20000000a00 */
[----:B------:R-:W-:-:S13]  /*1e20*/  R2UR UR5, R240 ;  /* 0x00000000f00572ca */ /* 0x000fda00000e0000 */
[----:B------:R-:W-:-:S04]  /*1e30*/  @UP1 UIADD3 UR5, UR5, UR7, URZ ;  /* 0x0000000705051290 */ /* 0x000fc8000fffe03f */
[----:B------:R-:W-:Y:S02]  /*1e40*/  @UP1 UIMAD.WIDE.U32 UR8, UR5, UR12, URZ ;  /* 0x0000000c050812a5 */ /* 0x000fe4000f8e003f */
[----:B------:R-:W-:-:S04]  /*1e50*/  @UP1 UIMAD UR5, UR5, UR13, URZ ;  /* 0x0000000d050512a4 */ /* 0x000fc8000f8e023f */
[----:B------:R-:W-:Y:S01]  /*1e60*/  @UP1 UIADD3 UR20, UR9, UR5, URZ ;  /* 0x0000000509141290 */ /* 0x000fe2000fffe03f */
        /* <DEDUP_REMOVED lines=10> */
[----:B------:R-:W-:Y:S02]  /*1f10*/  UIADD3 UR9, UR9, UR5, URZ ;  /* 0x0000000509097290 */ /* 0x000fe4000fffe03f */
[----:B------:R-:W-:Y:S02]  /*1f20*/  UIMAD UR5, UR52, UR16, URZ ;  /* 0x00000010340572a4 */ /* 0x000fe4000f8e023f */
[----:B-1----:R-:W-:Y:S02]  /*1f30*/  UIMAD.WIDE.U32 UR8, UR7, UR16, UR8 ;  /* 0x00000010070872a5 */ /* 0x002fe4000f8e0008 */
[----:B------:R-:W-:-:S04]  /*1f40*/  UIMAD UR5, UR7, UR17, UR5 ;  /* 0x00000011070572a4 */ /* 0x000fc8000f8e0205 */
[----:B------:R-:W-:Y:S01]  /*1f50*/  UIADD3 UR20, UR9, UR5, URZ ;  /* 0x0000000509147290 */ /* 0x000fe2000fffe03f */
[----:B------:R-:W-:-:S11]  /*1f60*/  UMOV UR7, UR8 ;  /* 0x0000000800077c82 */ /* 0x000fd60008000000 */
.L_x_833:
[----:B------:R-:W-:Y:S02]  /*1f70*/  R2UR UR8, R241 ;  /* 0x00000000f10872ca */ /* 0x000fe400000e0000 */
[----:B------:R-:W-:-:S13]  /*1f80*/  R2UR UR5, R240 ;  /* 0x00000000f00572ca */ /* 0x000fda00000e0000 */
[----:B------:R-:W-:-:S03]  /*1f90*/  @UP1 UIADD3 UR5, UR5, UR8, URZ ;  /* 0x0000000805051290 */ /* 0x000fc6000fffe03f */
[----:B------:R-:W-:Y:S02]  /*1fa0*/  @UP1 ULDC.64 UR8, c[0x0][0x458] ;  /* 0x0001160000081ab9 */ /* 0x000fe40000000a00 */
        /* <DEDUP_REMOVED lines=19> */
.L_x_834:
[----:B------:R-:W1:Y:S01]  /*20e0*/  S2UR UR16, SR_CTAID.Z ;  /* 0x00000000001079c3 */ /* 0x000e620000002700 */
[----:B------:R-:W-:Y:S01]  /*20f0*/  UIMAD UR5, UR34, UR12, URZ ;  /* 0x0000000c220572a4 */ /* 0x000fe2000f8e023f */
[----:B------:R-:W-:Y:S01]  /*2100*/  IMAD.U32 R7, RZ, RZ, UR12 ;  /* 0x0000000cff077e24 */ /* 0x000fe2000f8e00ff */
[----:B------:R-:W-:Y:S01]  /*2110*/  UIMAD UR6, UR14, -0x40, UR6 ;  /* 0xffffffc00e0678a4 */ /* 0x000fe2000f8e0206 */
[C---:B------:R-:W-:Y:S01]  /*2120*/  VIADD R4, R12.reuse, 0x20 ;  /* 0x000000200c047836 */ /* 0x040fe20000000000 */
[----:B------:R-:W-:Y:S01]  /*2130*/  UIMAD UR5, UR30, UR13, UR5 ;  /* 0x0000000d1e0572a4 */ /* 0x000fe2000f8e0205 */
[----:B------:R-:W-:Y:S01]  /*2140*/  IMAD.WIDE.U32 R6, R7, UR30, R218 ;  /* 0x0000001e07067c25 */ /* 0x000fe2000f8e00da */
[----:B------:R-:W-:Y:S02]  /*2150*/  BSSY B0, `(.L_x_835) ;  /* 0x000001c000007945 */ /* 0x000fe40003800000 */
[----:B------:R-:W-:Y:S02]  /*2160*/  ISETP.GE.AND P3, PT, R12, UR6, PT ;  /* 0x000000060c007c0c */ /* 0x000fe4000bf66270 */
[----:B------:R-:W-:-:S02]  /*2170*/  MOV R5, UR5 ;  /* 0x0000000500057c02 */ /* 0x000fc40008000f00 */
[----:B------:R-:W-:Y:S02]  /*2180*/  IADD3 R6, P0, R6, UR7, RZ ;  /* 0x0000000706067c10 */ /* 0x000fe4000ff1e0ff */
[----:B------:R-:W-:Y:S02]  /*2190*/  ISETP.GE.AND P2, PT, R4, UR6, PT ;  /* 0x0000000604007c0c */ /* 0x000fe4000bf46270 */
[----:B------:R-:W-:Y:S01]  /*21a0*/  IADD3.X R7, R7, UR20, R5, P0, !PT ;  /* 0x0000001407077c10 */ /* 0x000fe200087fe405 */
[----:B-1----:R-:W-:-:S03]  /*21b0*/  USHF.R.S32.HI UR19, URZ, 0x1f, UR16 ;  /* 0x0000001f3f137899 */ /* 0x002fc60008011410 */
[----:B------:R-:W-:Y:S02]  /*21c0*/  ULDC.64 UR16, c[0x0][0x468] ;  /* 0x00011a0000107ab9 */ /* 0x000fe40000000a00 */
[----:B------:R-:W-:Y:S01]  /*21d0*/  UIMAD UR5, UR19, UR16, URZ ;  /* 0x00000010130572a4 */ /* 0x000fe2000f8e023f */
[----:B------:R-:W-:-:S05]  /*21e0*/  MOV R8, UR16 ;  /* 0x0000001000087c02 */ /* 0x000fca0008000f00 */
[----:B------:R-:W1:Y:S02]  /*21f0*/  S2UR UR19, SR_CTAID.Z ;  /* 0x00000000001379c3 */ /* 0x000e640000002700 */
[----:B-1----:R-:W-:Y:S01]  /*2200*/  UIMAD UR17, UR19, UR17, UR5 ;  /* 0x00000011131172a4 */ /* 0x002fe2000f8e0205 */
[----:B------:R-:W-:-:S05]  /*2210*/  IMAD.WIDE.U32 R8, R8, UR19, R6 ;  /* 0x0000001308087c25 */ /* 0x000fca000f8e0006 */
[----:B------:R-:W-:Y:S01]  /*2220*/  VIADD R5, R9, UR17 ;  /* 0x0000001109057c36 */ /* 0x000fe20008000000 */
[----:B------:R-:W-:Y:S06]  /*2230*/  @P3 BRA `(.L_x_836) ;  /* 0x0000000000343947 */ /* 0x000fec0003800000 */
[----:B------:R-:W-:Y:S01]  /*2240*/  IMAD.MOV.U32 R4, RZ, RZ, R8 ;  /* 0x000000ffff047224 */ /* 0x000fe200078e0008 */
[----:B------:R-:W-:Y:S01]  /*2250*/  ULDC UR5, c[0x0][0x2d0] ;  /* 0x0000b40000057ab9 */ /* 0x000fe20000000800 */
[----:B------:R-:W-:Y:S01]  /*2260*/  IMAD R7, R11, UR12, RZ ;  /* 0x0000000c0b077c24 */ /* 0x000fe2000f8e02ff */
[----:B------:R-:W-:Y:S01]  /*2270*/  ISETP.GE.AND P4, PT, R218, UR5, PT ;  /* 0x00000005da007c0c */ /* 0x000fe2000bf86270 */
[----:B------:R-:W-:Y:S01]  /*2280*/  IMAD.WIDE.U32 R14, R12, UR12, R4 ;  /* 0x0000000c0c0e7c25 */ /* 0x000fe2000f8e0004 */
[----:B------:R-:W-:Y:S01]  /*2290*/  ISETP.GE.AND P1, PT, R232, UR5, PT ;  /* 0x00000005e8007c0c */ /* 0x000fe2000bf26270 */
[----:B------:R-:W-:Y:S02]  /*22a0*/  ULDC.64 UR16, c[0x0][0x3f0] ;  /* 0x0000fc0000107ab9 */ /* 0x000fe40000000a00 */
[----:B------:R-:W-:Y:S01]  /*22b0*/  IMAD R4, R12, UR13, R7 ;  /* 0x0000000d0c047c24 */ /* 0x000fe2000f8e0207 */
[----:B------:R-:W-:-:S04]  /*22c0*/  LEA R6, P0, R14, UR16, 0x1 ;  /* 0x000000100e067c11 */ /* 0x000fc8000f8008ff */
[----:B------:R-:W-:-:S04]  /*22d0*/  IADD3 R4, R15, R4, RZ ;  /* 0x000000040f047210 */ /* 0x000fc80007ffe0ff */
[----:B------:R-:W-:-:S05]  /*22e0*/  LEA.HI.X R7, R14, UR17, R4, 0x1, P0 ;  /* 0x000000110e077c11 */ /* 0x000fca00080f0c04 */
[----:B------:R1:W-:Y:S04]  /*22f0*/  @!P4 STG.E.128 desc[UR10][R6.64], RZ ;  /* 0x000000ff0600c986 */ /* 0x0003e8000c101d0a */
[----:B------:R1:W-:Y:S02]  /*2300*/  @!P1 STG.E.128 desc[UR10][R6.64+0x80], RZ ;  /* 0x000080ff06009986 */ /* 0x0003e4000c101d0a */
.L_x_836:
[----:B------:R-:W-:Y:S05]  /*2310*/  BSYNC B0 ;  /* 0x0000000000007941 */ /* 0x000fea0003800000 */
.L_x_835:
[----:B------:R-:W-:Y:S04]  /*2320*/  BSSY B0, `(.L_x_837) ;  /* 0x0000011000007945 */ /* 0x000fe80003800000 */
[----:B------:R-:W-:Y:S05]  /*2330*/  @P2 BRA `(.L_x_838) ;  /* 0x00000000003c2947 */ /* 0x000fea0003800000 */
[----:B-1----:R-:W-:Y:S01]  /*2340*/  IADD3 R7, P0, R12, 0x20, RZ ;  /* 0x000000200c077810 */ /* 0x002fe20007f1e0ff */
[----:B------:R-:W-:Y:S01]  /*2350*/  ULDC UR5, c[0x0][0x2d0] ;  /* 0x0000b40000057ab9 */ /* 0x000fe20000000800 */
[----:B------:R-:W-:Y:S01]  /*2360*/  MOV R9, R5 ;  /* 0x0000000500097202 */ /* 0x000fe20000000f00 */
[----:B------:R-:W-:Y:S01]  /*2370*/  ULDC.64 UR6, c[0x0][0x3f0] ;  /* 0x0000fc0000067ab9 */ /* 0x000fe20000000a00 */
[----:B------:R-:W-:Y:S01]  /*2380*/  ISETP.GE.AND P1, PT, R218, UR5, PT ;  /* 0x00000005da007c0c */ /* 0x000fe2000bf26270 */
[----:B------:R-:W-:Y:S01]  /*2390*/  IMAD.X R4, RZ, RZ, R11, P0 ;  /* 0x000000ffff047224 */ /* 0x000fe200000e060b */
[----:B------:R-:W-:Y:S01]  /*23a0*/  ISETP.GE.AND P0, PT, R232, UR5, PT ;  /* 0x00000005e8007c0c */ /* 0x000fe2000bf06270 */
[----:B------:R-:W-:-:S04]  /*23b0*/  IMAD.WIDE.U32 R8, R7, UR12, R8 ;  /* 0x0000000c07087c25 */ /* 0x000fc8000f8e0008 */
[----:B------:R-:W-:Y:S01]  /*23c0*/  IMAD R4, R4, UR12, RZ ;  /* 0x0000000c04047c24 */ /* 0x000fe2000f8e02ff */
[----:B------:R-:W-:-:S03]  /*23d0*/  LEA R6, P4, R8, UR6, 0x1 ;  /* 0x0000000608067c11 */ /* 0x000fc6000f8808ff */
[----:B------:R-:W-:-:S04]  /*23e0*/  IMAD R4, R7, UR13, R4 ;  /* 0x0000000d07047c24 */ /* 0x000fc8000f8e0204 */
[----:B------:R-:W-:-:S05]  /*23f0*/  IMAD.IADD R5, R9, 0x1, R4 ;  /* 0x0000000109057824 */ /* 0x000fca00078e0204 */
[----:B------:R-:W-:-:S05]  /*2400*/  LEA.HI.X R7, R8, UR7, R5, 0x1, P4 ;  /* 0x0000000708077c11 */ /* 0x000fca000a0f0c05 */
[----:B------:R2:W-:Y:S04]  /*2410*/  @!P1 STG.E.128 desc[UR10][R6.64], RZ ;  /* 0x000000ff06009986 */ /* 0x0005e8000c101d0a */
[----:B------:R2:W-:Y:S02]  /*2420*/  @!P0 STG.E.128 desc[UR10][R6.64+0x80], RZ ;  /* 0x000080ff06008986 */ /* 0x0005e4000c101d0a */
.L_x_838:
[----:B------:R-:W-:Y:S05]  /*2430*/  BSYNC B0 ;  /* 0x0000000000007941 */ /* 0x000fea0003800000 */
.L_x_837:
[----:B------:R-:W3:Y:S01]  /*2440*/  S2UR UR6, SR_CTAID.Z ;  /* 0x00000000000679c3 */ /* 0x000ee20000002700 */
[----:B------:R-:W-:Y:S01]  /*2450*/  IMAD.U32 R5, RZ, RZ, UR8 ;  /* 0x00000008ff057e24 */ /* 0x000fe2000f8e00ff */
[----:B------:R-:W-:Y:S01]  /*2460*/  UIMAD UR5, UR34, UR8, URZ ;  /* 0x00000008220572a4 */ /* 0x000fe2000f8e023f */
[----:B------:R-:W-:Y:S02]  /*2470*/  BSSY B0, `(.L_x_839) ;  /* 0x000001c000007945 */ /* 0x000fe40003800000 */
[----:B------:R-:W-:Y:S01]  /*2480*/  IMAD.WIDE.U32 R4, R5, UR30, R218 ;  /* 0x0000001e05047c25 */ /* 0x000fe2000f8e00da */
[----:B------:R-:W-:Y:S02]  /*2490*/  UIMAD UR5, UR30, UR9, UR5 ;  /* 0x000000091e0572a4 */ /* 0x000fe4000f8e0205 */
[----:B------:R-:W4:Y:S01]  /*24a0*/  S2UR UR12, SR_CTAID.Z ;  /* 0x00000000000c79c3 */ /* 0x000f220000002700 */
[----:B-12---:R-:W-:-:S03]  /*24b0*/  IADD3 R6, P0, R4, UR15, RZ ;  /* 0x0000000f04067c10 */ /* 0x006fc6000ff1e0ff */
[----:B------:R-:W-:-:S05]  /*24c0*/  IMAD.U32 R4, RZ, RZ, UR5 ;  /* 0x00000005ff047e24 */ /* 0x000fca000f8e00ff */
[----:B------:R-:W-:Y:S01]  /*24d0*/  IADD3.X R7, R5, UR18, R4, P0, !PT ;  /* 0x0000001205077c10 */ /* 0x000fe200087fe404 */
[----:B---3--:R-:W-:-:S03]  /*24e0*/  USHF.R.S32.HI UR13, URZ, 0x1f, UR6 ;  /* 0x0000001f3f0d7899 */ /* 0x008fc60008011406 */
[----:B------:R-:W-:Y:S02]  /*24f0*/  ULDC.64 UR6, c[0x0][0x470] ;  /* 0x00011c0000067ab9 */ /* 0x000fe40000000a00 */
[----:B------:R-:W-:Y:S01]  /*2500*/  UIMAD UR5, UR13, UR6, URZ ;  /* 0x000000060d0572a4 */ /* 0x000fe2000f8e023f */
[----:B------:R-:W-:-:S03]  /*2510*/  MOV R8, UR6 ;  /* 0x0000000600087c02 */ /* 0x000fc60008000f00 */
[----:B----4-:R-:W-:Y:S02]  /*2520*/  UIMAD UR7, UR12, UR7, UR5 ;  /* 0x000000070c0772a4 */ /* 0x010fe4000f8e0205 */
[----:B------:R-:W-:-:S05]  /*2530*/  IMAD.WIDE.U32 R8, R8, UR12, R6 ;  /* 0x0000000c08087c25 */ /* 0x000fca000f8e0006 */
[----:B------:R-:W-:Y:S01]  /*2540*/  IADD3 R5, R9, UR7, RZ ;  /* 0x0000000709057c10 */ /* 0x000fe2000fffe0ff */
        /* <DEDUP_REMOVED lines=14> */
.L_x_840:
[----:B------:R-:W-:Y:S05]  /*2630*/  BSYNC B0 ;  /* 0x0000000000007941 */ /* 0x000fea0003800000 */
.L_x_839:
        /* <DEDUP_REMOVED lines=8> */
[----:B------:R-:W-:Y:S01]  /*26c0*/  IMAD R11, R11, UR8, RZ ;  /* 0x000000080b0b7c24 */ /* 0x000fe2000f8e02ff */
[----:B-1----:R-:W-:-:S03]  /*26d0*/  LEA R6, P1, R4, UR6, 0x1 ;  /* 0x0000000604067c11 */ /* 0x002fc6000f8208ff */
[----:B------:R-:W-:-:S04]  /*26e0*/  IMAD R11, R12, UR9, R11 ;  /* 0x000000090c0b7c24 */ /* 0x000fc8000f8e020b */
[----:B------:R-:W-:-:S05]  /*26f0*/  IMAD.IADD R11, R5, 0x1, R11 ;  /* 0x00000001050b7824 */ /* 0x000fca00078e020b */
[----:B------:R-:W-:-:S05]  /*2700*/  LEA.HI.X R7, R4, UR7, R11, 0x1, P1 ;  /* 0x0000000704077c11 */ /* 0x000fca00088f0c0b */
[----:B------:R4:W-:Y:S01]  /*2710*/  @!P0 STG.E.128 desc[UR10][R6.64], RZ ;  /* 0x000000ff06008986 */ /* 0x0009e2000c101d0a */
[----:B------:R-:W-:-:S13]  /*2720*/  ISETP.GE.AND P0, PT, R232, UR5, PT ;  /* 0x00000005e8007c0c */ /* 0x000fda000bf06270 */
[----:B------:R-:W-:Y:S05]  /*2730*/  @P0 BRA `(.L_x_841) ;  /* 0x0000006000b00947 */ /* 0x000fea0003800000 */
[----:B------:R1:W-:Y:S01]  /*2740*/  STG.E.128 desc[UR10][R6.64+0x80], RZ ;  /* 0x000080ff06007986 */ /* 0x0003e2000c101d0a */
[----:B------:R-:W-:Y:S05]  /*2750*/  BRA `(.L_x_841) ;  /* 0x0000006000a87947 */ /* 0x000fea0003800000 */
.L_x_832:
[----:B------:R-:W-:Y:S01]  /*2760*/  PLOP3.LUT P0, PT, PT, PT, UP4, 0x80, 0x0 ;  /* 0x000000000000781c */ /* 0x000fe20003f0f048 */
[----:B------:R-:W-:Y:S01]  /*2770*/  UIMAD UR15, UR14, -0x40, UR6 ;  /* 0xffffffc00e0f78a4 */ /* 0x000fe2000f8e0206 */
[----:B------:R-:W-:Y:S01]  /*2780*/  LEA R230, R216, UR4, 0x1 ;  /* 0x00000004d8e67c11 */ /* 0x000fe2000f8e08ff */
[----:B------:R-:W-:Y:S01]  /*2790*/  UIMAD UR18, UR34, UR22, URZ ;  /* 0x00000016221272a4 */ /* 0x000fe2000f8e023f */
[----:B------:R-:W-:Y:S01]  /*27a0*/  IMAD.U32 R5, RZ, RZ, UR22 ;  /* 0x00000016ff057e24 */ /* 0x000fe2000f8e00ff */
[----:B------:R-:W-:Y:S01]  /*27b0*/  UIMAD UR12, UR5, -0x40, UR13 ;  /* 0xffffffc0050c78a4 */ /* 0x000fe2000f8e020d */
[----:B------:R-:W-:-:S07]  /*27c0*/  VIADD R4, R12, 0x20 ;  /* 0x000000200c047836 */ /* 0x000fce0000000000 */
[----:B------:R-:W-:Y:S01]  /*27d0*/  @P0 BAR.SYNC.DEFER_BLOCKING 0x0 ;  /* 0x0000000000000b1d */ /* 0x000fe20000010000 */
[----:B------:R-:W-:Y:S01]  /*27e0*/  ISETP.GE.AND P1, PT, R12, UR15, PT ;  /* 0x0000000f0c007c0c */ /* 0x000fe2000bf26270 */
[----:B------:R-:W-:Y:S01]  /*27f0*/  UIMAD UR18, UR30, UR23, UR18 ;  /* 0x000000171e1272a4 */ /* 0x000fe2000f8e0212 */
[----:B------:R-:W-:Y:S01]  /*2800*/  IMAD.WIDE.U32 R18, R5, UR30, R218 ;  /* 0x0000001e05127c25 */ /* 0x000fe2000f8e00da */
[C---:B------:R-:W-:Y:S02]  /*2810*/  ISETP.GE.AND P3, PT, R4.reuse, UR15, PT ;  /* 0x0000000f04007c0c */ /* 0x040fe4000bf66270 */
[----:B------:R-:W-:Y:S01]  /*2820*/  ISETP.GE.AND P2, PT, R4, UR12, PT ;  /* 0x0000000c04007c0c */ /* 0x000fe2000bf46270 */
[----:B------:R-:W-:Y:S01]  /*2830*/  ULDC.64 UR32, c[0x0][0x268] ;  /* 0x00009a0000207ab9 */ /* 0x000fe20000000a00 */
[----:B------:R-:W-:Y:S01]  /*2840*/  IMAD.U32 R4, RZ, RZ, UR18 ;  /* 0x00000012ff047e24 */ /* 0x000fe2000f8e00ff */
[----:B------:R-:W-:Y:S01]  /*2850*/  ULEA.HI UR18, UR5, UR5, URZ, 0x1 ;  /* 0x0000000505127291 */ /* 0x000fe2000f8f083f */
[----:B------:R-:W-:Y:S01]  /*2860*/  IADD3 R22, P4, R18, UR37, RZ ;  /* 0x0000002512167c10 */ /* 0x000fe2000ff9e0ff */
[----:B------:R-:W-:Y:S02]  /*2870*/  BSSY B0, `(.L_x_842) ;  /* 0x0000027000007945 */ /* 0x000fe40003800000 */
[----:B------:R-:W-:Y:S01]  /*2880*/  ULOP3.LUT UR18, UR18, 0xfffffffe, URZ, 0xc0, !UPT ;  /* 0xfffffffe12127892 */ /* 0x000fe2000f8ec03f */
[----:B------:R-:W-:Y:S01]  /*2890*/  IADD3.X R23, R19, UR42, R4, P4, !PT ;  /* 0x0000002a13177c10 */ /* 0x000fe2000a7fe404 */
[----:B------:R-:W-:Y:S01]  /*28a0*/  IMAD R4, R14, UR32, RZ ;  /* 0x000000200e047c24 */ /* 0x000fe2000f8e02ff */
[----:B------:R-:W-:Y:S01]  /*28b0*/  ISETP.GE.AND P4, PT, R12, UR12, PT ;  /* 0x0000000c0c007c0c */ /* 0x000fe2000bf86270 */
[----:B------:R-:W-:-:S02]  /*28c0*/  UIADD3 UR18, UR5, -UR18, URZ ;  /* 0x8000001205127290 */ /* 0x000fc4000fffe03f */
[C---:B------:R-:W-:Y:S02]  /*28d0*/  IMAD R17, R15.reuse, UR33, R4 ;  /* 0x000000210f117c24 */ /* 0x040fe4000f8e0204 */
[----:B------:R-:W-:Y:S01]  /*28e0*/  IMAD.WIDE.U32 R22, R15, UR32, R22 ;  /* 0x000000200f167c25 */ /* 0x000fe2000f8e0016 */
[----:B------:R-:W-:Y:S01]  /*28f0*/  UISETP.NE.AND UP0, UPT, UR18, 0x1, UPT ;  /* 0x000000011200788c */ /* 0x000fe2000bf05270 */
[----:B------:R1:W-:Y:S02]  /*2900*/  @P1 STS.128 [R230+0x10000], RZ ;  /* 0x010000ffe6001388 */ /* 0x0003e40000000c00 */
[----:B------:R-:W-:Y:S02]  /*2910*/  IMAD.IADD R17, R23, 0x1, R17 ;  /* 0x0000000117117824 */ /* 0x000fe400078e0211 */
[----:B------:R1:W-:Y:S01]  /*2920*/  @P1 STS.128 [R230+0x12000], RZ ;  /* 0x012000ffe6001388 */ /* 0x0003e20000000c00 */
[----:B------:R-:W-:Y:S05]  /*2930*/  @P1 BRA `(.L_x_843) ;  /* 0x0000000000681947 */ /* 0x000fea0003800000 */
[----:B------:R-:W-:Y:S01]  /*2940*/  ULDC UR18, c[0x0][0x2d0] ;  /* 0x0000b40000127ab9 */ /* 0x000fe20000000800 */
[----:B------:R-:W-:Y:S01]  /*2950*/  MOV R27, R17 ;  /* 0x00000011001b7202 */ /* 0x000fe20000000f00 */
[----:B------:R-:W-:Y:S01]  /*2960*/  IMAD R19, R11, UR22, RZ ;  /* 0x000000160b137c24 */ /* 0x000fe2000f8e02ff */
[----:B------:R-:W-:Y:S01]  /*2970*/  ISETP.GE.AND P6, PT, R218, UR18, PT ;  /* 0x00000012da007c0c */ /* 0x000fe2000bfc6270 */
[----:B------:R-:W-:Y:S01]  /*2980*/  IMAD.MOV.U32 R26, RZ, RZ, R22 ;  /* 0x000000ffff1a7224 */ /* 0x000fe200078e0016 */
[----:B------:R-:W-:Y:S01]  /*2990*/  ISETP.GE.AND P5, PT, R232, UR18, PT ;  /* 0x00000012e8007c0c */ /* 0x000fe2000bfa6270 */
[C---:B------:R-:W-:Y:S02]  /*29a0*/  IMAD R18, R12.reuse, UR23, R19 ;  /* 0x000000170c127c24 */ /* 0x040fe4000f8e0213 */
[----:B------:R-:W-:-:S04]  /*29b0*/  IMAD.WIDE.U32 R26, R12, UR22, R26 ;  /* 0x000000160c1a7c25 */ /* 0x000fc8000f8e001a */
        /* <DEDUP_REMOVED lines=18> */
.L_x_843:
[----:B------:R-:W-:Y:S05]  /*2ae0*/  BSYNC B0 ;  /* 0x0000000000007941 */ /* 0x000fea0003800000 */
.L_x_842:
        /* <DEDUP_REMOVED lines=10> */
[----:B------:R-:W-:Y:S02]  /*2b90*/  IMAD R18, R18, UR22, RZ ;  /* 0x0000001612127c24 */ /* 0x000fe4000f8e02ff */
[----:B------:R-:W-:-:S04]  /*2ba0*/  IMAD.WIDE.U32 R22, R19, UR22, R22 ;  /* 0x0000001613167c25 */ /* 0x000fc8000f8e0016 */
[----:B--23--:R-:W2:Y:S01]  /*2bb0*/  @!P5 LDC.64 R4, c[0x0][0x220] ;  /* 0x00008800ff04db82 */ /* 0x00cea20000000a00 */
[----:B------:R-:W-:Y:S01]  /*2bc0*/  IMAD R18, R19, UR23, R18 ;  /* 0x0000001713127c24 */ /* 0x000fe2000f8e0212 */
        /* <DEDUP_REMOVED lines=17> */
.L_x_845:
[----:B------:R-:W-:Y:S05]  /*2ce0*/  BSYNC B0 ;  /* 0x0000000000007941 */ /* 0x000fea0003800000 */
.L_x_844:
[----:B------:R-:W0:Y:S01]  /*2cf0*/  LDGDEPBAR ;  /* 0x00000000000079af */ /* 0x000e220000000000 */
[----:B------:R-:W-:Y:S03]  /*2d00*/  BSSY B0, `(.L_x_846) ;  /* 0x0000012000007945 */ /* 0x000fe60003800000 */
        /* <DEDUP_REMOVED lines=17> */
.L_x_847:
[----:B------:R-:W-:Y:S05]  /*2e20*/  BSYNC B0 ;  /* 0x0000000000007941 */ /* 0x000fea0003800000 */
.L_x_846:
[----:B------:R1:W-:Y:S01]  /*2e30*/  @P2 STS.128 [R230+0x9000], RZ ;  /* 0x009000ffe6002388 */ /* 0x0003e20000000c00 */
[----:B------:R-:W-:Y:S01]  /*2e40*/  BSSY B0, `(.L_x_848) ;  /* 0x0000018000007945 */ /* 0x000fe20003800000 */
[----:B--23--:R-:W-:Y:S02]  /*2e50*/  IADD3 R5, R216, 0x2000, RZ ;  /* 0x00002000d8057810 */ /* 0x00cfe40007ffe0ff */
[----:B------:R1:W-:Y:S01]  /*2e60*/  @P2 STS.128 [R230+0xb000], RZ ;  /* 0x00b000ffe6002388 */ /* 0x0003e20000000c00 */
[----:B------:R-:W-:Y:S05]  /*2e70*/  @P2 BRA `(.L_x_849) ;  /* 0x0000000000502947 */ /* 0x000fea0003800000 */
        /* <DEDUP_REMOVED lines=20> */
.L_x_849:
[----:B------:R-:W-:Y:S05]  /*2fc0*/  BSYNC B0 ;  /* 0x0000000000007941 */ /* 0x000fea0003800000 */
.L_x_848:
[----:B------:R-:W-:Y:S01]  /*2fd0*/  PLOP3.LUT P0, PT, PT, PT, UP0, 0x80, 0x0 ;  /* 0x000000000000781c */ /* 0x000fe20003f0f008 */
[----:B------:R-:W-:Y:S03]  /*2fe0*/  BSSY B0, `(.L_x_850) ;  /* 0x0000021000007945 */ /* 0x000fe60003800000 */
[----:B------:R-:W-:-:S04]  /*2ff0*/  SEL R5, R5, R216, !P0 ;  /* 0x000000d805057207 */ /* 0x000fc80004000000 */
        /* <DEDUP_REMOVED lines=11> */
.L_x_851:
        /* <DEDUP_REMOVED lines=20> */
.L_x_852:
[----:B------:R-:W-:Y:S05]  /*31f0*/  BSYNC B0 ;  /* 0x0000000000007941 */ /* 0x000fea0003800000 */
.L_x_850:
        /* <DEDUP_REMOVED lines=13> */
.L_x_854:
[----:B------:R-:W-:Y:S01]  /*32d0*/  ULDC UR18, c[0x0][0x2d0] ;  /* 0x0000b40000127ab9 */ /* 0x000fe20000000800 */
[----:B---3--:R-:W-:Y:S01]  /*32e0*/  IMAD.U32 R7, RZ, RZ, UR28 ;  /* 0x0000001cff077e24 */ /* 0x008fe2000f8e00ff */
[----:B------:R-:W-:Y:S01]  /*32f0*/  ISETP.GE.AND P4, PT, R218, UR18, PT ;  /* 0x00000012da007c0c */ /* 0x000fe2000bf86270 */
[----:B------:R-:W-:Y:S01]  /*3300*/  IMAD.U32 R5, RZ, RZ, UR29 ;  /* 0x0000001dff057e24 */ /* 0x000fe2000f8e00ff */
[----:B------:R-:W-:Y:S01]  /*3310*/  ISETP.GE.AND P2, PT, R232, UR18, PT ;  /* 0x00000012e8007c0c */ /* 0x000fe2000bf46270 */
[----:B------:R-:W-:-:S10]  /*3320*/  IMAD.U32 R4, RZ, RZ, UR15 ;  /* 0x0000000fff047e24 */ /* 0x000fd4000f8e00ff */
[C---:B------:R-:W-:Y:S01]  /*3330*/  @!P4 LEA R6, P5, R7.reuse, R246, 0x6 ;  /* 0x000000f60706c211 */ /* 0x040fe200078a30ff */
        /* <DEDUP_REMOVED lines=22> */
.L_x_855:
[----:B------:R-:W-:Y:S05]  /*34a0*/  BSYNC B0 ;  /* 0x0000000000007941 */ /* 0x000fea0003800000 */
.L_x_853:
[----:B-1----:R-:W-:Y:S01]  /*34b0*/  IMAD.U32 R5, RZ, RZ, UR26 ;  /* 0x0000001aff057e24 */ /* 0x002fe2000f8e00ff */
[----:B------:R-:W-:Y:S01]  /*34c0*/  UIMAD UR15, UR34, UR26, URZ ;  /* 0x0000001a220f72a4 */ /* 0x000fe2000f8e023f */
[----:B------:R1:W-:Y:S01]  /*34d0*/  @P1 STS.128 [R230+0xc000], RZ ;  /* 0x00c000ffe6001388 */ /* 0x0003e20000000c00 */
[----:B------:R-:W-:Y:S01]  /*34e0*/  ULDC.64 UR16, c[0x0][0x260] ;  /* 0x0000980000107ab9 */ /* 0x000fe20000000a00 */
[----:B------:R-:W-:Y:S01]  /*34f0*/  IMAD.WIDE.U32 R4, R5, UR30, R218 ;  /* 0x0000001e05047c25 */ /* 0x000fe2000f8e00da */
[----:B------:R-:W-:Y:S01]  /*3500*/  UIMAD UR15, UR30, UR27, UR15 ;  /* 0x0000001b1e0f72a4 */ /* 0x000fe2000f8e020f */
[----:B------:R1:W-:Y:S01]  /*3510*/  @P1 STS.128 [R230+0xe000], RZ ;  /* 0x00e000ffe6001388 */ /* 0x0003e20000000c00 */
[----:B------:R-:W-:Y:S01]  /*3520*/  BSSY B0, `(.L_x_856) ;  /* 0x0000025000007945 */ /* 0x000fe20003800000 */
[----:B------:R-:W-:Y:S01]  /*3530*/  IMAD R14, R14, UR16, RZ ;  /* 0x000000100e0e7c24 */ /* 0x000fe2000f8e02ff */
[----:B------:R-:W-:Y:S02]  /*3540*/  IADD3 R16, P2, R4, UR35, RZ ;  /* 0x0000002304107c10 */ /* 0x000fe4000ff5e0ff */
[----:B------:R-:W-:Y:S01]  /*3550*/  IMAD.U32 R4, RZ, RZ, UR15 ;  /* 0x0000000fff047e24 */ /* 0x000fe2000f8e00ff */
[----:B------:R-:W-:Y:S01]  /*3560*/  ISETP.GE.AND P6, PT, R220, UR12, PT ;  /* 0x0000000cdc007c0c */ /* 0x000fe2000bfc6270 */
[----:B---3--:R-:W-:-:S03]  /*3570*/  IMAD R7, R15, UR17, R14 ;  /* 0x000000110f077c24 */ /* 0x008fc6000f8e020e */
[----:B------:R-:W-:Y:S02]  /*3580*/  IADD3.X R17, R5, UR36, R4, P2, !PT ;  /* 0x0000002405117c10 */ /* 0x000fe400097fe404 */
[----:B------:R-:W-:Y:S01]  /*3590*/  IADD3 R4, R220, 0x8, RZ ;  /* 0x00000008dc047810 */ /* 0x000fe20007ffe0ff */
[----:B------:R-:W-:-:S03]  /*35a0*/  IMAD.WIDE.U32 R14, R15, UR16, R16 ;  /* 0x000000100f0e7c25 */ /* 0x000fc6000f8e0010 */
[----:B------:R-:W-:Y:S02]  /*35b0*/  ISETP.GE.AND P5, PT, R4, UR12, PT ;  /* 0x0000000c04007c0c */ /* 0x000fe4000bfa6270 */
[----:B------:R-:W-:Y:S01]  /*35c0*/  IADD3 R7, R15, R7, RZ ;  /* 0x000000070f077210 */ /* 0x000fe20007ffe0ff */
[----:B------:R-:W-:Y:S10]  /*35d0*/  @P1 BRA `(.L_x_857) ;  /* 0x0000000000641947 */ /* 0x000ff40003800000 */
[----:B------:R-:W-:Y:S01]  /*35e0*/  ULDC UR12, c[0x0][0x2d0] ;  /* 0x0000b400000c7ab9 */ /* 0x000fe20000000800 */
[----:B------:R-:W-:Y:S01]  /*35f0*/  IMAD.MOV.U32 R6, RZ, RZ, R14 ;  /* 0x000000ffff067224 */ /* 0x000fe200078e000e */
[----:B------:R-:W-:Y:S01]  /*3600*/  ISETP.GE.AND P2, PT, R218, UR12, PT ;  /* 0x0000000cda007c0c */ /* 0x000fe2000bf46270 */
[----:B------:R-:W-:Y:S01]  /*3610*/  IMAD R13, R11, UR26, RZ ;  /* 0x0000001a0b0d7c24 */ /* 0x000fe2000f8e02ff */
[----:B------:R-:W-:Y:S01]  /*3620*/  ISETP.GE.AND P1, PT, R232, UR12, PT ;  /* 0x0000000ce8007c0c */ /* 0x000fe2000bf26270 */
[----:B------:R-:W-:-:S04]  /*3630*/  IMAD.WIDE.U32 R16, R12, UR26, R6 ;  /* 0x0000001a0c107c25 */ /* 0x000fc8000f8e0006 */
[----:B------:R-:W-:-:S05]  /*3640*/  IMAD R6, R12, UR27, R13 ;  /* 0x0000001b0c067c24 */ /* 0x000fca000f8e020d */
[----:B------:R-:W-:Y:S01]  /*3650*/  IADD3 R6, R17, R6, RZ ;  /* 0x0000000611067210 */ /* 0x000fe20007ffe0ff */
[----:B------:R-:W3:Y:S01]  /*3660*/  @!P2 LDC.64 R4, c[0x0][0x218] ;  /* 0x00008600ff04ab82 */ /* 0x000ee20000000a00 */
[----:B------:R1:W-:Y:S01]  /*3670*/  @P2 STS.128 [R230+0xc000], RZ ;  /* 0x00c000ffe6002388 */ /* 0x0003e20000000c00 */
[----:B---3--:R-:W-:-:S04]  /*3680*/  @!P2 LEA R4, P4, R16, R4, 0x1 ;  /* 0x000000041004a211 */ /* 0x008fc800078808ff */
        /* <DEDUP_REMOVED lines=14> */
.L_x_857:
[----:B------:R-:W-:Y:S05]  /*3770*/  BSYNC B0 ;  /* 0x0000000000007941 */ /* 0x000fea0003800000 */
.L_x_856:
        /* <DEDUP_REMOVED lines=12> */
[----:B-1-3--:R-:W1:Y:S01]  /*3840*/  @!P2 LDC.64 R4, c[0x0][0x218] ;  /* 0x00008600ff04ab82 */ /* 0x00ae620000000a00 */
[----:B------:R-:W-:Y:S01]  /*3850*/  IMAD R11, R12, UR27, R11 ;  /* 0x0000001b0c0b7c24 */ /* 0x000fe2000f8e020b */
        /* <DEDUP_REMOVED lines=17> */
.L_x_859:
[----:B------:R-:W-:Y:S05]  /*3970*/  BSYNC B0 ;  /* 0x0000000000007941 */ /* 0x000fea0003800000 */
.L_x_858:
[----:B------:R-:W0:Y:S01]  /*3980*/  LDGDEPBAR ;  /* 0x00000000000079af */ /* 0x000e220000000000 */
[----:B-1-3--:R-:W-:Y:S01]  /*3990*/  IMAD.MOV.U32 R5, RZ, RZ, 0x4 ;  /* 0x00000004ff057424 */ /* 0x00afe200078e00ff */
[----:B------:R-:W1:Y:S01]  /*39a0*/  LDC.64 R14, c[0x0][0x3b8] ;  /* 0x0000ee00ff0e7b82 */ /* 0x000e620000000a00 */
[----:B------:R-:W-:Y:S02]  /*39b0*/  IMAD.MOV.U32 R237, RZ, RZ, 0x7f800000 ;  /* 0x7f800000ffed7424 */ /* 0x000fe400078e00ff */
[----:B------:R-:W-:-:S05]  /*39c0*/  IMAD.MOV.U32 R238, RZ, RZ, 0x7f800000 ;  /* 0x7f800000ffee7424 */ /* 0x000fca00078e00ff */
[----:B------:R-:W-:Y:S01]  /*39d0*/  S2UR UR12, SR_CTAID.Y ;  /* 0x00000000000c79c3 */ /* 0x000fe20000002600 */
[----:B------:R-:W-:Y:S01]  /*39e0*/  IMAD.WIDE R16, R220, R5, UR8 ;  /* 0x00000008dc107e25 */ /* 0x000fe2000f8e0205 */
[----:B------:R-:W-:-:S06]  /*39f0*/  LEA.HI R7, R9, R10, RZ, 0x4 ;  /* 0x0000000a09077211 */ /* 0x000fcc00078f20ff */
[----:B------:R-:W3:Y:S01]  /*3a00*/  S2UR UR15, SR_CTAID.Z ;  /* 0x00000000000f79c3 */ /* 0x000ee20000002700 */
[----:B------:R1:W5:Y:S01]  /*3a10*/  @!P6 LDG.E R237, desc[UR10][R16.64] ;  /* 0x0000000a10ede981 */ /* 0x000362000c1e1900 */
[----:B------:R-:W-:Y:S02]  /*3a20*/  USHF.L.U32 UR23, UR7, 0x4, URZ ;  /* 0x0000000407177899 */ /* 0x000fe4000800063f */
[----:B------:R-:W-:Y:S01]  /*3a30*/  USHF.L.U32 UR18, UR7, 0x3, URZ ;  /* 0x0000000307127899 */ /* 0x000fe2000800063f */
[----:B------:R1:W5:Y:S01]  /*3a40*/  @!P5 LDG.E R238, desc[UR10][R16.64+0x20] ;  /* 0x0000200a10eed981 */ /* 0x000362000c1e1900 */
[----:B------:R-:W-:-:S04]  /*3a50*/  DEPBAR.LE SB0, 0x1 ;  /* 0x000080400000791a */ /* 0x000fc80000000000 */
[----:B------:R-:W-:Y:S01]  /*3a60*/  BAR.SYNC.DEFER_BLOCKING 0x0 ;  /* 0x0000000000007b1d */ /* 0x000fe20000010000 */
[----:B------:R-:W-:Y:S02]  /*3a70*/  UIMAD UR47, UR7, 0x18, URZ ;  /* 0x00000018072f78a4 */ /* 0x000fe4000f8e023f */
[----:B------:R-:W-:Y:S02]  /*3a80*/  USHF.L.U32 UR46, UR7, 0x5, URZ ;  /* 0x00000005072e7899 */ /* 0x000fe4000800063f */
[----:B------:R-:W-:Y:S02]  /*3a90*/  UIMAD UR45, UR7, 0x28, URZ ;  /* 0x00000028072d78a4 */ /* 0x000fe4000f8e023f */
[----:B------:R-:W-:Y:S02]  /*3aa0*/  UIMAD UR44, UR7, 0x30, URZ ;  /* 0x00000030072c78a4 */ /* 0x000fe4000f8e023f */
[----:B------:R-:W-:Y:S01]  /*3ab0*/  UIMAD UR43, UR7, 0x38, URZ ;  /* 0x00000038072b78a4 */ /* 0x000fe2000f8e023f */
[----:B------:R-:W-:-:S02]  /*3ac0*/  IMAD.MOV.U32 R206, RZ, RZ, 0x20 ;  /* 0x00000020ffce7424 */ /* 0x000fc400078e00ff */
[----:B------:R-:W-:Y:S01]  /*3ad0*/  IMAD.MOV.U32 R205, RZ, RZ, 0x40 ;  /* 0x00000040ffcd7424 */ /* 0x000fe200078e00ff */
[----:B------:R-:W-:Y:S01]  /*3ae0*/  UIADD3 UR50, -UR6, 0x40, UR21 ;  /* 0x0000004006327890 */ /* 0x000fe2000fffe115 */
[----:B------:R-:W-:Y:S01]  /*3af0*/  IMAD.MOV.U32 R236, RZ, RZ, R239 ;  /* 0x000000ffffec7224 */ /* 0x000fe200078e00ef */
[----:B------:R-:W-:Y:S01]  /*3b00*/  CS2R R94, SRZ ;  /* 0x00000000005e7805 */ /* 0x000fe2000001ff00 */
[----:B------:R-:W-:Y:S01]  /*3b10*/  IMAD.MOV.U32 R231, RZ, RZ, 0x4 ;  /* 0x00000004ffe77424 */ /* 0x000fe200078e00ff */
[----:B------:R-:W-:Y:S02]  /*3b20*/  CS2R R92, SRZ ;  /* 0x00000000005c7805 */ /* 0x000fe4000001ff00 */
[----:B------:R-:W-:Y:S02]  /*3b30*/  CS2R R98, SRZ ;  /* 0x0000000000627805 */ /* 0x000fe4000001ff00 */
[----:B------:R-:W-:Y:S02]  /*3b40*/  CS2R R96, SRZ ;  /* 0x0000000000607805 */ /* 0x000fe4000001ff00 */
[----:B------:R-:W-:-:S02]  /*3b50*/  CS2R R90, SRZ ;  /* 0x00000000005a7805 */ /* 0x000fc4000001ff00 */
[----:B------:R-:W-:Y:S02]  /*3b60*/  CS2R R88, SRZ ;  /* 0x0000000000587805 */ /* 0x000fe4000001ff00 */
[----:B------:R-:W-:Y:S02]  /*3b70*/  CS2R R86, SRZ ;  /* 0x0000000000567805 */ /* 0x000fe4000001ff00 */
[----:B------:R-:W-:Y:S01]  /*3b80*/  CS2R R84, SRZ ;  /* 0x0000000000547805 */ /* 0x000fe2000001ff00 */
[----:B-1----:R-:W2:Y:S01]  /*3b90*/  LDG.E.64 R4, desc[UR10][R14.64] ;  /* 0x0000000a0e047981 */ /* 0x002ea2000c1e1b00 */
[----:B------:R-:W-:Y:S02]  /*3ba0*/  CS2R R78, SRZ ;  /* 0x00000000004e7805 */ /* 0x000fe4000001ff00 */
[----:B------:R-:W-:Y:S02]  /*3bb0*/  CS2R R76, SRZ ;  /* 0x00000000004c7805 */ /* 0x000fe4000001ff00 */
[----:B------:R-:W-:Y:S01]  /*3bc0*/  CS2R R82, SRZ ;  /* 0x0000000000527805 */ /* 0x000fe2000001ff00 */
[----:B------:R-:W4:Y:S01]  /*3bd0*/  LDG.E.64 R12, desc[UR10][R14.64+0x8] ;  /* 0x0000080a0e0c7981 */ /* 0x000f22000c1e1b00 */
[----:B------:R-:W-:-:S02]  /*3be0*/  LOP3.LUT R7, R7, 0xfffffff0, RZ, 0xc0, !PT ;  /* 0xfffffff007077812 */ /* 0x000fc400078ec0ff */
[----:B------:R-:W-:Y:S02]  /*3bf0*/  CS2R R80, SRZ ;  /* 0x0000000000507805 */ /* 0x000fe4000001ff00 */
[----:B------:R-:W-:Y:S01]  /*3c00*/  CS2R R74, SRZ ;  /* 0x00000000004a7805 */ /* 0x000fe2000001ff00 */
[----:B------:R-:W1:Y:S01]  /*3c10*/  LDSM.16.M88.4 R108, [R201+0x10000] ;  /* 0x01000000c96c783b */ /* 0x000e620000000200 */
[----:B------:R-:W-:Y:S01]  /*3c20*/  CS2R R72, SRZ ;  /* 0x0000000000487805 */ /* 0x000fe2000001ff00 */
[----:B------:R-:W-:Y:S01]  /*3c30*/  IMAD.IADD R7, R10, 0x1, -R7 ;  /* 0x000000010a077824 */ /* 0x000fe200078e0a07 */
[----:B------:R-:W-:Y:S01]  /*3c40*/  CS2R R70, SRZ ;  /* 0x0000000000467805 */ /* 0x000fe2000001ff00 */
[----:B------:R-:W1:Y:S01]  /*3c50*/  LDSM.16.M88.4 R112, [R201+0x10800] ;  /* 0x01080000c970783b */ /* 0x000e620000000200 */
[----:B------:R-:W-:Y:S02]  /*3c60*/  CS2R R68, SRZ ;  /* 0x0000000000447805 */ /* 0x000fe4000001ff00 */
[----:B------:R-:W-:-:S02]  /*3c70*/  CS2R R62, SRZ ;  /* 0x00000000003e7805 */ /* 0x000fc4000001ff00 */
[----:B------:R-:W-:Y:S01]  /*3c80*/  CS2R R60, SRZ ;  /* 0x00000000003c7805 */ /* 0x000fe2000001ff00 */
[----:B------:R-:W1:Y:S01]  /*3c90*/  LDSM.16.M88.4 R116, [R200+0x10000] ;  /* 0x01000000c874783b */ /* 0x000e620000000200 */
[----:B------:R-:W-:Y:S02]  /*3ca0*/  SHF.R.S32.HI R6, RZ, 0x1f, R7 ;  /* 0x0000001fff067819 */ /* 0x000fe40000011407 */
        /* <DEDUP_REMOVED lines=19> */
[----:B------:R-:W-:Y:S01]  /*3de0*/  ULDC UR16, c[0x0][0x394] ;  /* 0x0000e50000107ab9 */ /* 0x000fe20000000800 */
[----:B------:R-:W-:Y:S02]  /*3df0*/  ULDC.U8 UR22, c[0x0][0x388] ;  /* 0x0000e20000167ab9 */ /* 0x000fe40000000000 */
[----:B------:R-:W1:Y:S04]  /*3e00*/  LDSM.16.M88.4 R152, [R200+0x12000] ;  /* 0x01200000c898783b */ /* 0x000e680000000200 */
[----:B------:R-:W1:Y:S04]  /*3e10*/  LDSM.16.M88.4 R156, [R200+0x12800] ;  /* 0x01280000c89c783b */ /* 0x000e680000000200 */
[----:B------:R-:W1:Y:S04]  /*3e20*/  LDSM.16.M88.4 R160, [R3+0x12000] ;  /* 0x0120000003a0783b */ /* 0x000e680000000200 */
[----:B------:R-:W1:Y:S01]  /*3e30*/  LDSM.16.M88.4 R164, [R3+0x12800] ;  /* 0x0128000003a4783b */ /* 0x000e620000000200 */
[----:B------:R-:W-:Y:S01]  /*3e40*/  LEA.HI R6, R6, R7, RZ, 0x3 ;  /* 0x0000000706067211 */ /* 0x000fe200078f18ff */
[----:B---3--:R-:W-:Y:S01]  /*3e50*/  UIMAD UR12, UR12, UR54, UR15 ;  /* 0x000000360c0c72a4 */ /* 0x008fe2000f8e020f */
[----:B------:R-:W-:Y:S01]  /*3e60*/  LOP3.LUT R9, R8, 0xfffffff8, RZ, 0xc0, !PT ;  /* 0xfffffff808097812 */ /* 0x000fe200078ec0ff */
[----:B------:R-:W-:Y:S01]  /*3e70*/  UIADD3 UR7, UR23, 0x20, URZ ;  /* 0x0000002017077890 */ /* 0x000fe2000fffe03f */
[----:B------:R-:W-:Y:S01]  /*3e80*/  LOP3.LUT R6, R6, 0xfffffff8, RZ, 0xc0, !PT ;  /* 0xfffffff806067812 */ /* 0x000fe200078ec0ff */
[----:B------:R-:W-:-:S02]  /*3e90*/  USHF.L.U32 UR12, UR12, 0x5, URZ ;  /* 0x000000050c0c7899 */ /* 0x000fc4000800063f */
[----:B------:R-:W-:Y:S01]  /*3ea0*/  IMAD.IADD R9, R10, 0x1, -R9 ;  /* 0x000000010a097824 */ /* 0x000fe200078e0a09 */
[----:B------:R-:W-:Y:S01]  /*3eb0*/  UIADD3 UR33, UR23, 0x40, URZ ;  /* 0x0000004017217890 */ /* 0x000fe2000fffe03f */
[----:B------:R-:W-:Y:S01]  /*3ec0*/  IMAD.IADD R6, R7, 0x1, -R6 ;  /* 0x0000000107067824 */ /* 0x000fe200078e0a06 */
[----:B------:R-:W-:Y:S01]  /*3ed0*/  SHF.R.S32.HI R7, RZ, 0x1f, R235 ;  /* 0x0000001fff077819 */ /* 0x000fe200000114eb */
[----:B------:R-:W-:Y:S01]  /*3ee0*/  UIADD3 UR31, UR23, 0x60, URZ ;  /* 0x00000060171f7890 */ /* 0x000fe2000fffe03f */
[----:B------:R-:W-:Y:S01]  /*3ef0*/  LOP3.LUT P3, RZ, R9, 0x2, RZ, 0xc0, !PT ;  /* 0x0000000209ff7812 */ /* 0x000fe2000786c0ff */
[----:B------:R-:W-:Y:S02]  /*3f00*/  UIADD3 UR7, UR18, UR7, URZ ;  /* 0x0000000712077290 */ /* 0x000fe4000fffe03f */
[----:B------:R-:W-:Y:S02]  /*3f10*/  UIADD3 UR32, UR18, UR33, URZ ;  /* 0x0000002112207290 */ /* 0x000fe4000fffe03f */
[----:B------:R-:W-:-:S02]  /*3f20*/  UIADD3 UR30, UR18, UR31, URZ ;  /* 0x0000001f121e7290 */ /* 0x000fc4000fffe03f */
[----:B------:R-:W-:Y:S02]  /*3f30*/  UIADD3 UR7, UR18, UR7, URZ ;  /* 0x0000000712077290 */ /* 0x000fe4000fffe03f */
[----:B------:R-:W-:Y:S02]  /*3f40*/  UIADD3 UR29, UR18, UR30, URZ ;  /* 0x0000001e121d7290 */ /* 0x000fe4000fffe03f */
[----:B------:R-:W-:Y:S02]  /*3f50*/  UIADD3 UR26, UR18, UR32, URZ ;  /* 0x00000020121a7290 */ /* 0x000fe4000fffe03f */
[----:B------:R-:W-:Y:S02]  /*3f60*/  UIADD3 UR37, UR18, UR7, URZ ;  /* 0x0000000712257290 */ /* 0x000fe4000fffe03f */
[----:B------:R-:W-:Y:S02]  /*3f70*/  USHF.R.S32.HI UR15, URZ, 0x1f, UR12 ;  /* 0x0000001f3f0f7899 */ /* 0x000fe4000801140c */
[----:B------:R-:W-:-:S02]  /*3f80*/  UIADD3 UR36, UR23, 0x20, URZ ;  /* 0x0000002017247890 */ /* 0x000fc4000fffe03f */
[----:B------:R-:W-:Y:S02]  /*3f90*/  UIADD3 UR28, UR18, UR29, URZ ;  /* 0x0000001d121c7290 */ /* 0x000fe4000fffe03f */
[----:B------:R-:W-:Y:S02]  /*3fa0*/  UIADD3 UR25, UR18, UR26, URZ ;  /* 0x0000001a12197290 */ /* 0x000fe4000fffe03f */
[----:B------:R-:W-:Y:S02]  /*3fb0*/  UIADD3 UR35, UR18, UR36, URZ ;  /* 0x0000002412237290 */ /* 0x000fe4000fffe03f */
[----:B------:R-:W-:Y:S02]  /*3fc0*/  UIADD3 UR34, UR18, UR37, URZ ;  /* 0x0000002512227290 */ /* 0x000fe4000fffe03f */
[----:B------:R-:W-:Y:S02]  /*3fd0*/  UIADD3 UR27, UR18, UR28, URZ ;  /* 0x0000001c121b7290 */ /* 0x000fe4000fffe03f */
[----:B------:R-:W-:-:S02]  /*3fe0*/  UIADD3 UR24, UR18, UR25, URZ ;  /* 0x0000001912187290 */ /* 0x000fc4000fffe03f */
[----:B------:R-:W-:Y:S02]  /*3ff0*/  UIADD3 UR50, UR50, -UR40, URZ ;  /* 0x8000002832327290 */ /* 0x000fe4000fffe03f */
[----:B------:R-:W-:Y:S02]  /*4000*/  UIADD3 UR42, UR18, UR35, URZ ;  /* 0x00000023122a7290 */ /* 0x000fe4000fffe03f */
[----:B------:R-:W-:Y:S02]  /*4010*/  UIADD3 UR41, UR18, UR27, URZ ;  /* 0x0000001b12297290 */ /* 0x000fe4000fffe03f */
[----:B------:R-:W-:Y:S02]  /*4020*/  UIADD3 UR40, UR18, UR24, URZ ;  /* 0x0000001812287290 */ /* 0x000fe4000fffe03f */
[----:B------:R-:W-:Y:S01]  /*4030*/  UIADD3 UR39, UR18, UR34, URZ ;  /* 0x0000002212277290 */ /* 0x000fe2000fffe03f */
[----:B------:R-:W-:Y:S01]  /*4040*/  UMOV UR17, UR16 ;  /* 0x0000001000117c82 */ /* 0x000fe20008000000 */
[----:B------:R-:W-:Y:S01]  /*4050*/  ULDC UR21, c[0x0][0x2ec] ;  /* 0x0000bb0000157ab9 */ /* 0x000fe20000000800 */
[----:B--2---:R-:W-:Y:S01]  /*4060*/  R2UR UR49, R4 ;  /* 0x00000000043172ca */ /* 0x004fe200000e0000 */
[----:B------:R-:W-:Y:S01]  /*4070*/  IMAD.MOV.U32 R4, RZ, RZ, 0x20 ;  /* 0x00000020ff047424 */ /* 0x000fe200078e00ff */
[----:B----4-:R-:W-:-:S04]  /*4080*/  IADD3 R235, P5, P4, R12, UR12, R235 ;  /* 0x0000000c0ceb7c10 */ /* 0x010fc8000fcbe0eb */
[----:B------:R-:W-:Y:S02]  /*4090*/  R2P PR, R6, 0x6 ;  /* 0x0000000606007804 */ /* 0x000fe40000000000 */
[----:B------:R-:W-:Y:S01]  /*40a0*/  SEL R4, R4, 0xffffffe0, !P3 ;  /* 0xffffffe004047807 */ /* 0x000fe20005800000 */
[----:B------:R-:W-:Y:S01]  /*40b0*/  VIADD R6, R211, 0x2000 ;  /* 0x00002000d3067836 */ /* 0x000fe20000000000 */
[----:B------:R-:W-:Y:S01]  /*40c0*/  R2UR UR48, R5 ;  /* 0x00000000053072ca */ /* 0x000fe200000e0000 */
[----:B------:R-:W-:Y:S01]  /*40d0*/  VIADD R5, R212, 0x2000 ;  /* 0x00002000d4057836 */ /* 0x000fe20000000000 */
[----:B------:R-:W-:Y:S01]  /*40e0*/  SEL R206, R206, 0xffffffe0, !P1 ;  /* 0xffffffe0cece7807 */ /* 0x000fe20004800000 */
[----:B------:R-:W-:Y:S01]  /*40f0*/  IMAD.IADD R4, R4, 0x1, R3 ;  /* 0x0000000104047824 */ /* 0x000fe200078e0203 */
[----:B------:R-:W-:Y:S01]  /*4100*/  UIADD3 UR7, UR49, -0x61c88647, URZ ;  /* 0x9e3779b931077890 */ /* 0x000fe2000fffe03f */
[----:B------:R-:W-:Y:S02]  /*4110*/  SEL R205, R205, 0xffffffc0, !P2 ;  /* 0xffffffc0cdcd7807 */ /* 0x000fe40005000000 */
[----:B------:R-:W-:Y:S01]  /*4120*/  SEL R5, R5, R212, !P0 ;  /* 0x000000d405057207 */ /* 0x000fe20004000000 */
[----:B------:R-:W-:Y:S01]  /*4130*/  IMAD.IADD R204, R209, 0x1, R206 ;  /* 0x00000001d1cc7824 */ /* 0x000fe200078e02ce */
[----:B------:R-:W-:Y:S01]  /*4140*/  SEL R6, R6, R211, !P0 ;  /* 0x000000d306067207 */ /* 0x000fe20004000000 */
[----:B------:R-:W2:Y:S01]  /*4150*/  LDSM.16.M88.4 R136, [R4+0x10000] ;  /* 0x010000000488783b */ /* 0x000ea20000000200 */
[----:B------:R-:W-:Y:S01]  /*4160*/  IADD3.X R234, R13, UR15, R7, P5, P4 ;  /* 0x0000000f0dea7c10 */ /* 0x000fe2000afe8407 */
[----:B------:R-:W-:Y:S01]  /*4170*/  IMAD.IADD R202, R209, 0x1, R205 ;  /* 0x00000001d1ca7824 */ /* 0x000fe200078e02cd */
[----:B------:R-:W-:Y:S01]  /*4180*/  LEA R208, R5, UR4, 0x1 ;  /* 0x0000000405d07c11 */ /* 0x000fe2000f8e08ff */
[----:B------:R-:W3:Y:S01]  /*4190*/  LDSM.16.M88.4 R140, [R4+0x10800] ;  /* 0x01080000048c783b */ /* 0x000ee20000000200 */
[----:B------:R-:W-:Y:S01]  /*41a0*/  LEA R207, R6, UR4, 0x1 ;  /* 0x0000000406cf7c11 */ /* 0x000fe2000f8e08ff */
[----:B------:R-:W-:-:S02]  /*41b0*/  IMAD.IADD R203, R205, 0x1, R204 ;  /* 0x00000001cdcb7824 */ /* 0x000fc400078e02cc */
[----:B------:R-:W4:Y:S04]  /*41c0*/  LDSM.16.M88.4 R168, [R4+0x12000] ;  /* 0x0120000004a8783b */ /* 0x000f280000000200 */
[----:B------:R1:W2:Y:S01]  /*41d0*/  LDSM.16.M88.4 R172, [R4+0x12800] ;  /* 0x0128000004ac783b */ /* 0x0002a20000000200 */
[----:B------:R-:W-:Y:S02]  /*41e0*/  UIADD3 UR61, UR48, -0x4498517b, URZ ;  /* 0xbb67ae85303d7890 */ /* 0x000fe4000fffe03f */
[----:B------:R-:W-:Y:S02]  /*41f0*/  UIADD3 UR60, UR49, 0x3c6ef372, URZ ;  /* 0x3c6ef372313c7890 */ /* 0x000fe4000fffe03f */
[----:B------:R-:W-:Y:S02]  /*4200*/  UIADD3 UR59, UR48, 0x76cf5d0a, URZ ;  /* 0x76cf5d0a303b7890 */ /* 0x000fe4000fffe03f */
[----:B------:R-:W-:-:S02]  /*4210*/  UIADD3 UR58, UR49, -0x255992d5, URZ ;  /* 0xdaa66d2b313a7890 */ /* 0x000fc4000fffe03f */
[----:B------:R-:W-:Y:S02]  /*4220*/  UIADD3 UR57, UR48, 0x32370b8f, URZ ;  /* 0x32370b8f30397890 */ /* 0x000fe4000fffe03f */
[----:B------:R-:W-:Y:S02]  /*4230*/  UIADD3 UR56, UR49, 0x78dde6e4, URZ ;  /* 0x78dde6e431387890 */ /* 0x000fe4000fffe03f */
[----:B------:R-:W-:Y:S02]  /*4240*/  UIADD3 UR55, UR48, -0x126145ec, URZ ;  /* 0xed9eba1430377890 */ /* 0x000fe4000fffe03f */
[----:B------:R-:W-:Y:S02]  /*4250*/  UIADD3 UR54, UR49, 0x1715609d, URZ ;  /* 0x1715609d31367890 */ /* 0x000fe4000fffe03f */
[----:B------:R-:W-:Y:S02]  /*4260*/  UIADD3 UR53, UR48, -0x56f99767, URZ ;  /* 0xa906689930357890 */ /* 0x000fe4000fffe03f */
[----:B------:R-:W-:Y:S01]  /*4270*/  UIADD3 UR52, UR49, -0x4ab325aa, URZ ;  /* 0xb54cda5631347890 */ /* 0x000fe2000fffe03f */
[----:B-1----:R-:W-:Y:S01]  /*4280*/  IMAD.U32 R4, RZ, RZ, UR7 ;  /* 0x00000007ff047e24 */ /* 0x002fe2000f8e00ff */
[----:B------:R-:W-:-:S12]  /*4290*/  UIADD3 UR51, UR48, 0x646e171e, URZ ;  /* 0x646e171e30337890 */ /* 0x000fd8000fffe03f */
.L_x_864:
[----:B------:R-:W0:Y:S01]  /*42a0*/  LDGDEPBAR ;  /* 0x00000000000079af */ /* 0x000e220000000000 */
[----:B------:R-:W-:Y:S01]  /*42b0*/  IMAD.U32 R178, RZ, RZ, UR20 ;  /* 0x00000014ffb27e24 */ /* 0x000fe2000f8e00ff */
[C---:B------:R-:W-:Y:S01]  /*42c0*/  IADD3 R126, R208.reuse, R206, RZ ;  /* 0x000000ced07e7210 */ /* 0x040fe20007ffe0ff */
[----:B------:R-:W-:Y:S01]  /*42d0*/  IMAD.U32 R179, RZ, RZ, UR19 ;  /* 0x00000013ffb37e24 */ /* 0x000fe2000f8e00ff */
[----:B------:R-:W-:Y:S01]  /*42e0*/  USHF.L.U32 UR12, UR5, 0x6, URZ ;  /* 0x00000006050c7899 */ /* 0x000fe2000800063f */
[----:B------:R-:W-:Y:S01]  /*42f0*/  IMAD.IADD R125, R208, 0x1, R205 ;  /* 0x00000001d07d7824 */ /* 0x000fe200078e02cd */
[----:B------:R-:W-:Y:S01]  /*4300*/  LEA R176, P0, R220, R178, 0x2 ;  /* 0x000000b2dcb07211 */ /* 0x000fe200078010ff */
[----:B------:R-:W-:Y:S01]  /*4310*/  ULDC UR7, c[0x0][0x394] ;  /* 0x0000e50000077ab9 */ /* 0x000fe20000000800 */
[----:B------:R-:W-:Y:S01]  /*4320*/  IADD3 R124, R126, R205, RZ ;  /* 0x000000cd7e7c7210 */ /* 0x000fe20007ffe0ff */
[----:B------:R-:W-:Y:S01]  /*4330*/  UISETP.GE.AND UP0, UPT, UR12, UR50, UPT ;  /* 0x000000320c00728c */ /* 0x000fe2000bf06270 */
[----:B------:R-:W-:Y:S05]  /*4340*/  LEA.HI.X.SX32 R177, R220, R179, 0x2, P0 ;  /* 0x000000b3dcb17211 */ /* 0x000fea00000f16ff */
        /* <DEDUP_REMOVED lines=9> */
[----:B------:R-:W2:Y:S04]  /*43e0*/  LDSM.16.M88.4 R100, [R200+0xc000] ;  /* 0x00c00000c864783b */ /* 0x000ea80000000200 */
[----:B------:R-:W1:Y:S01]  /*43f0*/  LDSM.16.M88.4 R104, [R200+0xc800] ;  /* 0x00c80000c868783b */ /* 0x000e620000000200 */
[C---:B---3--:R-:W-:Y:S06]  /*4400*/  HMMA.16816.F32 R4, R20.reuse, R24, RZ ;  /* 0x000000181404723c */ /* 0x048fec00000018ff */
[C---:B------:R-:W-:Y:S01]  /*4410*/  HMMA.16816.F32 R8, R20.reuse, R26, RZ ;  /* 0x0000001a1408723c */ /* 0x040fe200000018ff */
[----:B------:R-:W-:Y:S05]  /*4420*/  LDSM.16.M88.4 R24, [R3+0xc000] ;  /* 0x00c000000318783b */ /* 0x000fea0000000200 */
[C---:B----4-:R-:W-:Y:S06]  /*4430*/  HMMA.16816.F32 R12, R20.reuse, R28, RZ ;  /* 0x0000001c140c723c */ /* 0x050fec00000018ff */
[----:B------:R-:W-:Y:S01]  /*4440*/  HMMA.16816.F32 R16, R20, R30, RZ ;  /* 0x0000001e1410723c */ /* 0x000fe200000018ff */
[----:B------:R-:W3:Y:S04]  /*4450*/  LDSM.16.M88.4 R20, [R125] ;  /* 0x000000007d14783b */ /* 0x000ee80000000200 */
[----:B------:R-:W4:Y:S01]  /*4460*/  LDSM.16.M88.4 R28, [R3+0xc800] ;  /* 0x00c80000031c783b */ /* 0x000f220000000200 */
[C---:B--2---:R-:W-:Y:S06]  /*4470*/  HMMA.16816.F32 R4, R32.reuse, R100, R4 ;  /* 0x000000642004723c */ /* 0x044fec0000001804 */
[C---:B------:R-:W-:Y:S01]  /*4480*/  HMMA.16816.F32 R8, R32.reuse, R102, R8 ;  /* 0x000000662008723c */ /* 0x040fe20000001808 */
[----:B------:R-:W-:Y:S05]  /*4490*/  LDSM.16.M88.4 R100, [R2+0xc000] ;  /* 0x00c000000264783b */ /* 0x000fea0000000200 */
[C---:B-1----:R-:W-:Y:S06]  /*44a0*/  HMMA.16816.F32 R12, R32.reuse, R104, R12 ;  /* 0x00000068200c723c */ /* 0x042fec000000180c */
        /* <DEDUP_REMOVED lines=42> */
[----:B------:R-:W-:Y:S04]  /*4750*/  USHF.L.U32 UR7, UR14, 0x6, URZ ;  /* 0x000000060e077899 */ /* 0x000fe8000800063f */
[----:B------:R-:W-:Y:S02]  /*4760*/  UIADD3 UR15, UR7, UR13, URZ ;  /* 0x0000000d070f7290 */ /* 0x000fe4000fffe03f */
[----:B------:R-:W-:Y:S02]  /*4770*/  UIADD3 UR7, UR7, 0x40, URZ ;  /* 0x0000004007077890 */ /* 0x000fe4000fffe03f */
[----:B------:R-:W-:Y:S02]  /*4780*/  UIADD3 UR16, UR17, UR15, -UR6 ;  /* 0x0000000f11107290 */ /* 0x000fe4000fffe806 */
[----:B------:R-:W-:Y:S02]  /*4790*/  UIADD3 UR15, UR12, 0x40, URZ ;  /* 0x000000400c0f7890 */ /* 0x000fe4000fffe03f */
[----:B------:R-:W-:Y:S01]  /*47a0*/  IMAD.U32 R20, RZ, RZ, UR7 ;  /* 0x00000007ff147e24 */ /* 0x000fe2000f8e00ff */
[----:B------:R-:W-:Y:S01]  /*47b0*/  UMOV UR7, UR17 ;  /* 0x0000001100077c82 */ /* 0x000fe20008000000 */
[----:B------:R-:W-:Y:S03]  /*47c0*/  UISETP.GE.AND UP0, UPT, UR15, UR16, UPT ;  /* 0x000000100f00728c */ /* 0x000fe6000bf06270 */
[----:B------:R-:W-:Y:S03]  /*47d0*/  ISETP.LT.AND P0, PT, R20, UR6, PT ;  /* 0x0000000614007c0c */ /* 0x000fe6000bf01270 */
[----:B------:R-:W-:Y:S11]  /*47e0*/  PLOP3.LUT P1, PT, PT, PT, UP0, 0x80, 0x0 ;  /* 0x000000000000781c */ /* 0x000ff60003f2f008 */
[----:B------:R-:W-:Y:S02]  /*47f0*/  @!UPT UIADD3 URZ, URZ, URZ, URZ ;  /* 0x0000003f3f3ff290 */ /* 0x000fe4000fffe03f */
[----:B------:R-:W-:Y:S05]  /*4800*/  @!P1 BRA P0, `(.L_x_861) ;  /* 0x00000004002c9947 */ /* 0x000fea0000000000 */
.L_x_860:
[----:B------:R-:W-:Y:S01]  /*4810*/  ULDC UR15, c[0x0][0x398] ;  /* 0x0000e600000f7ab9 */ /* 0x000fe20000000800 */
[----:B------:R-:W-:Y:S02]  /*4820*/  VIADD R24, R220, UR12 ;  /* 0x0000000cdc187c36 */ /* 0x000fe40008000000 */
[----:B------:R-:W-:Y:S01]  /*4830*/  IMAD.U32 R20, RZ, RZ, UR15 ;  /* 0x0000000fff147e24 */ /* 0x000fe2000f8e00ff */
[----:B------:R-:W-:Y:S01]  /*4840*/  UIADD3 UR12, -UR7, UR6, -UR13 ;  /* 0x00000006070c7290 */ /* 0x000fe2000fffe90d */
[----:B------:R-:W-:Y:S01]  /*4850*/  VIADD R23, R24, 0x8 ;  /* 0x0000000818177836 */ /* 0x000fe20000000000 */
[----:B------:R-:W-:Y:S01]  /*4860*/  UMOV UR17, UR7 ;  /* 0x0000000700117c82 */ /* 0x000fe20008000000 */
[----:B------:R-:W-:Y:S03]  /*4870*/  IMAD.SHL.U32 R22, R214, 0x20, RZ ;  /* 0x00000020d6167824 */ /* 0x000fe600078e00ff */
[----:B------:R-:W-:Y:S02]  /*4880*/  VIADDMNMX R31, R24, UR12, RZ, !PT ;  /* 0x0000000c181f7c46 */ /* 0x000fe4000f8001ff */
[C---:B------:R-:W-:Y:S01]  /*4890*/  VIADDMNMX R21, R23.reuse, UR12, RZ, !PT ;  /* 0x0000000c17157c46 */ /* 0x040fe2000f8001ff */
[----:B------:R-:W-:Y:S06]  /*48a0*/  UIADD3 UR12, UR6, 0x1, -UR13 ;  /* 0x00000001060c7890 */ /* 0x000fec000fffe80d */
[----:B------:R-:W-:Y:S01]  /*48b0*/  IADD3 R20, R23, UR12, R20 ;  /* 0x0000000c17147c10 */ /* 0x000fe2000fffe014 */
[----:B------:R-:W-:Y:S01]  /*48c0*/  UIADD3 UR12, UR12, UR15, URZ ;  /* 0x0000000f0c0c7290 */ /* 0x000fe2000fffe03f */
[----:B------:R-:W1:Y:S02]  /*48d0*/  S2R R23, SR_TID.X ;  /* 0x0000000000177919 */ /* 0x000e640000002100 */
[----:B------:R-:W-:Y:S03]  /*48e0*/  VIMNMX R20, R20, UR6, PT ;  /* 0x0000000614147c48 */ /* 0x000fe6000bfe0100 */
[----:B------:R-:W-:Y:S05]  /*48f0*/  IMAD.U32 R29, RZ, RZ, UR12 ;  /* 0x0000000cff1d7e24 */ /* 0x000fea000f8e00ff */
[----:B------:R-:W-:Y:S01]  /*4900*/  VIADDMNMX R29, R24, R29, UR6, PT ;  /* 0x00000006181d7e46 */ /* 0x000fe2000b80011d */
[----:B-1----:R-:W-:Y:S05]  /*4910*/  IMAD.SHL.U32 R23, R23, 0x2, RZ ;  /* 0x0000000217177824 */ /* 0x002fea00078e00ff */
[----:B------:R-:W-:Y:S01]  /*4920*/  LOP3.LUT R23, R22, 0x6, R23, 0xf8, !PT ;  /* 0x0000000616177812 */ /* 0x000fe200078ef817 */
[----:B------:R-:W-:Y:S04]  /*4930*/  IMAD.U32 R22, RZ, RZ, UR14 ;  /* 0x0000000eff167e24 */ /* 0x000fe8000f8e00ff */
[----:B------:R-:W-:Y:S04]  /*4940*/  IMAD R22, R22, 0x40, R23 ;  /* 0x0000004016167824 */ /* 0x000fe800078e0217 */
[C---:B------:R-:W-:Y:S01]  /*4950*/  VIADD R28, R22.reuse, 0x1 ;  /* 0x00000001161c7836 */ /* 0x040fe20000000000 */
[C---:B------:R-:W-:Y:S01]  /*4960*/  ISETP.GE.AND P1, PT, R22.reuse, R31, PT ;  /* 0x0000001f1600720c */ /* 0x040fe20003f26270 */
[C---:B------:R-:W-:Y:S01]  /*4970*/  VIADD R27, R22.reuse, 0x8 ;  /* 0x00000008161b7836 */ /* 0x040fe20000000000 */
[C---:B------:R-:W-:Y:S01]  /*4980*/  ISETP.GE.AND P0, PT, R22.reuse, R21, PT ;  /* 0x000000151600720c */ /* 0x040fe20003f06270 */
[C---:B------:R-:W-:Y:S01]  /*4990*/  VIADD R26, R22.reuse, 0x9 ;  /* 0x00000009161a7836 */ /* 0x040fe20000000000 */
[C---:B------:R-:W-:Y:S01]  /*49a0*/  ISETP.GE.OR P1, PT, R22.reuse, R29, !P1 ;  /* 0x0000001d1600720c */ /* 0x040fe20004f26670 */
[C---:B------:R-:W-:Y:S01]  /*49b0*/  VIADD R25, R22.reuse, 0x10 ;  /* 0x0000001016197836 */ /* 0x040fe20000000000 */
[CC--:B------:R-:W-:Y:S01]  /*49c0*/  ISETP.GE.OR P0, PT, R22.reuse, R20.reuse, !P0 ;  /* 0x000000141600720c */ /* 0x0c0fe20004706670 */
[----:B------:R-:W-:Y:S01]  /*49d0*/  VIADD R24, R22, 0x11 ;  /* 0x0000001116187836 */ /* 0x000fe20000000000 */
[----:B------:R-:W-:Y:S01]  /*49e0*/  FSEL R4, R4, -INF , !P1 ;  /* 0xff80000004047808 */ /* 0x000fe20004800000 */
        /* <DEDUP_REMOVED lines=45> */
.L_x_861:
[----:B------:R-:W-:Y:S01]  /*4cc0*/  LEA R179, R212, UR4, 0x1 ;  /* 0x00000004d4b37c11 */ /* 0x000fe2000f8e08ff */
[----:B------:R-:W-:Y:S01]  /*4cd0*/  IMAD.U32 R191, RZ, RZ, UR14 ;  /* 0x0000000effbf7e24 */ /* 0x000fe2000f8e00ff */
[----:B------:R-:W-:Y:S01]  /*4ce0*/  FSETP.NEU.FTZ.AND P0, PT, R237, -INF , PT ;  /* 0xff800000ed00780b */ /* 0x000fe20003f1d000 */
[----:B------:R-:W-:Y:S01]  /*4cf0*/  IMAD.U32 R184, RZ, RZ, UR5 ;  /* 0x00000005ffb87e24 */ /* 0x000fe2000f8e00ff */
[----:B------:R-:W-:Y:S01]  /*4d00*/  UIADD3 UR7, UR49, -0x61c88647, URZ ;  /* 0x9e3779b931077890 */ /* 0x000fe2000fffe03f */
[----:B------:R-:W-:Y:S04]  /*4d10*/  IMAD.WIDE.U32 R188, R235, -0x2daee0ad, RZ ;  /* 0xd2511f53ebbc7825 */ /* 0x000fe800078e00ff */
[----:B------:R-:W-:Y:S01]  /*4d20*/  FMUL.FTZ R187, R237, 1.4426950216293334961 ;  /* 0x3fb8aa3bedbb7820 */ /* 0x000fe20000410000 */
[----:B------:R-:W-:Y:S01]  /*4d30*/  UISETP.GT.AND UP2, UPT, UR5, UR38, UPT ;  /* 0x000000260500728c */ /* 0x000fe2000bf44270 */
[----:B------:R-:W-:Y:S01]  /*4d40*/  FMUL.FTZ R185, R238, 1.4426950216293334961 ;  /* 0x3fb8aa3beeb97820 */ /* 0x000fe20000410000 */
[----:B------:R-:W-:Y:S02]  /*4d50*/  IMAD R191, R191, 0x2, R214 ;  /* 0x00000002bfbf7824 */ /* 0x000fe400078e02d6 */
[----:B------:R-:W-:Y:S01]  /*4d60*/  FSEL R187, R187, RZ, P0 ;  /* 0x000000ffbbbb7208 */ /* 0x000fe20000000000 */
[----:B------:R-:W-:Y:S01]  /*4d70*/  IMAD R184, R184, 0x4, R215 ;  /* 0x00000004b8b87824 */ /* 0x000fe200078e02d7 */
[----:B------:R-:W-:Y:S01]  /*4d80*/  FSETP.NEU.FTZ.AND P0, PT, R238, -INF , PT ;  /* 0xff800000ee00780b */ /* 0x000fe20003f1d000 */
[----:B------:R-:W-:Y:S01]  /*4d90*/  IMAD.IADD R178, R206, 0x1, R179 ;  /* 0x00000001ceb27824 */ /* 0x000fe200078e02b3 */
[----:B------:R-:W-:Y:S01]  /*4da0*/  LOP3.LUT R190, R189, UR48, R191, 0x96, !PT ;  /* 0x00000030bdbe7c12 */ /* 0x000fe2000f8e96bf */
[----:B------:R-:W-:Y:S01]  /*4db0*/  IMAD.WIDE.U32 R198, R184, -0x326172a9, RZ ;  /* 0xcd9e8d57b8c67825 */ /* 0x000fe200078e00ff */
[----:B------:R-:W-:Y:S03]  /*4dc0*/  FSEL R189, R185, RZ, P0 ;  /* 0x000000ffb9bd7208 */ /* 0x000fe60000000000 */
[----:B------:R-:W-:Y:S01]  /*4dd0*/  FFMA.FTZ R186, R4, UR21, -R187 ;  /* 0x0000001504ba7c23 */ /* 0x000fe200080108bb */
[----:B------:R-:W-:Y:S01]  /*4de0*/  IMAD.IADD R177, R205, 0x1, R179 ;  /* 0x00000001cdb17824 */ /* 0x000fe200078e02b3 */
[----:B------:R-:W-:Y:S01]  /*4df0*/  LOP3.LUT R184, R199, UR49, R234, 0x96, !PT ;  /* 0x00000031c7b87c12 */ /* 0x000fe2000f8e96ea */
[----:B------:R-:W-:Y:S04]  /*4e00*/  IMAD.WIDE.U32 R190, R190, -0x326172a9, RZ ;  /* 0xcd9e8d57bebe7825 */ /* 0x000fe800078e00ff */
[--C-:B------:R-:W-:Y:S01]  /*4e10*/  FFMA.FTZ R192, R11, UR21, -R189.reuse ;  /* 0x000000150bc07c23 */ /* 0x100fe200080108bd */
[----:B------:R-:W-:Y:S01]  /*4e20*/  MUFU.EX2 R186, R186 ;  /* 0x000000ba00ba7308 */ /* 0x000fe20000000800 */
[----:B------:R-:W-:Y:S01]  /*4e30*/  IMAD.IADD R176, R205, 0x1, R178 ;  /* 0x00000001cdb07824 */ /* 0x000fe200078e02b2 */
[----:B------:R-:W-:Y:S01]  /*4e40*/  LOP3.LUT R198, R191, UR7, R198, 0x96, !PT ;  /* 0x00000007bfc67c12 */ /* 0x000fe2000f8e96c6 */
[----:B------:R-:W-:Y:S04]  /*4e50*/  IMAD.WIDE.U32 R196, R184, -0x2daee0ad, RZ ;  /* 0xd2511f53b8c47825 */ /* 0x000fe800078e00ff */
[--C-:B------:R-:W-:Y:S01]  /*4e60*/  FFMA.FTZ R193, R6, UR21, -R189.reuse ;  /* 0x0000001506c17c23 */ /* 0x100fe200080108bd */
[--C-:B------:R-:W-:Y:S01]  /*4e70*/  FFMA.FTZ R250, R19, UR21, -R189.reuse ;  /* 0x0000001513fa7c23 */ /* 0x100fe200080108bd */
[----:B------:R-:W-:Y:S01]  /*4e80*/  IMAD.WIDE.U32 R198, R198, -0x2daee0ad, RZ ;  /* 0xd2511f53c6c67825 */ /* 0x000fe200078e00ff */
[----:B------:R-:W-:Y:S01]  /*4e90*/  LOP3.LUT R188, R197, UR61, R188, 0x96, !PT ;  /* 0x0000003dc5bc7c12 */ /* 0x000fe2000f8e96bc */
[----:B------:R1:W-:Y:S02]  /*4ea0*/  MUFU.EX2 R184, R192 ;  /* 0x000000c000b87308 */ /* 0x0003e40000000800 */
[--C-:B------:R-:W-:Y:S01]  /*4eb0*/  FFMA.FTZ R185, R7, UR21, -R189.reuse ;  /* 0x0000001507b97c23 */ /* 0x100fe200080108bd */
[----:B------:R-:W-:Y:S01]  /*4ec0*/  FFMA.FTZ R213, R18, UR21, -R189 ;  /* 0x0000001512d57c23 */ /* 0x000fe200080108bd */
[----:B------:R-:W-:Y:S01]  /*4ed0*/  LOP3.LUT R196, R199, UR59, R196, 0x96, !PT ;  /* 0x0000003bc7c47c12 */ /* 0x000fe2000f8e96c4 */
[----:B------:R-:W-:Y:S04]  /*4ee0*/  IMAD.WIDE.U32 R194, R188, -0x326172a9, RZ ;  /* 0xcd9e8d57bcc27825 */ /* 0x000fe800078e00ff */
[--C-:B------:R-:W-:Y:S01]  /*4ef0*/  FFMA.FTZ R182, R16, UR21, -R187.reuse ;  /* 0x0000001510b67c23 */ /* 0x100fe200080108bb */
[--C-:B------:R-:W-:Y:S01]  /*4f00*/  FFMA.FTZ R183, R8, UR21, -R187.reuse ;  /* 0x0000001508b77c23 */ /* 0x100fe200080108bb */
[----:B------:R-:W-:Y:S01]  /*4f10*/  MUFU.EX2 R185, R185 ;  /* 0x000000b900b97308 */ /* 0x000fe20000000800 */
[----:B------:R-:W-:Y:S01]  /*4f20*/  LOP3.LUT R188, R195, UR60, R190, 0x96, !PT ;  /* 0x0000003cc3bc7c12 */ /* 0x000fe2000f8e96be */
[----:B------:R-:W-:Y:S04]  /*4f30*/  IMAD.WIDE.U32 R196, R196, -0x326172a9, RZ ;  /* 0xcd9e8d57c4c47825 */ /* 0x000fe800078e00ff */
[--C-:B------:R-:W-:Y:S01]  /*4f40*/  FFMA.FTZ R190, R9, UR21, -R187.reuse ;  /* 0x0000001509be7c23 */ /* 0x100fe200080108bb */
[----:B------:R-:W-:Y:S01]  /*4f50*/  IMAD.WIDE.U32 R248, R188, -0x2daee0ad, RZ ;  /* 0xd2511f53bcf87825 */ /* 0x000fe200078e00ff */
[----:B------:R-:W-:Y:S02]  /*4f60*/  LOP3.LUT R194, R197, UR58, R194, 0x96, !PT ;  /* 0x0000003ac5c27c12 */ /* 0x000fe4000f8e96c2 */
[----:B------:R2:W-:Y:S01]  /*4f70*/  MUFU.EX2 R188, R193 ;  /* 0x000000c100bc7308 */ /* 0x0005e20000000800 */
[--C-:B-1----:R-:W-:Y:S01]  /*4f80*/  FFMA.FTZ R192, R5, UR21, -R187.reuse ;  /* 0x0000001505c07c23 */ /* 0x102fe200080108bb */
[--C-:B------:R-:W-:Y:S01]  /*4f90*/  FFMA.FTZ R197, R12, UR21, -R187.reuse ;  /* 0x000000150cc57c23 */ /* 0x100fe200080108bb */
[----:B------:R-:W-:Y:S01]  /*4fa0*/  LOP3.LUT R198, R249, UR57, R198, 0x96, !PT ;  /* 0x00000039f9c67c12 */ /* 0x000fe2000f8e96c6 */
[----:B------:R-:W-:Y:S04]  /*4fb0*/  IMAD.WIDE.U32 R194, R194, -0x2daee0ad, RZ ;  /* 0xd2511f53c2c27825 */ /* 0x000fe800078e00ff */
[----:B------:R-:W-:Y:S01]  /*4fc0*/  IMAD.WIDE.U32 R198, R198, -0x326172a9, RZ ;  /* 0xcd9e8d57c6c67825 */ /* 0x000fe200078e00ff */
[----:B------:R-:W-:Y:S01]  /*4fd0*/  LOP3.LUT R248, R195, UR55, R248, 0x96, !PT ;  /* 0x00000037c3f87c12 */ /* 0x000fe2000f8e96f8 */
[----:B------:R-:W-:Y:S02]  /*4fe0*/  MUFU.EX2 R182, R182 ;  /* 0x000000b600b67308 */ /* 0x000fe40000000800 */
[----:B------:R-:W-:Y:S01]  /*4ff0*/  FFMA.FTZ R195, R17, UR21, -R187 ;  /* 0x0000001511c37c23 */ /* 0x000fe200080108bb */
[----:B------:R-:W-:Y:S01]  /*5000*/  LOP3.LUT R191, R199, UR56, R196, 0x96, !PT ;  /* 0x00000038c7bf7c12 */ /* 0x000fe2000f8e96c4 */
[----:B------:R-:W-:Y:S04]  /*5010*/  IMAD.WIDE.U32 R248, R248, -0x326172a9, RZ ;  /* 0xcd9e8d57f8f87825 */ /* 0x000fe800078e00ff */
[----:B------:R-:W-:Y:S01]  /*5020*/  FFMA.FTZ R199, R10, UR21, -R189 ;  /* 0x000000150ac77c23 */ /* 0x000fe200080108bd */
[----:B------:R-:W-:Y:S01]  /*5030*/  FFMA.FTZ R196, R13, UR21, -R187 ;  /* 0x000000150dc47c23 */ /* 0x000fe200080108bb */
[----:B------:R-:W-:Y:S01]  /*5040*/  IMAD.WIDE.U32 R4, R191, -0x2daee0ad, RZ ;  /* 0xd2511f53bf047825 */ /* 0x000fe200078e00ff */
[----:B--2---:R-:W-:Y:S01]  /*5050*/  LOP3.LUT R193, R249, UR54, R198, 0x96, !PT ;  /* 0x00000036f9c17c12 */ /* 0x004fe2000f8e96c6 */
[----:B------:R1:W-:Y:S02]  /*5060*/  MUFU.EX2 R187, R192 ;  /* 0x000000c000bb7308 */ /* 0x0003e40000000800 */
[--C-:B------:R-:W-:Y:S01]  /*5070*/  FFMA.FTZ R198, R14, UR21, -R189.reuse ;  /* 0x000000150ec67c23 */ /* 0x100fe200080108bd */
[----:B------:R-:W-:Y:S01]  /*5080*/  FFMA.FTZ R191, R15, UR21, -R189 ;  /* 0x000000150fbf7c23 */ /* 0x000fe200080108bd */
[----:B------:R-:W-:Y:S01]  /*5090*/  LOP3.LUT R194, R5, UR53, R194, 0x96, !PT ;  /* 0x0000003505c27c12 */ /* 0x000fe2000f8e96c2 */
[----:B------:R-:W-:Y:S05]  /*50a0*/  IMAD.WIDE.U32 R6, R193, -0x2daee0ad, RZ ;  /* 0xd2511f53c1067825 */ /* 0x000fea00078e00ff */
[----:B------:R2:W-:Y:S01]  /*50b0*/  MUFU.EX2 R189, R250 ;  /* 0x000000fa00bd7308 */ /* 0x0005e20000000800 */
[----:B------:R-:W-:Y:S01]  /*50c0*/  IMAD.WIDE.U32 R10, R194, -0x326172a9, RZ ;  /* 0xcd9e8d57c20a7825 */ /* 0x000fe200078e00ff */
[----:B------:R-:W-:Y:S02]  /*50d0*/  LOP3.LUT R252, R6, 0xff, RZ, 0xc0, !PT ;  /* 0x000000ff06fc7812 */ /* 0x000fe400078ec0ff */
[----:B------:R-:W-:Y:S02]  /*50e0*/  SHF.R.U32.HI R251, RZ, 0x18, R6 ;  /* 0x00000018fffb7819 */ /* 0x000fe40000011606 */
[----:B------:R-:W-:Y:S02]  /*50f0*/  ISETP.LE.U32.AND P2, PT, R252, UR22, PT ;  /* 0x00000016fc007c0c */ /* 0x000fe4000bf43070 */
[----:B------:R-:W-:Y:S02]  /*5100*/  LOP3.LUT R248, R11, UR52, R248, 0x96, !PT ;  /* 0x000000340bf87c12 */ /* 0x000fe4000f8e96f8 */
[----:B------:R-:W-:Y:S01]  /*5110*/  MUFU.EX2 R183, R183 ;  /* 0x000000b700b77308 */ /* 0x000fe20000000800 */
[----:B------:R-:W-:Y:S02]  /*5120*/  LOP3.LUT R249, R7, UR51, R4, 0x96, !PT ;  /* 0x0000003307f97c12 */ /* 0x000fe4000f8e9604 */
[----:B------:R-:W-:Y:S02]  /*5130*/  ISETP.LE.U32.AND P0, PT, R251, UR22, PT ;  /* 0x00000016fb007c0c */ /* 0x000fe4000bf03070 */
[----:B------:R-:W-:Y:S02]  /*5140*/  SHF.R.U32.HI R194, RZ, 0x10, R6 ;  /* 0x00000010ffc27819 */ /* 0x000fe40000011606 */
[----:B-1----:R-:W-:Y:S03]  /*5150*/  LOP3.LUT R192, R6, 0xffff, RZ, 0xc0, !PT ;  /* 0x0000ffff06c07812 */ /* 0x002fe600078ec0ff */
[----:B------:R1:W-:Y:S01]  /*5160*/  MUFU.EX2 R193, R199 ;  /* 0x000000c700c17308 */ /* 0x0003e20000000800 */
[----:B--2---:R-:W-:Y:S02]  /*5170*/  SHF.R.U32.HI R250, RZ, 0x18, R248 ;  /* 0x00000018fffa7819 */ /* 0x004fe400000116f8 */
[----:B------:R-:W-:Y:S02]  /*5180*/  LOP3.LUT R6, R10, 0xff, RZ, 0xc0, !PT ;  /* 0x000000ff0a067812 */ /* 0x000fe400078ec0ff */
[----:B------:R-:W-:Y:S02]  /*5190*/  ISETP.LE.U32.AND P4, PT, R250, UR22, PT ;  /* 0x00000016fa007c0c */ /* 0x000fe4000bf83070 */
[----:B------:R-:W-:Y:S03]  /*51a0*/  LOP3.LUT R250, R248, 0xff, RZ, 0xc0, !PT ;  /* 0x000000fff8fa7812 */ /* 0x000fe600078ec0ff */
[----:B------:R-:W-:Y:S01]  /*51b0*/  MUFU.EX2 R190, R190 ;  /* 0x000000be00be7308 */ /* 0x000fe20000000800 */
[--C-:B------:R-:W-:Y:S02]  /*51c0*/  SHF.R.U32.HI R251, RZ, 0x18, R249.reuse ;  /* 0x00000018fffb7819 */ /* 0x100fe400000116f9 */
[----:B------:R-:W-:Y:S02]  /*51d0*/  SHF.R.U32.HI R5, RZ, 0x18, R10 ;  /* 0x00000018ff057819 */ /* 0x000fe4000001160a */
[----:B------:R-:W-:Y:S02]  /*51e0*/  ISETP.LE.U32.AND P6, PT, R6, UR22, PT ;  /* 0x0000001606007c0c */ /* 0x000fe4000bfc3070 */
[----:B------:R-:W-:Y:S03]  /*51f0*/  ISETP.LE.U32.AND P3, PT, R251, UR22, PT ;  /* 0x00000016fb007c0c */ /* 0x000fe6000bf63070 */
[----:B------:R-:W2:Y:S01]  /*5200*/  MUFU.EX2 R197, R197 ;  /* 0x000000c500c57308 */ /* 0x000ea20000000800 */
[----:B------:R-:W-:Y:S02]  /*5210*/  SHF.R.U32.HI R251, RZ, 0x10, R248 ;  /* 0x00000010fffb7819 */ /* 0x000fe400000116f8 */
[----:B------:R-:W-:Y:S02]  /*5220*/  LOP3.LUT R248, R248, 0xffff, RZ, 0xc0, !PT ;  /* 0x0000fffff8f87812 */ /* 0x000fe400078ec0ff */
[----:B------:R-:W-:Y:S02]  /*5230*/  ISETP.LE.U32.AND P1, PT, R5, UR22, PT ;  /* 0x0000001605007c0c */ /* 0x000fe4000bf23070 */
[----:B------:R-:W-:Y:S03]  /*5240*/  SHF.R.U32.HI R248, RZ, 0x8, R248 ;  /* 0x00000008fff87819 */ /* 0x000fe600000116f8 */
[----:B------:R-:W3:Y:S01]  /*5250*/  MUFU.EX2 R191, R191 ;  /* 0x000000bf00bf7308 */ /* 0x000ee20000000800 */
[----:B------:R-:W-:Y:S02]  /*5260*/  LOP3.LUT R252, R10, 0xffff, RZ, 0xc0, !PT ;  /* 0x0000ffff0afc7812 */ /* 0x000fe400078ec0ff */
[----:B------:R-:W-:Y:S02]  /*5270*/  LOP3.LUT R248, R248, 0xffff, RZ, 0xc0, !PT ;  /* 0x0000fffff8f87812 */ /* 0x000fe400078ec0ff */
[----:B------:R-:W-:Y:S02]  /*5280*/  SHF.R.U32.HI R252, RZ, 0x8, R252 ;  /* 0x00000008fffc7819 */ /* 0x000fe400000116fc */
[----:B------:R-:W-:Y:S03]  /*5290*/  LOP3.LUT R251, R251, 0xff, RZ, 0xc0, !PT ;  /* 0x000000fffbfb7812 */ /* 0x000fe600078ec0ff */
[----:B------:R-:W-:Y:S01]  /*52a0*/  MUFU.EX2 R196, R196 ;  /* 0x000000c400c47308 */ /* 0x000fe20000000800 */
[----:B------:R-:W-:Y:S02]  /*52b0*/  LOP3.LUT R194, R194, 0xff, RZ, 0xc0, !PT ;  /* 0x000000ffc2c27812 */ /* 0x000fe400078ec0ff */
[----:B------:R-:W-:Y:S02]  /*52c0*/  LOP3.LUT R252, R252, 0xffff, RZ, 0xc0, !PT ;  /* 0x0000fffffcfc7812 */ /* 0x000fe400078ec0ff */
[----:B-1----:R-:W-:Y:S02]  /*52d0*/  SHF.R.U32.HI R199, RZ, 0x10, R10 ;  /* 0x00000010ffc77819 */ /* 0x002fe4000001160a */
[----:B------:R-:W-:Y:S03]  /*52e0*/  LOP3.LUT R6, R249, 0xff, RZ, 0xc0, !PT ;  /* 0x000000fff9067812 */ /* 0x000fe600078ec0ff */
[----:B------:R-:W1:Y:S01]  /*52f0*/  MUFU.EX2 R195, R195 ;  /* 0x000000c300c37308 */ /* 0x000e620000000800 */
[----:B------:R-:W-:Y:S02]  /*5300*/  LOP3.LUT R199, R199, 0xff, RZ, 0xc0, !PT ;  /* 0x000000ffc7c77812 */ /* 0x000fe400078ec0ff */
[----:B------:R-:W-:Y:S02]  /*5310*/  SHF.R.U32.HI R192, RZ, 0x8, R192 ;  /* 0x00000008ffc07819 */ /* 0x000fe400000116c0 */
[----:B------:R-:W-:Y:S02]  /*5320*/  ISETP.LE.U32.AND P5, PT, R6, UR22, PT ;  /* 0x0000001606007c0c */ /* 0x000fe4000bfa3070 */
[----:B------:R-:W-:Y:S11]  /*5330*/  LOP3.LUT R192, R192, 0xffff, RZ, 0xc0, !PT ;  /* 0x0000ffffc0c07812 */ /* 0x000ff600078ec0ff */
[----:B--2---:R-:W-:Y:S01]  /*5340*/  @!P5 FADD.FTZ R197, -R197, -RZ ;  /* 0x800000ffc5c5d221 */ /* 0x004fe20000010100 */
[----:B------:R-:W-:Y:S01]  /*5350*/  @!P2 FADD.FTZ R182, -R182, -RZ ;  /* 0x800000ffb6b6a221 */ /* 0x000fe20000010100 */
[----:B------:R-:W-:Y:S01]  /*5360*/  ISETP.LE.U32.AND P2, PT, R250, UR22, PT ;  /* 0x00000016fa007c0c */ /* 0x000fe2000bf43070 */
[----:B------:R-:W-:Y:S01]  /*5370*/  @!P6 FADD.FTZ R183, -R183, -RZ ;  /* 0x800000ffb7b7e221 */ /* 0x000fe20000010100 */
[----:B------:R-:W-:Y:S01]  /*5380*/  ISETP.LE.U32.AND P6, PT, R251, UR22, PT ;  /* 0x00000016fb007c0c */ /* 0x000fe2000bfc3070 */
[----:B------:R-:W-:Y:S01]  /*5390*/  @!P1 FADD.FTZ R184, -R184, -RZ ;  /* 0x800000ffb8b89221 */ /* 0x000fe20000010100 */
[----:B------:R-:W-:Y:S01]  /*53a0*/  @!P4 FADD.FTZ R185, -R185, -RZ ;  /* 0x800000ffb9b9c221 */ /* 0x000fe20000010100 */
[----:B------:R-:W-:Y:S01]  /*53b0*/  ISETP.LE.U32.AND P1, PT, R194, UR22, PT ;  /* 0x00000016c2007c0c */ /* 0x000fe2000bf23070 */
[----:B---3--:R-:W-:Y:S01]  /*53c0*/  @!P3 FADD.FTZ R191, -R191, -RZ ;  /* 0x800000ffbfbfb221 */ /* 0x008fe20000010100 */
[----:B------:R-:W-:Y:S01]  /*53d0*/  ISETP.LE.U32.AND P4, PT, R252, UR22, PT ;  /* 0x00000016fc007c0c */ /* 0x000fe2000bf83070 */
[----:B------:R2:W3:Y:S01]  /*53e0*/  MUFU.EX2 R194, R198 ;  /* 0x000000c600c27308 */ /* 0x0004e20000000800 */
[----:B------:R-:W-:Y:S01]  /*53f0*/  @!P0 FADD.FTZ R189, -R189, -RZ ;  /* 0x800000ffbdbd8221 */ /* 0x000fe20000010100 */
[----:B------:R-:W-:Y:S03]  /*5400*/  FSETP.GE.FTZ.AND P0, PT, R185, RZ, PT ;  /* 0x000000ffb900720b */ /* 0x000fe60003f16000 */
[----:B------:R-:W-:Y:S01]  /*5410*/  @!P2 FADD.FTZ R186, -R186, -RZ ;  /* 0x800000ffbabaa221 */ /* 0x000fe20000010100 */
[----:B------:R-:W-:Y:S01]  /*5420*/  ISETP.LE.U32.AND P2, PT, R248, UR22, PT ;  /* 0x00000016f8007c0c */ /* 0x000fe2000bf43070 */
[----:B------:R-:W-:Y:S01]  /*5430*/  @!P6 FADD.FTZ R188, -R188, -RZ ;  /* 0x800000ffbcbce221 */ /* 0x000fe20000010100 */
[----:B------:R-:W-:Y:S02]  /*5440*/  ISETP.LE.U32.AND P6, PT, R199, UR22, PT ;  /* 0x00000016c7007c0c */ /* 0x000fe4000bfc3070 */
[----:B------:R-:W-:Y:S02]  /*5450*/  SHF.R.U32.HI R199, RZ, 0x10, R249 ;  /* 0x00000010ffc77819 */ /* 0x000fe400000116f9 */
[----:B------:R-:W-:Y:S01]  /*5460*/  @!P4 FADD.FTZ R190, -R190, -RZ ;  /* 0x800000ffbebec221 */ /* 0x000fe20000010100 */
[----:B------:R-:W-:Y:S02]  /*5470*/  F2FP.RELU.F16.F32.PACK_AB R248, R185, R188 ;  /* 0x000000bcb9f8723e */ /* 0x000fe400000008ff */
[----:B------:R-:W-:Y:S02]  /*5480*/  LOP3.LUT R249, R249, 0xffff, RZ, 0xc0, !PT ;  /* 0x0000fffff9f97812 */ /* 0x000fe400078ec0ff */
[----:B--2---:R-:W-:Y:S01]  /*5490*/  F2FP.RELU.F16.F32.PACK_AB R198, R190, R183 ;  /* 0x000000b7bec6723e */ /* 0x004fe200000008ff */
[----:B------:R2:W-:Y:S01]  /*54a0*/  STS [R225+0x12400], R248 ;  /* 0x012400f8e1007388 */ /* 0x0005e20000000800 */
[----:B------:R-:W-:Y:S01]  /*54b0*/  @!P2 FADD.FTZ R187, -R187, -RZ ;  /* 0x800000ffbbbba221 */ /* 0x000fe20000010100 */
[----:B------:R-:W-:Y:S01]  /*54c0*/  SHF.R.U32.HI R249, RZ, 0x8, R249 ;  /* 0x00000008fff97819 */ /* 0x000fe200000116f9 */
[----:B------:R-:W-:Y:S01]  /*54d0*/  @!P6 FADD.FTZ R193, -R193, -RZ ;  /* 0x800000ffc1c1e221 */ /* 0x000fe20000010100 */
[----:B------:R-:W-:Y:S02]  /*54e0*/  LOP3.LUT R199, R199, 0xff, RZ, 0xc0, !PT ;  /* 0x000000ffc7c77812 */ /* 0x000fe400078ec0ff */
[----:B------:R-:W-:Y:S02]  /*54f0*/  F2FP.RELU.F16.F32.PACK_AB R250, R187, R186 ;  /* 0x000000babbfa723e */ /* 0x000fe400000008ff */
[----:B------:R-:W-:Y:S02]  /*5500*/  LOP3.LUT R249, R249, 0xffff, RZ, 0xc0, !PT ;  /* 0x0000fffff9f97812 */ /* 0x000fe400078ec0ff */
[----:B------:R-:W-:Y:S01]  /*5510*/  ISETP.LE.U32.AND P2, PT, R192, UR22, PT ;  /* 0x00000016c0007c0c */ /* 0x000fe2000bf43070 */
[----:B------:R4:W-:Y:S01]  /*5520*/  STS [R225+0x12000], R250 ;  /* 0x012000fae1007388 */ /* 0x0009e20000000800 */
[----:B------:R-:W-:Y:S01]  /*5530*/  ISETP.LE.U32.AND P4, PT, R199, UR22, PT ;  /* 0x00000016c7007c0c */ /* 0x000fe2000bf83070 */
[----:B------:R-:W2:Y:S01]  /*5540*/  MUFU.EX2 R192, R213 ;  /* 0x000000d500c07308 */ /* 0x000ea20000000800 */
[----:B------:R-:W-:Y:S01]  /*5550*/  ISETP.LE.U32.AND P6, PT, R249, UR22, PT ;  /* 0x00000016f9007c0c */ /* 0x000fe2000bfc3070 */
[----:B------:R4:W-:Y:S01]  /*5560*/  STS [R229+0x12000], R198 ;  /* 0x012000c6e5007388 */ /* 0x0009e20000000800 */
[----:B------:R-:W-:Y:S02]  /*5570*/  F2FP.RELU.F16.F32.PACK_AB R199, R184, R193 ;  /* 0x000000c1b8c7723e */ /* 0x000fe400000008ff */
[----:B------:R-:W-:Y:S03]  /*5580*/  FSETP.GE.FTZ.AND P3, PT, R186, RZ, PT ;  /* 0x000000ffba00720b */ /* 0x000fe60003f76000 */
[----:B------:R-:W-:Y:S02]  /*5590*/  STS [R229+0x12400], R199 ;  /* 0x012400c7e5007388 */ /* 0x000fe40000000800 */
[----:B-1----:R-:W-:Y:S01]  /*55a0*/  @!P2 FADD.FTZ R195, -R195, -RZ ;  /* 0x800000ffc3c3a221 */ /* 0x002fe20000010100 */
[----:B------:R-:W-:Y:S01]  /*55b0*/  FSETP.GE.FTZ.AND P2, PT, R187, RZ, PT ;  /* 0x000000ffbb00720b */ /* 0x000fe20003f56000 */
[----:B---3--:R-:W-:Y:S02]  /*55c0*/  @!P4 FADD.FTZ R194, -R194, -RZ ;  /* 0x800000ffc2c2c221 */ /* 0x008fe40000010100 */
[----:B------:R-:W-:Y:S01]  /*55d0*/  @!P6 FADD.FTZ R196, -R196, -RZ ;  /* 0x800000ffc4c4e221 */ /* 0x000fe20000010100 */
[----:B--2---:R-:W-:Y:S01]  /*55e0*/  F2FP.RELU.F16.F32.PACK_AB R248, R195, R182 ;  /* 0x000000b6c3f8723e */ /* 0x004fe200000008ff */
[----:B------:R-:W-:Y:S01]  /*55f0*/  @!P1 FADD.FTZ R192, -R192, -RZ ;  /* 0x800000ffc0c09221 */ /* 0x000fe20000010100 */
[----:B------:R-:W-:Y:S02]  /*5600*/  FSETP.GE.FTZ.AND P1, PT, R188, RZ, PT ;  /* 0x000000ffbc00720b */ /* 0x000fe40003f36000 */
[----:B------:R-:W-:Y:S02]  /*5610*/  F2FP.RELU.F16.F32.PACK_AB R252, R196, R197 ;  /* 0x000000c5c4fc723e */ /* 0x000fe400000008ff */
[----:B----4-:R-:W-:Y:S03]  /*5620*/  F2FP.RELU.F16.F32.PACK_AB R250, R191, R194 ;  /* 0x000000c2bffa723e */ /* 0x010fe600000008ff */
[----:B------:R-:W-:Y:S01]  /*5630*/  STS [R227+0x12000], R252 ;  /* 0x012000fce3007388 */ /* 0x000fe20000000800 */
[----:B------:R-:W-:Y:S03]  /*5640*/  F2FP.RELU.F16.F32.PACK_AB R198, R189, R192 ;  /* 0x000000c0bdc6723e */ /* 0x000fe600000008ff */
        /* <DEDUP_REMOVED lines=45> */
[----:B------:R-:W-:Y:S03]  /*5920*/  FADD.FTZ R252, -R181, R21 ;  /* 0x00000015b5fc7221 */ /* 0x000fe60000010100 */
[-C--:B------:R-:W-:Y:S01]  /*5930*/  FSEL R248, R248, R181.reuse, P3 ;  /* 0x000000b5f8f87208 */ /* 0x080fe20001800000 */
[----:B------:R-:W-:Y:S01]  /*5940*/  FADD.FTZ R199, -R180, R22 ;  /* 0x00000016b4c77221 */ /* 0x000fe20000010100 */
[-C--:B------:R-:W-:Y:S01]  /*5950*/  FSEL R213, R213, R180.reuse, P0 ;  /* 0x000000b4d5d57208 */ /* 0x080fe20000000000 */
[----:B------:R-:W-:Y:S01]  /*5960*/  FADD.FTZ R250, -R181, R25 ;  /* 0x00000019b5fa7221 */ /* 0x000fe20000010100 */
[----:B------:R-:W-:Y:S01]  /*5970*/  FSEL R252, R252, R181, P2 ;  /* 0x000000b5fcfc7208 */ /* 0x000fe20001000000 */
[----:B------:R-:W-:Y:S01]  /*5980*/  FADD.FTZ R251, -R180, R27 ;  /* 0x0000001bb4fb7221 */ /* 0x000fe20000010100 */
[----:B------:R-:W-:Y:S01]  /*5990*/  FSETP.GE.FTZ.AND P2, PT, R190, RZ, PT ;  /* 0x000000ffbe00720b */ /* 0x000fe20003f56000 */
[----:B------:R-:W-:Y:S01]  /*59a0*/  FADD.FTZ R249, -R180, R26 ;  /* 0x0000001ab4f97221 */ /* 0x000fe20000010100 */
[----:B------:R-:W-:Y:S01]  /*59b0*/  FSEL R199, R199, R180, P1 ;  /* 0x000000b4c7c77208 */ /* 0x000fe20000800000 */
[----:B------:R-:W-:Y:S01]  /*59c0*/  FMUL.FTZ R248, R186, R248 ;  /* 0x000000f8baf87220 */ /* 0x000fe20000410000 */
[----:B------:R-:W-:Y:S01]  /*59d0*/  FSETP.GE.FTZ.AND P0, PT, R184, RZ, PT ;  /* 0x000000ffb800720b */ /* 0x000fe20003f16000 */
[----:B------:R-:W-:Y:S01]  /*59e0*/  FMUL.FTZ R186, R185, R213 ;  /* 0x000000d5b9ba7220 */ /* 0x000fe20000410000 */
[----:B------:R-:W-:Y:S01]  /*59f0*/  FSETP.GE.FTZ.AND P1, PT, R193, RZ, PT ;  /* 0x000000ffc100720b */ /* 0x000fe20003f36000 */
[C---:B------:R-:W-:Y:S01]  /*5a00*/  FADD.FTZ R198, -R181.reuse, R24 ;  /* 0x00000018b5c67221 */ /* 0x040fe20000010100 */
[----:B------:R-:W-:Y:S01]  /*5a10*/  FSEL R185, R250, R181, P2 ;  /* 0x000000b5fab97208 */ /* 0x000fe20001000000 */
[----:B------:R-:W-:Y:S01]  /*5a20*/  FADD.FTZ R250, -R181, R28 ;  /* 0x0000001cb5fa7221 */ /* 0x000fe20000010100 */
[----:B------:R-:W-:Y:S01]  /*5a30*/  FSETP.GE.FTZ.AND P3, PT, R183, RZ, PT ;  /* 0x000000ffb700720b */ /* 0x000fe20003f76000 */
[----:B------:R-:W-:Y:S01]  /*5a40*/  FMUL.FTZ R187, R187, R252 ;  /* 0x000000fcbbbb7220 */ /* 0x000fe20000410000 */
[-C--:B------:R-:W-:Y:S01]  /*5a50*/  FSEL R251, R251, R180.reuse, P0 ;  /* 0x000000b4fbfb7208 */ /* 0x080fe20000000000 */
[----:B------:R-:W-:Y:S01]  /*5a60*/  FMUL.FTZ R199, R188, R199 ;  /* 0x000000c7bcc77220 */ /* 0x000fe20000410000 */
[----:B------:R-:W-:Y:S01]  /*5a70*/  FSETP.GE.FTZ.AND P0, PT, R197, RZ, PT ;  /* 0x000000ffc500720b */ /* 0x000fe20003f16000 */
[----:B------:R-:W-:Y:S01]  /*5a80*/  FADD.FTZ R213, -R180, R30 ;  /* 0x0000001eb4d57221 */ /* 0x000fe20000010100 */
[----:B------:R-:W-:Y:S01]  /*5a90*/  FSEL R188, R249, R180, P1 ;  /* 0x000000b4f9bc7208 */ /* 0x000fe20000800000 */
[----:B------:R-:W-:Y:S01]  /*5aa0*/  FADD.FTZ R252, -R181, R29 ;  /* 0x0000001db5fc7221 */ /* 0x000fe20000010100 */
[----:B------:R-:W-:Y:S01]  /*5ab0*/  FSETP.GE.FTZ.AND P1, PT, R194, RZ, PT ;  /* 0x000000ffc200720b */ /* 0x000fe20003f36000 */
[----:B------:R-:W-:Y:S01]  /*5ac0*/  FADD.FTZ R249, -R180, R31 ;  /* 0x0000001fb4f97221 */ /* 0x000fe20000010100 */
[----:B------:R-:W-:Y:S01]  /*5ad0*/  FSEL R198, R198, R181, P3 ;  /* 0x000000b5c6c67208 */ /* 0x000fe20001800000 */
[----:B------:R-:W-:Y:S01]  /*5ae0*/  FMUL.FTZ R251, R184, R251 ;  /* 0x000000fbb8fb7220 */ /* 0x000fe20000410000 */
[----:B------:R-:W-:Y:S01]  /*5af0*/  FSEL R250, R250, R181, P0 ;  /* 0x000000b5fafa7208 */ /* 0x000fe20000000000 */
[----:B------:R-:W-:Y:S01]  /*5b00*/  FMUL.FTZ R185, R190, R185 ;  /* 0x000000b9beb97220 */ /* 0x000fe20000410000 */
[----:B------:R-:W-:Y:S01]  /*5b10*/  F2FP.F16.F32.PACK_AB R248, R187, R248 ;  /* 0x000000f8bbf8723e */ /* 0x000fe200000000ff */
[----:B------:R-:W-:Y:S01]  /*5b20*/  FADD.FTZ R187, -R180, R34 ;  /* 0x00000022b4bb7221 */ /* 0x000fe20000010100 */
[----:B------:R-:W-:Y:S01]  /*5b30*/  FSETP.GE.FTZ.AND P2, PT, R196, RZ, PT ;  /* 0x000000ffc400720b */ /* 0x000fe20003f56000 */
[----:B------:R-:W-:Y:S01]  /*5b40*/  FMUL.FTZ R198, R183, R198 ;  /* 0x000000c6b7c67220 */ /* 0x000fe20000410000 */
[----:B------:R-:W-:Y:S01]  /*5b50*/  FSETP.GE.FTZ.AND P0, PT, R191, RZ, PT ;  /* 0x000000ffbf00720b */ /* 0x000fe20003f16000 */
[----:B------:R-:W-:Y:S01]  /*5b60*/  FADD.FTZ R190, -R181, R32 ;  /* 0x00000020b5be7221 */ /* 0x000fe20000010100 */
[----:B------:R-:W-:Y:S01]  /*5b70*/  FSEL R213, R213, R180, P1 ;  /* 0x000000b4d5d57208 */ /* 0x000fe20000800000 */
[----:B------:R-:W-:Y:S01]  /*5b80*/  FMUL.FTZ R188, R193, R188 ;  /* 0x000000bcc1bc7220 */ /* 0x000fe20000410000 */
[----:B------:R-:W-:Y:S01]  /*5b90*/  FSETP.GE.FTZ.AND P1, PT, R192, RZ, PT ;  /* 0x000000ffc000720b */ /* 0x000fe20003f36000 */
[----:B------:R-:W-:Y:S01]  /*5ba0*/  FMUL.FTZ R250, R197, R250 ;  /* 0x000000fac5fa7220 */ /* 0x000fe20000410000 */
[----:B------:R-:W-:Y:S01]  /*5bb0*/  FSEL R183, R252, R181, P2 ;  /* 0x000000b5fcb77208 */ /* 0x000fe20001000000 */
[----:B------:R-:W-:Y:S01]  /*5bc0*/  FMUL.FTZ R213, R194, R213 ;  /* 0x000000d5c2d57220 */ /* 0x000fe20000410000 */
[----:B------:R-:W-:Y:S02]  /*5bd0*/  FSEL R184, R249, R180, P0 ;  /* 0x000000b4f9b87208 */ /* 0x000fe40000000000 */
[----:B------:R-:W-:Y:S01]  /*5be0*/  FSETP.GE.FTZ.AND P2, PT, R195, RZ, PT ;  /* 0x000000ffc300720b */ /* 0x000fe20003f56000 */
[----:B------:R-:W-:Y:S01]  /*5bf0*/  FMUL.FTZ R183, R196, R183 ;  /* 0x000000b7c4b77220 */ /* 0x000fe20000410000 */
[----:B------:R-:W-:Y:S01]  /*5c00*/  FSETP.GE.FTZ.AND P0, PT, R189, RZ, PT ;  /* 0x000000ffbd00720b */ /* 0x000fe20003f16000 */
[----:B------:R-:W-:Y:S01]  /*5c10*/  FMUL.FTZ R184, R191, R184 ;  /* 0x000000b8bfb87220 */ /* 0x000fe20000410000 */
[----:B------:R-:W-:Y:S02]  /*5c20*/  FSEL R187, R187, R180, P1 ;  /* 0x000000b4bbbb7208 */ /* 0x000fe40000800000 */
[----:B------:R-:W-:Y:S02]  /*5c30*/  PLOP3.LUT P1, PT, PT, PT, UP2, 0x80, 0x0 ;  /* 0x000000000000781c */ /* 0x000fe40003f2f028 */
[----:B------:R-:W-:Y:S01]  /*5c40*/  FSETP.GE.FTZ.AND P3, PT, R182, RZ, PT ;  /* 0x000000ffb600720b */ /* 0x000fe20003f76000 */
[----:B------:R-:W-:Y:S01]  /*5c50*/  FMUL.FTZ R187, R192, R187 ;  /* 0x000000bbc0bb7220 */ /* 0x000fe20000410000 */
[----:B------:R-:W-:Y:S02]  /*5c60*/  F2FP.F16.F32.PACK_AB R198, R185, R198 ;  /* 0x000000c6b9c6723e */ /* 0x000fe400000000ff */
[----:B------:R-:W-:Y:S01]  /*5c70*/  FSEL R185, R190, R181, P3 ;  /* 0x000000b5beb97208 */ /* 0x000fe20001800000 */
[----:B------:R-:W-:Y:S01]  /*5c80*/  @P2 FADD.FTZ R181, -R181, R33 ;  /* 0x00000021b5b52221 */ /* 0x000fe20000010100 */
[----:B------:R-:W-:Y:S01]  /*5c90*/  F2FP.F16.F32.PACK_AB R186, R186, R199 ;  /* 0x000000c7baba723e */ /* 0x000fe200000000ff */
[----:B------:R-:W-:Y:S01]  /*5ca0*/  @P0 FADD.FTZ R180, -R180, R35 ;  /* 0x00000023b4b40221 */ /* 0x000fe20000010100 */
[----:B------:R-:W-:Y:S01]  /*5cb0*/  F2FP.F16.F32.PACK_AB R188, R251, R188 ;  /* 0x000000bcfbbc723e */ /* 0x000fe200000000ff */
[----:B------:R-:W-:Y:S01]  /*5cc0*/  FMUL.FTZ R185, R182, R185 ;  /* 0x000000b9b6b97220 */ /* 0x000fe20000410000 */
[----:B------:R-:W-:Y:S01]  /*5cd0*/  F2FP.F16.F32.PACK_AB R250, R183, R250 ;  /* 0x000000fab7fa723e */ /* 0x000fe200000000ff */
[----:B------:R-:W-:Y:S01]  /*5ce0*/  FMUL.FTZ R182, R195, R181 ;  /* 0x000000b5c3b67220 */ /* 0x000fe20000410000 */
[----:B------:R-:W-:Y:S01]  /*5cf0*/  F2FP.F16.F32.PACK_AB R184, R184, R213 ;  /* 0x000000d5b8b8723e */ /* 0x000fe200000000ff */
[----:B------:R-:W-:Y:S01]  /*5d00*/  FMUL.FTZ R180, R189, R180 ;  /* 0x000000b4bdb47220 */ /* 0x000fe20000410000 */
[----:B------:R-:W-:Y:S06]  /*5d10*/  @!P1 BRA `(.L_x_862) ;  /* 0x0000000000e49947 */ /* 0x000fec0003800000 */
[----:B------:R-:W1:Y:S01]  /*5d20*/  LDC R5, c[0x0][0x240] ;  /* 0x00009000ff057b82 */ /* 0x000e620000000800 */
[----:B------:R-:W-:Y:S01]  /*5d30*/  UMOV UR12, 0xffffc000 ;  /* 0xffffc000000c7882 */ /* 0x000fe20000000000 */
[----:B------:R-:W-:Y:S04]  /*5d40*/  ULOP3.LUT UR7, UR5, 0x1, URZ, 0xc0, !UPT ;  /* 0x0000000105077892 */ /* 0x000fe8000f8ec03f */
[----:B------:R-:W-:Y:S02]  /*5d50*/  UISETP.NE.U32.AND UP0, UPT, UR7, 0x1, UPT ;  /* 0x000000010700788c */ /* 0x000fe4000bf05070 */
[----:B------:R-:W2:Y:S02]  /*5d60*/  LDC R4, c[0x0][0x244] ;  /* 0x00009100ff047b82 */ /* 0x000ea40000000800 */
[----:B------:R-:W-:Y:S03]  /*5d70*/  USEL UR7, UR12, 0x4000, !UP0 ;  /* 0x000040000c077887 */ /* 0x000fe6000c000000 */
[----:B------:R-:W-:Y:S02]  /*5d80*/  ULDC UR12, c[0x0][0x2d0] ;  /* 0x0000b400000c7ab9 */ /* 0x000fe40000000800 */
[----:B------:R-:W-:Y:S01]  /*5d90*/  ISETP.GE.AND P3, PT, R218, UR12, PT ;  /* 0x0000000cda007c0c */ /* 0x000fe2000bf66270 */
[----:B------:R-:W-:Y:S01]  /*5da0*/  VIADD R239, R239, UR7 ;  /* 0x00000007efef7c36 */ /* 0x000fe20008000000 */
[----:B------:R-:W-:Y:S01]  /*5db0*/  ISETP.GE.AND P2, PT, R232, UR12, PT ;  /* 0x0000000ce8007c0c */ /* 0x000fe2000bf46270 */
[----:B------:R-:W-:Y:S02]  /*5dc0*/  VIADD R236, R236, UR7 ;  /* 0x00000007ecec7c36 */ /* 0x000fe40008000000 */
[----:B------:R-:W-:Y:S08]  /*5dd0*/  VIADD R208, R208, UR7 ;  /* 0x00000007d0d07c36 */ /* 0x000ff00008000000 */
[----:B------:R3:W-:Y:S04]  /*5de0*/  @P3 STS [R239], RZ ;  /* 0x000000ffef003388 */ /* 0x0007e80000000800 */
[----:B------:R3:W-:Y:S01]  /*5df0*/  @P3 STS [R239+0x4], RZ ;  /* 0x000004ffef003388 */ /* 0x0007e20000000800 */
[----:B-1----:R-:W-:Y:S03]  /*5e00*/  IMAD.U32 R7, R5, -0x40, RZ ;  /* 0xffffffc005077824 */ /* 0x002fe600078e00ff */
[----:B------:R3:W-:Y:S02]  /*5e10*/  @P3 STS [R239+0x8], RZ ;  /* 0x000008ffef003388 */ /* 0x0007e40000000800 */
[-C--:B------:R-:W-:Y:S02]  /*5e20*/  LEA R10, P0, R7, R246.reuse, 0x1 ;  /* 0x000000f6070a7211 */ /* 0x080fe400078008ff */
[----:B------:R3:W-:Y:S01]  /*5e30*/  @P3 STS [R239+0xc], RZ ;  /* 0x00000cffef003388 */ /* 0x0007e20000000800 */
[----:B------:R-:W-:Y:S02]  /*5e40*/  LEA R9, P4, R5, R7, 0x5 ;  /* 0x0000000705097211 */ /* 0x000fe400078828ff */
[-C--:B------:R-:W-:Y:S02]  /*5e50*/  LEA.HI.X.SX32 R11, R7, R247.reuse, 0x1, P0 ;  /* 0x000000f7070b7211 */ /* 0x080fe400000f0eff */
[----:B------:R-:W-:Y:S02]  /*5e60*/  @!P2 LEA R8, P0, R9, R246, 0x1 ;  /* 0x000000f60908a211 */ /* 0x000fe400078008ff */
[----:B------:R-:W-:Y:S01]  /*5e70*/  SHF.R.S32.HI R6, RZ, 0x1f, R7 ;  /* 0x0000001fff067819 */ /* 0x000fe20000011407 */
[----:B------:R-:W-:Y:S01]  /*5e80*/  @!PT LDS RZ, [RZ] ;  /* 0x00000000fffff984 */ /* 0x000fe20000000800 */
[----:B------:R-:W-:Y:S01]  /*5e90*/  @!PT LDS RZ, [RZ] ;  /* 0x00000000fffff984 */ /* 0x000fe20000000800 */
[----:B------:R-:W-:Y:S01]  /*5ea0*/  @!PT LDS RZ, [RZ] ;  /* 0x00000000fffff984 */ /* 0x000fe20000000800 */
[----:B------:R3:W-:Y:S03]  /*5eb0*/  @!P3 LDGSTS.E.BYPASS.LTC128B.128 [R236], desc[UR10][R10.64] ;  /* 0x000000000aecbfae */ /* 0x0007e6000b901d4a */
[C---:B--2---:R-:W-:Y:S01]  /*5ec0*/  LEA.HI.X R246, R5.reuse, R6, R4, 0x5, P4 ;  /* 0x0000000605f67211 */ /* 0x044fe200020f2c04 */
[----:B------:R3:W-:Y:S01]  /*5ed0*/  @P2 STS [R239+0x2000], RZ ;  /* 0x002000ffef002388 */ /* 0x0007e20000000800 */
        /* <DEDUP_REMOVED lines=29> */
.L_x_862:
[----:B------:R-:W-:Y:S01]  /*60b0*/  STS [R225+0x10000], R248 ;  /* 0x010000f8e1007388 */ /* 0x000fe20000000800 */
[----:B------:R-:W-:Y:S01]  /*60c0*/  F2FP.F16.F32.PACK_AB R182, R182, R185 ;  /* 0x000000b9b6b6723e */ /* 0x000fe200000000ff */
[----:B------:R-:W-:Y:S01]  /*60d0*/  ULDC UR7, c[0x0][0x2dc] ;  /* 0x0000b70000077ab9 */ /* 0x000fe20000000800 */
        /* <DEDUP_REMOVED lines=67> */
[----:B------:R-:W1:Y:S01]  /*6510*/  LDC R6, c[0x0][0x420] ;  /* 0x00010800ff067b82 */ /* 0x000e620000000800 */
[----:B------:R-:W-:Y:S02]  /*6520*/  ULDC UR7, c[0x0][0x2d0] ;  /* 0x0000b40000077ab9 */ /* 0x000fe40000000800 */
        /* <DEDUP_REMOVED lines=37> */
.L_x_863:
[----:B------:R-:W-:Y:S01]  /*6780*/  LDSM.16.M88.4 R32, [R209] ;  /* 0x00000000d120783b */ /* 0x000fe20000000200 */
[----:B------:R-:W-:Y:S02]  /*6790*/  @UP2 UIADD3 UR12, UP0, UR8, -0x100, URZ ;  /* 0xffffff00080c2890 */ /* 0x000fe4000ff1e03f */
[----:B------:R-:W-:Y:S01]  /*67a0*/  UISETP.GT.AND UP1, UPT, UR5, UR38, UPT ;  /* 0x000000260500728c */ /* 0x000fe2000bf24270 */
[----:B------:R-:W1:Y:S01]  /*67b0*/  LDSM.16.MT88.4 R16, [R213+0xc000] ;  /* 0x00c00000d510783b */ /* 0x000e620000004200 */
[----:B------:R-:W-:Y:S03]  /*67c0*/  @UP2 UIADD3.X UR7, UR9, -0x1, URZ, UP0, !UPT ;  /* 0xffffffff09072890 */ /* 0x000fe600087fe43f */
[----:B------:R-:W3:Y:S01]  /*67d0*/  LDSM.16.M88.4 R28, [R209+0x1000] ;  /* 0x00100000d11c783b */ /* 0x000ee20000000200 */
[----:B------:R-:W-:Y:S03]  /*67e0*/  @UP2 UMOV UR8, UR12 ;  /* 0x0000000c00082c82 */ /* 0x000fe60008000000 */
[----:B------:R-:W2:Y:S01]  /*67f0*/  LDSM.16.MT88.4 R100, [R213+0xe000] ;  /* 0x00e00000d564783b */ /* 0x000ea20000004200 */
[----:B------:R-:W-:Y:S01]  /*6800*/  @UP2 UMOV UR9, UR7 ;  /* 0x0000000700092c82 */ /* 0x000fe20008000000 */
[----:B------:R-:W-:Y:S02]  /*6810*/  ULOP3.LUT UR7, UR5, 0x1, URZ, 0xc0, !UPT ;  /* 0x0000000105077892 */ /* 0x000fe4000f8ec03f */
[----:B------:R-:W-:Y:S01]  /*6820*/  LDSM.16.M88.4 R104, [R204] ;  /* 0x00000000cc68783b */ /* 0x000fe20000000200 */
[----:B------:R-:W-:Y:S02]  /*6830*/  UIADD3 UR5, UR5, -0x1, URZ ;  /* 0xffffffff05057890 */ /* 0x000fe4000fffe03f */
[----:B------:R-:W-:Y:S01]  /*6840*/  UISETP.NE.U32.AND UP0, UPT, UR7, 0x1, UPT ;  /* 0x000000010700788c */ /* 0x000fe2000bf05070 */
[----:B------:R-:W4:Y:S04]  /*6850*/  LDSM.16.MT88.4 R124, [R213+0xc800] ;  /* 0x00c80000d57c783b */ /* 0x000f280000004200 */
[----:B------:R-:W4:Y:S04]  /*6860*/  LDSM.16.M88.4 R176, [R204+0x1000] ;  /* 0x00100000ccb0783b */ /* 0x000f280000000200 */
[----:B------:R-:W4:Y:S04]  /*6870*/  LDSM.16.MT88.4 R180, [R213+0xe800] ;  /* 0x00e80000d5b4783b */ /* 0x000f280000004200 */
[----:B------:R-:W-:Y:S04]  /*6880*/  LDSM.16.M88.4 R184, [R202] ;  /* 0x00000000cab8783b */ /* 0x000fe80000000200 */
[----:B------:R-:W4:Y:S04]  /*6890*/  LDSM.16.MT88.4 R188, [R213+0xd000] ;  /* 0x00d00000d5bc783b */ /* 0x000f280000004200 */
[----:B------:R-:W4:Y:S01]  /*68a0*/  LDSM.16.M88.4 R192, [R202+0x1000] ;  /* 0x00100000cac0783b */ /* 0x000f220000000200 */
[-C--:B-1----:R-:W-:Y:S03]  /*68b0*/  HMMA.16816.F32 R4, R32, R16.reuse, RZ ;  /* 0x000000102004723c */ /* 0x082fe600000018ff */
[----:B------:R-:W-:Y:S03]  /*68c0*/  LDSM.16.MT88.4 R196, [R213+0xd800] ;  /* 0x00d80000d5c4783b */ /* 0x000fe60000004200 */
        /* <DEDUP_REMOVED lines=76> */
[----:B------:R2:W-:Y:S01]  /*6d90*/  REDG.E.ADD.F32.FTZ.RN.STRONG.GPU desc[UR10][R126.64], R10 ;  /* 0x0000000a7e0079a6 */ /* 0x0005e2000c10f38a */
        /* <DEDUP_REMOVED lines=20> */
[-C--:B--2---:R-:W-:Y:S02]  /*6ee0*/  LEA R10, P0, R5, R242.reuse, 0x2 ;  /* 0x000000f2050a7211 */ /* 0x084fe400078010ff */
[-C--:B------:R-:W-:Y:S01]  /*6ef0*/  LEA.HI.X.SX32 R9, R9, R243.reuse, 0x2, P1 ;  /* 0x000000f309097211 */ /* 0x080fe200008f16ff */
[----:B---3--:R-:W-:Y:S01]  /*6f00*/  IMAD.U32 R11, RZ, RZ, UR37 ;  /* 0x00000025ff0b7e24 */ /* 0x008fe2000f8e00ff */
[----:B------:R2:W-:Y:S01]  /*6f10*/  REDG.E.ADD.F32.FTZ.RN.STRONG.GPU desc[UR10][R100.64], R12 ;  /* 0x0000000c640079a6 */ /* 0x0005e2000c10f38a */
[----:B------:R-:W-:Y:S03]  /*6f20*/  IMAD.U32 R107, RZ, RZ, UR33 ;  /* 0x00000021ff6b7e24 */ /* 0x000fe6000f8e00ff */
[-C--:B------:R-:W-:Y:S01]  /*6f30*/  LEA.HI.X.SX32 R5, R11, R243.reuse, 0x2, P2 ;  /* 0x000000f30b057211 */ /* 0x080fe200010f16ff */
[----:B----4-:R-:W-:Y:S04]  /*6f40*/  IMAD.U32 R17, RZ, RZ, UR26 ;  /* 0x0000001aff117e24 */ /* 0x010fe8000f8e00ff */
[----:B------:R3:W-:Y:S01]  /*6f50*/  REDG.E.ADD.F32.FTZ.RN.STRONG.GPU desc[UR10][R4.64], R13 ;  /* 0x0000000d040079a6 */ /* 0x0007e2000c10f38a */
[----:B------:R-:W-:Y:S01]  /*6f60*/  IMAD.U32 R7, RZ, RZ, UR39 ;  /* 0x00000027ff077e24 */ /* 0x000fe2000f8e00ff */
[-C--:B------:R-:W-:Y:S02]  /*6f70*/  LEA R18, P1, R105, R242.reuse, 0x2 ;  /* 0x000000f269127211 */ /* 0x080fe400078210ff */
[----:B------:R4:W-:Y:S01]  /*6f80*/  REDG.E.ADD.F32.FTZ.RN.STRONG.GPU desc[UR10][R8.64], R14 ;  /* 0x0000000e080079a6 */ /* 0x0009e2000c10f38a */
[----:B-1----:R-:W-:Y:S01]  /*6f90*/  IMAD.U32 R19, RZ, RZ, UR32 ;  /* 0x00000020ff137e24 */ /* 0x002fe2000f8e00ff */
[-C--:B------:R-:W-:Y:S02]  /*6fa0*/  LEA.HI.X.SX32 R11, R7, R243.reuse, 0x2, P0 ;  /* 0x000000f3070b7211 */ /* 0x080fe400000f16ff */
[----:B------:R-:W-:Y:S02]  /*6fb0*/  MOV R7, UR33 ;  /* 0x0000002100077c02 */ /* 0x000fe40008000f00 */
[-C--:B------:R-:W-:Y:S01]  /*6fc0*/  LEA.HI.X.SX32 R19, R19, R243.reuse, 0x2, P1 ;  /* 0x000000f313137211 */ /* 0x080fe200008f16ff */
[----:B------:R1:W-:Y:S01]  /*6fd0*/  REDG.E.ADD.F32.FTZ.RN.STRONG.GPU desc[UR10][R10.64], R15 ;  /* 0x0000000f0a0079a6 */ /* 0x0003e2000c10f38a */
[-C--:B------:R-:W-:Y:S01]  /*6fe0*/  LEA R16, P2, R7, R242.reuse, 0x2 ;  /* 0x000000f207107211 */ /* 0x080fe200078410ff */
[----:B------:R-:W-:Y:S02]  /*6ff0*/  IMAD.U32 R7, RZ, RZ, UR26 ;  /* 0x0000001aff077e24 */ /* 0x000fe4000f8e00ff */
[----:B------:R-:W-:Y:S01]  /*7000*/  REDG.E.ADD.F32.FTZ.RN.STRONG.GPU desc[UR10][R242.64+0x100], R20 ;  /* 0x00010014f20079a6 */ /* 0x000fe2000c10f38a */
[-C--:B--2---:R-:W-:Y:S02]  /*7010*/  LEA R100, P0, R17, R242.reuse, 0x2 ;  /* 0x000000f211647211 */ /* 0x084fe400078010ff */
[-C--:B------:R-:W-:Y:S01]  /*7020*/  LEA.HI.X.SX32 R17, R107, R243.reuse, 0x2, P2 ;  /* 0x000000f36b117211 */ /* 0x080fe200010f16ff */
[----:B------:R2:W-:Y:S01]  /*7030*/  REDG.E.ADD.F32.FTZ.RN.STRONG.GPU desc[UR10][R102.64+0x100], R21 ;  /* 0x00010015660079a6 */ /* 0x0005e2000c10f38a */
[-C--:B------:R-:W-:Y:S01]  /*7040*/  LEA.HI.X.SX32 R101, R7, R243.reuse, 0x2, P0 ;  /* 0x000000f307657211 */ /* 0x080fe200000f16ff */
[----:B------:R-:W-:Y:S02]  /*7050*/  IMAD.U32 R7, RZ, RZ, UR25 ;  /* 0x00000019ff077e24 */ /* 0x000fe4000f8e00ff */
[----:B------:R2:W-:Y:S01]  /*7060*/  REDG.E.ADD.F32.FTZ.RN.STRONG.GPU desc[UR10][R16.64], R22 ;  /* 0x00000016100079a6 */ /* 0x0005e2000c10f38a */
[----:B---3--:R-:W-:Y:S02]  /*7070*/  IMAD.U32 R13, RZ, RZ, UR24 ;  /* 0x00000018ff0d7e24 */ /* 0x008fe4000f8e00ff */
[-C--:B------:R-:W-:Y:S01]  /*7080*/  LEA R12, P2, R7, R242.reuse, 0x2 ;  /* 0x000000f2070c7211 */ /* 0x080fe200078410ff */
[----:B------:R3:W-:Y:S01]  /*7090*/  REDG.E.ADD.F32.FTZ.RN.STRONG.GPU desc[UR10][R18.64], R23 ;  /* 0x00000017120079a6 */ /* 0x0007e2000c10f38a */
[----:B------:R-:W-:Y:S02]  /*70a0*/  IMAD.U32 R5, RZ, RZ, UR31 ;  /* 0x0000001fff057e24 */ /* 0x000fe4000f8e00ff */
[----:B----4-:R-:W-:Y:S01]  /*70b0*/  IMAD.U32 R9, RZ, RZ, UR40 ;  /* 0x00000028ff097e24 */ /* 0x010fe2000f8e00ff */
[----:B------:R4:W-:Y:S01]  /*70c0*/  REDG.E.ADD.F32.FTZ.RN.STRONG.GPU desc[UR10][R100.64], R24 ;  /* 0x00000018640079a6 */ /* 0x0009e2000c10f38a */
[----:B------:R-:W-:Y:S03]  /*70d0*/  IMAD.U32 R7, RZ, RZ, UR40 ;  /* 0x00000028ff077e24 */ /* 0x000fe6000f8e00ff */
[-C--:B------:R-:W-:Y:S01]  /*70e0*/  LEA R4, P0, R9, R242.reuse, 0x2 ;  /* 0x000000f209047211 */ /* 0x080fe200078010ff */
[----:B------:R-:W-:Y:S01]  /*70f0*/  IMAD.U32 R9, RZ, RZ, UR31 ;  /* 0x0000001fff097e24 */ /* 0x000fe2000f8e00ff */
[-C--:B-1----:R-:W-:Y:S01]  /*7100*/  LEA R10, P1, R13, R242.reuse, 0x2 ;  /* 0x000000f20d0a7211 */ /* 0x082fe200078210ff */
[----:B------:R-:W-:Y:S02]  /*7110*/  IMAD.U32 R15, RZ, RZ, UR25 ;  /* 0x00000019ff0f7e24 */ /* 0x000fe4000f8e00ff */
[----:B------:R-:W-:Y:S03]  /*7120*/  IMAD.U32 R11, RZ, RZ, UR24 ;  /* 0x00000018ff0b7e24 */ /* 0x000fe6000f8e00ff */
[-C--:B------:R-:W-:Y:S01]  /*7130*/  LEA.HI.X.SX32 R13, R15, R243.reuse, 0x2, P2 ;  /* 0x000000f30f0d7211 */ /* 0x080fe200010f16ff */
[----:B------:R-:W-:Y:S01]  /*7140*/  IMAD.U32 R15, RZ, RZ, UR28 ;  /* 0x0000001cff0f7e24 */ /* 0x000fe2000f8e00ff */
[-C--:B------:R-:W-:Y:S01]  /*7150*/  LEA.HI.X.SX32 R11, R11, R243.reuse, 0x2, P1 ;  /* 0x000000f30b0b7211 */ /* 0x080fe200008f16ff */
[----:B--2---:R-:W-:Y:S01]  /*7160*/  IMAD.U32 R21, RZ, RZ, UR30 ;  /* 0x0000001eff157e24 */ /* 0x004fe2000f8e00ff */
[-C--:B------:R-:W-:Y:S01]  /*7170*/  LEA R6, P1, R5, R242.reuse, 0x2 ;  /* 0x000000f205067211 */ /* 0x080fe200078210ff */
[----:B------:R1:W-:Y:S01]  /*7180*/  REDG.E.ADD.F32.FTZ.RN.STRONG.GPU desc[UR10][R12.64], R25 ;  /* 0x000000190c0079a6 */ /* 0x0003e2000c10f38a */
[-C--:B------:R-:W-:Y:S01]  /*7190*/  LEA.HI.X.SX32 R5, R7, R243.reuse, 0x2, P0 ;  /* 0x000000f307057211 */ /* 0x080fe200000f16ff */
[----:B------:R-:W-:Y:S01]  /*71a0*/  IMAD.U32 R17, RZ, RZ, UR29 ;  /* 0x0000001dff117e24 */ /* 0x000fe2000f8e00ff */
[-C--:B------:R-:W-:Y:S01]  /*71b0*/  LEA.HI.X.SX32 R7, R9, R243.reuse, 0x2, P1 ;  /* 0x000000f309077211 */ /* 0x080fe200008f16ff */
[----:B------:R2:W-:Y:S01]  /*71c0*/  REDG.E.ADD.F32.FTZ.RN.STRONG.GPU desc[UR10][R10.64], R26 ;  /* 0x0000001a0a0079a6 */ /* 0x0005e2000c10f38a */
[----:B------:R-:W-:Y:S01]  /*71d0*/  MOV R9, UR30 ;  /* 0x0000001e00097c02 */ /* 0x000fe20008000f00 */
[----:B---3--:R-:W-:Y:S01]  /*71e0*/  IMAD.U32 R19, RZ, RZ, UR29 ;  /* 0x0000001dff137e24 */ /* 0x008fe2000f8e00ff */
[-C--:B------:R-:W-:Y:S01]  /*71f0*/  LEA R104, P2, R15, R242.reuse, 0x2 ;  /* 0x000000f20f687211 */ /* 0x080fe200078410ff */
[----:B------:R3:W-:Y:S01]  /*7200*/  REDG.E.ADD.F32.FTZ.RN.STRONG.GPU desc[UR10][R4.64], R27 ;  /* 0x0000001b040079a6 */ /* 0x0007e2000c10f38a */
[-C--:B------:R-:W-:Y:S01]  /*7210*/  LEA R18, P0, R9, R242.reuse, 0x2 ;  /* 0x000000f209127211 */ /* 0x080fe200078010ff */
[----:B------:R-:W-:Y:S01]  /*7220*/  IMAD.U32 R23, RZ, RZ, UR27 ;  /* 0x0000001bff177e24 */ /* 0x000fe2000f8e00ff */
[-C--:B----4-:R-:W-:Y:S01]  /*7230*/  LEA R100, P3, R19, R242.reuse, 0x2 ;  /* 0x000000f213647211 */ /* 0x090fe200078610ff */
[----:B------:R-:W-:Y:S01]  /*7240*/  REDG.E.ADD.F32.FTZ.RN.STRONG.GPU desc[UR10][R242.64+0x180], R32 ;  /* 0x00018020f20079a6 */ /* 0x000fe2000c10f38a */
[-C--:B------:R-:W-:Y:S01]  /*7250*/  LEA.HI.X.SX32 R19, R21, R243.reuse, 0x2, P0 ;  /* 0x000000f315137211 */ /* 0x080fe200000f16ff */
[----:B------:R-:W-:Y:S01]  /*7260*/  IMAD.U32 R9, RZ, RZ, UR41 ;  /* 0x00000029ff097e24 */ /* 0x000fe2000f8e00ff */
[-C--:B------:R-:W-:Y:S01]  /*7270*/  LEA.HI.X.SX32 R101, R17, R243.reuse, 0x2, P3 ;  /* 0x000000f311657211 */ /* 0x080fe200018f16ff */
[----:B------:R-:W-:Y:S04]  /*7280*/  REDG.E.ADD.F32.FTZ.RN.STRONG.GPU desc[UR10][R102.64+0x180], R33 ;  /* 0x00018021660079a6 */ /* 0x000fe8000c10f38a */
[----:B------:R-:W-:Y:S04]  /*7290*/  REDG.E.ADD.F32.FTZ.RN.STRONG.GPU desc[UR10][R6.64], R34 ;  /* 0x00000022060079a6 */ /* 0x000fe8000c10f38a */
[----:B------:R-:W-:Y:S01]  /*72a0*/  REDG.E.ADD.F32.FTZ.RN.STRONG.GPU desc[UR10][R18.64], R35 ;  /* 0x00000023120079a6 */ /* 0x000fe2000c10f38a */
[----:B-1----:R-:W-:Y:S03]  /*72b0*/  IMAD.U32 R13, RZ, RZ, UR27 ;  /* 0x0000001bff0d7e24 */ /* 0x002fe6000f8e00ff */
[----:B------:R-:W-:Y:S01]  /*72c0*/  REDG.E.ADD.F32.FTZ.RN.STRONG.GPU desc[UR10][R100.64], R28 ;  /* 0x0000001c640079a6 */ /* 0x000fe2000c10f38a */
[----:B--2---:R-:W-:Y:S01]  /*72d0*/  IMAD.U32 R11, RZ, RZ, UR41 ;  /* 0x00000029ff0b7e24 */ /* 0x004fe2000f8e00ff */
[-C--:B------:R-:W-:Y:S02]  /*72e0*/  LEA R106, P1, R13, R242.reuse, 0x2 ;  /* 0x000000f20d6a7211 */ /* 0x080fe400078210ff */
[----:B------:R-:W-:Y:S01]  /*72f0*/  LDSM.16.MT88.4 R16, [R207+0x2000] ;  /* 0x00200000cf10783b */ /* 0x000fe20000004200 */
[----:B---3--:R-:W-:Y:S01]  /*7300*/  IMAD.U32 R5, RZ, RZ, UR28 ;  /* 0x0000001cff057e24 */ /* 0x008fe2000f8e00ff */
[----:B------:R-:W-:Y:S02]  /*7310*/  LEA R124, P0, R11, R242, 0x2 ;  /* 0x000000f20b7c7211 */ /* 0x000fe400078010ff */
[----:B------:R-:W-:Y:S01]  /*7320*/  LDSM.16.MT88.4 R12, [R0+0x10000] ;  /* 0x01000000000c783b */ /* 0x000fe20000004200 */
[-C--:B------:R-:W-:Y:S02]  /*7330*/  LEA.HI.X.SX32 R107, R23, R243.reuse, 0x2, P1 ;  /* 0x000000f3176b7211 */ /* 0x080fe400008f16ff */
[-C--:B------:R-:W-:Y:S01]  /*7340*/  LEA.HI.X.SX32 R105, R5, R243.reuse, 0x2, P2 ;  /* 0x000000f305697211 */ /* 0x080fe200010f16ff */
[----:B------:R-:W-:Y:S01]  /*7350*/  LDSM.16.MT88.4 R20, [R210+0x10800] ;  /* 0x01080000d214783b */ /* 0x000fe20000004200 */
[----:B------:R-:W-:Y:S02]  /*7360*/  LEA.HI.X.SX32 R125, R9, R243, 0x2, P0 ;  /* 0x000000f3097d7211 */ /* 0x000fe400000f16ff */
[----:B------:R-:W-:Y:S01]  /*7370*/  PLOP3.LUT P1, PT, PT, PT, UP0, 0x80, 0x0 ;  /* 0x000000000000781c */ /* 0x000fe20003f2f008 */
        /* <DEDUP_REMOVED lines=58> */
[----:B------:R-:W-:Y:S02]  /*7720*/  R2UR UR9, R241 ;  /* 0x00000000f10972ca */ /* 0x000fe400000e0000 */
[----:B------:R-:W-:-:S03]  /*7730*/  R2UR UR8, R240 ;  /* 0x00000000f00872ca */ /* 0x000fc600000e0000 */
        /* <DEDUP_REMOVED lines=99> */
[----:B------:R-:W-:Y:S01]  /*7d70*/  UISETP.NE.AND UP0, UPT, UR9, -0x1, UPT ;  /* 0xffffffff0900788c */ /* 0x000fe2000bf05270 */
        /* <DEDUP_REMOVED lines=18> */
[----:B------:R-:W-:Y:S01]  /*7ea0*/  PLOP3.LUT P0, PT, PT, PT, UP0, 0x80, 0x0 ;  /* 0x000000000000781c */ /* 0x000fe20003f0f008 */
[----:B------:R1:W-:Y:S01]  /*7eb0*/  STS [R226+0x4000], R37 ;  /* 0x00400025e2007388 */ /* 0x0003e20000000800 */
[----:B------:R-:W-:-:S03]  /*7ec0*/  @UP0 UIMAD UR5, UR5, UR9, URZ ;  /* 0x00000009050502a4 */ /* 0x000fc6000f8e023f */
[----:B------:R1:W-:Y:S01]  /*7ed0*/  STS [R226+0x4400], R39 ;  /* 0x00440027e2007388 */ /* 0x0003e20000000800 */
[----:B------:R-:W-:Y:S01]  /*7ee0*/  @UP0 UIADD3 UR21, UR13, UR5, URZ ;  /* 0x000000050d150290 */ /* 0x000fe2000fffe03f */
[----:B------:R-:W-:Y:S02]  /*7ef0*/  @UP0 UMOV UR20, UR12 ;  /* 0x0000000c00140c82 */ /* 0x000fe40008000000 */
        /* <DEDUP_REMOVED lines=12> */
[----:B------:R-:W2:Y:S03]  /*7fc0*/  S2R R4, SR_TID.X ;  /* 0x0000000000047919 */ /* 0x000ea60000002100 */
[----:B------:R1:W-:Y:S04]  /*7fd0*/  STS [R228+0x7000], R61 ;  /* 0x0070003de4007388 */ /* 0x0003e80000000800 */
[----:B------:R1:W-:Y:S01]  /*7fe0*/  STS [R228+0x7400], R63 ;  /* 0x0074003fe4007388 */ /* 0x0003e20000000800 */
[----:B------:R-:W-:Y:S05]  /*7ff0*/  @P0 BRA `(.L_x_865) ;  /* 0x0000000000400947 */ /* 0x000fea0003800000 */
[----:B------:R-:W3:Y:S01]  /*8000*/  S2UR UR7, SR_CTAID.Y ;  /* 0x00000000000779c3 */ /* 0x000ee20000002600 */
[----:B------:R-:W-:Y:S01]  /*8010*/  R2UR UR15, R240 ;  /* 0x00000000f00f72ca */ /* 0x000fe200000e0000 */
[----:B------:R-:W-:Y:S01]  /*8020*/  ULDC.64 UR8, c[0x0][0x450] ;  /* 0x0001140000087ab9 */ /* 0x000fe20000000a00 */
[----:B------:R-:W-:-:S11]  /*8030*/  ULDC.64 UR16, c[0x0][0x438] ;  /* 0x00010e0000107ab9 */ /* 0x000fd60000000a00 */
[----:B------:R-:W-:Y:S02]  /*8040*/  USHF.R.S32.HI UR5, URZ, 0x1f, UR15 ;  /* 0x0000001f3f057899 */ /* 0x000fe4000801140f */
[----:B------:R-:W-:Y:S02]  /*8050*/  UIMAD.WIDE.U32 UR12, UR15, UR8, URZ ;  /* 0x000000080f0c72a5 */ /* 0x000fe4000f8e003f */
[----:B------:R-:W-:-:S04]  /*8060*/  UIMAD UR5, UR5, UR8, URZ ;  /* 0x00000008050572a4 */ /* 0x000fc8000f8e023f */
[----:B------:R-:W-:Y:S02]  /*8070*/  UIMAD UR5, UR15, UR9, UR5 ;  /* 0x000000090f0572a4 */ /* 0x000fe4000f8e0205 */
[----:B---3--:R-:W-:Y:S01]  /*8080*/  USHF.R.S32.HI UR15, URZ, 0x1f, UR7 ;  /* 0x0000001f3f0f7899 */ /* 0x008fe20008011407 */
[----:B------:R-:W3:Y:S01]  /*8090*/  S2UR UR7, SR_CTAID.Y ;  /* 0x00000000000779c3 */ /* 0x000ee20000002600 */
[----:B------:R-:W-:Y:S02]  /*80a0*/  UIADD3 UR13, UR13, UR5, URZ ;  /* 0x000000050d0d7290 */ /* 0x000fe4000fffe03f */
[----:B------:R-:W-:Y:S02]  /*80b0*/  UIMAD UR5, UR15, UR16, URZ ;  /* 0x000000100f0572a4 */ /* 0x000fe4000f8e023f */
[----:B---3--:R-:W-:Y:S02]  /*80c0*/  UIMAD.WIDE.U32 UR12, UR7, UR16, UR12 ;  /* 0x00000010070c72a5 */ /* 0x008fe4000f8e000c */
[----:B------:R-:W-:-:S04]  /*80d0*/  UIMAD UR5, UR7, UR17, UR5 ;  /* 0x00000011070572a4 */ /* 0x000fc8000f8e0205 */
[----:B------:R-:W-:Y:S01]  /*80e0*/  UIADD3 UR21, UR13, UR5, URZ ;  /* 0x000000050d157290 */ /* 0x000fe2000fffe03f */
[----:B------:R-:W-:-:S11]  /*80f0*/  UMOV UR20, UR12 ;  /* 0x0000000c00147c82 */ /* 0x000fd60008000000 */
.L_x_865:
[----:B------:R-:W-:Y:S01]  /*8100*/  R2UR UR7, R241 ;  /* 0x00000000f10772ca */ /* 0x000fe200000e0000 */
[----:B------:R-:W-:Y:S01]  /*8110*/  @UP0 ULDC.64 UR12, c[0x0][0x458] ;  /* 0x00011600000c0ab9 */ /* 0x000fe20000000a00 */
[----:B------:R-:W-:Y:S02]  /*8120*/  R2UR UR5, R240 ;  /* 0x00000000f00572ca */ /* 0x000fe400000e0000 */
[----:B------:R-:W-:-:S11]  /*8130*/  LEA R31, R216, UR4, 0x1 ;  /* 0x00000004d81f7c11 */ /* 0x000fd6000f8e08ff */
[----:B------:R-:W-:Y:S02]  /*8140*/  @UP0 UIADD3 UR7, UR5, UR7, URZ ;  /* 0x0000000705070290 */ /* 0x000fe4000fffe03f */
[----:B------:R-:W-:Y:S02]  /*8150*/  USHF.L.U32 UR5, UR14, 0x6, URZ ;  /* 0x000000060e057899 */ /* 0x000fe4000800063f */
[----:B------:R-:W-:Y:S02]  /*8160*/  @UP0 UIMAD.WIDE.U32 UR16, UR7, UR12, URZ ;  /* 0x0000000c071002a5 */ /* 0x000fe4000f8e003f */
[----:B------:R-:W-:-:S04]  /*8170*/  @UP0 UIMAD UR7, UR7, UR13, URZ ;  /* 0x0000000d070702a4 */ /* 0x000fc8000f8e023f */
[----:B------:R-:W-:Y:S01]  /*8180*/  @UP0 UIADD3 UR17, UR17, UR7, URZ ;  /* 0x0000000711110290 */ /* 0x000fe2000fffe03f */
[----:B------:R-:W-:Y:S11]  /*8190*/  @P0 BRA `(.L_x_866) ;  /* 0x00000000003c0947 */ /* 0x000ff60003800000 */
[----:B------:R-:W3:Y:S01]  /*81a0*/  S2UR UR15, SR_CTAID.Y ;  /* 0x00000000000f79c3 */ /* 0x000ee20000002600 */
[----:B------:R-:W-:Y:S01]  /*81b0*/  R2UR UR18, R240 ;  /* 0x00000000f01272ca */ /* 0x000fe200000e0000 */
[----:B------:R-:W-:-:S12]  /*81c0*/  ULDC.64 UR12, c[0x0][0x458] ;  /* 0x00011600000c7ab9 */ /* 0x000fd80000000a00 */
[----:B------:R-:W-:Y:S02]  /*81d0*/  USHF.R.S32.HI UR7, URZ, 0x1f, UR18 ;  /* 0x0000001f3f077899 */ /* 0x000fe40008011412 */
[----:B------:R-:W-:Y:S02]  /*81e0*/  UIMAD.WIDE.U32 UR16, UR18, UR12, URZ ;  /* 0x0000000c121072a5 */ /* 0x000fe4000f8e003f */
[----:B------:R-:W-:-:S04]  /*81f0*/  UIMAD UR7, UR7, UR12, URZ ;  /* 0x0000000c070772a4 */ /* 0x000fc8000f8e023f */
[----:B------:R-:W-:Y:S02]  /*8200*/  UIMAD UR7, UR18, UR13, UR7 ;  /* 0x0000000d120772a4 */ /* 0x000fe4000f8e0207 */
[----:B---3--:R-:W-:Y:S01]  /*8210*/  USHF.R.S32.HI UR22, URZ, 0x1f, UR15 ;  /* 0x0000001f3f167899 */ /* 0x008fe2000801140f */
[----:B------:R-:W3:Y:S01]  /*8220*/  S2UR UR15, SR_CTAID.Y ;  /* 0x00000000000f79c3 */ /* 0x000ee20000002600 */
[----:B------:R-:W-:Y:S01]  /*8230*/  ULDC.64 UR18, c[0x0][0x440] ;  /* 0x0001100000127ab9 */ /* 0x000fe20000000a00 */
[----:B------:R-:W-:Y:S02]  /*8240*/  UIADD3 UR17, UR17, UR7, URZ ;  /* 0x0000000711117290 */ /* 0x000fe4000fffe03f */
[----:B------:R-:W-:-:S04]  /*8250*/  UIMAD UR7, UR22, UR18, URZ ;  /* 0x00000012160772a4 */ /* 0x000fc8000f8e023f */
[----:B---3--:R-:W-:Y:S02]  /*8260*/  UIMAD UR7, UR15, UR19, UR7 ;  /* 0x000000130f0772a4 */ /* 0x008fe4000f8e0207 */
[----:B------:R-:W-:-:S04]  /*8270*/  UIMAD.WIDE.U32 UR16, UR15, UR18, UR16 ;  /* 0x000000120f1072a5 */ /* 0x000fc8000f8e0010 */
[----:B------:R-:W-:-:S12]  /*8280*/  UIADD3 UR17, UR17, UR7, URZ ;  /* 0x0000000711117290 */ /* 0x000fd8000fffe03f */
.L_x_866:
[----:B------:R-:W3:Y:S08]  /*8290*/  S2UR UR18, SR_CTAID.Z ;  /* 0x00000000001279c3 */ /* 0x000ef00000002700 */
[----:B------:R-:W-:Y:S01]  /*82a0*/  BAR.SYNC.DEFER_BLOCKING 0x0 ;  /* 0x0000000000007b1d */ /* 0x000fe20000010000 */
[----:B------:R-:W-:Y:S01]  /*82b0*/  USHF.R.S32.HI UR7, URZ, 0x1f, UR5 ;  /* 0x0000001f3f077899 */ /* 0x000fe20008011405 */
[----:B-1----:R-:W-:Y:S01]  /*82c0*/  SHF.R.S32.HI R37, RZ, 0x1f, R218 ;  /* 0x0000001fff257819 */ /* 0x002fe200000114da */
[----:B------:R-:W-:Y:S01]  /*82d0*/  IMAD.U32 R5, RZ, RZ, UR8 ;  /* 0x00000008ff057e24 */ /* 0x000fe2000f8e00ff */
[----:B--2---:R-:W-:Y:S01]  /*82e0*/  SHF.R.S32.HI R7, RZ, 0x1f, R4 ;  /* 0x0000001fff077819 */ /* 0x004fe20000011404 */
[----:B------:R-:W-:Y:S01]  /*82f0*/  UIMAD UR15, UR7, UR8, URZ ;  /* 0x00000008070f72a4 */ /* 0x000fe2000f8e023f */
[----:B------:R-:W-:Y:S01]  /*8300*/  IMAD.MOV.U32 R36, RZ, RZ, R218 ;  /* 0x000000ffff247224 */ /* 0x000fe200078e00da */
[----:B------:R-:W-:Y:S01]  /*8310*/  UIMAD UR6, UR14, -0x40, UR6 ;  /* 0xffffffc00e0678a4 */ /* 0x000fe2000f8e0206 */
[----:B------:R-:W-:Y:S01]  /*8320*/  LEA.HI R7, R7, R4, RZ, 0x3 ;  /* 0x0000000407077211 */ /* 0x000fe200078f18ff */
[----:B------:R-:W-:Y:S01]  /*8330*/  UIMAD UR15, UR5, UR9, UR15 ;  /* 0x00000009050f72a4 */ /* 0x000fe2000f8e020f */
[----:B------:R-:W-:Y:S01]  /*8340*/  IMAD.WIDE.U32 R8, R5, UR5, R36 ;  /* 0x0000000505087c25 */ /* 0x000fe2000f8e0024 */
[----:B------:R-:W-:Y:S01]  /*8350*/  BSSY B0, `(.L_x_867) ;  /* 0x0000026000007945 */ /* 0x000fe20003800000 */
[----:B------:R-:W-:-:S02]  /*8360*/  SHF.R.S32.HI R30, RZ, 0x3, R7 ;  /* 0x00000003ff1e7819 */ /* 0x000fc40000011407 */
[----:B------:R-:W-:Y:S01]  /*8370*/  VIADD R28, R218, 0x40 ;  /* 0x00000040da1c7836 */ /* 0x000fe20000000000 */
[----:B------:R-:W-:Y:S01]  /*8380*/  IADD3 R6, P0, R8, UR20, RZ ;  /* 0x0000001408067c10 */ /* 0x000fe2000ff1e0ff */
[----:B------:R-:W-:Y:S01]  /*8390*/  IMAD.U32 R5, RZ, RZ, UR15 ;  /* 0x0000000fff057e24 */ /* 0x000fe2000f8e00ff */
[C---:B------:R-:W-:Y:S01]  /*83a0*/  ISETP.GE.AND P3, PT, R30.reuse, UR6, PT ;  /* 0x000000061e007c0c */ /* 0x040fe2000bf66270 */
[----:B------:R-:W-:Y:S01]  /*83b0*/  VIADD R4, R30, 0x20 ;  /* 0x000000201e047836 */ /* 0x000fe20000000000 */
[----:B------:R-:W-:Y:S02]  /*83c0*/  SHF.R.S32.HI R29, RZ, 0x1f, R30 ;  /* 0x0000001fff1d7819 */ /* 0x000fe4000001141e */
[----:B------:R-:W-:Y:S01]  /*83d0*/  IADD3.X R7, R9, UR21, R5, P0, !PT ;  /* 0x0000001509077c10 */ /* 0x000fe200087fe405 */
[----:B---3--:R-:W-:Y:S01]  /*83e0*/  USHF.R.S32.HI UR22, URZ, 0x1f, UR18 ;  /* 0x0000001f3f167899 */ /* 0x008fe20008011412 */
[----:B------:R1:W2:Y:S01]  /*83f0*/  LDS.128 R24, [R31+0xd000] ;  /* 0x00d000001f187984 */ /* 0x0002a20000000c00 */
[----:B------:R-:W-:Y:S01]  /*8400*/  ISETP.GE.AND P2, PT, R4, UR6, PT ;  /* 0x0000000604007c0c */ /* 0x000fe2000bf46270 */
[----:B------:R-:W-:-:S02]  /*8410*/  ULDC.64 UR18, c[0x0][0x468] ;  /* 0x00011a0000127ab9 */ /* 0x000fc40000000a00 */
[----:B------:R1:W3:Y:S01]  /*8420*/  LDS.128 R20, [R31+0xf000] ;  /* 0x00f000001f147984 */ /* 0x0002e20000000c00 */
[----:B------:R-:W-:Y:S01]  /*8430*/  UIMAD UR15, UR22, UR18, URZ ;  /* 0x00000012160f72a4 */ /* 0x000fe2000f8e023f */
[----:B------:R-:W-:Y:S02]  /*8440*/  IMAD.U32 R38, RZ, RZ, UR18 ;  /* 0x00000012ff267e24 */ /* 0x000fe4000f8e00ff */
[----:B------:R1:W4:Y:S02]  /*8450*/  LDS.128 R16, [R31+0x11000] ;  /* 0x011000001f107984 */ /* 0x0003240000000c00 */
[----:B------:R-:W1:Y:S02]  /*8460*/  S2UR UR22, SR_CTAID.Z ;  /* 0x00000000001679c3 */ /* 0x000e640000002700 */
[----:B------:R2:W2:Y:S01]  /*8470*/  LDS.128 R12, [R31+0x13000] ;  /* 0x013000001f0c7984 */ /* 0x0004a20000000c00 */
[----:B-1----:R-:W-:Y:S01]  /*8480*/  UIMAD UR19, UR22, UR19, UR15 ;  /* 0x00000013161372a4 */ /* 0x002fe2000f8e020f */
[----:B------:R-:W-:-:S05]  /*8490*/  IMAD.WIDE.U32 R38, R38, UR22, R6 ;  /* 0x0000001626267c25 */ /* 0x000fca000f8e0006 */
[----:B------:R-:W-:Y:S01]  /*84a0*/  VIADD R33, R39, UR19 ;  /* 0x0000001327217c36 */ /* 0x000fe20008000000 */
[----:B------:R-:W-:Y:S06]  /*84b0*/  @P3 BRA `(.L_x_868) ;  /* 0x00000000003c3947 */ /* 0x000fec0003800000 */
[----:B------:R-:W-:Y:S01]  /*84c0*/  ULDC UR15, c[0x0][0x2d0] ;  /* 0x0000b400000f7ab9 */ /* 0x000fe20000000800 */
[----:B------:R-:W1:Y:S01]  /*84d0*/  LDS.128 R8, [R31+0xe000] ;  /* 0x00e000001f087984 */ /* 0x000e620000000c00 */
[----:B------:R-:W-:Y:S01]  /*84e0*/  ISETP.GE.AND P1, PT, R218, UR15, PT ;  /* 0x0000000fda007c0c */ /* 0x000fe2000bf26270 */
[----:B------:R-:W-:Y:S01]  /*84f0*/  IMAD.MOV.U32 R32, RZ, RZ, R38 ;  /* 0x000000ffff207224 */ /* 0x000fe200078e0026 */
[----:B------:R-:W-:Y:S01]  /*8500*/  ISETP.GE.AND P0, PT, R28, UR15, PT ;  /* 0x0000000f1c007c0c */ /* 0x000fe2000bf06270 */
[----:B------:R-:W-:Y:S01]  /*8510*/  IMAD R35, R29, UR8, RZ ;  /* 0x000000081d237c24 */ /* 0x000fe2000f8e02ff */
[----:B------:R-:W-:Y:S01]  /*8520*/  ULDC.64 UR18, c[0x0][0x3f0] ;  /* 0x0000fc0000127ab9 */ /* 0x000fe20000000a00 */
[----:B------:R-:W-:-:S04]  /*8530*/  IMAD.WIDE.U32 R40, R30, UR8, R32 ;  /* 0x000000081e287c25 */ /* 0x000fc8000f8e0020 */
[----:B------:R-:W-:Y:S01]  /*8540*/  IMAD R32, R30, UR9, R35 ;  /* 0x000000091e207c24 */ /* 0x000fe2000f8e0223 */
[----:B------:R-:W-:-:S03]  /*8550*/  LEA R34, P4, R40, UR18, 0x1 ;  /* 0x0000001228227c11 */ /* 0x000fc6000f8808ff */
[----:B------:R-:W3:Y:S01]  /*8560*/  @!P1 LDS.128 R4, [R31+0xc000] ;  /* 0x00c000001f049984 */ /* 0x000ee20000000c00 */
[----:B------:R-:W-:-:S04]  /*8570*/  IADD3 R32, R32, R41, RZ ;  /* 0x0000002920207210 */ /* 0x000fc80007ffe0ff */
[----:B------:R-:W-:-:S05]  /*8580*/  LEA.HI.X R35, R40, UR19, R32, 0x1, P4 ;  /* 0x0000001328237c11 */ /* 0x000fca000a0f0c20 */
[----:B-1----:R1:W-:Y:S04]  /*8590*/  @!P0 STG.E.128 desc[UR10][R34.64+0x80], R8 ;  /* 0x0000800822008986 */ /* 0x0023e8000c101d0a */
[----:B---3--:R1:W-:Y:S02]  /*85a0*/  @!P1 STG.E.128 desc[UR10][R34.64], R4 ;  /* 0x0000000422009986 */ /* 0x0083e4000c101d0a */
.L_x_868:
[----:B------:R-:W-:Y:S05]  /*85b0*/  BSYNC B0 ;  /* 0x0000000000007941 */ /* 0x000fea0003800000 */
.L_x_867:
        /* <DEDUP_REMOVED lines=15> */
[----:B--2---:R1:W-:Y:S04]  /*86b0*/  @!P1 STG.E.128 desc[UR10][R8.64], R24 ;  /* 0x0000001808009986 */ /* 0x0043e8000c101d0a */
[----:B---3--:R1:W-:Y:S02]  /*86c0*/  @!P0 STG.E.128 desc[UR10][R8.64+0x80], R20 ;  /* 0x0000801408008986 */ /* 0x0083e4000c101d0a */
.L_x_870:
[----:B------:R-:W-:Y:S05]  /*86d0*/  BSYNC B0 ;  /* 0x0000000000007941 */ /* 0x000fea0003800000 */
.L_x_869:
[----:B------:R-:W4:Y:S01]  /*86e0*/  S2UR UR6, SR_CTAID.Z ;  /* 0x00000000000679c3 */ /* 0x000f220000002700 */
[----:B-1----:R1:W1:Y:S01]  /*86f0*/  LDS.128 R8, [R31+0x10000] ;  /* 0x010000001f087984 */ /* 0x0022620000000c00 */
[----:B---3--:R-:W-:Y:S01]  /*8700*/  IMAD.U32 R21, RZ, RZ, UR12 ;  /* 0x0000000cff157e24 */ /* 0x008fe2000f8e00ff */
[----:B------:R-:W-:Y:S01]  /*8710*/  UIMAD UR7, UR7, UR12, URZ ;  /* 0x0000000c070772a4 */ /* 0x000fe2000f8e023f */
[----:B------:R-:W-:Y:S01]  /*8720*/  BSSY B0, `(.L_x_871) ;  /* 0x000001d000007945 */ /* 0x000fe20003800000 */
[----:B------:R3:W1:Y:S01]  /*8730*/  LDS.128 R4, [R31+0x12000] ;  /* 0x012000001f047984 */ /* 0x0006620000000c00 */
[----:B------:R-:W-:Y:S01]  /*8740*/  IMAD.WIDE.U32 R20, R21, UR5, R36 ;  /* 0x0000000515147c25 */ /* 0x000fe2000f8e0024 */
[----:B------:R-:W-:Y:S01]  /*8750*/  UIMAD UR5, UR5, UR13, UR7 ;  /* 0x0000000d050572a4 */ /* 0x000fe2000f8e0207 */
[----:B------:R-:W3:Y:S01]  /*8760*/  S2UR UR8, SR_CTAID.Z ;  /* 0x00000000000879c3 */ /* 0x000ee20000002700 */
[----:B--2---:R-:W-:-:S04]  /*8770*/  IADD3 R24, P0, R20, UR16, RZ ;  /* 0x0000001014187c10 */ /* 0x004fc8000ff1e0ff */
[----:B------:R-:W-:-:S05]  /*8780*/  IMAD.U32 R20, RZ, RZ, UR5 ;  /* 0x00000005ff147e24 */ /* 0x000fca000f8e00ff */
[----:B------:R-:W-:Y:S01]  /*8790*/  IADD3.X R25, R21, UR17, R20, P0, !PT ;  /* 0x0000001115197c10 */ /* 0x000fe200087fe414 */
[----:B----4-:R-:W-:-:S03]  /*87a0*/  USHF.R.S32.HI UR9, URZ, 0x1f, UR6 ;  /* 0x0000001f3f097899 */ /* 0x010fc60008011406 */
[----:B------:R-:W-:Y:S02]  /*87b0*/  ULDC.64 UR6, c[0x0][0x470] ;  /* 0x00011c0000067ab9 */ /* 0x000fe40000000a00 */
[----:B------:R-:W-:Y:S01]  /*87c0*/  UIMAD UR5, UR9, UR6, URZ ;  /* 0x00000006090572a4 */ /* 0x000fe2000f8e023f */
[----:B------:R-:W-:-:S03]  /*87d0*/  MOV R20, UR6 ;  /* 0x0000000600147c02 */ /* 0x000fc60008000f00 */
[----:B---3--:R-:W-:Y:S02]  /*87e0*/  UIMAD UR7, UR8, UR7, UR5 ;  /* 0x00000007080772a4 */ /* 0x008fe4000f8e0205 */
        /* <DEDUP_REMOVED lines=14> */
[----:B-1----:R2:W-:Y:S04]  /*88d0*/  @!P1 STG.E.128 desc[UR10][R22.64], R8 ;  /* 0x0000000816009986 */ /* 0x0025e8000c101d0a */
[----:B------:R2:W-:Y:S02]  /*88e0*/  @!P0 STG.E.128 desc[UR10][R22.64+0x80], R4 ;  /* 0x0000800416008986 */ /* 0x0005e4000c101d0a */
.L_x_872:
[----:B------:R-:W-:Y:S05]  /*88f0*/  BSYNC B0 ;  /* 0x0000000000007941 */ /* 0x000fea0003800000 */
.L_x_871:
[----:B------:R-:W-:Y:S05]  /*8900*/  @P2 BRA `(.L_x_841) ;  /* 0x00000000003c2947 */ /* 0x000fea0003800000 */
[----:B------:R-:W-:Y:S01]  /*8910*/  IADD3 R30, P0, R30, 0x20, RZ ;  /* 0x000000201e1e7810 */ /* 0x000fe20007f1e0ff */
[----:B------:R-:W-:Y:S01]  /*8920*/  ULDC UR5, c[0x0][0x2d0] ;  /* 0x0000b40000057ab9 */ /* 0x000fe20000000800 */
[----:B------:R-:W-:Y:S01]  /*8930*/  MOV R20, R24 ;  /* 0x0000001800147202 */ /* 0x000fe20000000f00 */
[----:B------:R-:W-:Y:S01]  /*8940*/  ULDC.64 UR6, c[0x0][0x3f8] ;  /* 0x0000fe0000067ab9 */ /* 0x000fe20000000a00 */
[----:B------:R-:W-:Y:S01]  /*8950*/  ISETP.GE.AND P1, PT, R218, UR5, PT ;  /* 0x00000005da007c0c */ /* 0x000fe2000bf26270 */
[----:B-12---:R-:W-:Y:S01]  /*8960*/  IMAD.X R5, RZ, RZ, R29, P0 ;  /* 0x000000ffff057224 */ /* 0x006fe200000e061d */
[----:B------:R-:W-:Y:S01]  /*8970*/  ISETP.GE.AND P0, PT, R28, UR5, PT ;  /* 0x000000051c007c0c */ /* 0x000fe2000bf06270 */
[----:B------:R-:W-:-:S04]  /*8980*/  IMAD.WIDE.U32 R6, R30, UR12, R20 ;  /* 0x0000000c1e067c25 */ /* 0x000fc8000f8e0014 */
[----:B------:R-:W-:Y:S01]  /*8990*/  IMAD R5, R5, UR12, RZ ;  /* 0x0000000c05057c24 */ /* 0x000fe2000f8e02ff */
[----:B------:R-:W-:-:S03]  /*89a0*/  LEA R4, P2, R6, UR6, 0x1 ;  /* 0x0000000606047c11 */ /* 0x000fc6000f8408ff */
[----:B------:R-:W-:-:S04]  /*89b0*/  IMAD R5, R30, UR13, R5 ;  /* 0x0000000d1e057c24 */ /* 0x000fc8000f8e0205 */
[----:B------:R-:W-:-:S05]  /*89c0*/  IMAD.IADD R5, R5, 0x1, R7 ;  /* 0x0000000105057824 */ /* 0x000fca00078e0207 */
[----:B------:R-:W-:-:S05]  /*89d0*/  LEA.HI.X R5, R6, UR7, R5, 0x1, P2 ;  /* 0x0000000706057c11 */ /* 0x000fca00090f0c05 */
[----:B------:R3:W-:Y:S04]  /*89e0*/  @!P1 STG.E.128 desc[UR10][R4.64], R16 ;  /* 0x0000001004009986 */ /* 0x0007e8000c101d0a */
[----:B------:R3:W-:Y:S02]  /*89f0*/  @!P0 STG.E.128 desc[UR10][R4.64+0x80], R12 ;  /* 0x0000800c04008986 */ /* 0x0007e4000c101d0a */
.L_x_841:
[----:B------:R-:W-:Y:S05]  /*8a00*/  BSYNC B1 ;  /* 0x0000000000017941 */ /* 0x000fea0003800000 */
.L_x_827:
[----:B------:R-:W-:Y:S01]  /*8a10*/  R2UR UR6, R217 ;  /* 0x00000000d90672ca */ /* 0x000fe200000e0000 */
[----:B------:R-:W-:Y:S02]  /*8a20*/  ULDC UR5, c[0x0][0xc] ;  /* 0x0000030000057ab9 */ /* 0x000fe40000000800 */
[----:B------:R-:W-:-:S10]  /*8a30*/  UIADD3 UR14, UR5, UR14, URZ ;  /* 0x0000000e050e7290 */ /* 0x000fd4000fffe03f */
[----:B------:R-:W-:-:S06]  /*8a40*/  UISETP.GE.AND UP0, UPT, UR14, UR6, UPT ;  /* 0x000000060e00728c */ /* 0x000fcc000bf06270 */
[----:B------:R-:W-:-:S13]  /*8a50*/  PLOP3.LUT P0, PT, PT, PT, UP0, 0x80, 0x0 ;  /* 0x000000000000781c */ /* 0x000fda0003f0f008 */
[----:B------:R-:W-:Y:S05]  /*8a60*/  @P0 BRA `(.L_x_873) ;  /* 0x0000000000040947 */ /* 0x000fea0003800000 */
[----:B------:R-:W-:Y:S05]  /*8a70*/  BRA `(.L_x_874) ;  /* 0xffffff7c00a87947 */ /* 0x000fea000383ffff */
.L_x_873:
[----:B------:R-:W-:Y:S05]  /*8a80*/  EXIT ;  /* 0x000000000000794d */ /* 0x000fea0003800000 */
.L_x_875:
        /* <DEDUP_REMOVED lines=15> */
.L_x_2069:


//--------------------- .text._ZN5flash44flash_bwd_dq_dk_dv_loop_seqk_parallel_kernelI23Flash_bwd_kernel_traitsILi128ELi64ELi64ELi8ELi4ELi2ELi2ELb1ELb0EN7cutlass6half_tE19Flash_kernel_traitsILi128ELi64ELi64ELi8ES3_EELb0ELb0ELb1ELb0ELb0ELb0ELb1EEEvNS_16Flash_bwd_paramsE --------------------------
	.section	.text._ZN5flash44flash_bwd_dq_dk_dv_loop_seqk_parallel_kernelI23Flash_bwd_kernel_traitsILi128ELi64ELi64ELi8ELi4ELi2ELi2ELb1ELb0EN7cutlass6half_tE19Flash_kernel_traitsILi128ELi64ELi64ELi8ES3_EELb0ELb0ELb1ELb0ELb0ELb0ELb1EEEvNS_16Flash_bwd_paramsE,"ax",@progbits
	.align	128
        .global         _ZN5flash44flash_bwd_dq_dk_dv_loop_seqk_parallel_kernelI23Flash_bwd_kernel_traitsILi128ELi64ELi64ELi8ELi4ELi2ELi2ELb1ELb0EN7cutlass6half_tE19Flash_kernel_traitsILi128ELi64ELi64ELi8ES3_EELb0ELb0ELb1ELb0ELb0ELb0ELb1EEEvNS_16Flash_bwd_paramsE
        .type           _ZN5flash44flash_bwd_dq_dk_dv_loop_seqk_parallel_kernelI23Flash_bwd_kernel_traitsILi128ELi64ELi64ELi8ELi4ELi2ELi2ELb1ELb0EN7cutlass6half_tE19Flash_kernel_traitsILi128ELi64ELi64ELi8ES3_EELb0ELb0ELb1ELb0ELb0ELb0ELb1EEEvNS_16Flash_bwd_paramsE,@function
        .size           _ZN5flash44flash_bwd_dq_dk_dv_loop_seqk_parallel_kernelI23Flash_bwd_kernel_traitsILi128ELi64ELi64ELi8ELi4ELi2ELi2ELb1ELb0EN7cutlass6half_tE19Flash_kernel_traitsILi128ELi64ELi64ELi8ES3_EELb0ELb0ELb1ELb0ELb0ELb0ELb1EEEvNS_16Flash_bwd_paramsE,(.L_x_2070 - _ZN5flash44flash_bwd_dq_dk_dv_loop_seqk_parallel_kernelI23Flash_bwd_kernel_traitsILi128ELi64ELi64ELi8ELi4ELi2ELi2ELb1ELb0EN7cutlass6half_tE19Flash_kernel_traitsILi128ELi64ELi64ELi8ES3_EELb0ELb0ELb1ELb0ELb0ELb0ELb1EEEvNS_16Flash_bwd_paramsE)
        .other          _ZN5flash44flash_bwd_dq_dk_dv_loop_seqk_parallel_kernelI23Flash_bwd_kernel_traitsILi128ELi64ELi64ELi8ELi4ELi2ELi2ELb1ELb0EN7cutlass6half_tE19Flash_kernel_traitsILi128ELi64ELi64ELi8ES3_EELb0ELb0ELb1ELb0ELb0ELb0ELb1EEEvNS_16Flash_bwd_paramsE,@"STO_CUDA_ENTRY STV_DEFAULT"
_ZN5flash44flash_bwd_dq_dk_dv_loop_seqk_parallel_kernelI23Flash_bwd_kernel_traitsILi128ELi64ELi64ELi8ELi4ELi2ELi2ELb1ELb0EN7cutlass6half_tE19Flash_kernel_traitsILi128ELi64ELi64ELi8ES3_EELb0ELb0ELb1ELb0ELb0ELb0ELb1EEEvNS_16Flash_bwd_paramsE:
.text._ZN5flash44flash_bwd_dq_dk_dv_loop_seqk_parallel_kernelI23Flash_bwd_kernel_traitsILi128ELi64ELi64ELi8ELi4ELi2ELi2ELb1ELb0EN7cutlass6half_tE19Flash_kernel_traitsILi128ELi64ELi64ELi8ES3_EELb0ELb0ELb1ELb0ELb0ELb0ELb1EEEvNS_16Flash_bwd_paramsE:
        /* <DEDUP_REMOVED lines=38> */
[----:B------:R-:W-:Y:S01]  /*0260*/  LEA.HI R16, R15, R14, RZ, 0x3 ;  /* 0x0000000e0f107211 */ /* 0x000fe200078f18ff */
[----:B------:R-:W-:Y:S01]  /*0270*/  IMAD.IADD R11, R7, 0x1, -R3 ;  /* 0x00000001070b7824 */ /* 0x000fe200078e0a03 */
[----:B------:R-:W-:Y:S02]  /*0280*/  LOP3.LUT R2, R4, 0xffffffe0, RZ, 0xc0, !PT ;  /* 0xffffffe004027812 */ /* 0x000fe400078ec0ff */
[----:B------:R-:W-:Y:S02]  /*0290*/  LOP3.LUT R0, R0, 0xfffffff8, RZ, 0xc0, !PT ;  /* 0xfffffff800007812 */ /* 0x000fe400078ec0ff */
[----:B------:R-:W-:Y:S01]  /*02a0*/  SHF.R.S32.HI R3, RZ, 0x3, R16 ;  /* 0x00000003ff037819 */ /* 0x000fe20000011410 */
[----:B------:R-:W-:Y:S01]  /*02b0*/  IMAD.IADD R4, R14, 0x1, -R2 ;  /* 0x000000010e047824 */ /* 0x000fe200078e0a02 */
[----:B------:R-:W-:Y:S01]  /*02c0*/  LOP3.LUT R5, R16, 0xfffffff8, RZ, 0xc0, !PT ;  /* 0xfffffff810057812 */ /* 0x000fe200078ec0ff */
[----:B------:R-:W-:-:S02]  /*02d0*/  IMAD.IADD R9, R9, 0x1, -R0 ;  /* 0x0000000109097824 */ /* 0x000fc400078e0a00 */
[----:B------:R-:W-:Y:S01]  /*02e0*/  IMAD.SHL.U32 R2, R3, 0x40, RZ ;  /* 0x0000004003027824 */ /* 0x000fe200078e00ff */
[----:B------:R-:W-:Y:S01]  /*02f0*/  SHF.R.S32.HI R6, RZ, 0x1f, R4 ;  /* 0x0000001fff067819 */ /* 0x000fe20000011404 */
[----:B------:R-:W-:Y:S01]  /*0300*/  IMAD.IADD R0, R14, 0x1, -R5 ;  /* 0x000000010e007824 */ /* 0x000fe200078e0a05 */
[----:B------:R-:W-:Y:S02]  /*0310*/  LOP3.LUT R5, R10, 0xfffffff0, RZ, 0xc0, !PT ;  /* 0xfffffff00a057812 */ /* 0x000fe400078ec0ff */
[----:B------:R-:W-:Y:S01]  /*0320*/  LOP3.LUT R3, R2, 0x1c0, RZ, 0xc0, !PT ;  /* 0x000001c002037812 */ /* 0x000fe200078ec0ff */
[----:B------:R-:W-:Y:S01]  /*0330*/  IMAD.SHL.U32 R214, R0, 0x8, RZ ;  /* 0x0000000800d67824 */ /* 0x000fe200078e00ff */
[----:B------:R-:W-:Y:S01]  /*0340*/  LEA.HI R17, R6, R4, RZ, 0x2 ;  /* 0x0000000406117211 */ /* 0x000fe200078f10ff */
[----:B------:R-:W-:Y:S01]  /*0350*/  IMAD.IADD R2, R14, 0x1, -R5 ;  /* 0x000000010e027824 */ /* 0x000fe200078e0a05 */
[----:B------:R-:W-:Y:S01]  /*0360*/  LOP3.LUT P4, RZ, R0, 0x2, RZ, 0xc0, !PT ;  /* 0x0000000200ff7812 */ /* 0x000fe2000788c0ff */
[----:B------:R-:W-:Y:S01]  /*0370*/  VIADD R229, R214, 0x40 ;  /* 0x00000040d6e57836 */ /* 0x000fe20000000000 */
[----:B------:R-:W-:-:S02]  /*0380*/  LOP3.LUT R4, R3, 0x38, R214, 0xf8, !PT ;  /* 0x0000003803047812 */ /* 0x000fc400078ef8d6 */
[----:B------:R-:W-:Y:S02]  /*0390*/  SHF.R.U32.HI R3, RZ, 0x3, R3 ;  /* 0x00000003ff037819 */ /* 0x000fe40000011603 */
[C---:B------:R-:W-:Y:S01]  /*03a0*/  LOP3.LUT P3, RZ, R0.reuse, 0x4, RZ, 0xc0, !PT ;  /* 0x0000000400ff7812 */ /* 0x040fe2000786c0ff */
[----:B------:R-:W-:Y:S01]  /*03b0*/  IMAD.SHL.U32 R0, R0, 0x40, RZ ;  /* 0x0000004000007824 */ /* 0x000fe200078e00ff */
[----:B------:R-:W-:Y:S02]  /*03c0*/  SHF.R.S32.HI R5, RZ, 0x1f, R2 ;  /* 0x0000001fff057819 */ /* 0x000fe40000011402 */
[----:B------:R-:W-:Y:S01]  /*03d0*/  LOP3.LUT R10, R4, R3, RZ, 0x3c, !PT ;  /* 0x00000003040a7212 */ /* 0x000fe200078e3cff */
[----:B------:R-:W-:Y:S01]  /*03e0*/  IMAD.SHL.U32 R3, R194, 0x10, RZ ;  /* 0x00000010c2037824 */ /* 0x000fe200078e00ff */
[----:B------:R-:W-:Y:S02]  /*03f0*/  LEA.HI R12, R5, R2, RZ, 0x3 ;  /* 0x00000002050c7211 */ /* 0x000fe400078f18ff */
[----:B------:R-:W-:-:S02]  /*0400*/  LEA.HI R4, R15, R14, RZ, 0x7 ;  /* 0x0000000e0f047211 */ /* 0x000fc400078f38ff */
        /* <DEDUP_REMOVED lines=28> */
[----:B------:R-:W-:Y:S01]  /*05d0*/  LEA R186, R186, UR5, 0x1 ;  /* 0x00000005baba7c11 */ /* 0x000fe2000f8e08ff */
[----:B------:R-:W-:Y:S01]  /*05e0*/  IMAD.SHL.U32 R7, R3, 0x2, RZ ;  /* 0x0000000203077824 */ /* 0x000fe200078e00ff */
[----:B------:R-:W-:Y:S01]  /*05f0*/  LOP3.LUT R4, R4, 0x18, RZ, 0xc0, !PT ;  /* 0x0000001804047812 */ /* 0x000fe200078ec0ff */
[----:B------:R-:W-:Y:S01]  /*0600*/  IMAD.SHL.U32 R3, R11, 0x20, RZ ;  /* 0x000000200b037824 */ /* 0x000fe200078e00ff */
[----:B------:R-:W-:-:S04]  /*0610*/  LOP3.LUT R0, R0, 0x1c0, RZ, 0xc0, !PT ;  /* 0x000001c000007812 */ /* 0x000fc800078ec0ff */
[----:B------:R-:W-:Y:S02]  /*0620*/  LOP3.LUT R9, R4, 0x20, R3, 0xf8, !PT ;  /* 0x0000002004097812 */ /* 0x000fe400078ef803 */
[----:B------:R-:W-:Y:S02]  /*0630*/  LOP3.LUT R3, R6, 0x1c0, RZ, 0xc0, !PT ;  /* 0x000001c006037812 */ /* 0x000fe400078ec0ff */
[----:B------:R-:W-:-:S05]  /*0640*/  SHF.R.S32.HI R6, RZ, 0x2, R17 ;  /* 0x00000002ff067819 */ /* 0x000fca0000011411 */
[C---:B------:R-:W-:Y:S02]  /*0650*/  IMAD R6, R13.reuse, 0x10, R6 ;  /* 0x000000100d067824 */ /* 0x040fe400078e0206 */
[----:B-1----:R-:W-:Y:S02]  /*0660*/  IMAD.SHL.U32 R2, R8, 0x20, RZ ;  /* 0x0000002008027824 */ /* 0x002fe400078e00ff */
[----:B------:R-:W-:-:S03]  /*0670*/  IMAD R8, R13, 0x400, R7 ;  /* 0x000004000d087824 */ /* 0x000fc600078e0207 */
[----:B------:R-:W-:-:S05]  /*0680*/  LOP3.LUT R5, R2, 0x6, R14, 0xf8, !PT ;  /* 0x0000000602057812 */ /* 0x000fca00078ef80e */
[----:B------:R1:W-:Y:S04]  /*0690*/  STL [R1+0x14], R5 ;  /* 0x0000140501007387 */ /* 0x0003e80000100800 */
[----:B------:R2:W-:Y:S01]  /*06a0*/  STL [R1+0x8], R6 ;  /* 0x0000080601007387 */ /* 0x0005e20000100800 */
        /* <DEDUP_REMOVED lines=33> */
[C---:B------:R-:W-:Y:S02]  /*08c0*/  IMAD.IADD R191, R185.reuse, 0x1, R191 ;  /* 0x00000001b9bf7824 */ /* 0x040fe400078e02bf */
[----:B------:R-:W-:Y:S01]  /*08d0*/  IMAD.IADD R226, R224, 0x1, R225 ;  /* 0x00000001e0e27824 */ /* 0x000fe200078e02e1 */
[----:B------:R2:W-:Y:S01]  /*08e0*/  STL [R1+0x10], R2 ;  /* 0x0000100201007387 */ /* 0x0005e20000100800 */
[----:B------:R-:W-:Y:S02]  /*08f0*/  IMAD.IADD R185, R185, 0x1, R186 ;  /* 0x00000001b9b97824 */ /* 0x000fe400078e02ba */
[----:B------:R-:W-:-:S07]  /*0900*/  IMAD.IADD R225, R225, 0x1, R223 ;  /* 0x00000001e1e17824 */ /* 0x000fce00078e02df */
.L_x_924:
[----:B-12---:R-:W1:Y:S01]  /*0910*/  S2R R49, SR_CTAID.Y ;  /* 0x0000000000317919 */ /* 0x006e620000002600 */
[----:B--2---:R-:W2:Y:S01]  /*0920*/  LDC.64 R2, c[0x0][0x2f0] ;  /* 0x0000bc00ff027b82 */ /* 0x004ea20000000a00 */
[----:B------:R-:W-:Y:S01]  /*0930*/  ISETP.NE.U32.AND P3, PT, RZ, UR12, PT ;  /* 0x0000000cff007c0c */ /* 0x000fe2000bf65070 */
[----:B------:R-:W-:-:S03]  /*0940*/  IMAD.MOV.U32 R0, RZ, RZ, -0x1 ;  /* 0xffffffffff007424 */ /* 0x000fc600078e00ff */
[----:B------:R-:W-:-:S03]  /*0950*/  ISETP.NE.AND.EX P3, PT, RZ, UR13, PT, P3 ;  /* 0x0000000dff007c0c */ /* 0x000fc6000bf65330 */
[----:B---3--:R-:W3:Y:S08]  /*0960*/  LDC.64 R8, c[0x0][0x308] ;  /* 0x0000c200ff087b82 */ /* 0x008ef00000000a00 */
[----:B----4-:R-:W4:Y:S08]  /*0970*/  LDC.U8 R13, c[0x0][0x3c2] ;  /* 0x0000f080ff0d7b82 */ /* 0x010f300000000000 */
[----:B------:R-:W5:Y:S01]  /*0980*/  LDC.64 R4, c[0x0][0x2f8] ;  /* 0x0000be00ff047b82 */ /* 0x000f620000000a00 */
        /* <DEDUP_REMOVED lines=41> */
.L_x_876:
        /* <DEDUP_REMOVED lines=60> */
[-C--:B------:R-:W-:Y:S01]  /*0fe0*/  IMAD.WIDE.U32 R8, R49, R41.reuse, RZ ;  /* 0x0000002931087225 */ /* 0x080fe200078e00ff */
        /* <DEDUP_REMOVED lines=21> */
[----:B------:R-:W-:Y:S01]  /*1140*/  SHF.L.U32 R7, R49, 0x7, RZ ;  /* 0x0000000731077819 */ /* 0x000fe200000006ff */
[----:B------:R-:W-:Y:S01]  /*1150*/  IMAD.IADD R26, R5, 0x1, R9 ;  /* 0x00000001051a7824 */ /* 0x000fe200078e0209 */
[----:B------:R-:W-:Y:S01]  /*1160*/  @P1 MOV R28, R6 ;  /* 0x00000006001c1202 */ /* 0x000fe20000000f00 */
[----:B------:R-:W-:Y:S01]  /*1170*/  @P2 IMAD.IADD R26, R3, 0x1, R8 ;  /* 0x00000001031a2824 */ /* 0x000fe200078e0208 */
[----:B------:R-:W-:Y:S01]  /*1180*/  SHF.L.U64.HI R3, R49, 0x7, R40 ;  /* 0x0000000731037819 */ /* 0x000fe20000010228 */
        /* <DEDUP_REMOVED lines=12> */
[----:B------:R-:W-:Y:S01]  /*1250*/  @P3 SEL R8, R8, R0, !P2 ;  /* 0x0000000008083207 */ /* 0x000fe20005000000 */
[----:B------:R-:W-:-:S02]  /*1260*/  @!P2 IMAD R9, R49, R13, R2 ;  /* 0x0000000d3109a224 */ /* 0x000fc400078e0202 */
[----:B------:R-:W-:Y:S01]  /*1270*/  IMAD.X R5, R20, 0x1, R3, P0 ;  /* 0x0000000114057824 */ /* 0x000fe200000e0603 */
[----:B-1----:R-:W-:Y:S01]  /*1280*/  ISETP.NE.AND P0, PT, R35, RZ, PT ;  /* 0x000000ff2300720c */ /* 0x002fe20003f05270 */
[----:B------:R-:W-:Y:S02]  /*1290*/  IMAD R14, R17, R7, RZ ;  /* 0x00000007110e7224 */ /* 0x000fe400078e02ff */
[----:B------:R-:W-:-:S04]  /*12a0*/  @!P2 IMAD.WIDE.U32 R2, R49, R12, RZ ;  /* 0x0000000c3102a225 */ /* 0x000fc800078e00ff */
[----:B------:R-:W-:-:S04]  /*12b0*/  IMAD.WIDE.U32 R12, R16, R7, RZ ;  /* 0x00000007100c7225 */ /* 0x000fc800078e00ff */
[----:B------:R-:W-:Y:S01]  /*12c0*/  IMAD R16, R16, R5, R14 ;  /* 0x0000000510107224 */ /* 0x000fe200078e020e */
[----:B------:R-:W-:Y:S01]  /*12d0*/  @P2 MOV R14, R4 ;  /* 0x00000004000e2202 */ /* 0x000fe20000000f00 */
[----:B------:R-:W-:Y:S01]  /*12e0*/  @!P2 IMAD.IADD R15, R3, 0x1, R9 ;  /* 0x00000001030fa824 */ /* 0x000fe200078e0209 */
[----:B------:R-:W-:Y:S01]  /*12f0*/  @!P2 MOV R14, R2 ;  /* 0x00000002000ea202 */ /* 0x000fe20000000f00 */
[----:B-----5:R-:W-:-:S04]  /*1300*/  IMAD.WIDE.U32 R2, R34, R10, RZ ;  /* 0x0000000a22027225 */ /* 0x020fc800078e00ff */
[----:B------:R-:W-:Y:S01]  /*1310*/  @!P3 IMAD R5, R49, R244, R48 ;  /* 0x000000f43105b224 */ /* 0x000fe200078e0230 */
[----:B------:R-:W-:Y:S01]  /*1320*/  SEL R10, R2, RZ, P0 ;  /* 0x000000ff020a7207 */ /* 0x000fe20000000000 */
[----:B------:R-:W-:Y:S02]  /*1330*/  @P1 IMAD.IADD R4, R252, 0x1, R50 ;  /* 0x00000001fc041824 */ /* 0x000fe400078e0232 */
[----:B------:R-:W-:Y:S02]  /*1340*/  @P3 IMAD R9, R48, R27, R8 ;  /* 0x0000001b30093224 */ /* 0x000fe400078e0208 */
[----:B------:R-:W-:Y:S02]  /*1350*/  IMAD R7, R34, R11, R3 ;  /* 0x0000000b22077224 */ /* 0x000fe400078e0203 */
[----:B------:R-:W-:Y:S01]  /*1360*/  @!P3 IMAD R9, R5, R29, RZ ;  /* 0x0000001d0509b224 */ /* 0x000fe200078e02ff */
[----:B------:R-:W-:Y:S01]  /*1370*/  SHF.R.S32.HI R29, RZ, 0x1f, R23 ;  /* 0x0000001fff1d7819 */ /* 0x000fe20000011417 */
[----:B------:R-:W-:Y:S01]  /*1380*/  @P1 IMAD R3, R4, R25, RZ ;  /* 0x0000001904031224 */ /* 0x000fe200078e02ff */
[----:B------:R-:W-:Y:S01]  /*1390*/  SEL R27, R7, RZ, P0 ;  /* 0x000000ff071b7207 */ /* 0x000fe20000000000 */
[----:B------:R-:W-:-:S02]  /*13a0*/  IMAD R11, R48, R39, RZ ;  /* 0x00000027300b7224 */ /* 0x000fc400078e02ff */
        /* <DEDUP_REMOVED lines=17> */
.L_x_878:
        /* <DEDUP_REMOVED lines=13> */
.L_x_879:
        /* <DEDUP_REMOVED lines=10> */
.L_x_880:
[----:B------:R-:W-:-:S04]  /*1630*/  IMAD R3, R49, R244, R48 ;  /* 0x000000f431037224 */ /* 0x000fc800078e0230 */
[----:B------:R-:W-:-:S07]  /*1640*/  IMAD R3, R3, R41, RZ ;  /* 0x0000002903037224 */ /* 0x000fce00078e02ff */
.L_x_881:
[----:B------:R-:W1:Y:S01]  /*1650*/  S2R R41, SR_TID.X ;  /* 0x0000000000297919 */ /* 0x000e620000002100 */
[----:B------:R-:W2:Y:S01]  /*1660*/  LDC.64 R16, c[0x0][0x420] ;  /* 0x00010800ff107b82 */ /* 0x000ea20000000a00 */
[----:B------:R-:W-:Y:S01]  /*1670*/  IMAD R244, R39, R244, RZ ;  /* 0x000000f427f47224 */ /* 0x000fe200078e02ff */
[----:B------:R-:W-:Y:S01]  /*1680*/  IADD3 R0, -R203, R220, R23 ;  /* 0x000000dccb007210 */ /* 0x000fe20007ffe117 */
[----:B------:R-:W-:Y:S01]  /*1690*/  ULDC UR4, c[0x0][0x398] ;  /* 0x0000e60000047ab9 */ /* 0x000fe20000000800 */
[----:B------:R-:W-:Y:S01]  /*16a0*/  SHF.R.S32.HI R215, RZ, 0x1f, R214 ;  /* 0x0000001fffd77819 */ /* 0x000fe200000114d6 */
[----:B------:R-:W-:Y:S01]  /*16b0*/  IMAD.SHL.U32 R243, R244, 0x40, RZ ;  /* 0x00000040f4f37824 */ /* 0x000fe200078e00ff */
[----:B------:R-:W-:Y:S01]  /*16c0*/  ULDC.64 UR6, c[0x0][0x428] ;  /* 0x00010a0000067ab9 */ /* 0x000fe20000000a00 */
[----:B------:R-:W-:Y:S01]  /*16d0*/  VIADD R0, R0, -UR4 ;  /* 0x8000000400007c36 */ /* 0x000fe20008000000 */
[----:B------:R-:W3:Y:S01]  /*16e0*/  LDC.64 R46, c[0x0][0x2b0] ;  /* 0x0000ac00ff2e7b82 */ /* 0x000ee20000000a00 */
[----:B------:R-:W-:Y:S01]  /*16f0*/  ULDC.64 UR8, c[0x0][0x258] ;  /* 0x0000960000087ab9 */ /* 0x000fe20000000a00 */
[----:B------:R-:W-:Y:S01]  /*1700*/  IADD3 R2, P3, P2, R12, R243, R11 ;  /* 0x000000f30c027210 */ /* 0x000fe20007a7e00b */
[C---:B------:R-:W-:Y:S01]  /*1710*/  IMAD.IADD R12, R6.reuse, 0x1, R3 ;  /* 0x00000001060c7824 */ /* 0x040fe200078e0203 */
[----:B------:R-:W-:Y:S01]  /*1720*/  SHF.R.S32.HI R4, RZ, 0x1f, R243 ;  /* 0x0000001fff047819 */ /* 0x000fe200000114f3 */
[----:B------:R-:W-:Y:S01]  /*1730*/  IMAD.IADD R11, R6, 0x1, R9 ;  /* 0x00000001060b7824 */ /* 0x000fe200078e0209 */
[----:B------:R-:W-:Y:S01]  /*1740*/  SHF.R.S32.HI R5, RZ, 0x1f, R0 ;  /* 0x0000001fff057819 */ /* 0x000fe20000011400 */
[----:B------:R-:W-:Y:S01]  /*1750*/  ULDC.64 UR10, c[0x0][0x210] ;  /* 0x00008400000a7ab9 */ /* 0x000fe20000000a00 */
[----:B------:R-:W-:Y:S01]  /*1760*/  IADD3.X R8, R7, R4, R37, P3, P2 ;  /* 0x0000000407087210 */ /* 0x000fe20001fe4425 */
[----:B------:R-:W4:Y:S01]  /*1770*/  LDC.64 R44, c[0x0][0x478] ;  /* 0x00011e00ff2c7b82 */ /* 0x000f220000000a00 */
[----:B------:R-:W-:Y:S01]  /*1780*/  IADD3 R10, P3, P2, R10, R2, R21 ;  /* 0x000000020a0a7210 */ /* 0x000fe20007a7e015 */
[----:B------:R-:W-:Y:S01]  /*1790*/  BSSY B1, `(.L_x_877) ;  /* 0x000064f000017945 */ /* 0x000fe20003800000 */
[----:B------:R-:W-:-:S02]  /*17a0*/  IADD3 R2, P4, R214, R14, RZ ;  /* 0x0000000ed6027210 */ /* 0x000fc40007f9e0ff */
[----:B------:R-:W-:Y:S02]  /*17b0*/  LEA.HI R21, R5, R0, RZ, 0x6 ;  /* 0x0000000005157211 */ /* 0x000fe400078f30ff */
[----:B------:R-:W-:Y:S01]  /*17c0*/  IADD3.X R3, R215, R15, RZ, P4, !PT ;  /* 0x0000000fd7037210 */ /* 0x000fe200027fe4ff */
[----:B--2---:R-:W-:Y:S01]  /*17d0*/  IMAD R0, R20, R16, RZ ;  /* 0x0000001014007224 */ /* 0x004fe200078e02ff */
[----:B------:R-:W-:-:S03]  /*17e0*/  IADD3.X R8, R27, R8, R26, P3, P2 ;  /* 0x000000081b087210 */ /* 0x000fc60001fe441a */
[C---:B------:R-:W-:Y:S01]  /*17f0*/  IMAD R7, R6.reuse, R17, R0 ;  /* 0x0000001106077224 */ /* 0x040fe200078e0200 */
[----:B-1----:R-:W-:Y:S01]  /*1800*/  SHF.R.S32.HI R43, RZ, 0x1f, R41 ;  /* 0x0000001fff2b7819 */ /* 0x002fe20000011429 */
[----:B------:R-:W-:-:S03]  /*1810*/  IMAD.WIDE.U32 R2, R6, R16, R2 ;  /* 0x0000001006027225 */ /* 0x000fc600078e0002 */
[-C--:B------:R-:W-:Y:S01]  /*1820*/  LEA.HI R37, R43, R41.reuse, RZ, 0x3 ;  /* 0x000000292b257211 */ /* 0x080fe200078f18ff */
[----:B------:R-:W-:Y:S01]  /*1830*/  IMAD.IADD R3, R3, 0x1, R7 ;  /* 0x0000000103037824 */ /* 0x000fe200078e0207 */
[----:B------:R-:W-:Y:S02]  /*1840*/  LEA.HI R4, R43, R41, RZ, 0x5 ;  /* 0x000000292b047211 */ /* 0x000fe400078f28ff */
[----:B------:R-:W-:Y:S01]  /*1850*/  SHF.R.S32.HI R14, RZ, 0x3, R37 ;  /* 0x00000003ff0e7819 */ /* 0x000fe20000011425 */
[----:B------:R-:W-:Y:S01]  /*1860*/  IMAD.WIDE.U32 R2, R48, UR6, R2 ;  /* 0x0000000630027c25 */ /* 0x000fe2000f8e0002 */
[----:B------:R-:W-:Y:S02]  /*1870*/  LOP3.LUT R0, R4, 0xffffffe0, RZ, 0xc0, !PT ;  /* 0xffffffe004007812 */ /* 0x000fe400078ec0ff */
[----:B------:R-:W-:Y:S01]  /*1880*/  IADD3 R6, P4, R14, R6, RZ ;  /* 0x000000060e067210 */ /* 0x000fe20007f9e0ff */
[----:B----4-:R-:W-:Y:S01]  /*1890*/  IMAD.WIDE R12, R12, 0x4, R44 ;  /* 0x000000040c0c7825 */ /* 0x010fe200078e022c */
[----:B------:R-:W-:-:S02]  /*18a0*/  SHF.R.S32.HI R39, RZ, 0x1f, R14 ;  /* 0x0000001fff277819 */ /* 0x000fc4000001140e */
[----:B------:R-:W-:Y:S01]  /*18b0*/  SHF.R.S32.HI R4, RZ, 0x5, R4 ;  /* 0x00000005ff047819 */ /* 0x000fe20000011404 */
[----:B------:R-:W-:Y:S01]  /*18c0*/  IMAD.IADD R0, R41, 0x1, -R0 ;  /* 0x0000000129007824 */ /* 0x000fe200078e0a00 */
[----:B------:R-:W-:Y:S01]  /*18d0*/  MOV R227, R13 ;  /* 0x0000000d00e37202 */ /* 0x000fe20000000f00 */
[----:B------:R-:W-:Y:S02]  /*18e0*/  IMAD.X R5, R39, 0x1, R20, P4 ;  /* 0x0000000127057824 */ /* 0x000fe400020e0614 */
[----:B------:R-:W-:Y:S02]  /*18f0*/  IMAD R4, R4, R244, R0 ;  /* 0x000000f404047224 */ /* 0x000fe400078e0200 */
[----:B------:R-:W-:Y:S02]  /*1900*/  IMAD R5, R5, R30, RZ ;  /* 0x0000001e05057224 */ /* 0x000fe400078e02ff */
[----:B------:R-:W-:Y:S02]  /*1910*/  IMAD R0, R42, UR6, RZ ;  /* 0x000000062a007c24 */ /* 0x000fe4000f8e02ff */
[----:B------:R-:W-:-:S02]  /*1920*/  IMAD R9, R6, R31, R5 ;  /* 0x0000001f06097224 */ /* 0x000fc400078e0205 */
[----:B------:R-:W-:Y:S01]  /*1930*/  IMAD R5, R48, UR7, R0 ;  /* 0x0000000730057c24 */ /* 0x000fe2000f8e0200 */
[----:B------:R-:W-:Y:S01]  /*1940*/  IADD3 R0, P2, R4, R10, RZ ;  /* 0x0000000a04007210 */ /* 0x000fe20007f5e0ff */
[----:B------:R-:W-:Y:S01]  /*1950*/  ULDC.64 UR6, c[0x0][0x400] ;  /* 0x0001000000067ab9 */ /* 0x000fe20000000a00 */
[----:B------:R-:W-:Y:S02]  /*1960*/  IMAD.WIDE.U32 R6, R6, R30, R214 ;  /* 0x0000001e06067225 */ /* 0x000fe400078e00d6 */
[----:B------:R-:W-:Y:S02]  /*1970*/  LEA.HI.X.SX32 R4, R4, R8, 0x1, P2 ;  /* 0x0000000804047211 */ /* 0x000fe400010f0eff */
[----:B------:R-:W-:Y:S01]  /*1980*/  LEA R181, P2, R0, UR6, 0x2 ;  /* 0x0000000600b57c11 */ /* 0x000fe2000f8410ff */
[----:B------:R-:W-:Y:S01]  /*1990*/  IMAD.MOV.U32 R228, RZ, RZ, R12 ;  /* 0x000000ffffe47224 */ /* 0x000fe200078e000c */
[----:B------:R-:W-:Y:S02]  /*19a0*/  IADD3 R6, P3, R38, R6, RZ ;  /* 0x0000000626067210 */ /* 0x000fe40007f7e0ff */
[----:B------:R-:W-:Y:S01]  /*19b0*/  LEA.HI.X R180, R0, UR7, R4, 0x2, P2 ;  /* 0x0000000700b47c11 */ /* 0x000fe200090f1404 */
[----:B------:R-:W-:Y:S01]  /*19c0*/  IMAD.MOV.U32 R4, RZ, RZ, R2 ;  /* 0x000000ffff047224 */ /* 0x000fe200078e0002 */
[----:B------:R-:W-:Y:S01]  /*19d0*/  SHF.R.S32.HI R2, RZ, 0x6, R21 ;  /* 0x00000006ff027819 */ /* 0x000fe20000011415 */
[----:B------:R-:W-:Y:S01]  /*19e0*/  IMAD R0, R39, R16, RZ ;  /* 0x0000001027007224 */ /* 0x000fe200078e02ff */
[----:B------:R-:W-:Y:S01]  /*19f0*/  IADD3 R5, R3, R5, RZ ;  /* 0x0000000503057210 */ /* 0x000fe20007ffe0ff */
[----:B------:R-:W-:Y:S01]  /*1a00*/  IMAD R3, R42, UR8, RZ ;  /* 0x000000082a037c24 */ /* 0x000fe2000f8e02ff */
[----:B------:R-:W-:Y:S01]  /*1a10*/  VIMNMX R251, RZ, R2, !PT ;  /* 0x00000002fffb7248 */ /* 0x000fe20007fe0100 */
[----:B------:R-:W-:Y:S01]  /*1a20*/  IMAD R0, R14, R17, R0 ;  /* 0x000000110e007224 */ /* 0x000fe200078e0200 */
[----:B------:R-:W-:Y:S01]  /*1a30*/  IADD3.X R7, R32, R7, R9, P3, !PT ;  /* 0x0000000720077210 */ /* 0x000fe20001ffe409 */
[----:B---3--:R-:W-:Y:S01]  /*1a40*/  IMAD.WIDE R8, R11, 0x4, R46 ;  /* 0x000000040b087825 */ /* 0x008fe200078e022e */
[----:B------:R-:W-:-:S03]  /*1a50*/  ISETP.GT.AND P4, PT, R201, R251, PT ;  /* 0x000000fbc900720c */ /* 0x000fc60003f84270 */
[C---:B------:R-:W-:Y:S02]  /*1a60*/  IMAD R3, R48.reuse, UR9, R3 ;  /* 0x0000000930037c24 */ /* 0x040fe4000f8e0203 */
[----:B------:R-:W-:Y:S01]  /*1a70*/  IMAD.WIDE.U32 R10, R48, UR8, R6 ;  /* 0x00000008300a7c25 */ /* 0x000fe2000f8e0006 */
[----:B------:R-:W-:-:S03]  /*1a80*/  ULDC.64 UR8, c[0x0][0x3e0] ;  /* 0x0000f80000087ab9 */ /* 0x000fc60000000a00 */
[----:B------:R-:W-:Y:S01]  /*1a90*/  IMAD.WIDE.U32 R4, R14, R16, R4 ;  /* 0x000000100e047225 */ /* 0x000fe200078e0004 */
[----:B------:R-:W-:Y:S02]  /*1aa0*/  IADD3 R27, R11, R3, RZ ;  /* 0x000000030b1b7210 */ /* 0x000fe40007ffe0ff */
[----:B------:R-:W-:Y:S01]  /*1ab0*/  LEA R204, P3, R10, UR10, 0x1 ;  /* 0x0000000a0acc7c11 */ /* 0x000fe2000f8608ff */
[----:B------:R-:W-:Y:S01]  /*1ac0*/  IMAD.IADD R26, R5, 0x1, R0 ;  /* 0x00000001051a7824 */ /* 0x000fe200078e0200 */
[----:B------:R-:W-:Y:S01]  /*1ad0*/  LEA R206, P2, R4, UR8, 0x1 ;  /* 0x0000000804ce7c11 */ /* 0x000fe2000f8408ff */
[----:B------:R-:W-:Y:S01]  /*1ae0*/  IMAD.MOV.U32 R222, RZ, RZ, R8 ;  /* 0x000000ffffde7224 */ /* 0x000fe200078e0008 */
[----:B------:R-:W-:Y:S01]  /*1af0*/  LEA.HI.X R205, R10, UR11, R27, 0x1, P3 ;  /* 0x0000000b0acd7c11 */ /* 0x000fe200098f0c1b */
[----:B------:R-:W-:Y:S01]  /*1b00*/  IMAD.MOV.U32 R221, RZ, RZ, R9 ;  /* 0x000000ffffdd7224 */ /* 0x000fe200078e0009 */
[----:B------:R-:W-:Y:S01]  /*1b10*/  LEA.HI.X R207, R4, UR9, R26, 0x1, P2 ;  /* 0x0000000904cf7c11 */ /* 0x000fe200090f0c1a */
[----:B------:R-:W-:Y:S01]  /*1b20*/  VIADD R201, R201, 0xffffffff ;  /* 0xffffffffc9c97836 */ /* 0x000fe20000000000 */
[----:B------:R-:W-:Y:S07]  /*1b30*/  @P4 BRA `(.L_x_882) ;  /* 0x0000000800184947 */ /* 0x000fee0003800000 */
        /* <DEDUP_REMOVED lines=25> */
.L_x_883:
        /* <DEDUP_REMOVED lines=13> */
.L_x_884:
        /* <DEDUP_REMOVED lines=11> */
[C---:B------:R-:W-:Y:S01]  /*1e50*/  IMAD R10, R48.reuse, UR7, R10 ;  /* 0x00000007300a7c24 */ /* 0x040fe2000f8e020a */
        /* <DEDUP_REMOVED lines=18> */
.L_x_886:
[----:B------:R-:W-:Y:S05]  /*1f80*/  BSYNC B0 ;  /* 0x0000000000007941 */ /* 0x000fea0003800000 */
.L_x_885:
        /* <DEDUP_REMOVED lines=18> */
.L_x_888:
[----:B------:R-:W-:Y:S05]  /*20b0*/  BSYNC B0 ;  /* 0x0000000000007941 */ /* 0x000fea0003800000 */
.L_x_887:
        /* <DEDUP_REMOVED lines=26> */
.L_x_890:
[----:B------:R-:W-:Y:S05]  /*2260*/  BSYNC B0 ;  /* 0x0000000000007941 */ /* 0x000fea0003800000 */
.L_x_889:
        /* <DEDUP_REMOVED lines=19> */
.L_x_882:
[----:B------:R-:W2:Y:S01]  /*23a0*/  LDL R32, [R1+0x4] ;  /* 0x0000040001207983 */ /* 0x000ea20000100800 */
[----:B------:R-:W-:Y:S01]  /*23b0*/  IMAD R0, R239, -0x40, R203 ;  /* 0xffffffc0ef007824 */ /* 0x000fe200078e02cb */
[----:B------:R-:W-:Y:S01]  /*23c0*/  ULDC.64 UR6, c[0x0][0x268] ;  /* 0x00009a0000067ab9 */ /* 0x000fe20000000a00 */
[C---:B------:R-:W-:Y:S01]  /*23d0*/  VIADD R8, R14.reuse, 0x20 ;  /* 0x000000200e087836 */ /* 0x040fe20000000000 */
[----:B------:R-:W-:Y:S01]  /*23e0*/  BSSY B0, `(.L_x_892) ;  /* 0x0000030000007945 */ /* 0x000fe20003800000 */
[----:B------:R-:W-:Y:S01]  /*23f0*/  IMAD.WIDE.U32 R2, R23, R18, R214 ;  /* 0x0000001217027225 */ /* 0x000fe200078e00d6 */
[----:B------:R-:W-:Y:S01]  /*2400*/  @P0 BAR.SYNC.DEFER_BLOCKING 0x0 ;  /* 0x0000000000000b1d */ /* 0x000fe20000010000 */
[-C--:B------:R-:W-:Y:S02]  /*2410*/  ISETP.GE.AND P6, PT, R14, R0.reuse, PT ;  /* 0x000000000e00720c */ /* 0x080fe40003fc6270 */
[----:B------:R-:W-:Y:S01]  /*2420*/  ISETP.GE.AND P5, PT, R8, R0, PT ;  /* 0x000000000800720c */ /* 0x000fe20003fa6270 */
[----:B------:R-:W-:Y:S01]  /*2430*/  IMAD R7, R29, R18, RZ ;  /* 0x000000121d077224 */ /* 0x000fe200078e02ff */
[----:B------:R-:W-:Y:S01]  /*2440*/  IADD3 R6, P1, R28, R2, RZ ;  /* 0x000000021c067210 */ /* 0x000fe20007f3e0ff */
[----:B------:R-:W-:-:S02]  /*2450*/  IMAD R15, R201, -0x40, R220 ;  /* 0xffffffc0c90f7824 */ /* 0x000fc400078e02dc */
[----:B------:R-:W-:-:S03]  /*2460*/  IMAD R2, R23, R19, R7 ;  /* 0x0000001317027224 */ /* 0x000fc600078e0207 */
[----:B------:R-:W-:Y:S02]  /*2470*/  ISETP.GE.AND P3, PT, R8, R15, PT ;  /* 0x0000000f0800720c */ /* 0x000fe40003f66270 */
[----:B------:R-:W-:Y:S01]  /*2480*/  IADD3.X R7, R33, R3, R2, P1, !PT ;  /* 0x0000000321077210 */ /* 0x000fe20000ffe402 */
[----:B------:R-:W-:Y:S01]  /*2490*/  IMAD R2, R34, UR6, RZ ;  /* 0x0000000622027c24 */ /* 0x000fe2000f8e02ff */
[----:B------:R-:W-:Y:S02]  /*24a0*/  LEA.HI R3, R201, R201, RZ, 0x1 ;  /* 0x000000c9c9037211 */ /* 0x000fe400078f08ff */
[----:B------:R-:W-:Y:S01]  /*24b0*/  ISETP.GE.AND P4, PT, R14, R15, PT ;  /* 0x0000000f0e00720c */ /* 0x000fe20003f86270 */
[C---:B------:R-:W-:Y:S01]  /*24c0*/  IMAD R2, R22.reuse, UR7, R2 ;  /* 0x0000000716027c24 */ /* 0x040fe2000f8e0202 */
[----:B------:R-:W-:Y:S01]  /*24d0*/  LOP3.LUT R28, R3, 0xfffffffe, RZ, 0xc0, !PT ;  /* 0xfffffffe031c7812 */ /* 0x000fe200078ec0ff */
[----:B------:R-:W-:-:S05]  /*24e0*/  IMAD.WIDE.U32 R6, R22, UR6, R6 ;  /* 0x0000000616067c25 */ /* 0x000fca000f8e0006 */
        /* <DEDUP_REMOVED lines=31> */
.L_x_893:
[----:B------:R-:W-:Y:S05]  /*26e0*/  BSYNC B0 ;  /* 0x0000000000007941 */ /* 0x000fea0003800000 */
.L_x_892:
        /* <DEDUP_REMOVED lines=12> */
[----:B------:R-:W5:Y:S01]  /*27b0*/  @!P1 LDC.64 R20, c[0x0][0x220] ;  /* 0x00008800ff149b82 */ /* 0x000f620000000a00 */
[----:B--23--:R-:W-:Y:S01]  /*27c0*/  IMAD R8, R2, R19, R3 ;  /* 0x0000001302087224 */ /* 0x00cfe200078e0203 */
[----:B------:R2:W-:Y:S03]  /*27d0*/  @P1 STS.128 [R0+0x11000], RZ ;  /* 0x011000ff00001388 */ /* 0x0005e60000000c00 */
[----:B------:R-:W-:Y:S01]  /*27e0*/  IMAD.IADD R8, R7, 0x1, R8 ;  /* 0x0000000107087824 */ /* 0x000fe200078e0208 */
[----:B-----5:R-:W-:-:S04]  /*27f0*/  @!P1 LEA R2, P2, R6, R20, 0x1 ;  /* 0x0000001406029211 */ /* 0x020fc800078408ff */
        /* <DEDUP_REMOVED lines=14> */
.L_x_895:
[----:B------:R-:W-:Y:S05]  /*28e0*/  BSYNC B0 ;  /* 0x0000000000007941 */ /* 0x000fea0003800000 */
.L_x_894:
[----:B------:R-:W0:Y:S01]  /*28f0*/  LDGDEPBAR ;  /* 0x00000000000079af */ /* 0x000e220000000000 */
[----:B------:R-:W-:Y:S01]  /*2900*/  BSSY B0, `(.L_x_896) ;  /* 0x0000013000007945 */ /* 0x000fe20003800000 */
[----:B--2---:R-:W-:Y:S02]  /*2910*/  IADD3 R2, R201, -R28, RZ ;  /* 0x8000001cc9027210 */ /* 0x004fe40007ffe0ff */
        /* <DEDUP_REMOVED lines=17> */
.L_x_897:
[----:B------:R-:W-:Y:S05]  /*2a30*/  BSYNC B0 ;  /* 0x0000000000007941 */ /* 0x000fea0003800000 */
.L_x_896:
[----:B------:R1:W-:Y:S01]  /*2a40*/  @P3 STS.128 [R0+0x9000], RZ ;  /* 0x009000ff00003388 */ /* 0x0003e20000000c00 */
[----:B------:R-:W-:Y:S01]  /*2a50*/  ISETP.NE.AND P0, PT, R2, 0x1, PT ;  /* 0x000000010200780c */ /* 0x000fe20003f05270 */
[----:B------:R-:W-:Y:S01]  /*2a60*/  VIADD R2, R32, 0x2000 ;  /* 0x0000200020027836 */ /* 0x000fe20000000000 */
[----:B------:R-:W-:Y:S01]  /*2a70*/  BSSY B0, `(.L_x_898) ;  /* 0x0000018000007945 */ /* 0x000fe20003800000 */
[----:B------:R1:W-:Y:S03]  /*2a80*/  @P3 STS.128 [R0+0xb000], RZ ;  /* 0x00b000ff00003388 */ /* 0x0003e60000000c00 */
[----:B------:R-:W-:Y:S01]  /*2a90*/  SEL R200, R2, R32, !P0 ;  /* 0x0000002002c87207 */ /* 0x000fe20004000000 */
[----:B------:R-:W-:Y:S06]  /*2aa0*/  @P3 BRA `(.L_x_899) ;  /* 0x0000000000503947 */ /* 0x000fec0003800000 */
[----:B------:R-:W-:Y:S02]  /*2ab0*/  ULDC UR6, c[0x0][0x2d0] ;  /* 0x0000b40000067ab9 */ /* 0x000fe40000000800 */
[----:B------:R-:W-:-:S13]  /*2ac0*/  ISETP.GE.AND P2, PT, R214, UR6, PT ;  /* 0x00000006d6007c0c */ /* 0x000fda000bf46270 */
[C---:B------:R-:W-:Y:S01]  /*2ad0*/  @!P2 LEA R2, P1, R16.reuse, R206, 0x6 ;  /* 0x000000ce1002a211 */ /* 0x040fe200078230ff */
        /* <DEDUP_REMOVED lines=10> */
[----:B-1----:R-:W-:Y:S02]  /*2b80*/  LEA.HI.X R3, R16, R26, R17, 0x5, P1 ;  /* 0x0000001a10037211 */ /* 0x002fe400008f2c11 */
[----:B------:R-:W-:-:S04]  /*2b90*/  LEA R2, P1, R4, UR8, 0x1 ;  /* 0x0000000804027c11 */ /* 0x000fc8000f8208ff */
[----:B------:R-:W-:-:S05]  /*2ba0*/  LEA.HI.X R3, R4, UR9, R3, 0x1, P1 ;  /* 0x0000000904037c11 */ /* 0x000fca00088f0c03 */
[----:B------:R-:W-:Y:S01]  /*2bb0*/  @!PT LDS RZ, [RZ] ;  /* 0x00000000fffff984 */ /* 0x000fe20000000800 */
[----:B------:R-:W-:Y:S01]  /*2bc0*/  @!PT LDS RZ, [RZ] ;  /* 0x00000000fffff984 */ /* 0x000fe20000000800 */
[----:B------:R-:W-:Y:S01]  /*2bd0*/  @!PT LDS RZ, [RZ] ;  /* 0x00000000fffff984 */ /* 0x000fe20000000800 */
[----:B------:R1:W-:Y:S04]  /*2be0*/  LDGSTS.E.BYPASS.LTC128B.128 [R0+0xb000], desc[UR16][R2.64+0x80] ;  /* 0x0b00008002007fae */ /* 0x0003e8000b901d50 */
.L_x_899:
[----:B------:R-:W-:Y:S05]  /*2bf0*/  BSYNC B0 ;  /* 0x0000000000007941 */ /* 0x000fea0003800000 */
.L_x_898:
        /* <DEDUP_REMOVED lines=12> */
.L_x_901:
        /* <DEDUP_REMOVED lines=20> */
.L_x_902:
[----:B------:R-:W-:Y:S05]  /*2e00*/  BSYNC B0 ;  /* 0x0000000000007941 */ /* 0x000fea0003800000 */
.L_x_900:
        /* <DEDUP_REMOVED lines=13> */
.L_x_904:
[----:B------:R-:W-:Y:S02]  /*2ee0*/  ULDC UR6, c[0x0][0x2d0] ;  /* 0x0000b40000067ab9 */ /* 0x000fe40000000800 */
[----:B------:R-:W-:Y:S02]  /*2ef0*/  ISETP.GE.AND P2, PT, R214, UR6, PT ;  /* 0x00000006d6007c0c */ /* 0x000fe4000bf46270 */
[----:B------:R-:W-:-:S11]  /*2f00*/  ISETP.GE.AND P1, PT, R229, UR6, PT ;  /* 0x00000006e5007c0c */ /* 0x000fd6000bf26270 */
[C---:B-1----:R-:W-:Y:S01]  /*2f10*/  @!P2 LEA R2, P3, R30.reuse, R204, 0x6 ;  /* 0x000000cc1e02a211 */ /* 0x042fe200078630ff */
        /* <DEDUP_REMOVED lines=13> */
[----:B-----5:R-:W-:-:S04]  /*2ff0*/  IADD3 R3, P2, R10, R4, RZ ;  /* 0x000000040a037210 */ /* 0x020fc80007f5e0ff */
[----:B------:R-:W-:Y:S01]  /*3000*/  IADD3.X R4, R27, R5, R6, P2, !PT ;  /* 0x000000051b047210 */ /* 0x000fe200017fe406 */
[----:B------:R-:W-:Y:S08]  /*3010*/  @P1 BRA `(.L_x_905) ;  /* 0x0000000000181947 */ /* 0x000ff00003800000 */
[----:B------:R-:W-:-:S04]  /*3020*/  LEA R2, P1, R3, UR10, 0x1 ;  /* 0x0000000a03027c11 */ /* 0x000fc8000f8208ff */
[----:B------:R-:W-:-:S05]  /*3030*/  LEA.HI.X R3, R3, UR11, R4, 0x1, P1 ;  /* 0x0000000b03037c11 */ /* 0x000fca00088f0c04 */
[----:B------:R-:W-:Y:S01]  /*3040*/  @!PT LDS RZ, [RZ] ;  /* 0x00000000fffff984 */ /* 0x000fe20000000800 */
[----:B------:R-:W-:Y:S01]  /*3050*/  @!PT LDS RZ, [RZ] ;  /* 0x00000000fffff984 */ /* 0x000fe20000000800 */
[----:B------:R-:W-:Y:S01]  /*3060*/  @!PT LDS RZ, [RZ] ;  /* 0x00000000fffff984 */ /* 0x000fe20000000800 */
[----:B------:R1:W-:Y:S04]  /*3070*/  LDGSTS.E.BYPASS.LTC128B.128 [R200+0x3000], desc[UR16][R2.64+0x80] ;  /* 0x0300008002c87fae */ /* 0x0003e8000b901d50 */
.L_x_905:
[----:B------:R-:W-:Y:S05]  /*3080*/  BSYNC B0 ;  /* 0x0000000000007941 */ /* 0x000fea0003800000 */
.L_x_903:
[----:B------:R-:W5:Y:S01]  /*3090*/  LDL R7, [R1+0x8] ;  /* 0x0000080001077983 */ /* 0x000f620000100800 */
[-C--:B-1----:R-:W-:Y:S01]  /*30a0*/  IMAD.WIDE.U32 R2, R23, R24.reuse, R214 ;  /* 0x0000001817027225 */ /* 0x082fe200078e00d6 */
[----:B------:R-:W-:Y:S01]  /*30b0*/  ULDC.64 UR6, c[0x0][0x260] ;  /* 0x0000980000067ab9 */ /* 0x000fe20000000a00 */
[----:B------:R-:W-:Y:S01]  /*30c0*/  BSSY B0, `(.L_x_906) ;  /* 0x0000030000007945 */ /* 0x000fe20003800000 */
[----:B------:R1:W-:Y:S01]  /*30d0*/  @P6 STS.128 [R0+0xc000], RZ ;  /* 0x00c000ff00006388 */ /* 0x0003e20000000c00 */
[----:B------:R-:W-:Y:S01]  /*30e0*/  IMAD R4, R29, R24, RZ ;  /* 0x000000181d047224 */ /* 0x000fe200078e02ff */
[----:B------:R-:W-:Y:S01]  /*30f0*/  MOV R216, 0x7f800000 ;  /* 0x7f80000000d87802 */ /* 0x000fe20000000f00 */
[----:B------:R-:W-:Y:S01]  /*3100*/  IMAD.MOV.U32 R217, RZ, RZ, 0x7f800000 ;  /* 0x7f800000ffd97424 */ /* 0x000fe200078e00ff */
[----:B------:R1:W-:Y:S01]  /*3110*/  @P6 STS.128 [R0+0xe000], RZ ;  /* 0x00e000ff00006388 */ /* 0x0003e20000000c00 */
[----:B------:R-:W-:Y:S01]  /*3120*/  IMAD R5, R23, R25, R4 ;  /* 0x0000001917057224 */ /* 0x000fe200078e0204 */
[----:B------:R-:W-:Y:S01]  /*3130*/  IADD3 R4, P1, R35, R2, RZ ;  /* 0x0000000223047210 */ /* 0x000fe20007f3e0ff */
[----:B------:R-:W-:-:S03]  /*3140*/  IMAD R2, R34, UR6, RZ ;  /* 0x0000000622027c24 */ /* 0x000fc6000f8e02ff */
[----:B------:R-:W-:Y:S01]  /*3150*/  IADD3.X R5, R36, R3, R5, P1, !PT ;  /* 0x0000000324057210 */ /* 0x000fe20000ffe405 */
[C---:B------:R-:W-:Y:S02]  /*3160*/  IMAD R2, R22.reuse, UR7, R2 ;  /* 0x0000000716027c24 */ /* 0x040fe4000f8e0202 */
[----:B------:R-:W-:-:S05]  /*3170*/  IMAD.WIDE.U32 R4, R22, UR6, R4 ;  /* 0x0000000616047c25 */ /* 0x000fca000f8e0004 */
[----:B------:R-:W-:Y:S01]  /*3180*/  IADD3 R11, R5, R2, RZ ;  /* 0x00000002050b7210 */ /* 0x000fe20007ffe0ff */
[C---:B-----5:R-:W-:Y:S01]  /*3190*/  VIADD R6, R7.reuse, 0x8 ;  /* 0x0000000807067836 */ /* 0x060fe20000000000 */
[----:B------:R-:W-:Y:S01]  /*31a0*/  SHF.R.S32.HI R3, RZ, 0x1f, R7 ;  /* 0x0000001fff037819 */ /* 0x000fe20000011407 */
[C---:B------:R-:W-:Y:S01]  /*31b0*/  IMAD.SHL.U32 R250, R7.reuse, 0x4, RZ ;  /* 0x0000000407fa7824 */ /* 0x040fe200078e00ff */
[CC--:B------:R-:W-:Y:S02]  /*31c0*/  ISETP.GE.AND P2, PT, R7.reuse, R15.reuse, PT ;  /* 0x0000000f0700720c */ /* 0x0c0fe40003f46270 */
[----:B------:R-:W-:Y:S02]  /*31d0*/  ISETP.GE.AND P1, PT, R6, R15, PT ;  /* 0x0000000f0600720c */ /* 0x000fe40003f26270 */
[----:B------:R-:W-:Y:S02]  /*31e0*/  SHF.L.U64.HI R249, R7, 0x2, R3 ;  /* 0x0000000207f97819 */ /* 0x000fe40000010203 */
[----:B------:R-:W-:-:S04]  /*31f0*/  IADD3 R6, P3, R250, R222, RZ ;  /* 0x000000defa067210 */ /* 0x000fc80007f7e0ff */
[----:B------:R-:W-:Y:S01]  /*3200*/  IADD3.X R7, R249, R221, RZ, P3, !PT ;  /* 0x000000ddf9077210 */ /* 0x000fe20001ffe4ff */
[----:B-1----:R-:W-:Y:S08]  /*3210*/  @P6 BRA `(.L_x_907) ;  /* 0x0000000000686947 */ /* 0x002ff00003800000 */
        /* <DEDUP_REMOVED lines=9> */
[----:B---3--:R-:W1:Y:S01]  /*32b0*/  @!P4 LDC.64 R8, c[0x0][0x218] ;  /* 0x00008600ff08cb82 */ /* 0x008e620000000a00 */
        /* <DEDUP_REMOVED lines=16> */
.L_x_907:
[----:B------:R-:W-:Y:S05]  /*33c0*/  BSYNC B0 ;  /* 0x0000000000007941 */ /* 0x000fea0003800000 */
.L_x_906:
        /* <DEDUP_REMOVED lines=12> */
[----:B-1-3--:R-:W1:Y:S01]  /*3490*/  @!P4 LDC.64 R8, c[0x0][0x218] ;  /* 0x00008600ff08cb82 */ /* 0x00ae620000000a00 */
        /* <DEDUP_REMOVED lines=18> */
.L_x_909:
[----:B------:R-:W-:Y:S05]  /*35c0*/  BSYNC B0 ;  /* 0x0000000000007941 */ /* 0x000fea0003800000 */
.L_x_908:
[----:B-1234-:R-:W-:Y:S01]  /*35d0*/  LEA.HI R0, R43, R41, RZ, 0x4 ;  /* 0x000000292b007211 */ /* 0x01efe200078f20ff */
[----:B------:R-:W0:Y:S01]  /*35e0*/  LDGDEPBAR ;  /* 0x00000000000079af */ /* 0x000e220000000000 */
[----:B------:R-:W-:-:S03]  /*35f0*/  LOP3.LUT R3, R37, 0xfffffff8, RZ, 0xc0, !PT ;  /* 0xfffffff825037812 */ /* 0x000fc600078ec0ff */
[----:B------:R1:W5:Y:S01]  /*3600*/  @!P2 LDG.E R216, desc[UR16][R6.64] ;  /* 0x0000001006d8a981 */ /* 0x000362000c1e1900 */
[----:B------:R-:W-:-:S03]  /*3610*/  LOP3.LUT R0, R0, 0xfffffff0, RZ, 0xc0, !PT ;  /* 0xfffffff000007812 */ /* 0x000fc600078ec0ff */
[----:B------:R1:W5:Y:S01]  /*3620*/  @!P1 LDG.E R217, desc[UR16][R6.64+0x20] ;  /* 0x0000201006d99981 */ /* 0x000362000c1e1900 */
[----:B------:R-:W-:Y:S01]  /*3630*/  IMAD.IADD R3, R41, 0x1, -R3 ;  /* 0x0000000129037824 */ /* 0x000fe200078e0a03 */
[----:B------:R-:W-:Y:S01]  /*3640*/  LEA R144, R199, UR5, 0x1 ;  /* 0x00000005c7907c11 */ /* 0x000fe2000f8e08ff */
[----:B------:R-:W-:Y:S01]  /*3650*/  IMAD.IADD R0, R41, 0x1, -R0 ;  /* 0x0000000129007824 */ /* 0x000fe200078e0a00 */
[----:B------:R-:W2:Y:S01]  /*3660*/  LDC R218, c[0x0][0x394] ;  /* 0x0000e500ffda7b82 */ /* 0x000ea20000000800 */
[----:B------:R-:W-:Y:S01]  /*3670*/  IMAD.MOV.U32 R168, RZ, RZ, 0x20 ;  /* 0x00000020ffa87424 */ /* 0x000fe200078e00ff */
[----:B------:R-:W-:Y:S01]  /*3680*/  LOP3.LUT P3, RZ, R3, 0x2, RZ, 0xc0, !PT ;  /* 0x0000000203ff7812 */ /* 0x000fe2000786c0ff */
[C---:B------:R-:W-:Y:S01]  /*3690*/  IMAD.SHL.U32 R219, R244.reuse, 0x10, RZ ;  /* 0x00000010f4db7824 */ /* 0x040fe200078e00ff */
[----:B------:R-:W-:Y:S01]  /*36a0*/  SHF.R.S32.HI R2, RZ, 0x1f, R0 ;  /* 0x0000001fff027819 */ /* 0x000fe20000011400 */
[----:B------:R-:W-:Y:S01]  /*36b0*/  IMAD.SHL.U32 R211, R244, 0x8, RZ ;  /* 0x00000008f4d37824 */ /* 0x000fe200078e00ff */
[----:B------:R-:W-:Y:S01]  /*36c0*/  SEL R168, R168, 0xffffffe0, !P3 ;  /* 0xffffffe0a8a87807 */ /* 0x000fe20005800000 */
[C---:B------:R-:W-:Y:S01]  /*36d0*/  VIADD R5, R219.reuse, 0x40 ;  /* 0x00000040db057836 */ /* 0x040fe20000000000 */
[----:B------:R-:W-:Y:S01]  /*36e0*/  LEA.HI R2, R2, R0, RZ, 0x3 ;  /* 0x0000000002027211 */ /* 0x000fe200078f18ff */
[----:B------:R-:W-:Y:S01]  /*36f0*/  VIADD R4, R219, 0x60 ;  /* 0x00000060db047836 */ /* 0x000fe20000000000 */
[----:B------:R-:W-:Y:S01]  /*3700*/  CS2R R94, SRZ ;  /* 0x00000000005e7805 */ /* 0x000fe2000001ff00 */
[----:B------:R-:W-:Y:S01]  /*3710*/  IMAD.IADD R168, R168, 0x1, R188 ;  /* 0x00000001a8a87824 */ /* 0x000fe200078e02bc */
[----:B------:R-:W-:-:S04]  /*3720*/  DEPBAR.LE SB0, 0x1 ;  /* 0x000080400000791a */ /* 0x000fc80000000000 */
[----:B------:R-:W-:Y:S01]  /*3730*/  BAR.SYNC.DEFER_BLOCKING 0x0 ;  /* 0x0000000000007b1d */ /* 0x000fe20000010000 */
[----:B------:R-:W-:Y:S01]  /*3740*/  LOP3.LUT R2, R2, 0xfffffff8, RZ, 0xc0, !PT ;  /* 0xfffffff802027812 */ /* 0x000fe200078ec0ff */
[----:B------:R-:W-:Y:S01]  /*3750*/  VIADD R8, R219, 0x20 ;  /* 0x00000020db087836 */ /* 0x000fe20000000000 */
[----:B------:R-:W-:Y:S01]  /*3760*/  CS2R R92, SRZ ;  /* 0x00000000005c7805 */ /* 0x000fe2000001ff00 */
[C---:B------:R-:W-:Y:S01]  /*3770*/  IMAD.IADD R5, R211.reuse, 0x1, R5 ;  /* 0x00000001d3057824 */ /* 0x040fe200078e0205 */
[----:B------:R-:W-:Y:S01]  /*3780*/  CS2R R98, SRZ ;  /* 0x0000000000627805 */ /* 0x000fe2000001ff00 */
[----:B------:R-:W-:Y:S01]  /*3790*/  IMAD.IADD R0, R0, 0x1, -R2 ;  /* 0x0000000100007824 */ /* 0x000fe200078e0a02 */
[----:B------:R-:W-:Y:S01]  /*37a0*/  CS2R R96, SRZ ;  /* 0x0000000000607805 */ /* 0x000fe2000001ff00 */
[C---:B------:R-:W-:Y:S01]  /*37b0*/  IMAD.IADD R4, R211.reuse, 0x1, R4 ;  /* 0x00000001d3047824 */ /* 0x040fe200078e0204 */
[----:B------:R-:W-:Y:S01]  /*37c0*/  CS2R R90, SRZ ;  /* 0x00000000005a7805 */ /* 0x000fe2000001ff00 */
[----:B------:R-:W-:Y:S01]  /*37d0*/  IMAD.IADD R3, R211, 0x1, R8 ;  /* 0x00000001d3037824 */ /* 0x000fe200078e0208 */
[----:B------:R-:W-:Y:S01]  /*37e0*/  R2P PR, R0, 0x6 ;  /* 0x0000000600007804 */ /* 0x000fe20000000000 */
[----:B------:R-:W-:Y:S01]  /*37f0*/  IMAD.IADD R0, R23, 0x1, R220 ;  /* 0x0000000117007824 */ /* 0x000fe200078e02dc */
[----:B------:R-:W-:Y:S01]  /*3800*/  CS2R R88, SRZ ;  /* 0x0000000000587805 */ /* 0x000fe2000001ff00 */
[----:B------:R-:W-:Y:S01]  /*3810*/  IMAD.MOV.U32 R192, RZ, RZ, 0x20 ;  /* 0x00000020ffc07424 */ /* 0x000fe200078e00ff */
[----:B------:R-:W-:Y:S01]  /*3820*/  CS2R R86, SRZ ;  /* 0x0000000000567805 */ /* 0x000fe2000001ff00 */
[----:B------:R-:W-:Y:S01]  /*3830*/  IMAD.IADD R236, R211, 0x1, R5 ;  /* 0x00000001d3ec7824 */ /* 0x000fe200078e0205 */
[----:B------:R-:W-:Y:S01]  /*3840*/  IADD3 R0, -R203, 0x40, R0 ;  /* 0x00000040cb007810 */ /* 0x000fe20007ffe100 */
[C---:B------:R-:W-:Y:S01]  /*3850*/  IMAD.IADD R233, R211.reuse, 0x1, R4 ;  /* 0x00000001d3e97824 */ /* 0x040fe200078e0204 */
[----:B------:R-:W-:Y:S01]  /*3860*/  SEL R192, R192, 0xffffffe0, !P1 ;  /* 0xffffffe0c0c07807 */ /* 0x000fe20004800000 */
[----:B------:R-:W-:Y:S01]  /*3870*/  IMAD.IADD R238, R211, 0x1, R3 ;  /* 0x00000001d3ee7824 */ /* 0x000fe200078e0203 */
[----:B------:R-:W-:Y:S01]  /*3880*/  CS2R R84, SRZ ;  /* 0x0000000000547805 */ /* 0x000fe2000001ff00 */
[----:B------:R-:W-:Y:S01]  /*3890*/  VIADD R0, R0, -UR4 ;  /* 0x8000000400007c36 */ /* 0x000fe20008000000 */
[----:B------:R-:W-:Y:S01]  /*38a0*/  CS2R R78, SRZ ;  /* 0x00000000004e7805 */ /* 0x000fe2000001ff00 */
[----:B------:R1:W3:Y:S01]  /*38b0*/  LDSM.16.M88.4 R108, [R144+0x10000] ;  /* 0x01000000906c783b */ /* 0x0002e20000000200 */
[----:B------:R-:W-:Y:S01]  /*38c0*/  IMAD.MOV.U32 R189, RZ, RZ, 0x40 ;  /* 0x00000040ffbd7424 */ /* 0x000fe200078e00ff */
[----:B------:R-:W-:Y:S01]  /*38d0*/  CS2R R76, SRZ ;  /* 0x00000000004c7805 */ /* 0x000fe2000001ff00 */
[----:B------:R-:W-:Y:S01]  /*38e0*/  VIADD R187, R197, 0x2000 ;  /* 0x00002000c5bb7836 */ /* 0x000fe20000000000 */
[----:B------:R1:W4:Y:S01]  /*38f0*/  LDSM.16.M88.4 R112, [R144+0x10800] ;  /* 0x010800009070783b */ /* 0x0003220000000200 */
[----:B------:R-:W-:Y:S01]  /*3900*/  VIADD R2, R198, 0x2000 ;  /* 0x00002000c6027836 */ /* 0x000fe20000000000 */
[----:B------:R-:W-:Y:S01]  /*3910*/  SEL R189, R189, 0xffffffc0, !P2 ;  /* 0xffffffc0bdbd7807 */ /* 0x000fe20005000000 */
[C---:B------:R-:W-:Y:S01]  /*3920*/  IMAD.IADD R235, R211.reuse, 0x1, R236 ;  /* 0x00000001d3eb7824 */ /* 0x040fe200078e02ec */
[----:B------:R1:W1:Y:S01]  /*3930*/  LDSM.16.M88.4 R140, [R144+0x12000] ;  /* 0x01200000908c783b */ /* 0x0002620000000200 */
[----:B------:R-:W-:Y:S01]  /*3940*/  IMAD.IADD R232, R211, 0x1, R233 ;  /* 0x00000001d3e87824 */ /* 0x000fe200078e02e9 */
[----:B------:R-:W-:Y:S01]  /*3950*/  SEL R187, R187, R197, !P0 ;  /* 0x000000c5bbbb7207 */ /* 0x000fe20004000000 */
[C---:B------:R-:W-:Y:S01]  /*3960*/  IMAD.IADD R237, R211.reuse, 0x1, R238 ;  /* 0x00000001d3ed7824 */ /* 0x040fe200078e02ee */
[----:B------:R1:W1:Y:S01]  /*3970*/  LDSM.16.M88.4 R132, [R168] ;  /* 0x00000000a884783b */ /* 0x0002620000000200 */
        /* <DEDUP_REMOVED lines=11> */
[----:B------:R-:W1:Y:S01]  /*3a30*/  LDSM.16.M88.4 R144, [R144+0x12800] ;  /* 0x012800009090783b */ /* 0x000e620000000200 */
[C---:B------:R-:W-:Y:S01]  /*3a40*/  IMAD.SHL.U32 R247, R244.reuse, 0x20, RZ ;  /* 0x00000020f4f77824 */ /* 0x040fe200078e00ff */
[----:B------:R-:W-:Y:S01]  /*3a50*/  CS2R R72, SRZ ;  /* 0x0000000000487805 */ /* 0x000fe2000001ff00 */
[C---:B------:R-:W-:Y:S01]  /*3a60*/  IMAD R246, R244.reuse, 0x28, RZ ;  /* 0x00000028f4f67824 */ /* 0x040fe200078e02ff */
[----:B------:R-:W1:Y:S01]  /*3a70*/  LDSM.16.M88.4 R168, [R168+0x2800] ;  /* 0x00280000a8a8783b */ /* 0x000e620000000200 */
[C---:B------:R-:W-:Y:S01]  /*3a80*/  IMAD R245, R244.reuse, 0x30, RZ ;  /* 0x00000030f4f57824 */ /* 0x040fe200078e02ff */
[----:B------:R-:W-:Y:S01]  /*3a90*/  CS2R R70, SRZ ;  /* 0x0000000000467805 */ /* 0x000fe2000001ff00 */
[----:B------:R-:W-:Y:S01]  /*3aa0*/  IMAD.MOV R243, RZ, RZ, -R243 ;  /* 0x000000fffff37224 */ /* 0x000fe200078e0af3 */
[----:B------:R1:W1:Y:S01]  /*3ab0*/  LDSM.16.M88.4 R116, [R190] ;  /* 0x00000000be74783b */ /* 0x0002620000000200 */
[----:B------:R-:W-:Y:S01]  /*3ac0*/  IMAD R244, R244, 0x38, RZ ;  /* 0x00000038f4f47824 */ /* 0x000fe200078e02ff */
[----:B------:R-:W-:Y:S01]  /*3ad0*/  CS2R R68, SRZ ;  /* 0x0000000000447805 */ /* 0x000fe2000001ff00 */
[----:B------:R-:W-:Y:S01]  /*3ae0*/  IMAD.MOV.U32 R202, RZ, RZ, R200 ;  /* 0x000000ffffca7224 */ /* 0x000fe200078e00c8 */
[----:B------:R1:W1:Y:S01]  /*3af0*/  LDSM.16.M88.4 R120, [R190+0x800] ;  /* 0x00080000be78783b */ /* 0x0002620000000200 */
[----:B------:R-:W-:-:S02]  /*3b00*/  CS2R R46, SRZ ;  /* 0x00000000002e7805 */ /* 0x000fc4000001ff00 */
[----:B------:R-:W-:Y:S02]  /*3b10*/  CS2R R44, SRZ ;  /* 0x00000000002c7805 */ /* 0x000fe4000001ff00 */
[----:B------:R-:W-:Y:S01]  /*3b20*/  CS2R R50, SRZ ;  /* 0x0000000000327805 */ /* 0x000fe2000001ff00 */
[----:B------:R1:W1:Y:S01]  /*3b30*/  LDSM.16.M88.4 R124, [R188] ;  /* 0x00000000bc7c783b */ /* 0x0002620000000200 */
        /* <DEDUP_REMOVED lines=17> */
[----:B------:R-:W-:Y:S01]  /*3c50*/  LEA R187, R187, UR5, 0x1 ;  /* 0x00000005bbbb7c11 */ /* 0x000fe2000f8e08ff */
[C---:B------:R-:W-:Y:S01]  /*3c60*/  IMAD.IADD R242, R211.reuse, 0x1, R234 ;  /* 0x00000001d3f27824 */ /* 0x040fe200078e02ea */
[----:B------:R1:W1:Y:S01]  /*3c70*/  LDSM.16.M88.4 R160, [R188+0x2800] ;  /* 0x00280000bca0783b */ /* 0x0002620000000200 */
[----:B------:R-:W-:Y:S01]  /*3c80*/  LEA R184, R2, UR5, 0x1 ;  /* 0x0000000502b87c11 */ /* 0x000fe2000f8e08ff */
[C---:B------:R-:W-:Y:S01]  /*3c90*/  IMAD.IADD R241, R211.reuse, 0x1, R231 ;  /* 0x00000001d3f17824 */ /* 0x040fe200078e02e7 */
[----:B------:R-:W-:Y:S01]  /*3ca0*/  ULDC UR6, c[0x0][0x2d0] ;  /* 0x0000b40000067ab9 */ /* 0x000fe20000000800 */
[----:B------:R1:W-:Y:S01]  /*3cb0*/  STL [R1], R0 ;  /* 0x0000000001007387 */ /* 0x0003e20000100800 */
[----:B------:R-:W-:Y:S01]  /*3cc0*/  IMAD.IADD R240, R211, 0x1, R230 ;  /* 0x00000001d3f07824 */ /* 0x000fe200078e02e6 */
[----:B------:R-:W-:Y:S01]  /*3cd0*/  ULDC UR7, c[0x0][0x398] ;  /* 0x0000e60000077ab9 */ /* 0x000fe20000000800 */
[----:B------:R-:W-:Y:S01]  /*3ce0*/  IMAD.IADD R195, R194, 0x1, R189 ;  /* 0x00000001c2c37824 */ /* 0x000fe200078e02bd */
[----:B------:R-:W-:Y:S01]  /*3cf0*/  ULDC UR8, c[0x0][0x39c] ;  /* 0x0000e70000087ab9 */ /* 0x000fe20000000800 */
[----:B------:R-:W-:Y:S01]  /*3d00*/  IMAD.IADD R196, R189, 0x1, R193 ;  /* 0x00000001bdc47824 */ /* 0x000fe200078e02c1 */
[----:B--234-:R-:W-:-:S06]  /*3d10*/  ULDC UR4, c[0x0][0x2ec] ;  /* 0x0000bb0000047ab9 */ /* 0x01cfcc0000000800 */
.L_x_914:
[----:B------:R-:W0:Y:S01]  /*3d20*/  LDGDEPBAR ;  /* 0x00000000000079af */ /* 0x000e220000000000 */
[----:B-1----:R-:W-:Y:S02]  /*3d30*/  LEA R0, R199, UR5, 0x1 ;  /* 0x00000005c7007c11 */ /* 0x002fe4000f8e08ff */
[C---:B------:R-:W-:Y:S02]  /*3d40*/  IADD3 R2, R187.reuse, R192, RZ ;  /* 0x000000c0bb027210 */ /* 0x040fe40007ffe0ff */
[----:B------:R-:W2:Y:S01]  /*3d50*/  LDL R175, [R1] ;  /* 0x0000000001af7983 */ /* 0x000ea20000100800 */
[-C--:B------:R-:W-:Y:S02]  /*3d60*/  IADD3 R172, R187, R189.reuse, RZ ;  /* 0x000000bdbbac7210 */ /* 0x080fe40007ffe0ff */
[----:B------:R-:W-:Y:S02]  /*3d70*/  IADD3 R3, R2, R189, RZ ;  /* 0x000000bd02037210 */ /* 0x000fe40007ffe0ff */
[----:B------:R-:W-:Y:S02]  /*3d80*/  MOV R208, R181 ;  /* 0x000000b500d07202 */ /* 0x000fe40000000f00 */
[----:B------:R-:W-:Y:S01]  /*3d90*/  MOV R209, R180 ;  /* 0x000000b400d17202 */ /* 0x000fe20000000f00 */
[----:B------:R-:W-:Y:S04]  /*3da0*/  DEPBAR.LE SB0, 0x0 ;  /* 0x000080000000791a */ /* 0x000fe80000000000 */
[----:B------:R-:W-:Y:S06]  /*3db0*/  BAR.SYNC.DEFER_BLOCKING 0x0 ;  /* 0x0000000000007b1d */ /* 0x000fec0000010000 */
[----:B------:R-:W-:Y:S05]  /*3dc0*/  LDSM.16.M88.4 R16, [R187] ;  /* 0x00000000bb10783b */ /* 0x000fea0000000200 */
[----:B------:R-:W1:Y:S05]  /*3dd0*/  LDSM.16.M88.4 R8, [R0+0xc000] ;  /* 0x00c000000008783b */ /* 0x000e6a0000000200 */
[----:B------:R-:W3:Y:S05]  /*3de0*/  LDSM.16.M88.4 R52, [R0+0xc800] ;  /* 0x00c800000034783b */ /* 0x000eea0000000200 */
[----:B------:R-:W-:Y:S05]  /*3df0*/  LDSM.16.M88.4 R56, [R2] ;  /* 0x000000000238783b */ /* 0x000fea0000000200 */
[----:B------:R-:W4:Y:S05]  /*3e00*/  LDSM.16.M88.4 R60, [R190+-0x4000] ;  /* 0xffc00000be3c783b */ /* 0x000f2a0000000200 */
[----:B------:R-:W4:Y:S05]  /*3e10*/  LDSM.16.M88.4 R64, [R190+-0x3800] ;  /* 0xffc80000be40783b */ /* 0x000f2a0000000200 */
[----:B------:R-:W-:Y:S05]  /*3e20*/  LDSM.16.M88.4 R100, [R172] ;  /* 0x00000000ac64783b */ /* 0x000fea0000000200 */
[----:B------:R-:W4:Y:S01]  /*3e30*/  LDSM.16.M88.4 R104, [R188+-0x4000] ;  /* 0xffc00000bc68783b */ /* 0x000f220000000200 */
[C---:B-1----:R-:W-:Y:S06]  /*3e40*/  HMMA.16816.F32 R4, R16.reuse, R8, RZ ;  /* 0x000000081004723c */ /* 0x042fec00000018ff */
[C---:B------:R-:W-:Y:S06]  /*3e50*/  HMMA.16816.F32 R8, R16.reuse, R10, RZ ;  /* 0x0000000a1008723c */ /* 0x040fec00000018ff */
[C---:B---3--:R-:W-:Y:S06]  /*3e60*/  HMMA.16816.F32 R12, R16.reuse, R52, RZ ;  /* 0x00000034100c723c */ /* 0x048fec00000018ff */
[----:B------:R-:W-:Y:S01]  /*3e70*/  HMMA.16816.F32 R16, R16, R54, RZ ;  /* 0x000000361010723c */ /* 0x000fe200000018ff */
[----:B------:R-:W1:Y:S05]  /*3e80*/  LDSM.16.M88.4 R52, [R188+-0x3800] ;  /* 0xffc80000bc34783b */ /* 0x000e6a0000000200 */
[C---:B----4-:R-:W-:Y:S06]  /*3e90*/  HMMA.16816.F32 R4, R56.reuse, R60, R4 ;  /* 0x0000003c3804723c */ /* 0x050fec0000001804 */
[C---:B------:R-:W-:Y:S05]  /*3ea0*/  HMMA.16816.F32 R8, R56.reuse, R62, R8 ;  /* 0x0000003e3808723c */ /* 0x040fea0000001808 */
[----:B------:R-:W-:Y:S01]  /*3eb0*/  IADD3 R60, P0, R250, R228, RZ ;  /* 0x000000e4fa3c7210 */ /* 0x000fe20007f1e0ff */
[C---:B------:R-:W-:Y:S05]  /*3ec0*/  HMMA.16816.F32 R12, R56.reuse, R64, R12 ;  /* 0x00000040380c723c */ /* 0x040fea000000180c */
[----:B------:R-:W-:Y:S01]  /*3ed0*/  IADD3.X R61, R249, R227, RZ, P0, !PT ;  /* 0x000000e3f93d7210 */ /* 0x000fe200007fe4ff */
[----:B------:R-:W-:Y:S01]  /*3ee0*/  HMMA.16816.F32 R16, R56, R66, R16 ;  /* 0x000000423810723c */ /* 0x000fe20000001810 */
[----:B------:R-:W-:Y:S05]  /*3ef0*/  LDSM.16.M88.4 R56, [R3] ;  /* 0x000000000338783b */ /* 0x000fea0000000200 */
[C---:B------:R-:W-:Y:S01]  /*3f00*/  HMMA.16816.F32 R4, R100.reuse, R104, R4 ;  /* 0x000000686404723c */ /* 0x040fe20000001804 */
[----:B-----5:R-:W5:Y:S05]  /*3f10*/  LDG.E R174, desc[UR16][R60.64] ;  /* 0x000000103cae7981 */ /* 0x020f6a000c1e1900 */
[----:B------:R3:W5:Y:S01]  /*3f20*/  LDG.E R173, desc[UR16][R60.64+0x20] ;  /* 0x000020103cad7981 */ /* 0x000762000c1e1900 */
[C---:B------:R-:W-:Y:S04]  /*3f30*/  HMMA.16816.F32 R8, R100.reuse, R106, R8 ;  /* 0x0000006a6408723c */ /* 0x040fe80000001808 */
[----:B------:R-:W-:Y:S02]  /*3f40*/  LDSM.16.M88.4 R64, [R191+0x800] ;  /* 0x00080000bf40783b */ /* 0x000fe40000000200 */
[C---:B-1----:R-:W-:Y:S06]  /*3f50*/  HMMA.16816.F32 R12, R100.reuse, R52, R12 ;  /* 0x00000034640c723c */ /* 0x042fec000000180c */
[----:B------:R-:W-:Y:S01]  /*3f60*/  HMMA.16816.F32 R16, R100, R54, R16 ;  /* 0x000000366410723c */ /* 0x000fe20000001810 */
[----:B------:R-:W-:Y:S05]  /*3f70*/  LDSM.16.M88.4 R52, [R187+0x2000] ;  /* 0x00200000bb34783b */ /* 0x000fea0000000200 */
[----:B------:R-:W-:Y:S05]  /*3f80*/  LDSM.16.M88.4 R100, [R0+0xe000] ;  /* 0x00e000000064783b */ /* 0x000fea0000000200 */
[----:B---3--:R-:W1:Y:S02]  /*3f90*/  LDSM.16.M88.4 R60, [R191] ;  /* 0x00000000bf3c783b */ /* 0x008e640000000200 */
[C---:B-1----:R-:W-:Y:S06]  /*3fa0*/  HMMA.16816.F32 R4, R56.reuse, R60, R4 ;  /* 0x0000003c3804723c */ /* 0x042fec0000001804 */
[C---:B------:R-:W-:Y:S01]  /*3fb0*/  HMMA.16816.F32 R8, R56.reuse, R62, R8 ;  /* 0x0000003e3808723c */ /* 0x040fe20000001808 */
[----:B------:R1:W3:Y:S05]  /*3fc0*/  LDSM.16.M88.4 R60, [R0+0xe800] ;  /* 0x00e80000003c783b */ /* 0x0002ea0000000200 */
[C---:B------:R-:W-:Y:S06]  /*3fd0*/  HMMA.16816.F32 R12, R56.reuse, R64, R12 ;  /* 0x00000040380c723c */ /* 0x040fec000000180c */
[----:B------:R-:W-:Y:S01]  /*3fe0*/  HMMA.16816.F32 R16, R56, R66, R16 ;  /* 0x000000423810723c */ /* 0x000fe20000001810 */
[----:B------:R-:W-:Y:S05]  /*3ff0*/  LDSM.16.M88.4 R56, [R2+0x2000] ;  /* 0x002000000238783b */ /* 0x000fea0000000200 */
[----:B------:R-:W4:Y:S01]  /*4000*/  LDSM.16.M88.4 R64, [R190+-0x2000] ;  /* 0xffe00000be40783b */ /* 0x000f220000000200 */
[C---:B------:R-:W-:Y:S05]  /*4010*/  HMMA.16816.F32 R4, R52.reuse, R100, R4 ;  /* 0x000000643404723c */ /* 0x040fea0000001804 */
[----:B-1----:R-:W-:Y:S01]  /*4020*/  SHF.L.U32 R0, R201, 0x6, RZ ;  /* 0x00000006c9007819 */ /* 0x002fe200000006ff */
[C---:B------:R-:W-:Y:S01]  /*4030*/  HMMA.16816.F32 R8, R52.reuse, R102, R8 ;  /* 0x000000663408723c */ /* 0x040fe20000001808 */
[----:B------:R-:W1:Y:S05]  /*4040*/  LDSM.16.M88.4 R100, [R190+-0x1800] ;  /* 0xffe80000be64783b */ /* 0x000e6a0000000200 */
[C---:B---3--:R-:W-:Y:S06]  /*4050*/  HMMA.16816.F32 R12, R52.reuse, R60, R12 ;  /* 0x0000003c340c723c */ /* 0x048fec000000180c */
[----:B------:R-:W-:Y:S01]  /*4060*/  HMMA.16816.F32 R16, R52, R62, R16 ;  /* 0x0000003e3410723c */ /* 0x000fe20000001810 */
[----:B------:R-:W-:Y:S05]  /*4070*/  LDSM.16.M88.4 R52, [R172+0x2000] ;  /* 0x00200000ac34783b */ /* 0x000fea0000000200 */
[----:B------:R-:W3:Y:S01]  /*4080*/  LDSM.16.M88.4 R60, [R188+-0x2000] ;  /* 0xffe00000bc3c783b */ /* 0x000ee20000000200 */
[C---:B----4-:R-:W-:Y:S06]  /*4090*/  HMMA.16816.F32 R4, R56.reuse, R64, R4 ;  /* 0x000000403804723c */ /* 0x050fec0000001804 */
[C---:B------:R-:W-:Y:S01]  /*40a0*/  HMMA.16816.F32 R8, R56.reuse, R66, R8 ;  /* 0x000000423808723c */ /* 0x040fe20000001808 */
[----:B------:R-:W-:Y:S05]  /*40b0*/  LDSM.16.M88.4 R64, [R3+0x2000] ;  /* 0x002000000340783b */ /* 0x000fea0000000200 */
[C---:B-1----:R-:W-:Y:S06]  /*40c0*/  HMMA.16816.F32 R12, R56.reuse, R100, R12 ;  /* 0x00000064380c723c */ /* 0x042fec000000180c */
[----:B------:R-:W-:Y:S01]  /*40d0*/  HMMA.16816.F32 R16, R56, R102, R16 ;  /* 0x000000663810723c */ /* 0x000fe20000001810 */
[----:B------:R-:W1:Y:S05]  /*40e0*/  LDSM.16.M88.4 R56, [R188+-0x1800] ;  /* 0xffe80000bc38783b */ /* 0x000e6a0000000200 */
[----:B------:R-:W4:Y:S01]  /*40f0*/  LDSM.16.M88.4 R100, [R191+0x2000] ;  /* 0x00200000bf64783b */ /* 0x000f220000000200 */
[----:B--2---:R-:W-:Y:S01]  /*4100*/  ISETP.GE.AND P0, PT, R0, R175, PT ;  /* 0x000000af0000720c */ /* 0x004fe20003f06270 */
[C---:B---3--:R-:W-:Y:S06]  /*4110*/  HMMA.16816.F32 R4, R52.reuse, R60, R4 ;  /* 0x0000003c3404723c */ /* 0x048fec0000001804 */
[C---:B------:R-:W-:Y:S06]  /*4120*/  HMMA.16816.F32 R8, R52.reuse, R62, R8 ;  /* 0x0000003e3408723c */ /* 0x040fec0000001808 */
[C---:B-1----:R-:W-:Y:S06]  /*4130*/  HMMA.16816.F32 R12, R52.reuse, R56, R12 ;  /* 0x00000038340c723c */ /* 0x042fec000000180c */
[----:B------:R-:W-:Y:S01]  /*4140*/  HMMA.16816.F32 R16, R52, R58, R16 ;  /* 0x0000003a3410723c */ /* 0x000fe20000001810 */
[----:B------:R-:W1:Y:S05]  /*4150*/  LDSM.16.M88.4 R52, [R191+0x2800] ;  /* 0x00280000bf34783b */ /* 0x000e6a0000000200 */
[C---:B----4-:R-:W-:Y:S06]  /*4160*/  HMMA.16816.F32 R4, R64.reuse, R100, R4 ;  /* 0x000000644004723c */ /* 0x050fec0000001804 */
        /* <DEDUP_REMOVED lines=12> */
[----:B------:R-:W1:Y:S02]  /*4230*/  MUFU.TANH R101, R5 ;  /* 0x0000000500657308 */ /* 0x000e640000002400 */
[----:B------:R-:W-:Y:S08]  /*4240*/  HMMA.16816.F32 R16, R64, R54, R16 ;  /* 0x000000364010723c */ /* 0x000ff00000001810 */
[----:B------:R-:W3:Y:S10]  /*4250*/  MUFU.TANH R100, R6 ;  /* 0x0000000600647308 */ /* 0x000ef40000002400 */
[----:B------:R-:W4:Y:S01]  /*4260*/  MUFU.TANH R62, R7 ;  /* 0x00000007003e7308 */ /* 0x000f220000002400 */
[----:B------:R-:W-:Y:S09]  /*4270*/  FMUL.FTZ R12, R12, UR8 ;  /* 0x000000080c0c7c20 */ /* 0x000ff20008410000 */
[----:B------:R-:W1:Y:S01]  /*4280*/  MUFU.TANH R105, R8 ;  /* 0x0000000800697308 */ /* 0x000e620000002400 */
[----:B------:R-:W-:Y:S01]  /*4290*/  FMUL.FTZ R13, R13, UR8 ;  /* 0x000000080d0d7c20 */ /* 0x000fe20008410000 */
[----:B------:R-:W-:Y:S01]  /*42a0*/  FMUL.FTZ R14, R14, UR8 ;  /* 0x000000080e0e7c20 */ /* 0x000fe20008410000 */
[----:B------:R-:W-:Y:S01]  /*42b0*/  FMUL.FTZ R15, R15, UR8 ;  /* 0x000000080f0f7c20 */ /* 0x000fe20008410000 */
[----:B------:R-:W-:Y:S01]  /*42c0*/  FMUL.FTZ R16, R16, UR8 ;  /* 0x0000000810107c20 */ /* 0x000fe20008410000 */
[----:B------:R-:W-:Y:S01]  /*42d0*/  FMUL.FTZ R17, R17, UR8 ;  /* 0x0000000811117c20 */ /* 0x000fe20008410000 */
[----:B------:R-:W-:Y:S04]  /*42e0*/  FMUL.FTZ R18, R18, UR8 ;  /* 0x0000000812127c20 */ /* 0x000fe80008410000 */
[----:B------:R2:W1:Y:S01]  /*42f0*/  MUFU.TANH R61, R12 ;  /* 0x0000000c003d7308 */ /* 0x0004620000002400 */
[----:B------:R-:W-:Y:S09]  /*4300*/  FMUL.FTZ R19, R19, UR8 ;  /* 0x0000000813137c20 */ /* 0x000ff20008410000 */
[----:B------:R1:W1:Y:S10]  /*4310*/  MUFU.TANH R104, R9 ;  /* 0x0000000900687308 */ /* 0x0002740000002400 */
[----:B------:R1:W1:Y:S01]  /*4320*/  MUFU.TANH R103, R10 ;  /* 0x0000000a00677308 */ /* 0x0002620000002400 */
[----:B--2---:R-:W2:Y:S09]  /*4330*/  LDC R12, c[0x0][0x394] ;  /* 0x0000e500ff0c7b82 */ /* 0x004eb20000000800 */
[----:B------:R1:W1:Y:S10]  /*4340*/  MUFU.TANH R57, R11 ;  /* 0x0000000b00397308 */ /* 0x0002740000002400 */
[----:B------:R1:W1:Y:S10]  /*4350*/  MUFU.TANH R60, R13 ;  /* 0x0000000d003c7308 */ /* 0x0002740000002400 */
[----:B------:R1:W1:Y:S10]  /*4360*/  MUFU.TANH R59, R14 ;  /* 0x0000000e003b7308 */ /* 0x0002740000002400 */
[----:B------:R1:W1:Y:S10]  /*4370*/  MUFU.TANH R58, R15 ;  /* 0x0000000f003a7308 */ /* 0x0002740000002400 */
[----:B------:R1:W1:Y:S10]  /*4380*/  MUFU.TANH R63, R16 ;  /* 0x00000010003f7308 */ /* 0x0002740000002400 */
[----:B------:R1:W1:Y:S10]  /*4390*/  MUFU.TANH R66, R17 ;  /* 0x0000001100427308 */ /* 0x0002740000002400 */
[----:B------:R1:W1:Y:S10]  /*43a0*/  MUFU.TANH R65, R18 ;  /* 0x0000001200417308 */ /* 0x0002740000002400 */
[----:B------:R1:W1:Y:S01]  /*43b0*/  MUFU.TANH R64, R19 ;  /* 0x0000001300407308 */ /* 0x0002620000002400 */
[----:B--234-:R-:W-:Y:S05]  /*43c0*/  @!P0 BRA `(.L_x_910) ;  /* 0x0000000000648947 */ /* 0x01cfea0003800000 */
[----:B------:R-:W-:Y:S01]  /*43d0*/  MOV R12, R218 ;  /* 0x000000da000c7202 */ /* 0x000fe20000000f00 */
[----:B------:R-:W-:Y:S01]  /*43e0*/  IMAD.SHL.U32 R2, R239, 0x40, RZ ;  /* 0x00000040ef027824 */ /* 0x000fe200078e00ff */
[----:B-1----:R-:W-:Y:S01]  /*43f0*/  MOV R8, R65 ;  /* 0x0000004100087202 */ /* 0x002fe20000000f00 */
[----:B------:R-:W-:Y:S01]  /*4400*/  VIADD R4, R0, 0x40 ;  /* 0x0000004000047836 */ /* 0x000fe20000000000 */
[----:B------:R-:W-:Y:S01]  /*4410*/  MOV R18, R63 ;  /* 0x0000003f00127202 */ /* 0x000fe20000000f00 */
[C---:B------:R-:W-:Y:S01]  /*4420*/  IMAD.IADD R3, R2.reuse, 0x1, R220 ;  /* 0x0000000102037824 */ /* 0x040fe200078e02dc */
[----:B------:R-:W-:Y:S01]  /*4430*/  IADD3 R2, R2, 0x40, RZ ;  /* 0x0000004002027810 */ /* 0x000fe20007ffe0ff */
[----:B------:R-:W-:Y:S01]  /*4440*/  IMAD.MOV.U32 R9, RZ, RZ, R64 ;  /* 0x000000ffff097224 */ /* 0x000fe200078e0040 */
[----:B------:R-:W-:Y:S01]  /*4450*/  MOV R6, R59 ;  /* 0x0000003b00067202 */ /* 0x000fe20000000f00 */
[----:B------:R-:W-:Y:S01]  /*4460*/  IMAD.MOV.U32 R19, RZ, RZ, R66 ;  /* 0x000000ffff137224 */ /* 0x000fe200078e0042 */
[----:B------:R-:W-:Y:S01]  /*4470*/  IADD3 R3, R218, R3, -R203 ;  /* 0x00000003da037210 */ /* 0x000fe20007ffe8cb */
[----:B------:R-:W-:Y:S01]  /*4480*/  IMAD.MOV.U32 R7, RZ, RZ, R58 ;  /* 0x000000ffff077224 */ /* 0x000fe200078e003a */
[----:B------:R-:W-:Y:S01]  /*4490*/  ISETP.LT.AND P0, PT, R2, R203, PT ;  /* 0x000000cb0200720c */ /* 0x000fe20003f01270 */
[----:B------:R-:W-:Y:S01]  /*44a0*/  IMAD.MOV.U32 R17, RZ, RZ, R60 ;  /* 0x000000ffff117224 */ /* 0x000fe200078e003c */
[----:B------:R-:W-:Y:S01]  /*44b0*/  ISETP.GE.AND P1, PT, R4, R3, PT ;  /* 0x000000030400720c */ /* 0x000fe20003f26270 */
[----:B------:R-:W-:Y:S01]  /*44c0*/  IMAD.MOV.U32 R5, RZ, RZ, R57 ;  /* 0x000000ffff057224 */ /* 0x000fe200078e0039 */
[----:B------:R-:W-:Y:S01]  /*44d0*/  MOV R16, R61 ;  /* 0x0000003d00107202 */ /* 0x000fe20000000f00 */
[----:B------:R-:W-:Y:S01]  /*44e0*/  IMAD.MOV.U32 R15, RZ, RZ, R104 ;  /* 0x000000ffff0f7224 */ /* 0x000fe200078e0068 */
[----:B------:R-:W-:Y:S01]  /*44f0*/  MOV R4, R103 ;  /* 0x0000006700047202 */ /* 0x000fe20000000f00 */
[----:B------:R-:W-:Y:S01]  /*4500*/  IMAD.MOV.U32 R3, RZ, RZ, R62 ;  /* 0x000000ffff037224 */ /* 0x000fe200078e003e */
[----:B------:R-:W-:Y:S01]  /*4510*/  MOV R14, R105 ;  /* 0x00000069000e7202 */ /* 0x000fe20000000f00 */
[----:B------:R-:W-:Y:S01]  /*4520*/  IMAD.MOV.U32 R53, RZ, RZ, R101 ;  /* 0x000000ffff357224 */ /* 0x000fe200078e0065 */
[----:B------:R-:W-:Y:S02]  /*4530*/  MOV R13, R100 ;  /* 0x00000064000d7202 */ /* 0x000fe40000000f00 */
[----:B------:R-:W-:Y:S03]  /*4540*/  MOV R52, R102 ;  /* 0x0000006600347202 */ /* 0x000fe60000000f00 */
[----:B------:R-:W-:Y:S05]  /*4550*/  @!P1 BRA P0, `(.L_x_911) ;  /* 0x0000000400149947 */ /* 0x000fea0000000000 */
.L_x_910:
[--C-:B------:R-:W-:Y:S01]  /*4560*/  IADD3 R6, R203, 0x1, -R220.reuse ;  /* 0x00000001cb067810 */ /* 0x100fe20007ffe8dc */
[----:B------:R-:W2:Y:S01]  /*4570*/  LDL R2, [R1+0x8] ;  /* 0x0000080001027983 */ /* 0x000ea20000100800 */
[----:B------:R-:W-:Y:S01]  /*4580*/  IADD3 R5, -R12, R203, -R220 ;  /* 0x000000cb0c057210 */ /* 0x000fe20007ffe9dc */
[----:B------:R-:W-:Y:S02]  /*4590*/  IMAD.MOV.U32 R218, RZ, RZ, R12 ;  /* 0x000000ffffda7224 */ /* 0x000fe400078e000c */
[----:B-1----:R-:W3:Y:S01]  /*45a0*/  LDL R10, [R1+0x14] ;  /* 0x00001400010a7983 */ /* 0x002ee20000100800 */
[----:B------:R-:W-:Y:S02]  /*45b0*/  VIADD R4, R6, UR7 ;  /* 0x0000000706047c36 */ /* 0x000fe40008000000 */
[----:B--2---:R-:W-:Y:S02]  /*45c0*/  IMAD.IADD R2, R2, 0x1, R0 ;  /* 0x0000000102027824 */ /* 0x004fe400078e0200 */
[----:B---3--:R-:W-:Y:S03]  /*45d0*/  IMAD R0, R239, 0x40, R10 ;  /* 0x00000040ef007824 */ /* 0x008fe600078e020a */
[-C--:B------:R-:W-:Y:S01]  /*45e0*/  VIADDMNMX R4, R4, R2.reuse, R203, PT ;  /* 0x0000000204047246 */ /* 0x080fe200038001cb */
[----:B------:R-:W-:Y:S01]  /*45f0*/  VIADD R3, R2, 0x8 ;  /* 0x0000000802037836 */ /* 0x000fe20000000000 */
[----:B------:R-:W-:Y:S01]  /*4600*/  VIADDMNMX R2, R5, R2, RZ, !PT ;  /* 0x0000000205027246 */ /* 0x000fe200078001ff */
[C---:B------:R-:W-:Y:S02]  /*4610*/  VIADD R11, R0.reuse, 0x1 ;  /* 0x00000001000b7836 */ /* 0x040fe40000000000 */
[C---:B------:R-:W-:Y:S01]  /*4620*/  VIADD R10, R0.reuse, 0x8 ;  /* 0x00000008000a7836 */ /* 0x040fe20000000000 */
[CC--:B------:R-:W-:Y:S01]  /*4630*/  ISETP.GE.AND P1, PT, R0.reuse, R2.reuse, PT ;  /* 0x000000020000720c */ /* 0x0c0fe20003f26270 */
[C---:B------:R-:W-:Y:S01]  /*4640*/  VIADD R9, R0.reuse, 0x9 ;  /* 0x0000000900097836 */ /* 0x040fe20000000000 */
[----:B------:R-:W-:Y:S01]  /*4650*/  ISETP.GE.AND P0, PT, R11, R2, PT ;  /* 0x000000020b00720c */ /* 0x000fe20003f06270 */
[C---:B------:R-:W-:Y:S01]  /*4660*/  VIADD R8, R0.reuse, 0x10 ;  /* 0x0000001000087836 */ /* 0x040fe20000000000 */
[----:B------:R-:W-:Y:S01]  /*4670*/  IADD3 R13, R3, UR7, R6 ;  /* 0x00000007030d7c10 */ /* 0x000fe2000fffe006 */
[C---:B------:R-:W-:Y:S01]  /*4680*/  VIADD R7, R0.reuse, 0x11 ;  /* 0x0000001100077836 */ /* 0x040fe20000000000 */
[----:B------:R-:W-:Y:S01]  /*4690*/  VIADDMNMX R3, R5, R3, RZ, !PT ;  /* 0x0000000305037246 */ /* 0x000fe200078001ff */
[C---:B------:R-:W-:Y:S01]  /*46a0*/  VIADD R6, R0.reuse, 0x18 ;  /* 0x0000001800067836 */ /* 0x040fe20000000000 */
[CC--:B------:R-:W-:Y:S01]  /*46b0*/  ISETP.GE.OR P1, PT, R0.reuse, R4.reuse, !P1 ;  /* 0x000000040000720c */ /* 0x0c0fe20004f26670 */
[----:B------:R-:W-:Y:S01]  /*46c0*/  VIADD R5, R0, 0x19 ;  /* 0x0000001900057836 */ /* 0x000fe20000000000 */
        /* <DEDUP_REMOVED lines=46> */
.L_x_911:
[C---:B------:R-:W-:Y:S01]  /*49b0*/  FMUL.FTZ R2, R216.reuse, 1.4426950216293334961 ;  /* 0x3fb8aa3bd8027820 */ /* 0x040fe20000410000 */
[----:B------:R-:W-:Y:S01]  /*49c0*/  FSETP.NEU.FTZ.AND P0, PT, R216, -INF , PT ;  /* 0xff800000d800780b */ /* 0x000fe20003f1d000 */
[----:B------:R-:W-:Y:S01]  /*49d0*/  FMUL.FTZ R10, R217, 1.4426950216293334961 ;  /* 0x3fb8aa3bd90a7820 */ /* 0x000fe20000410000 */
[----:B------:R-:W-:Y:S02]  /*49e0*/  ISETP.GT.AND P6, PT, R201, R251, PT ;  /* 0x000000fbc900720c */ /* 0x000fe40003fc4270 */
[----:B------:R-:W-:Y:S02]  /*49f0*/  FSEL R2, R2, RZ, P0 ;  /* 0x000000ff02027208 */ /* 0x000fe40000000000 */
[----:B------:R-:W-:Y:S03]  /*4a00*/  FSETP.NEU.FTZ.AND P0, PT, R217, -INF , PT ;  /* 0xff800000d900780b */ /* 0x000fe60003f1d000 */
[--C-:B------:R-:W-:Y:S04]  /*4a10*/  FFMA.FTZ R0, R52, UR4, -R2.reuse ;  /* 0x0000000434007c23 */ /* 0x100fe80008010802 */
[----:B------:R1:W-:Y:S02]  /*4a20*/  MUFU.EX2 R175, R0 ;  /* 0x0000000000af7308 */ /* 0x0003e40000000800 */
[----:B-1----:R-:W-:Y:S01]  /*4a30*/  FSEL R0, R10, RZ, P0 ;  /* 0x000000ff0a007208 */ /* 0x002fe20000000000 */
[----:B------:R-:W-:Y:S04]  /*4a40*/  FFMA.FTZ R10, R53, UR4, -R2 ;  /* 0x00000004350a7c23 */ /* 0x000fe80008010802 */
[--C-:B------:R-:W-:Y:S03]  /*4a50*/  FFMA.FTZ R3, R3, UR4, -R0.reuse ;  /* 0x0000000403037c23 */ /* 0x100fe60008010800 */
[----:B------:R1:W2:Y:S10]  /*4a60*/  MUFU.EX2 R107, R10 ;  /* 0x0000000a006b7308 */ /* 0x0002b40000000800 */
[----:B------:R3:W-:Y:S01]  /*4a70*/  MUFU.EX2 R67, R3 ;  /* 0x0000000300437308 */ /* 0x0007e20000000800 */
[----:B-1----:R-:W-:Y:S09]  /*4a80*/  FFMA.FTZ R10, R13, UR4, -R0 ;  /* 0x000000040d0a7c23 */ /* 0x002ff20008010800 */
[----:B------:R-:W-:Y:S01]  /*4a90*/  MUFU.EX2 R106, R10 ;  /* 0x0000000a006a7308 */ /* 0x000fe20000000800 */
[--C-:B---3--:R-:W-:Y:S09]  /*4aa0*/  FFMA.FTZ R3, R14, UR4, -R2.reuse ;  /* 0x000000040e037c23 */ /* 0x108ff20008010802 */
[----:B------:R1:W-:Y:S02]  /*4ab0*/  MUFU.EX2 R178, R3 ;  /* 0x0000000300b27308 */ /* 0x0003e40000000800 */
[----:B-1----:R-:W-:Y:S08]  /*4ac0*/  FFMA.FTZ R3, R15, UR4, -R2 ;  /* 0x000000040f037c23 */ /* 0x002ff00008010802 */
[----:B------:R1:W-:Y:S02]  /*4ad0*/  MUFU.EX2 R177, R3 ;  /* 0x0000000300b17308 */ /* 0x0003e40000000800 */
[--C-:B-1----:R-:W-:Y:S01]  /*4ae0*/  FFMA.FTZ R3, R4, UR4, -R0.reuse ;  /* 0x0000000404037c23 */ /* 0x102fe20008010800 */
[----:B--2---:R-:W-:Y:S07]  /*4af0*/  F2FP.F16.F32.PACK_AB R4, R107, R175 ;  /* 0x000000af6b04723e */ /* 0x004fee00000000ff */
[----:B------:R1:W-:Y:S01]  /*4b00*/  MUFU.EX2 R176, R3 ;  /* 0x0000000300b07308 */ /* 0x0003e20000000800 */
[----:B------:R2:W-:Y:S01]  /*4b10*/  STS [R224+0x12000], R4 ;  /* 0x01200004e0007388 */ /* 0x0005e20000000800 */
[----:B-1----:R-:W-:Y:S08]  /*4b20*/  FFMA.FTZ R3, R5, UR4, -R0 ;  /* 0x0000000405037c23 */ /* 0x002ff00008010800 */
[----:B------:R1:W-:Y:S02]  /*4b30*/  MUFU.EX2 R172, R3 ;  /* 0x0000000300ac7308 */ /* 0x0003e40000000800 */
[--C-:B-1----:R-:W-:Y:S08]  /*4b40*/  FFMA.FTZ R3, R16, UR4, -R2.reuse ;  /* 0x0000000410037c23 */ /* 0x102ff00008010802 */
[----:B------:R1:W-:Y:S02]  /*4b50*/  MUFU.EX2 R182, R3 ;  /* 0x0000000300b67308 */ /* 0x0003e40000000800 */
[----:B-1----:R-:W-:Y:S08]  /*4b60*/  FFMA.FTZ R3, R17, UR4, -R2 ;  /* 0x0000000411037c23 */ /* 0x002ff00008010802 */
[----:B------:R1:W3:Y:S02]  /*4b70*/  MUFU.EX2 R181, R3 ;  /* 0x0000000300b57308 */ /* 0x0002e40000000800 */
[--C-:B-1----:R-:W-:Y:S01]  /*4b80*/  FFMA.FTZ R3, R6, UR4, -R0.reuse ;  /* 0x0000000406037c23 */ /* 0x102fe20008010800 */
[----:B---3--:R-:W-:Y:S07]  /*4b90*/  F2FP.F16.F32.PACK_AB R5, R181, R182 ;  /* 0x000000b6b505723e */ /* 0x008fee00000000ff */
[----:B------:R1:W-:Y:S02]  /*4ba0*/  MUFU.EX2 R180, R3 ;  /* 0x0000000300b47308 */ /* 0x0003e40000000800 */
[----:B-1----:R-:W-:Y:S08]  /*4bb0*/  FFMA.FTZ R3, R7, UR4, -R0 ;  /* 0x0000000407037c23 */ /* 0x002ff00008010800 */
[----:B------:R1:W2:Y:S02]  /*4bc0*/  MUFU.EX2 R179, R3 ;  /* 0x0000000300b37308 */ /* 0x0002a40000000800 */
[--C-:B-1----:R-:W-:Y:S01]  /*4bd0*/  FFMA.FTZ R3, R18, UR4, -R2.reuse ;  /* 0x0000000412037c23 */ /* 0x102fe20008010802 */
[----:B------:R-:W-:Y:S01]  /*4be0*/  FFMA.FTZ R2, R19, UR4, -R2 ;  /* 0x0000000413027c23 */ /* 0x000fe20008010802 */
[----:B--2---:R-:W-:Y:S06]  /*4bf0*/  F2FP.F16.F32.PACK_AB R4, R179, R180 ;  /* 0x000000b4b304723e */ /* 0x004fec00000000ff */
[----:B------:R1:W-:Y:S10]  /*4c00*/  MUFU.EX2 R213, R3 ;  /* 0x0000000300d57308 */ /* 0x0003f40000000800 */
[----:B------:R2:W3:Y:S01]  /*4c10*/  MUFU.EX2 R212, R2 ;  /* 0x0000000200d47308 */ /* 0x0004e20000000800 */
[----:B-1----:R-:W-:Y:S05]  /*4c20*/  F2FP.F16.F32.PACK_AB R3, R67, R106 ;  /* 0x0000006a4303723e */ /* 0x002fea00000000ff */
[----:B------:R3:W-:Y:S01]  /*4c30*/  STS [R224+0x12400], R3 ;  /* 0x01240003e0007388 */ /* 0x0007e20000000800 */
[--C-:B--2---:R-:W-:Y:S01]  /*4c40*/  FFMA.FTZ R2, R8, UR4, -R0.reuse ;  /* 0x0000000408027c23 */ /* 0x104fe20008010800 */
[----:B------:R-:W-:Y:S03]  /*4c50*/  FFMA.FTZ R0, R9, UR4, -R0 ;  /* 0x0000000409007c23 */ /* 0x000fe60008010800 */
[----:B------:R1:W-:Y:S10]  /*4c60*/  MUFU.EX2 R210, R2 ;  /* 0x0000000200d27308 */ /* 0x0003f40000000800 */
[----:B------:R2:W4:Y:S01]  /*4c70*/  MUFU.EX2 R183, R0 ;  /* 0x0000000000b77308 */ /* 0x0005220000000800 */
[----:B-1----:R-:W-:Y:S02]  /*4c80*/  F2FP.F16.F32.PACK_AB R2, R177, R178 ;  /* 0x000000b2b102723e */ /* 0x002fe400000000ff */
[----:B---3--:R-:W-:Y:S03]  /*4c90*/  F2FP.F16.F32.PACK_AB R3, R212, R213 ;  /* 0x000000d5d403723e */ /* 0x008fe600000000ff */
[----:B------:R4:W-:Y:S01]  /*4ca0*/  STS [R226+0x12000], R2 ;  /* 0x01200002e2007388 */ /* 0x0009e20000000800 */
[----:B--2---:R-:W-:Y:S05]  /*4cb0*/  F2FP.F16.F32.PACK_AB R0, R172, R176 ;  /* 0x000000b0ac00723e */ /* 0x004fea00000000ff */
[----:B------:R1:W-:Y:S04]  /*4cc0*/  STS [R226+0x12400], R0 ;  /* 0x01240000e2007388 */ /* 0x0003e80000000800 */
[----:B------:R-:W-:Y:S04]  /*4cd0*/  STS [R223+0x12000], R5 ;  /* 0x01200005df007388 */ /* 0x000fe80000000800 */
[----:B------:R-:W-:Y:S04]  /*4ce0*/  STS [R223+0x12400], R4 ;  /* 0x01240004df007388 */ /* 0x000fe80000000800 */
[----:B------:R-:W-:Y:S01]  /*4cf0*/  STS [R225+0x12000], R3 ;  /* 0x01200003e1007388 */ /* 0x000fe20000000800 */
[----:B----4-:R-:W-:Y:S05]  /*4d00*/  F2FP.F16.F32.PACK_AB R2, R183, R210 ;  /* 0x000000d2b702723e */ /* 0x010fea00000000ff */
[----:B------:R2:W-:Y:S01]  /*4d10*/  STS [R225+0x12400], R2 ;  /* 0x01240002e1007388 */ /* 0x0005e20000000800 */
[----:B-1----:R-:W-:Y:S04]  /*4d20*/  LEA R0, R197, UR5, 0x1 ;  /* 0x00000005c5007c11 */ /* 0x002fe8000f8e08ff */
[CC--:B------:R-:W-:Y:S01]  /*4d30*/  IADD3 R56, R189.reuse, R0.reuse, RZ ;  /* 0x00000000bd387210 */ /* 0x0c0fe20007ffe0ff */
[----:B------:R-:W1:Y:S01]  /*4d40*/  LDSM.16.M88.4 R16, [R0+0x8000] ;  /* 0x008000000010783b */ /* 0x000e620000000200 */
[----:B--2---:R-:W-:Y:S04]  /*4d50*/  IADD3 R2, R192, R0, RZ ;  /* 0x00000000c0027210 */ /* 0x004fe80007ffe0ff */
[----:B------:R-:W-:Y:S03]  /*4d60*/  IADD3 R3, R189, R2, RZ ;  /* 0x00000002bd037210 */ /* 0x000fe60007ffe0ff */
        /* <DEDUP_REMOVED lines=19> */
[----:B------:R1:W2:Y:S04]  /*4ea0*/  LDSM.16.M88.4 R52, [R0+0xa000] ;  /* 0x00a000000034783b */ /* 0x0002a80000000200 */
[----:B-1----:R-:W-:Y:S06]  /*4eb0*/  FFMA.FTZ R0, -R62, R62, 1 ;  /* 0x3f8000003e007423 */ /* 0x002fec000001013e */
[----:B------:R-:W-:Y:S01]  /*4ec0*/  FMUL.FTZ R0, R0, UR8 ;  /* 0x0000000800007c20 */ /* 0x000fe20008410000 */
[C---:B--2---:R-:W-:Y:S06]  /*4ed0*/  HMMA.16816.F32 R4, R52.reuse, R140, R4 ;  /* 0x0000008c3404723c */ /* 0x044fec0000001804 */
        /* <DEDUP_REMOVED lines=21> */
[----:B------:R-:W-:Y:S06]  /*5030*/  HMMA.16816.F32 R16, R52, R170, R16 ;  /* 0x000000aa3410723c */ /* 0x000fec0000001810 */
[----:B-----5:R-:W-:Y:S01]  /*5040*/  FADD.FTZ R7, -R173, R7 ;  /* 0x00000007ad077221 */ /* 0x020fe20000010100 */
[C---:B------:R-:W-:Y:S01]  /*5050*/  FADD.FTZ R4, -R174.reuse, R4 ;  /* 0x00000004ae047221 */ /* 0x040fe20000010100 */
[C---:B------:R-:W-:Y:S03]  /*5060*/  FADD.FTZ R5, -R174.reuse, R5 ;  /* 0x00000005ae057221 */ /* 0x040fe60000010100 */
[----:B------:R-:W-:Y:S01]  /*5070*/  FMUL.FTZ R7, R67, R7 ;  /* 0x0000000743077220 */ /* 0x000fe20000410000 */
[----:B------:R-:W-:Y:S01]  /*5080*/  FADD.FTZ R9, -R174, R9 ;  /* 0x00000009ae097221 */ /* 0x000fe20000010100 */
[----:B------:R-:W-:Y:S01]  /*5090*/  FADD.FTZ R6, -R173, R6 ;  /* 0x00000006ad067221 */ /* 0x000fe20000010100 */
[----:B------:R-:W-:Y:S01]  /*50a0*/  FMUL.FTZ R56, R175, R4 ;  /* 0x00000004af387220 */ /* 0x000fe20000410000 */
[----:B------:R-:W-:Y:S01]  /*50b0*/  FADD.FTZ R10, -R173, R10 ;  /* 0x0000000aad0a7221 */ /* 0x000fe20000010100 */
[----:B------:R-:W-:Y:S01]  /*50c0*/  FMUL.FTZ R67, R177, R9 ;  /* 0x00000009b1437220 */ /* 0x000fe20000410000 */
[----:B------:R-:W-:Y:S01]  /*50d0*/  FFMA.FTZ R4, -R102, R102, 1 ;  /* 0x3f80000066047423 */ /* 0x000fe20000010166 */
[----:B------:R-:W-:Y:S01]  /*50e0*/  FMUL.FTZ R9, R7, R0 ;  /* 0x0000000007097220 */ /* 0x000fe20000410000 */
[----:B------:R-:W-:Y:S01]  /*50f0*/  FADD.FTZ R11, -R173, R11 ;  /* 0x0000000bad0b7221 */ /* 0x000fe20000010100 */
[----:B------:R-:W-:Y:S01]  /*5100*/  FFMA.FTZ R0, -R57, R57, 1 ;  /* 0x3f80000039007423 */ /* 0x000fe20000010139 */
[----:B------:R-:W-:Y:S01]  /*5110*/  FMUL.FTZ R5, R107, R5 ;  /* 0x000000056b057220 */ /* 0x000fe20000410000 */
[----:B------:R-:W-:Y:S01]  /*5120*/  FMUL.FTZ R6, R106, R6 ;  /* 0x000000066a067220 */ /* 0x000fe20000410000 */
[----:B------:R-:W-:Y:S01]  /*5130*/  FADD.FTZ R8, -R174, R8 ;  /* 0x00000008ae087221 */ /* 0x000fe20000010100 */
[----:B------:R-:W-:Y:S01]  /*5140*/  FMUL.FTZ R55, R176, R10 ;  /* 0x0000000ab0377220 */ /* 0x000fe20000410000 */
[----:B------:R-:W-:Y:S01]  /*5150*/  FMUL.FTZ R4, R4, UR8 ;  /* 0x0000000804047c20 */ /* 0x000fe20008410000 */
[----:B------:R-:W-:Y:S01]  /*5160*/  FMUL.FTZ R10, R172, R11 ;  /* 0x0000000bac0a7220 */ /* 0x000fe20000410000 */
[----:B------:R-:W-:Y:S01]  /*5170*/  FMUL.FTZ R0, R0, UR8 ;  /* 0x0000000800007c20 */ /* 0x000fe20008410000 */
[----:B------:R-:W-:Y:S01]  /*5180*/  FMUL.FTZ R5, R5, R3 ;  /* 0x0000000305057220 */ /* 0x000fe20000410000 */
[----:B------:R-:W-:Y:S01]  /*5190*/  FMUL.FTZ R52, R6, R2 ;  /* 0x0000000206347220 */ /* 0x000fe20000410000 */
[----:B------:R-:W-:Y:S01]  /*51a0*/  FMUL.FTZ R106, R178, R8 ;  /* 0x00000008b26a7220 */ /* 0x000fe20000410000 */
[----:B------:R-:W-:Y:S01]  /*51b0*/  FFMA.FTZ R3, -R104, R104, 1 ;  /* 0x3f80000068037423 */ /* 0x000fe20000010168 */
[----:B------:R-:W-:Y:S01]  /*51c0*/  FFMA.FTZ R2, -R103, R103, 1 ;  /* 0x3f80000067027423 */ /* 0x000fe20000010167 */
[----:B------:R-:W-:Y:S01]  /*51d0*/  FMUL.FTZ R8, R56, R4 ;  /* 0x0000000438087220 */ /* 0x000fe20000410000 */
[----:B------:R-:W-:Y:S01]  /*51e0*/  FADD.FTZ R13, -R174, R13 ;  /* 0x0000000dae0d7221 */ /* 0x000fe20000010100 */
[----:B------:R-:W-:Y:S01]  /*51f0*/  FMUL.FTZ R10, R10, R0 ;  /* 0x000000000a0a7220 */ /* 0x000fe20000410000 */
[----:B------:R-:W-:Y:S01]  /*5200*/  FFMA.FTZ R4, -R105, R105, 1 ;  /* 0x3f80000069047423 */ /* 0x000fe20000010169 */
[----:B------:R-:W-:Y:S01]  /*5210*/  FFMA.FTZ R0, -R61, R61, 1 ;  /* 0x3f8000003d007423 */ /* 0x000fe2000001013d */
[----:B------:R-:W-:Y:S01]  /*5220*/  FMUL.FTZ R3, R3, UR8 ;  /* 0x0000000803037c20 */ /* 0x000fe20008410000 */
[----:B------:R-:W-:Y:S01]  /*5230*/  FMUL.FTZ R2, R2, UR8 ;  /* 0x0000000802027c20 */ /* 0x000fe20008410000 */
[----:B------:R-:W-:Y:S01]  /*5240*/  FMUL.FTZ R54, R181, R13 ;  /* 0x0000000db5367220 */ /* 0x000fe20000410000 */
[----:B------:R-:W-:Y:S01]  /*5250*/  F2FP.F16.F32.PACK_AB R13, R5, R8 ;  /* 0x00000008050d723e */ /* 0x000fe200000000ff */
[----:B------:R-:W-:Y:S01]  /*5260*/  FMUL.FTZ R4, R4, UR8 ;  /* 0x0000000804047c20 */ /* 0x000fe20008410000 */
[----:B------:R-:W-:Y:S01]  /*5270*/  FMUL.FTZ R5, R0, UR8 ;  /* 0x0000000800057c20 */ /* 0x000fe20008410000 */
[----:B------:R-:W-:Y:S01]  /*5280*/  FMUL.FTZ R11, R67, R3 ;  /* 0x00000003430b7220 */ /* 0x000fe20000410000 */
[----:B------:R-:W-:Y:S01]  /*5290*/  FMUL.FTZ R7, R55, R2 ;  /* 0x0000000237077220 */ /* 0x000fe20000410000 */
[----:B------:R-:W-:Y:S01]  /*52a0*/  FFMA.FTZ R0, -R58, R58, 1 ;  /* 0x3f8000003a007423 */ /* 0x000fe2000001013a */
[----:B------:R-:W-:Y:S01]  /*52b0*/  FADD.FTZ R14, -R173, R14 ;  /* 0x0000000ead0e7221 */ /* 0x000fe20000010100 */
[----:B------:R-:W-:Y:S01]  /*52c0*/  FFMA.FTZ R3, -R60, R60, 1 ;  /* 0x3f8000003c037423 */ /* 0x000fe2000001013c */
[----:B------:R-:W-:Y:S01]  /*52d0*/  FFMA.FTZ R2, -R59, R59, 1 ;  /* 0x3f8000003b027423 */ /* 0x000fe2000001013b */
[----:B------:R-:W-:Y:S01]  /*52e0*/  FADD.FTZ R12, -R174, R12 ;  /* 0x0000000cae0c7221 */ /* 0x000fe20000010100 */
[----:B------:R-:W-:Y:S01]  /*52f0*/  FMUL.FTZ R6, R106, R4 ;  /* 0x000000046a067220 */ /* 0x000fe20000410000 */
[----:B------:R-:W-:Y:S01]  /*5300*/  FMUL.FTZ R8, R0, UR8 ;  /* 0x0000000800087c20 */ /* 0x000fe20008410000 */
[----:B------:R-:W-:Y:S01]  /*5310*/  FADD.FTZ R15, -R173, R15 ;  /* 0x0000000fad0f7221 */ /* 0x000fe20000010100 */
[----:B------:R-:W-:Y:S01]  /*5320*/  FMUL.FTZ R14, R180, R14 ;  /* 0x0000000eb40e7220 */ /* 0x000fe20000410000 */
[----:B------:R-:W-:Y:S01]  /*5330*/  FMUL.FTZ R3, R3, UR8 ;  /* 0x0000000803037c20 */ /* 0x000fe20008410000 */
[----:B------:R-:W-:Y:S01]  /*5340*/  FMUL.FTZ R2, R2, UR8 ;  /* 0x0000000802027c20 */ /* 0x000fe20008410000 */
[----:B------:R-:W-:Y:S01]  /*5350*/  FFMA.FTZ R0, -R63, R63, 1 ;  /* 0x3f8000003f007423 */ /* 0x000fe2000001013f */
[----:B------:R-:W-:Y:S01]  /*5360*/  FMUL.FTZ R53, R182, R12 ;  /* 0x0000000cb6357220 */ /* 0x000fe20000410000 */
[----:B------:R-:W-:Y:S01]  /*5370*/  F2FP.F16.F32.PACK_AB R12, R9, R52 ;  /* 0x00000034090c723e */ /* 0x000fe200000000ff */
[----:B------:R-:W-:Y:S01]  /*5380*/  FMUL.FTZ R15, R179, R15 ;  /* 0x0000000fb30f7220 */ /* 0x000fe20000410000 */
[----:B------:R-:W-:Y:S01]  /*5390*/  F2FP.F16.F32.PACK_AB R11, R11, R6 ;  /* 0x000000060b0b723e */ /* 0x000fe200000000ff */
[----:B------:R-:W-:Y:S01]  /*53a0*/  FMUL.FTZ R9, R54, R3 ;  /* 0x0000000336097220 */ /* 0x000fe20000410000 */
[----:B------:R-:W-:Y:S01]  /*53b0*/  FMUL.FTZ R4, R14, R2 ;  /* 0x000000020e047220 */ /* 0x000fe20000410000 */
[----:B------:R-:W-:Y:S01]  /*53c0*/  FMUL.FTZ R6, R0, UR8 ;  /* 0x0000000800067c20 */ /* 0x000fe20008410000 */
[C---:B------:R-:W-:Y:S01]  /*53d0*/  FADD.FTZ R16, -R174.reuse, R16 ;  /* 0x00000010ae107221 */ /* 0x040fe20000010100 */
[----:B------:R-:W-:Y:S01]  /*53e0*/  FADD.FTZ R17, -R174, R17 ;  /* 0x00000011ae117221 */ /* 0x000fe20000010100 */
[C---:B------:R-:W-:Y:S01]  /*53f0*/  FADD.FTZ R18, -R173.reuse, R18 ;  /* 0x00000012ad127221 */ /* 0x040fe20000010100 */
[----:B------:R-:W-:Y:S01]  /*5400*/  FADD.FTZ R19, -R173, R19 ;  /* 0x00000013ad137221 */ /* 0x000fe20000010100 */
[----:B------:R-:W-:Y:S01]  /*5410*/  FFMA.FTZ R3, -R66, R66, 1 ;  /* 0x3f80000042037423 */ /* 0x000fe20000010142 */
[----:B------:R-:W-:Y:S01]  /*5420*/  FFMA.FTZ R2, -R65, R65, 1 ;  /* 0x3f80000041027423 */ /* 0x000fe20000010141 */
[----:B------:R-:W-:Y:S01]  /*5430*/  FFMA.FTZ R0, -R64, R64, 1 ;  /* 0x3f80000040007423 */ /* 0x000fe20000010140 */
[----:B------:R-:W-:Y:S01]  /*5440*/  FMUL.FTZ R8, R15, R8 ;  /* 0x000000080f087220 */ /* 0x000fe20000410000 */
[----:B------:R-:W-:Y:S01]  /*5450*/  FMUL.FTZ R16, R213, R16 ;  /* 0x00000010d5107220 */ /* 0x000fe20000410000 */
[----:B------:R-:W-:Y:S01]  /*5460*/  FMUL.FTZ R17, R212, R17 ;  /* 0x00000011d4117220 */ /* 0x000fe20000410000 */
[----:B------:R-:W-:Y:S01]  /*5470*/  FMUL.FTZ R18, R210, R18 ;  /* 0x00000012d2127220 */ /* 0x000fe20000410000 */
[----:B------:R-:W-:Y:S01]  /*5480*/  F2FP.F16.F32.PACK_AB R10, R10, R7 ;  /* 0x000000070a0a723e */ /* 0x000fe200000000ff */
[----:B------:R-:W-:Y:S01]  /*5490*/  FMUL.FTZ R19, R183, R19 ;  /* 0x00000013b7137220 */ /* 0x000fe20000410000 */
[----:B------:R-:W-:Y:S01]  /*54a0*/  FMUL.FTZ R15, R3, UR8 ;  /* 0x00000008030f7c20 */ /* 0x000fe20008410000 */
[----:B------:R-:W-:Y:S01]  /*54b0*/  F2FP.F16.F32.PACK_AB R8, R8, R4 ;  /* 0x000000040808723e */ /* 0x000fe200000000ff */
[----:B------:R-:W-:Y:S01]  /*54c0*/  FMUL.FTZ R2, R2, UR8 ;  /* 0x0000000802027c20 */ /* 0x000fe20008410000 */
[----:B------:R-:W-:Y:S01]  /*54d0*/  FMUL.FTZ R14, R0, UR8 ;  /* 0x00000008000e7c20 */ /* 0x000fe20008410000 */
[----:B------:R-:W-:Y:S01]  /*54e0*/  FMUL.FTZ R5, R53, R5 ;  /* 0x0000000535057220 */ /* 0x000fe20000410000 */
[----:B------:R-:W-:Y:S01]  /*54f0*/  FMUL.FTZ R3, R16, R6 ;  /* 0x0000000610037220 */ /* 0x000fe20000410000 */
[----:B------:R-:W-:Y:S01]  /*5500*/  FMUL.FTZ R15, R17, R15 ;  /* 0x0000000f110f7220 */ /* 0x000fe20000410000 */
[----:B------:R-:W-:Y:S01]  /*5510*/  FMUL.FTZ R0, R18, R2 ;  /* 0x0000000212007220 */ /* 0x000fe20000410000 */
[----:B------:R-:W-:Y:S01]  /*5520*/  FMUL.FTZ R14, R19, R14 ;  /* 0x0000000e130e7220 */ /* 0x000fe20000410000 */
[----:B------:R-:W-:Y:S02]  /*5530*/  F2FP.F16.F32.PACK_AB R9, R9, R5 ;  /* 0x000000050909723e */ /* 0x000fe400000000ff */
[----:B------:R-:W-:Y:S02]  /*5540*/  F2FP.F16.F32.PACK_AB R15, R15, R3 ;  /* 0x000000030f0f723e */ /* 0x000fe400000000ff */
        /* <DEDUP_REMOVED lines=58> */
.L_x_912:
[----:B------:R1:W5:Y:S01]  /*58f0*/  LDL R210, [R1+0x4] ;  /* 0x0000040001d27983 */ /* 0x0003620000100800 */
[----:B------:R-:W-:Y:S03]  /*5900*/  LEA R0, R198, UR5, 0x1 ;  /* 0x00000005c6007c11 */ /* 0x000fe6000f8e08ff */
        /* <DEDUP_REMOVED lines=10> */
[----:B------:R-:W2:Y:S04]  /*59b0*/  LDSM.16.MT88.4 R8, [R0+0x8000] ;  /* 0x008000000008783b */ /* 0x000ea80000004200 */
[----:B------:R-:W3:Y:S04]  /*59c0*/  LDSM.16.MT88.4 R12, [R185+0x12000] ;  /* 0x01200000b90c783b */ /* 0x000ee80000004200 */
[----:B------:R-:W4:Y:S04]  /*59d0*/  LDSM.16.MT88.4 R16, [R0+0xa000] ;  /* 0x00a000000010783b */ /* 0x000f280000004200 */
[----:B------:R-:W-:Y:S04]  /*59e0*/  LDSM.16.MT88.4 R52, [R186+0x12800] ;  /* 0x01280000ba34783b */ /* 0x000fe80000004200 */
[----:B------:R-:W1:Y:S04]  /*59f0*/  LDSM.16.MT88.4 R56, [R0+0x8800] ;  /* 0x008800000038783b */ /* 0x000e680000004200 */
        /* <DEDUP_REMOVED lines=25> */
[----:B------:R-:W4:Y:S01]  /*5b90*/  LDSM.16.MT88.4 R64, [R0+0xb800] ;  /* 0x00b800000040783b */ /* 0x000f220000004200 */
[-C--:B--2---:R-:W-:Y:S01]  /*5ba0*/  HMMA.16816.F32 R20, R4, R8.reuse, R20 ;  /* 0x000000080414723c */ /* 0x084fe20000001814 */
[----:B------:R-:W-:Y:S05]  /*5bb0*/  BAR.SYNC.DEFER_BLOCKING 0x0 ;  /* 0x0000000000007b1d */ /* 0x000fea0000010000 */
[C---:B------:R-:W-:Y:S06]  /*5bc0*/  HMMA.16816.F32 R24, R12.reuse, R8, R24 ;  /* 0x000000080c18723c */ /* 0x040fec0000001818 */
[-C--:B------:R-:W-:Y:S06]  /*5bd0*/  HMMA.16816.F32 R28, R12, R10.reuse, R28 ;  /* 0x0000000a0c1c723c */ /* 0x080fec000000181c */
[C---:B------:R-:W-:Y:S06]  /*5be0*/  HMMA.16816.F32 R32, R4.reuse, R10, R32 ;  /* 0x0000000a0420723c */ /* 0x040fec0000001820 */
[-C--:B---3--:R-:W-:Y:S06]  /*5bf0*/  HMMA.16816.F32 R36, R4, R16.reuse, R36 ;  /* 0x000000100424723c */ /* 0x088fec0000001824 */
[C---:B------:R-:W-:Y:S06]  /*5c00*/  HMMA.16816.F32 R40, R12.reuse, R16, R40 ;  /* 0x000000100c28723c */ /* 0x040fec0000001828 */
[-C--:B------:R-:W-:Y:S06]  /*5c10*/  HMMA.16816.F32 R44, R12, R18.reuse, R44 ;  /* 0x000000120c2c723c */ /* 0x080fec000000182c */
[----:B------:R-:W-:Y:S06]  /*5c20*/  HMMA.16816.F32 R48, R4, R18, R48 ;  /* 0x000000120430723c */ /* 0x000fec0000001830 */
[-C--:B-1----:R-:W-:Y:S06]  /*5c30*/  HMMA.16816.F32 R20, R52, R56.reuse, R20 ;  /* 0x000000383414723c */ /* 0x082fec0000001814 */
        /* <DEDUP_REMOVED lines=18> */
[C---:B------:R-:W-:Y:S02]  /*5d60*/  LEA R2, P0, R3.reuse, R206, 0x1 ;  /* 0x000000ce03027211 */ /* 0x040fe400078008ff */
[----:B--2---:R-:W-:Y:S02]  /*5d70*/  @!P1 LEA.HI.X R7, R10, R4, R7, 0x5, P3 ;  /* 0x000000040a079211 */ /* 0x004fe400018f2c07 */
[----:B-----5:R-:W-:Y:S02]  /*5d80*/  LEA R4, R210, UR5, 0x1 ;  /* 0x00000005d2047c11 */ /* 0x020fe4000f8e08ff */
        /* <DEDUP_REMOVED lines=28> */
.L_x_913:
[----:B------:R-:W-:Y:S01]  /*5f50*/  LDSM.16.M88.4 R64, [R194] ;  /* 0x00000000c240783b */ /* 0x000fe20000000200 */
[C---:B------:R-:W-:Y:S02]  /*5f60*/  VIADD R213, R219.reuse, 0x20 ;  /* 0x00000020dbd57836 */ /* 0x040fe40000000000 */
[----:B------:R-:W-:Y:S01]  /*5f70*/  VIADD R212, R219, 0x20 ;  /* 0x00000020dbd47836 */ /* 0x000fe20000000000 */
[----:B------:R-:W1:Y:S03]  /*5f80*/  LDSM.16.MT88.4 R16, [R0+0xc000] ;  /* 0x00c000000010783b */ /* 0x000e660000004200 */
[----:B------:R-:W-:Y:S01]  /*5f90*/  IMAD.IADD R212, R211, 0x1, R212 ;  /* 0x00000001d3d47824 */ /* 0x000fe200078e02d4 */
        /* <DEDUP_REMOVED lines=39> */
[----:B------:R-:W-:Y:S05]  /*6210*/  @P6 IMAD.X R105, R249, 0x1, R221, P1 ;  /* 0x00000001f9696824 */ /* 0x000fea00008e06dd */
[----:B------:R-:W5:Y:S04]  /*6220*/  @P6 LDG.E R216, desc[UR16][R104.64+-0x100] ;  /* 0xffff001068d86981 */ /* 0x000f68000c1e1900 */
[----:B------:R4:W5:Y:S01]  /*6230*/  @P6 LDG.E R217, desc[UR16][R104.64+-0xe0] ;  /* 0xffff201068d96981 */ /* 0x000962000c1e1900 */
[-C--:B-1----:R-:W-:Y:S05]  /*6240*/  HMMA.16816.F32 R4, R172, R180.reuse, R4 ;  /* 0x000000b4ac04723c */ /* 0x082fea0000001804 */
[----:B---3--:R-:W-:Y:S06]  /*6250*/  VIADD R0, R219, 0x60 ;  /* 0x00000060db007836 */ /* 0x008fec0000000000 */
[----:B------:R-:W-:Y:S01]  /*6260*/  IMAD.IADD R0, R211, 0x1, R0 ;  /* 0x00000001d3007824 */ /* 0x000fe200078e0200 */
[C---:B--2---:R-:W-:Y:S06]  /*6270*/  HMMA.16816.F32 R8, R176.reuse, R180, R8 ;  /* 0x000000b4b008723c */ /* 0x044fec0000001808 */
[-C--:B------:R-:W-:Y:S05]  /*6280*/  HMMA.16816.F32 R12, R176, R182.reuse, R12 ;  /* 0x000000b6b00c723c */ /* 0x080fea000000180c */
[C---:B------:R-:W-:Y:S01]  /*6290*/  LEA R181, P0, R243.reuse, R208, 0x2 ;  /* 0x000000d0f3b57211 */ /* 0x040fe200078010ff */
[C---:B------:R-:W-:Y:S05]  /*62a0*/  HMMA.16816.F32 R16, R172.reuse, R182, R16 ;  /* 0x000000b6ac10723c */ /* 0x040fea0000001810 */
[----:B------:R-:W-:Y:S01]  /*62b0*/  IMAD.MOV.U32 R2, RZ, RZ, R181 ;  /* 0x000000ffff027224 */ /* 0x000fe200078e00b5 */
[-C--:B----4-:R-:W-:Y:S05]  /*62c0*/  HMMA.16816.F32 R52, R172, R100.reuse, R52 ;  /* 0x00000064ac34723c */ /* 0x090fea0000001834 */
[----:B------:R-:W-:Y:S01]  /*62d0*/  LEA.HI.X.SX32 R180, R243, R209, 0x2, P0 ;  /* 0x000000d1f3b47211 */ /* 0x000fe200000f16ff */
[C---:B------:R-:W-:Y:S05]  /*62e0*/  HMMA.16816.F32 R56, R176.reuse, R100, R56 ;  /* 0x00000064b038723c */ /* 0x040fea0000001838 */
[----:B------:R-:W-:Y:S01]  /*62f0*/  IMAD.MOV.U32 R3, RZ, RZ, R180 ;  /* 0x000000ffff037224 */ /* 0x000fe200078e00b4 */
[-C--:B------:R-:W-:Y:S04]  /*6300*/  HMMA.16816.F32 R60, R176, R102.reuse, R60 ;  /* 0x00000066b03c723c */ /* 0x080fe8000000183c */
[----:B------:R1:W-:Y:S01]  /*6310*/  REDG.E.ADD.F32.FTZ.RN.STRONG.GPU desc[UR16][R2.64], R4 ;  /* 0x00000004020079a6 */ /* 0x0003e2000c10f390 */
[CC--:B------:R-:W-:Y:S01]  /*6320*/  LEA R100, P1, R211.reuse, R2.reuse, 0x2 ;  /* 0x00000002d3647211 */ /* 0x0c0fe200078210ff */
[----:B------:R-:W-:Y:S05]  /*6330*/  HMMA.16816.F32 R64, R172, R102, R64 ;  /* 0x00000066ac40723c */ /* 0x000fea0000001840 */
[-C--:B------:R-:W-:Y:S02]  /*6340*/  LEA.HI.X.SX32 R101, R211, R3.reuse, 0x2, P1 ;  /* 0x00000003d3657211 */ /* 0x080fe400008f16ff */
[CC--:B------:R-:W-:Y:S03]  /*6350*/  LEA R176, P0, R219.reuse, R2.reuse, 0x2 ;  /* 0x00000002dbb07211 */ /* 0x0c0fe600078010ff */
[----:B------:R2:W-:Y:S01]  /*6360*/  REDG.E.ADD.F32.FTZ.RN.STRONG.GPU desc[UR16][R100.64], R5 ;  /* 0x00000005640079a6 */ /* 0x0005e2000c10f390 */
[CC--:B------:R-:W-:Y:S02]  /*6370*/  LEA R106, P1, R248.reuse, R2.reuse, 0x2 ;  /* 0x00000002f86a7211 */ /* 0x0c0fe400078210ff */
[-C--:B------:R-:W-:Y:S02]  /*6380*/  LEA.HI.X.SX32 R177, R219, R3.reuse, 0x2, P0 ;  /* 0x00000003dbb17211 */ /* 0x080fe400000f16ff */
[CC--:B------:R-:W-:Y:S02]  /*6390*/  LEA R104, P0, R247.reuse, R2.reuse, 0x2 ;  /* 0x00000002f7687211 */ /* 0x0c0fe400078010ff */
[-C--:B------:R-:W-:Y:S01]  /*63a0*/  LEA.HI.X.SX32 R107, R248, R3.reuse, 0x2, P1 ;  /* 0x00000003f86b7211 */ /* 0x080fe200008f16ff */
[----:B------:R3:W-:Y:S01]  /*63b0*/  REDG.E.ADD.F32.FTZ.RN.STRONG.GPU desc[UR16][R176.64], R6 ;  /* 0x00000006b00079a6 */ /* 0x0007e2000c10f390 */
[CC--:B------:R-:W-:Y:S02]  /*63c0*/  LEA R102, P2, R246.reuse, R2.reuse, 0x2 ;  /* 0x00000002f6667211 */ /* 0x0c0fe400078410ff */
[-C--:B------:R-:W-:Y:S01]  /*63d0*/  LEA.HI.X.SX32 R105, R247, R3.reuse, 0x2, P0 ;  /* 0x00000003f7697211 */ /* 0x080fe200000f16ff */
[----:B------:R4:W-:Y:S01]  /*63e0*/  REDG.E.ADD.F32.FTZ.RN.STRONG.GPU desc[UR16][R106.64], R7 ;  /* 0x000000076a0079a6 */ /* 0x0009e2000c10f390 */
[-C--:B------:R-:W-:Y:S02]  /*63f0*/  LEA.HI.X.SX32 R103, R246, R3.reuse, 0x2, P2 ;  /* 0x00000003f6677211 */ /* 0x080fe400010f16ff */
[CC--:B-1----:R-:W-:Y:S01]  /*6400*/  LEA R4, P1, R245.reuse, R2.reuse, 0x2 ;  /* 0x00000002f5047211 */ /* 0x0c2fe200078210ff */
[----:B------:R1:W-:Y:S04]  /*6410*/  REDG.E.ADD.F32.FTZ.RN.STRONG.GPU desc[UR16][R104.64], R8 ;  /* 0x00000008680079a6 */ /* 0x0003e8000c10f390 */
[----:B------:R1:W-:Y:S01]  /*6420*/  REDG.E.ADD.F32.FTZ.RN.STRONG.GPU desc[UR16][R102.64], R9 ;  /* 0x00000009660079a6 */ /* 0x0003e2000c10f390 */
[-C--:B--2---:R-:W-:Y:S05]  /*6430*/  LEA.HI.X.SX32 R5, R245, R3.reuse, 0x2, P1 ;  /* 0x00000003f5057211 */ /* 0x084fea00008f16ff */
[----:B------:R2:W-:Y:S01]  /*6440*/  REDG.E.ADD.F32.FTZ.RN.STRONG.GPU desc[UR16][R4.64], R10 ;  /* 0x0000000a040079a6 */ /* 0x0005e2000c10f390 */
[CC--:B---3--:R-:W-:Y:S04]  /*6450*/  LEA R6, P0, R244.reuse, R2.reuse, 0x2 ;  /* 0x00000002f4067211 */ /* 0x0c8fe800078010ff */
[-C--:B----4-:R-:W-:Y:S02]  /*6460*/  LEA.HI.X.SX32 R7, R244, R3.reuse, 0x2, P0 ;  /* 0x00000003f4077211 */ /* 0x090fe400000f16ff */
[CC--:B-1----:R-:W-:Y:S03]  /*6470*/  LEA R8, P2, R237.reuse, R2.reuse, 0x2 ;  /* 0x00000002ed087211 */ /* 0x0c2fe600078410ff */
[----:B------:R1:W-:Y:S01]  /*6480*/  REDG.E.ADD.F32.FTZ.RN.STRONG.GPU desc[UR16][R6.64], R11 ;  /* 0x0000000b060079a6 */ /* 0x0003e2000c10f390 */
[-C--:B------:R-:W-:Y:S03]  /*6490*/  LEA.HI.X.SX32 R9, R237, R3.reuse, 0x2, P2 ;  /* 0x00000003ed097211 */ /* 0x080fe600010f16ff */
[----:B------:R3:W-:Y:S04]  /*64a0*/  REDG.E.ADD.F32.FTZ.RN.STRONG.GPU desc[UR16][R2.64+0x80], R16 ;  /* 0x00008010020079a6 */ /* 0x0007e8000c10f390 */
[----:B------:R-:W-:Y:S01]  /*64b0*/  REDG.E.ADD.F32.FTZ.RN.STRONG.GPU desc[UR16][R100.64+0x80], R17 ;  /* 0x00008011640079a6 */ /* 0x000fe2000c10f390 */
[CC--:B--2---:R-:W-:Y:S04]  /*64c0*/  LEA R4, P0, R213.reuse, R2.reuse, 0x2 ;  /* 0x00000002d5047211 */ /* 0x0c4fe800078010ff */
[-C--:B------:R-:W-:Y:S01]  /*64d0*/  LEA.HI.X.SX32 R5, R213, R3.reuse, 0x2, P0 ;  /* 0x00000003d5057211 */ /* 0x080fe200000f16ff */
[C---:B------:R-:W-:Y:S01]  /*64e0*/  VIADD R213, R219.reuse, 0x40 ;  /* 0x00000040dbd57836 */ /* 0x040fe20000000000 */
[-C--:B------:R-:W-:Y:S03]  /*64f0*/  LEA R10, P0, R238, R2.reuse, 0x2 ;  /* 0x00000002ee0a7211 */ /* 0x080fe600078010ff */
[----:B------:R2:W-:Y:S01]  /*6500*/  REDG.E.ADD.F32.FTZ.RN.STRONG.GPU desc[UR16][R4.64], R18 ;  /* 0x00000012040079a6 */ /* 0x0005e2000c10f390 */
[-C--:B-1----:R-:W-:Y:S02]  /*6510*/  LEA R6, P1, R212, R2.reuse, 0x2 ;  /* 0x00000002d4067211 */ /* 0x082fe400078210ff */
[-C--:B------:R-:W-:Y:S02]  /*6520*/  LEA.HI.X.SX32 R11, R238, R3.reuse, 0x2, P0 ;  /* 0x00000003ee0b7211 */ /* 0x080fe400000f16ff */
[-C--:B------:R-:W-:Y:S01]  /*6530*/  LEA.HI.X.SX32 R7, R212, R3.reuse, 0x2, P1 ;  /* 0x00000003d4077211 */ /* 0x080fe200008f16ff */
[C---:B------:R-:W-:Y:S02]  /*6540*/  VIADD R212, R219.reuse, 0x40 ;  /* 0x00000040dbd47836 */ /* 0x040fe40000000000 */
[----:B---3--:R-:W-:Y:S02]  /*6550*/  VIADD R16, R219, 0x60 ;  /* 0x00000060db107836 */ /* 0x008fe40000000000 */
[----:B------:R1:W-:Y:S01]  /*6560*/  REDG.E.ADD.F32.FTZ.RN.STRONG.GPU desc[UR16][R6.64], R19 ;  /* 0x00000013060079a6 */ /* 0x0003e2000c10f390 */
[----:B------:R-:W-:Y:S03]  /*6570*/  IMAD.IADD R212, R211, 0x1, R212 ;  /* 0x00000001d3d47824 */ /* 0x000fe600078e02d4 */
[----:B------:R3:W-:Y:S04]  /*6580*/  REDG.E.ADD.F32.FTZ.RN.STRONG.GPU desc[UR16][R10.64], R12 ;  /* 0x0000000c0a0079a6 */ /* 0x0007e8000c10f390 */
[----:B------:R4:W-:Y:S01]  /*6590*/  REDG.E.ADD.F32.FTZ.RN.STRONG.GPU desc[UR16][R8.64], R13 ;  /* 0x0000000d080079a6 */ /* 0x0009e2000c10f390 */
[CC--:B--2---:R-:W-:Y:S04]  /*65a0*/  LEA R4, P1, R230.reuse, R2.reuse, 0x2 ;  /* 0x00000002e6047211 */ /* 0x0c4fe800078210ff */
[-C--:B------:R-:W-:Y:S05]  /*65b0*/  LEA.HI.X.SX32 R5, R230, R3.reuse, 0x2, P1 ;  /* 0x00000003e6057211 */ /* 0x080fea00008f16ff */
[----:B------:R2:W-:Y:S01]  /*65c0*/  REDG.E.ADD.F32.FTZ.RN.STRONG.GPU desc[UR16][R4.64], R14 ;  /* 0x0000000e040079a6 */ /* 0x0005e2000c10f390 */
[CC--:B-1----:R-:W-:Y:S04]  /*65d0*/  LEA R6, P0, R240.reuse, R2.reuse, 0x2 ;  /* 0x00000002f0067211 */ /* 0x0c2fe800078010ff */
[-C--:B------:R-:W-:Y:S02]  /*65e0*/  LEA.HI.X.SX32 R7, R240, R3.reuse, 0x2, P0 ;  /* 0x00000003f0077211 */ /* 0x080fe400000f16ff */
[CC--:B---3--:R-:W-:Y:S02]  /*65f0*/  LEA R12, P1, R212.reuse, R2.reuse, 0x2 ;  /* 0x00000002d40c7211 */ /* 0x0c8fe400078210ff */
[CC--:B----4-:R-:W-:Y:S01]  /*6600*/  LEA R8, P2, R235.reuse, R2.reuse, 0x2 ;  /* 0x00000002eb087211 */ /* 0x0d0fe200078410ff */
[----:B------:R1:W-:Y:S01]  /*6610*/  REDG.E.ADD.F32.FTZ.RN.STRONG.GPU desc[UR16][R6.64], R15 ;  /* 0x0000000f060079a6 */ /* 0x0003e2000c10f390 */
[-C--:B------:R-:W-:Y:S02]  /*6620*/  LEA.HI.X.SX32 R13, R212, R3.reuse, 0x2, P1 ;  /* 0x00000003d40d7211 */ /* 0x080fe400008f16ff */
[-C--:B------:R-:W-:Y:S01]  /*6630*/  LEA.HI.X.SX32 R9, R235, R3.reuse, 0x2, P2 ;  /* 0x00000003eb097211 */ /* 0x080fe200010f16ff */
[----:B------:R-:W-:Y:S04]  /*6640*/  REDG.E.ADD.F32.FTZ.RN.STRONG.GPU desc[UR16][R2.64+0x100], R52 ;  /* 0x00010034020079a6 */ /* 0x000fe8000c10f390 */
[----:B------:R-:W-:Y:S01]  /*6650*/  REDG.E.ADD.F32.FTZ.RN.STRONG.GPU desc[UR16][R100.64+0x100], R53 ;  /* 0x00010035640079a6 */ /* 0x000fe2000c10f390 */
[CC--:B--2---:R-:W-:Y:S02]  /*6660*/  LEA R4, P0, R213.reuse, R2.reuse, 0x2 ;  /* 0x00000002d5047211 */ /* 0x0c4fe400078010ff */
[-C--:B------:R-:W-:Y:S02]  /*6670*/  LEA R14, P5, R16, R2.reuse, 0x2 ;  /* 0x00000002100e7211 */ /* 0x080fe400078a10ff */
[-C--:B------:R-:W-:Y:S02]  /*6680*/  LEA.HI.X.SX32 R5, R213, R3.reuse, 0x2, P0 ;  /* 0x00000003d5057211 */ /* 0x080fe400000f16ff */
[CC--:B------:R-:W-:Y:S03]  /*6690*/  LEA R10, P0, R236.reuse, R2.reuse, 0x2 ;  /* 0x00000002ec0a7211 */ /* 0x0c0fe600078010ff */
[----:B------:R2:W-:Y:S01]  /*66a0*/  REDG.E.ADD.F32.FTZ.RN.STRONG.GPU desc[UR16][R4.64], R54 ;  /* 0x00000036040079a6 */ /* 0x0005e2000c10f390 */
[-C--:B------:R-:W-:Y:S02]  /*66b0*/  LEA.HI.X.SX32 R11, R236, R3.reuse, 0x2, P0 ;  /* 0x00000003ec0b7211 */ /* 0x080fe400000f16ff */
[-C--:B-1----:R-:W-:Y:S01]  /*66c0*/  LEA R6, P1, R234, R2.reuse, 0x2 ;  /* 0x00000002ea067211 */ /* 0x082fe200078210ff */
[----:B------:R1:W-:Y:S01]  /*66d0*/  REDG.E.ADD.F32.FTZ.RN.STRONG.GPU desc[UR16][R12.64], R55 ;  /* 0x000000370c0079a6 */ /* 0x0003e2000c10f390 */
[-C--:B------:R-:W-:Y:S02]  /*66e0*/  LEA.HI.X.SX32 R15, R16, R3.reuse, 0x2, P5 ;  /* 0x00000003100f7211 */ /* 0x080fe400028f16ff */
[-C--:B------:R-:W-:Y:S01]  /*66f0*/  LEA.HI.X.SX32 R7, R234, R3.reuse, 0x2, P1 ;  /* 0x00000003ea077211 */ /* 0x080fe200008f16ff */
[----:B------:R3:W-:Y:S04]  /*6700*/  REDG.E.ADD.F32.FTZ.RN.STRONG.GPU desc[UR16][R10.64], R56 ;  /* 0x000000380a0079a6 */ /* 0x0007e8000c10f390 */
[----:B------:R4:W-:Y:S04]  /*6710*/  REDG.E.ADD.F32.FTZ.RN.STRONG.GPU desc[UR16][R8.64], R57 ;  /* 0x00000039080079a6 */ /* 0x0009e8000c10f390 */
[----:B------:R4:W-:Y:S04]  /*6720*/  REDG.E.ADD.F32.FTZ.RN.STRONG.GPU desc[UR16][R6.64], R58 ;  /* 0x0000003a060079a6 */ /* 0x0009e8000c10f390 */
[----:B------:R-:W-:Y:S04]  /*6730*/  LDSM.16.MT88.4 R16, [R184+0x2000] ;  /* 0x00200000b810783b */ /* 0x000fe80000004200 */
[----:B------:R-:W-:Y:S01]  /*6740*/  LDSM.16.MT88.4 R52, [R186+0x10800] ;  /* 0x01080000ba34783b */ /* 0x000fe20000004200 */
[CC--:B--2---:R-:W-:Y:S04]  /*6750*/  LEA R4, P0, R242.reuse, R2.reuse, 0x2 ;  /* 0x00000002f2047211 */ /* 0x0c4fe800078010ff */
[-C--:B------:R-:W-:Y:S02]  /*6760*/  LEA.HI.X.SX32 R5, R242, R3.reuse, 0x2, P0 ;  /* 0x00000003f2057211 */ /* 0x080fe400000f16ff */
[CC--:B-1----:R-:W-:Y:S02]  /*6770*/  LEA R12, P4, R0.reuse, R2.reuse, 0x2 ;  /* 0x00000002000c7211 */ /* 0x0c2fe400078810ff */
[CC--:B---3--:R-:W-:Y:S01]  /*6780*/  LEA R10, P3, R233.reuse, R2.reuse, 0x2 ;  /* 0x00000002e90a7211 */ /* 0x0c8fe200078610ff */
[----:B------:R1:W-:Y:S01]  /*6790*/  REDG.E.ADD.F32.FTZ.RN.STRONG.GPU desc[UR16][R4.64], R59 ;  /* 0x0000003b040079a6 */ /* 0x0003e2000c10f390 */
[-C--:B------:R-:W-:Y:S02]  /*67a0*/  LEA.HI.X.SX32 R13, R0, R3.reuse, 0x2, P4 ;  /* 0x00000003000d7211 */ /* 0x080fe400020f16ff */
[CC--:B----4-:R-:W-:Y:S01]  /*67b0*/  LEA R8, P2, R232.reuse, R2.reuse, 0x2 ;  /* 0x00000002e8087211 */ /* 0x0d0fe200078410ff */
[----:B------:R2:W-:Y:S01]  /*67c0*/  REDG.E.ADD.F32.FTZ.RN.STRONG.GPU desc[UR16][R2.64+0x180], R64 ;  /* 0x00018040020079a6 */ /* 0x0005e2000c10f390 */
[-C--:B------:R-:W-:Y:S02]  /*67d0*/  LEA.HI.X.SX32 R11, R233, R3.reuse, 0x2, P3 ;  /* 0x00000003e90b7211 */ /* 0x080fe400018f16ff */
[CC--:B------:R-:W-:Y:S01]  /*67e0*/  LEA R6, P1, R231.reuse, R2.reuse, 0x2 ;  /* 0x00000002e7067211 */ /* 0x0c0fe200078210ff */
[----:B------:R-:W-:Y:S01]  /*67f0*/  REDG.E.ADD.F32.FTZ.RN.STRONG.GPU desc[UR16][R100.64+0x180], R65 ;  /* 0x00018041640079a6 */ /* 0x000fe2000c10f390 */
[-C--:B------:R-:W-:Y:S02]  /*6800*/  LEA.HI.X.SX32 R9, R232, R3.reuse, 0x2, P2 ;  /* 0x00000003e8097211 */ /* 0x080fe400010f16ff */
[-C--:B------:R-:W-:Y:S01]  /*6810*/  LEA.HI.X.SX32 R7, R231, R3.reuse, 0x2, P1 ;  /* 0x00000003e7077211 */ /* 0x080fe200008f16ff */
[----:B------:R-:W-:Y:S01]  /*6820*/  REDG.E.ADD.F32.FTZ.RN.STRONG.GPU desc[UR16][R14.64], R66 ;  /* 0x000000420e0079a6 */ /* 0x000fe2000c10f390 */
[----:B------:R-:W-:Y:S02]  /*6830*/  LOP3.LUT R0, R201, 0x1, RZ, 0xc0, !PT ;  /* 0x00000001c9007812 */ /* 0x000fe400078ec0ff */
[----:B------:R-:W-:Y:S01]  /*6840*/  @P6 IADD3 R228, P1, R228, -0x100, RZ ;  /* 0xffffff00e4e46810 */ /* 0x000fe20007f3e0ff */
[----:B------:R-:W-:Y:S03]  /*6850*/  REDG.E.ADD.F32.FTZ.RN.STRONG.GPU desc[UR16][R12.64], R67 ;  /* 0x000000430c0079a6 */ /* 0x000fe6000c10f390 */
[----:B------:R-:W-:Y:S01]  /*6860*/  @P6 IADD3.X R227, R227, -0x1, RZ, P1, !PT ;  /* 0xffffffffe3e36810 */ /* 0x000fe20000ffe4ff */
[----:B------:R-:W-:Y:S04]  /*6870*/  REDG.E.ADD.F32.FTZ.RN.STRONG.GPU desc[UR16][R10.64], R60 ;  /* 0x0000003c0a0079a6 */ /* 0x000fe8000c10f390 */
[----:B------:R-:W-:Y:S01]  /*6880*/  REDG.E.ADD.F32.FTZ.RN.STRONG.GPU desc[UR16][R8.64], R61 ;  /* 0x0000003d080079a6 */ /* 0x000fe2000c10f390 */
[C---:B-1----:R-:W-:Y:S03]  /*6890*/  LEA R4, P0, R241.reuse, R2, 0x2 ;  /* 0x00000002f1047211 */ /* 0x042fe600078010ff */
[----:B------:R-:W-:Y:S01]  /*68a0*/  REDG.E.ADD.F32.FTZ.RN.STRONG.GPU desc[UR16][R6.64], R62 ;  /* 0x0000003e060079a6 */ /* 0x000fe2000c10f390 */
[----:B------:R-:W-:Y:S03]  /*68b0*/  LEA.HI.X.SX32 R5, R241, R3, 0x2, P0 ;  /* 0x00000003f1057211 */ /* 0x000fe600000f16ff */
[----:B------:R-:W-:Y:S01]  /*68c0*/  LDSM.16.MT88.4 R8, [R184] ;  /* 0x00000000b808783b */ /* 0x000fe20000004200 */
[----:B------:R-:W-:Y:S01]  /*68d0*/  ISETP.NE.U32.AND P0, PT, R0, 0x1, PT ;  /* 0x000000010000780c */ /* 0x000fe20003f05070 */
[----:B--2---:R-:W-:Y:S01]  /*68e0*/  VIADD R3, R201, 0xffffffff ;  /* 0xffffffffc9037836 */ /* 0x004fe20000000000 */
[----:B------:R-:W-:Y:S01]  /*68f0*/  @P6 IADD3 R0, P2, R222, -0x100, RZ ;  /* 0xffffff00de006810 */ /* 0x000fe20007f5e0ff */
[----:B------:R-:W-:Y:S03]  /*6900*/  REDG.E.ADD.F32.FTZ.RN.STRONG.GPU desc[UR16][R4.64], R63 ;  /* 0x0000003f040079a6 */ /* 0x000fe6000c10f390 */
[----:B------:R-:W-:Y:S01]  /*6910*/  @P6 IADD3.X R2, R221, -0x1, RZ, P2, !PT ;  /* 0xffffffffdd026810 */ /* 0x000fe200017fe4ff */
[----:B------:R-:W1:Y:S01]  /*6920*/  LDSM.16.MT88.4 R4, [R186+0x10000] ;  /* 0x01000000ba04783b */ /* 0x000e620000004200 */
[----:B------:R-:W-:Y:S01]  /*6930*/  ISETP.GT.AND P2, PT, R201, R251, PT ;  /* 0x000000fbc900720c */ /* 0x000fe20003f44270 */
[----:B------:R-:W-:Y:S02]  /*6940*/  @P6 IMAD.MOV.U32 R222, RZ, RZ, R0 ;  /* 0x000000ffffde6224 */ /* 0x000fe400078e0000 */
[----:B------:R-:W2:Y:S01]  /*6950*/  LDSM.16.MT88.4 R12, [R185+0x10000] ;  /* 0x01000000b90c783b */ /* 0x000ea20000004200 */
[C---:B------:R-:W-:Y:S02]  /*6960*/  VIADD R0, R184.reuse, 0xffffc000 ;  /* 0xffffc000b8007836 */ /* 0x040fe40000000000 */
[----:B------:R-:W-:Y:S01]  /*6970*/  @P0 VIADD R0, R184, 0x4000 ;  /* 0x00004000b8000836 */ /* 0x000fe20000000000 */
[----:B------:R-:W3:Y:S01]  /*6980*/  LDSM.16.MT88.4 R56, [R184+0x800] ;  /* 0x00080000b838783b */ /* 0x000ee20000004200 */
[----:B------:R-:W-:Y:S02]  /*6990*/  @P6 IMAD.MOV.U32 R221, RZ, RZ, R2 ;  /* 0x000000ffffdd6224 */ /* 0x000fe400078e0002 */
[----:B------:R-:W-:Y:S01]  /*69a0*/  IMAD.MOV.U32 R201, RZ, RZ, R3 ;  /* 0x000000ffffc97224 */ /* 0x000fe200078e0003 */
[----:B------:R-:W4:Y:S04]  /*69b0*/  LDSM.16.MT88.4 R64, [R185+0x10800] ;  /* 0x01080000b940783b */ /* 0x000f280000004200 */
        /* <DEDUP_REMOVED lines=48> */
[----:B------:R-:W4:Y:S01]  /*6cc0*/  LDL.LU R104, [R1+0x18] ;  /* 0x0000180001687983 */ /* 0x000f220000300800 */
        /* <DEDUP_REMOVED lines=106> */
[----:B--2---:R-:W-:Y:S01]  /*7370*/  @P0 IADD3 R32, R5, R0, RZ ;  /* 0x0000000005200210 */ /* 0x004fe20007ffe0ff */
[----:B------:R-:W-:Y:S01]  /*7380*/  @P0 IMAD.MOV.U32 R11, RZ, RZ, R6 ;  /* 0x000000ffff0b0224 */ /* 0x000fe200078e0006 */
[----:B------:R3:W-:Y:S01]  /*7390*/  STS [R106+0x7400], R42 ;  /* 0x0074002a6a007388 */ /* 0x0007e20000000800 */
[----:B-----5:R-:W-:-:S02]  /*73a0*/  LEA R4, R210, UR5, 0x1 ;  /* 0x00000005d2047c11 */ /* 0x020fc4000f8e08ff */
        /* <DEDUP_REMOVED lines=17> */
.L_x_915:
        /* <DEDUP_REMOVED lines=13> */
.L_x_916:
[----:B------:R-:W-:Y:S01]  /*7590*/  BAR.SYNC.DEFER_BLOCKING 0x0 ;  /* 0x0000000000007b1d */ /* 0x000fe20000010000 */
[----:B------:R-:W-:Y:S01]  /*75a0*/  IMAD.SHL.U32 R5, R239, 0x40, RZ ;  /* 0x00000040ef057824 */ /* 0x000fe200078e00ff */
[--C-:B------:R-:W-:Y:S01]  /*75b0*/  SHF.R.S32.HI R7, RZ, 0x1f, R214.reuse ;  /* 0x0000001fff077819 */ /* 0x100fe200000114d6 */
[----:B------:R-:W-:Y:S01]  /*75c0*/  IMAD.MOV.U32 R6, RZ, RZ, R214 ;  /* 0x000000ffff067224 */ /* 0x000fe200078e00d6 */
[----:B-1----:R-:W-:Y:S02]  /*75d0*/  SHF.R.S32.HI R10, RZ, 0x1f, R13 ;  /* 0x0000001fff0a7819 */ /* 0x002fe4000001140d */
[----:B------:R-:W-:Y:S01]  /*75e0*/  SHF.R.S32.HI R18, RZ, 0x1f, R5 ;  /* 0x0000001fff127819 */ /* 0x000fe20000011405 */
[-C--:B------:R-:W-:Y:S01]  /*75f0*/  IMAD.WIDE.U32 R8, R5, R2.reuse, R6 ;  /* 0x0000000205087225 */ /* 0x080fe200078e0006 */
[----:B------:R-:W1:Y:S01]  /*7600*/  S2R R35, SR_CTAID.Z ;  /* 0x0000000000237919 */ /* 0x000e620000002700 */
        /* <DEDUP_REMOVED lines=11> */
[----:B------:R2:W4:Y:S02]  /*76c0*/  LDS.128 R28, [R4+0xd000] ;  /* 0x00d00000041c7984 */ /* 0x0005240000000c00 */
[-C--:B------:R-:W-:Y:S02]  /*76d0*/  ISETP.GE.AND P3, PT, R0, R10.reuse, PT ;  /* 0x0000000a0000720c */ /* 0x080fe40003f66270 */
[----:B---3--:R2:W3:Y:S01]  /*76e0*/  LDS.128 R40, [R4+0x10000] ;  /* 0x0100000004287984 */ /* 0x0084e20000000c00 */
[----:B------:R-:W-:-:S03]  /*76f0*/  ISETP.GE.AND P2, PT, R12, R10, PT ;  /* 0x0000000a0c00720c */ /* 0x000fc60003f46270 */
        /* <DEDUP_REMOVED lines=19> */
[----:B------:R-:W5:Y:S01]  /*7830*/  @!P1 LDS.128 R20, [R4+0xc000] ;  /* 0x00c0000004149984 */ /* 0x000f620000000c00 */
[----:B------:R-:W-:Y:S01]  /*7840*/  IMAD.IADD R11, R10, 0x1, R13 ;  /* 0x000000010a0b7824 */ /* 0x000fe200078e020d */
[----:B------:R-:W-:-:S04]  /*7850*/  LEA R10, P4, R12, UR6, 0x1 ;  /* 0x000000060c0a7c11 */ /* 0x000fc8000f8808ff */
[----:B------:R-:W-:-:S05]  /*7860*/  LEA.HI.X R11, R12, UR7, R11, 0x1, P4 ;  /* 0x000000070c0b7c11 */ /* 0x000fca000a0f0c0b */
[----:B-1----:R1:W-:Y:S04]  /*7870*/  @!P0 STG.E.128 desc[UR16][R10.64+0x80], R24 ;  /* 0x000080180a008986 */ /* 0x0023e8000c101d10 */
[----:B-----5:R1:W-:Y:S02]  /*7880*/  @!P1 STG.E.128 desc[UR16][R10.64], R20 ;  /* 0x000000140a009986 */ /* 0x0203e4000c101d10 */
.L_x_918:
[----:B------:R-:W-:Y:S05]  /*7890*/  BSYNC B0 ;  /* 0x0000000000007941 */ /* 0x000fea0003800000 */
.L_x_917:
        /* <DEDUP_REMOVED lines=16> */
[----:B----4-:R1:W-:Y:S04]  /*79a0*/  @!P1 STG.E.128 desc[UR16][R2.64], R28 ;  /* 0x0000001c02009986 */ /* 0x0103e8000c101d10 */
[----:B------:R1:W-:Y:S02]  /*79b0*/  @!P0 STG.E.128 desc[UR16][R2.64+0x80], R20 ;  /* 0x0000801402008986 */ /* 0x0003e4000c101d10 */
.L_x_920:
[----:B------:R-:W-:Y:S05]  /*79c0*/  BSYNC B0 ;  /* 0x0000000000007941 */ /* 0x000fea0003800000 */
.L_x_919:
        /* <DEDUP_REMOVED lines=24> */
[----:B---3--:R1:W-:Y:S04]  /*7b50*/  @!P1 STG.E.128 desc[UR16][R4.64], R40 ;  /* 0x0000002804009986 */ /* 0x0083e8000c101d10 */
[----:B------:R1:W-:Y:S02]  /*7b60*/  @!P0 STG.E.128 desc[UR16][R4.64+0x80], R36 ;  /* 0x0000802404008986 */ /* 0x0003e4000c101d10 */
.L_x_922:
[----:B------:R-:W-:Y:S05]  /*7b70*/  BSYNC B0 ;  /* 0x0000000000007941 */ /* 0x000fea0003800000 */
.L_x_921:
        /* <DEDUP_REMOVED lines=16> */
.L_x_891:
[----:B------:R-:W-:Y:S05]  /*7c80*/  BSYNC B1 ;  /* 0x0000000000017941 */ /* 0x000fea0003800000 */
.L_x_877:
[----:B------:R-:W5:Y:S02]  /*7c90*/  LDC R0, c[0x0][0xc] ;  /* 0x00000300ff007b82 */ /* 0x000f640000000800 */
[----:B-----5:R-:W-:-:S04]  /*7ca0*/  IADD3 R239, R0, R239, RZ ;  /* 0x000000ef00ef7210 */ /* 0x020fc80007ffe0ff */
[----:B------:R-:W-:-:S13]  /*7cb0*/  ISETP.GE.AND P0, PT, R239, UR14, PT ;  /* 0x0000000eef007c0c */ /* 0x000fda000bf06270 */
[----:B------:R-:W-:Y:S05]  /*7cc0*/  @P0 BRA `(.L_x_923) ;  /* 0x0000000000040947 */ /* 0x000fea0003800000 */
[----:B------:R-:W-:Y:S05]  /*7cd0*/  BRA `(.L_x_924) ;  /* 0xffffff8c000c7947 */ /* 0x000fea000383ffff */
.L_x_923:
[----:B------:R-:W-:Y:S05]  /*7ce0*/  EXIT ;  /* 0x000000000000794d */ /* 0x000fea0003800000 */
.L_x_925:
        /* <DEDUP_REMOVED lines=9> */
.L_x_2070:


//--------------------- .text._ZN5flash44flash_bwd_dq_dk_dv_loop_seqk_parallel_kernelI23Flash_bwd_kernel_traitsILi128ELi64ELi64ELi8ELi4ELi2ELi2ELb1ELb0EN7cutlass6half_tE19Flash_kernel_traitsILi128ELi64ELi64ELi8ES3_EELb1ELb0ELb0ELb0ELb1ELb1ELb0EEEvNS_16Flash_bwd_paramsE --------------------------
	.section	.text._ZN5flash44flash_bwd_dq_dk_dv_loop_seqk_parallel_kernelI23Flash_bwd_kernel_traitsILi128ELi64ELi64ELi8ELi4ELi2ELi2ELb1ELb0EN7cutlass6half_tE19Flash_kernel_traitsILi128ELi64ELi64ELi8ES3_EELb1ELb0ELb0ELb0ELb1ELb1ELb0EEEvNS_16Flash_bwd_paramsE,"ax",@progbits
	.align	128
        .global         _ZN5flash44flash_bwd_dq_dk_dv_loop_seqk_parallel_kernelI23Flash_bwd_kernel_traitsILi128ELi64ELi64ELi8ELi4ELi2ELi2ELb1ELb0EN7cutlass6half_tE19Flash_kernel_traitsILi128ELi64ELi64ELi8ES3_EELb1ELb0ELb0ELb0ELb1ELb1ELb0EEEvNS_16Flash_bwd_paramsE
        .type           _ZN5flash44flash_bwd_dq_dk_dv_loop_seqk_parallel_kernelI23Flash_bwd_kernel_traitsILi128ELi64ELi64ELi8ELi4ELi2ELi2ELb1ELb0EN7cutlass6half_tE19Flash_kernel_traitsILi128ELi64ELi64ELi8ES3_EELb1ELb0ELb0ELb0ELb1ELb1ELb0EEEvNS_16Flash_bwd_paramsE,@function
        .size           _ZN5flash44flash_bwd_dq_dk_dv_loop_seqk_parallel_kernelI23Flash_bwd_kernel_traitsILi128ELi64ELi64ELi8ELi4ELi2ELi2ELb1ELb0EN7cutlass6half_tE19Flash_kernel_traitsILi128ELi64ELi64ELi8ES3_EELb1ELb0ELb0ELb0ELb1ELb1ELb0EEEvNS_16Flash_bwd_paramsE,(.L_x_2071 - _ZN5flash44flash_bwd_dq_dk_dv_loop_seqk_parallel_kernelI23Flash_bwd_kernel_traitsILi128ELi64ELi64ELi8ELi4ELi2ELi2ELb1ELb0EN7cutlass6half_tE19Flash_kernel_traitsILi128ELi64ELi64ELi8ES3_EELb1ELb0ELb0ELb0ELb1ELb1ELb0EEEvNS_16Flash_bwd_paramsE)
        .other          _ZN5flash44flash_bwd_dq_dk_dv_loop_seqk_parallel_kernelI23Flash_bwd_kernel_traitsILi128ELi64ELi64ELi8ELi4ELi2ELi2ELb1ELb0EN7cutlass6half_tE19Flash_kernel_traitsILi128ELi64ELi64ELi8ES3_EELb1ELb0ELb0ELb0ELb1ELb1ELb0EEEvNS_16Flash_bwd_paramsE,@"STO_CUDA_ENTRY STV_DEFAULT"
_ZN5flash44flash_bwd_dq_dk_dv_loop_seqk_parallel_kernelI23Flash_bwd_kernel_traitsILi128ELi64ELi64ELi8ELi4ELi2ELi2ELb1ELb0EN7cutlass6half_tE19Flash_kernel_traitsILi128ELi64ELi64ELi8ES3_EELb1ELb0ELb0ELb0ELb1ELb1ELb0EEEvNS_16Flash_bwd_paramsE:
.text._ZN5flash44flash_bwd_dq_dk_dv_loop_seqk_parallel_kernelI23Flash_bwd_kernel_traitsILi128ELi64ELi64ELi8ELi4ELi2ELi2ELb1ELb0EN7cutlass6half_tE19Flash_kernel_traitsILi128ELi64ELi64ELi8ES3_EELb1ELb0ELb0ELb0ELb1ELb1ELb0EEEvNS_16Flash_bwd_paramsE:
        /* <DEDUP_REMOVED lines=18> */
[----:B------:R-:W-:Y:S01]  /*0120*/  ULDC.64 UR10, c[0x0][0x308] ;  /* 0x0000c200000a7ab9 */ /* 0x000fe20000000a00 */
[----:B------:R-:W3:Y:S08]  /*0130*/  S2UR UR16, SR_CTAID.Y ;  /* 0x00000000001079c3 */ /* 0x000ef00000002600 */
[----:B------:R-:W4:Y:S08]  /*0140*/  S2UR UR15, SR_CTAID.Z ;  /* 0x00000000000f79c3 */ /* 0x000f300000002700 */
[----:B------:R-:W5:Y:S01]  /*0150*/  S2UR UR14, SR_CTAID.Y ;  /* 0x00000000000e79c3 */ /* 0x000f620000002600 */
[----:B--2---:R-:W-:-:S04]  /*0160*/  ULEA UR5, UR5, UR4, 0x18 ;  /* 0x0000000405057291 */ /* 0x004fc8000f8ec03f */
[----:B------:R-:W-:Y:S01]  /*0170*/  UIADD3 UR6, UR5, 0xc000, URZ ;  /* 0x0000c00005067890 */ /* 0x000fe2000fffe03f */
[----:B-1----:R-:W-:Y:S01]  /*0180*/  SHF.R.S32.HI R7, RZ, 0x1f, R8 ;  /* 0x0000001fff077819 */ /* 0x002fe20000011408 */
[----:B------:R-:W-:Y:S02]  /*0190*/  UIADD3 UR4, UR5, 0x10000, URZ ;  /* 0x0001000005047890 */ /* 0x000fe4000fffe03f */
[----:B---3--:R-:W-:Y:S01]  /*01a0*/  USHF.R.S32.HI UR22, URZ, 0x1f, UR16 ;  /* 0x0000001f3f167899 */ /* 0x008fe20008011410 */
[CC--:B------:R-:W-:Y:S01]  /*01b0*/  LEA.HI R3, R7.reuse, R8.reuse, RZ, 0x4 ;  /* 0x0000000807037211 */ /* 0x0c0fe200078f20ff */
[----:B------:R-:W-:Y:S01]  /*01c0*/  UIMAD.WIDE UR24, UR16, 0x80, URZ ;  /* 0x00000080101878a5 */ /* 0x000fe2000f8e023f */
[CC--:B------:R-:W-:Y:S02]  /*01d0*/  LEA.HI R10, R7.reuse, R8.reuse, RZ, 0x3 ;  /* 0x00000008070a7211 */ /* 0x0c0fe400078f18ff */
[----:B------:R-:W-:Y:S01]  /*01e0*/  LEA.HI R2, R7, R8, RZ, 0x2 ;  /* 0x0000000807027211 */ /* 0x000fe200078f10ff */
[----:B----4-:R-:W-:Y:S01]  /*01f0*/  USHF.R.S32.HI UR21, URZ, 0x1f, UR15 ;  /* 0x0000001f3f157899 */ /* 0x010fe2000801140f */
[----:B------:R-:W-:-:S02]  /*0200*/  LOP3.LUT R6, R3, 0xfffffff0, RZ, 0xc0, !PT ;  /* 0xfffffff003067812 */ /* 0x000fc400078ec0ff */
[----:B------:R-:W-:Y:S02]  /*0210*/  LOP3.LUT R5, R10, 0xfffffff8, RZ, 0xc0, !PT ;  /* 0xfffffff80a057812 */ /* 0x000fe400078ec0ff */
[----:B------:R-:W-:Y:S01]  /*0220*/  LOP3.LUT R4, R2, 0x7ffffffc, RZ, 0xc0, !PT ;  /* 0x7ffffffc02047812 */ /* 0x000fe200078ec0ff */
[C---:B------:R-:W-:Y:S01]  /*0230*/  IMAD.IADD R246, R8.reuse, 0x1, -R6 ;  /* 0x0000000108f67824 */ /* 0x040fe200078e0a06 */
[CC--:B------:R-:W-:Y:S01]  /*0240*/  LEA.HI R0, R7.reuse, R8.reuse, RZ, 0x5 ;  /* 0x0000000807007211 */ /* 0x0c0fe200078f28ff */
[C---:B------:R-:W-:Y:S01]  /*0250*/  IMAD.IADD R5, R8.reuse, 0x1, -R5 ;  /* 0x0000000108057824 */ /* 0x040fe200078e0a05 */
[----:B------:R-:W-:Y:S01]  /*0260*/  SHF.R.S32.HI R6, RZ, 0x4, R3 ;  /* 0x00000004ff067819 */ /* 0x000fe20000011403 */
[----:B------:R-:W-:Y:S01]  /*0270*/  IMAD.IADD R14, R8, 0x1, -R4 ;  /* 0x00000001080e7824 */ /* 0x000fe200078e0a04 */
[-C--:B------:R-:W-:Y:S01]  /*0280*/  LEA.HI R12, R7, R8.reuse, RZ, 0x7 ;  /* 0x00000008070c7211 */ /* 0x080fe200078f38ff */
[----:B------:R-:W-:Y:S01]  /*0290*/  IMAD.SHL.U32 R248, R5, 0x8, RZ ;  /* 0x0000000805f87824 */ /* 0x000fe200078e00ff */
[----:B------:R-:W-:Y:S01]  /*02a0*/  LEA.HI R13, R7, R8, RZ, 0x6 ;  /* 0x00000008070d7211 */ /* 0x000fe200078f30ff */
[----:B-----5:R-:W-:Y:S01]  /*02b0*/  USHF.R.S32.HI UR20, URZ, 0x1f, UR14 ;  /* 0x0000001f3f147899 */ /* 0x020fe2000801140e */
[----:B------:R-:W-:-:S02]  /*02c0*/  SHF.R.S32.HI R4, RZ, 0x5, R0 ;  /* 0x00000005ff047819 */ /* 0x000fc40000011400 */
[--C-:B------:R-:W-:Y:S02]  /*02d0*/  SHF.R.S32.HI R8, RZ, 0x2, R2.reuse ;  /* 0x00000002ff087819 */ /* 0x100fe40000011402 */
[----:B------:R-:W-:Y:S02]  /*02e0*/  SHF.R.S32.HI R9, RZ, 0x1f, R2 ;  /* 0x0000001fff097819 */ /* 0x000fe40000011402 */
[----:B------:R-:W-:Y:S02]  /*02f0*/  LEA.HI R2, R3, R6, RZ, 0x1 ;  /* 0x0000000603027211 */ /* 0x000fe400078f08ff */
[----:B------:R-:W-:Y:S02]  /*0300*/  SHF.R.S32.HI R7, RZ, 0x1f, R0 ;  /* 0x0000001fff077819 */ /* 0x000fe40000011400 */
[----:B------:R-:W-:Y:S02]  /*0310*/  LEA.HI R0, R0, R4, RZ, 0x1 ;  /* 0x0000000400007211 */ /* 0x000fe400078f08ff */
[----:B------:R-:W-:-:S02]  /*0320*/  SHF.R.S32.HI R247, RZ, 0x3, R10 ;  /* 0x00000003fff77819 */ /* 0x000fc4000001140a */
[----:B------:R-:W-:Y:S02]  /*0330*/  LOP3.LUT R2, R2, 0xfffffffe, RZ, 0xc0, !PT ;  /* 0xfffffffe02027812 */ /* 0x000fe400078ec0ff */
[----:B------:R-:W-:Y:S01]  /*0340*/  LEA.HI R7, R7, R4, RZ, 0x2 ;  /* 0x0000000407077211 */ /* 0x000fe200078f10ff */
[----:B------:R-:W-:Y:S01]  /*0350*/  IMAD.SHL.U32 R3, R247, 0x40, RZ ;  /* 0x00000040f7037824 */ /* 0x000fe200078e00ff */
[----:B------:R-:W-:Y:S01]  /*0360*/  LOP3.LUT R0, R0, 0xfffffffe, RZ, 0xc0, !PT ;  /* 0xfffffffe00007812 */ /* 0x000fe200078ec0ff */
[----:B------:R-:W-:Y:S01]  /*0370*/  IMAD.IADD R11, R6, 0x1, -R2 ;  /* 0x00000001060b7824 */ /* 0x000fe200078e0a02 */
[----:B------:R-:W-:Y:S02]  /*0380*/  LEA.HI R2, R9, R8, RZ, 0x3 ;  /* 0x0000000809027211 */ /* 0x000fe400078f18ff */
[----:B------:R-:W-:Y:S01]  /*0390*/  LOP3.LUT R7, R7, 0xfffffffc, RZ, 0xc0, !PT ;  /* 0xfffffffc07077812 */ /* 0x000fe200078ec0ff */
[----:B------:R-:W-:Y:S01]  /*03a0*/  IMAD.IADD R190, R4, 0x1, -R0 ;  /* 0x0000000104be7824 */ /* 0x000fe200078e0a00 */
[----:B------:R-:W-:-:S02]  /*03b0*/  LOP3.LUT R0, R3, 0x1c0, RZ, 0xc0, !PT ;  /* 0x000001c003007812 */ /* 0x000fc400078ec0ff */
[----:B------:R-:W-:Y:S01]  /*03c0*/  LOP3.LUT R3, R2, 0xfffffff8, RZ, 0xc0, !PT ;  /* 0xfffffff802037812 */ /* 0x000fe200078ec0ff */
[----:B------:R-:W-:Y:S01]  /*03d0*/  IMAD.IADD R243, R4, 0x1, -R7 ;  /* 0x0000000104f37824 */ /* 0x000fe200078e0a07 */
[----:B------:R-:W-:Y:S02]  /*03e0*/  SHF.R.U32.HI R4, RZ, 0x3, R0 ;  /* 0x00000003ff047819 */ /* 0x000fe40000011600 */
[----:B------:R-:W-:Y:S01]  /*03f0*/  LOP3.LUT R2, R0, 0x38, R248, 0xf8, !PT ;  /* 0x0000003800027812 */ /* 0x000fe200078ef8f8 */
[C---:B------:R-:W-:Y:S01]  /*0400*/  IMAD.SHL.U32 R0, R5.reuse, 0x40, RZ ;  /* 0x0000004005007824 */ /* 0x040fe200078e00ff */
[C---:B------:R-:W-:Y:S02]  /*0410*/  LOP3.LUT P4, RZ, R5.reuse, 0x2, RZ, 0xc0, !PT ;  /* 0x0000000205ff7812 */ /* 0x040fe4000788c0ff */
[----:B------:R-:W-:Y:S01]  /*0420*/  LOP3.LUT P3, RZ, R5, 0x4, RZ, 0xc0, !PT ;  /* 0x0000000405ff7812 */ /* 0x000fe2000786c0ff */
[----:B------:R-:W-:Y:S01]  /*0430*/  IMAD.IADD R5, R8, 0x1, -R3 ;  /* 0x0000000108057824 */ /* 0x000fe200078e0a03 */
[----:B------:R-:W-:-:S02]  /*0440*/  SHF.R.S32.HI R3, RZ, 0x1f, R246 ;  /* 0x0000001fff037819 */ /* 0x000fc400000114f6 */
[----:B------:R-:W-:Y:S01]  /*0450*/  LOP3.LUT R8, R2, R4, RZ, 0x3c, !PT ;  /* 0x0000000402087212 */ /* 0x000fe200078e3cff */
[----:B------:R-:W-:Y:S01]  /*0460*/  IMAD.SHL.U32 R2, R190, 0x10, RZ ;  /* 0x00000010be027824 */ /* 0x000fe200078e00ff */
[----:B------:R-:W-:Y:S02]  /*0470*/  LOP3.LUT R0, R0, 0x1c0, RZ, 0xc0, !PT ;  /* 0x000001c000007812 */ /* 0x000fe400078ec0ff */
[----:B------:R-:W-:Y:S02]  /*0480*/  LEA.HI R9, R3, R246, RZ, 0x3 ;  /* 0x000000f603097211 */ /* 0x000fe400078f18ff */
[----:B------:R-:W-:Y:S02]  /*0490*/  SHF.R.S32.HI R7, RZ, 0x7, R12 ;  /* 0x00000007ff077819 */ /* 0x000fe4000001140c */
[C---:B------:R-:W-:Y:S02]  /*04a0*/  LOP3.LUT R187, R0.reuse, 0x8, R10, 0xf8, !PT ;  /* 0x0000000800bb7812 */ /* 0x040fe400078ef80a */
[----:B------:R-:W-:Y:S01]  /*04b0*/  LOP3.LUT R4, R0, 0x10, R2, 0xf8, !PT ;  /* 0x0000001000047812 */ /* 0x000fe200078ef802 */
[----:B------:R-:W-:Y:S01]  /*04c0*/  IMAD.SHL.U32 R2, R11, 0x200, RZ ;  /* 0x000002000b027824 */ /* 0x000fe200078e00ff */
[----:B------:R-:W-:-:S02]  /*04d0*/  SHF.R.U32.HI R182, RZ, 0x3, R0 ;  /* 0x00000003ffb67819 */ /* 0x000fc40000011600 */
[----:B------:R-:W-:Y:S01]  /*04e0*/  LOP3.LUT R3, R9, 0xfffffff8, RZ, 0xc0, !PT ;  /* 0xfffffff809037812 */ /* 0x000fe200078ec0ff */
[----:B------:R-:W-:Y:S01]  /*04f0*/  IMAD R0, R7, 0x800, R2 ;  /* 0x0000080007007824 */ /* 0x000fe200078e0202 */
[----:B------:R-:W-:Y:S02]  /*0500*/  LOP3.LUT R187, R187, R182, RZ, 0x3c, !PT ;  /* 0x000000b6bbbb7212 */ /* 0x000fe400078e3cff */
[----:B------:R-:W-:Y:S01]  /*0510*/  LOP3.LUT R6, R5, 0x1, RZ, 0xc0, !PT ;  /* 0x0000000105067812 */ /* 0x000fe200078ec0ff */
[----:B------:R-:W-:Y:S01]  /*0520*/  IMAD.IADD R246, R246, 0x1, -R3 ;  /* 0x00000001f6f67824 */ /* 0x000fe200078e0a03 */
[----:B------:R-:W-:Y:S01]  /*0530*/  LOP3.LUT R3, R4, 0x8, R10, 0xf8, !PT ;  /* 0x0000000804037812 */ /* 0x000fe200078ef80a */
[----:B------:R-:W-:Y:S01]  /*0540*/  IMAD.IADD R187, R0, 0x1, R187 ;  /* 0x0000000100bb7824 */ /* 0x000fe200078e02bb */
[----:B------:R-:W-:Y:S01]  /*0550*/  SHF.R.S32.HI R0, RZ, 0x6, R13 ;  /* 0x00000006ff007819 */ /* 0x000fe2000001140d */
[----:B------:R-:W-:Y:S01]  /*0560*/  IMAD.SHL.U32 R4, R11, 0x20, RZ ;  /* 0x000000200b047824 */ /* 0x000fe200078e00ff */
[----:B------:R-:W-:Y:S01]  /*0570*/  LOP3.LUT R182, R2, R3, R182, 0xf6, !PT ;  /* 0x0000000302b67212 */ /* 0x000fe200078ef6b6 */
[----:B------:R-:W-:Y:S01]  /*0580*/  IMAD.SHL.U32 R3, R5, 0x40, RZ ;  /* 0x0000004005037824 */ /* 0x000fe200078e00ff */
[----:B------:R-:W-:Y:S01]  /*0590*/  ISETP.NE.U32.AND P0, PT, R6, 0x1, PT ;  /* 0x000000010600780c */ /* 0x000fe20003f05070 */
[C---:B------:R-:W-:Y:S01]  /*05a0*/  IMAD R250, R0.reuse, 0x200, R8 ;  /* 0x0000020000fa7824 */ /* 0x040fe200078e0208 */
[----:B------:R-:W-:Y:S01]  /*05b0*/  SEL R189, R189, 0xffffffe0, !P4 ;  /* 0xffffffe0bdbd7807 */ /* 0x000fe20006000000 */
[----:B------:R-:W-:Y:S01]  /*05c0*/  IMAD.SHL.U32 R2, R0, 0x8, RZ ;  /* 0x0000000800027824 */ /* 0x000fe200078e00ff */
[----:B------:R-:W-:-:S02]  /*05d0*/  LOP3.LUT R0, R3, 0x1c0, RZ, 0xc0, !PT ;  /* 0x000001c003007812 */ /* 0x000fc400078ec0ff */
[----:B------:R-:W-:Y:S01]  /*05e0*/  R2P PR, R5, 0x6 ;  /* 0x0000000605007804 */ /* 0x000fe20000000000 */
[----:B------:R-:W-:Y:S01]  /*05f0*/  IMAD.SHL.U32 R5, R7, 0x20, RZ ;  /* 0x0000002007057824 */ /* 0x000fe200078e00ff */
[----:B------:R-:W-:Y:S02]  /*0600*/  LOP3.LUT R2, R2, 0x18, RZ, 0xc0, !PT ;  /* 0x0000001802027812 */ /* 0x000fe400078ec0ff */
[----:B------:R-:W-:Y:S02]  /*0610*/  SHF.R.U32.HI R3, RZ, 0x3, R0 ;  /* 0x00000003ff037819 */ /* 0x000fe40000011600 */
[----:B------:R-:W-:Y:S02]  /*0620*/  LOP3.LUT R5, R0, 0x20, R5, 0xf8, !PT ;  /* 0x0000002000057812 */ /* 0x000fe400078ef805 */
[----:B------:R-:W-:Y:S01]  /*0630*/  LOP3.LUT R7, R3, R0, R2, 0x1e, !PT ;  /* 0x0000000003077212 */ /* 0x000fe200078e1e02 */
[----:B------:R-:W-:Y:S01]  /*0640*/  IMAD.SHL.U32 R0, R14, 0x2, RZ ;  /* 0x000000020e007824 */ /* 0x000fe200078e00ff */
[----:B------:R-:W-:Y:S01]  /*0650*/  LOP3.LUT R6, R5, R3, RZ, 0x3c, !PT ;  /* 0x0000000305067212 */ /* 0x000fe200078e3cff */
[----:B------:R-:W-:Y:S01]  /*0660*/  IMAD.SHL.U32 R3, R246, 0x40, RZ ;  /* 0x00000040f6037824 */ /* 0x000fe200078e00ff */
[----:B------:R-:W-:Y:S01]  /*0670*/  LOP3.LUT R8, R2, 0x20, R4, 0xf8, !PT ;  /* 0x0000002002087812 */ /* 0x000fe200078ef804 */
[--C-:B------:R-:W-:Y:S01]  /*0680*/  IMAD R5, R243, 0x400, R0.reuse ;  /* 0x00000400f3057824 */ /* 0x100fe200078e0200 */
[----:B------:R-:W-:Y:S01]  /*0690*/  LEA R187, R187, UR5, 0x1 ;  /* 0x00000005bbbb7c11 */ /* 0x000fe2000f8e08ff */
[----:B------:R-:W-:Y:S01]  /*06a0*/  IMAD R0, R190, 0x400, R0 ;  /* 0x00000400be007824 */ /* 0x000fe200078e0200 */
[----:B------:R-:W-:Y:S01]  /*06b0*/  LOP3.LUT R3, R3, 0x1c0, RZ, 0xc0, !PT ;  /* 0x000001c003037812 */ /* 0x000fe200078ec0ff */
[----:B------:R-:W-:Y:S01]  /*06c0*/  IMAD.SHL.U32 R4, R11, 0x8, RZ ;  /* 0x000000080b047824 */ /* 0x000fe200078e00ff */
[----:B------:R-:W-:Y:S01]  /*06d0*/  SEL R183, R183, 0xffffffc0, !P3 ;  /* 0xffffffc0b7b77807 */ /* 0x000fe20005800000 */
[----:B------:R-:W-:Y:S01]  /*06e0*/  IMAD.IADD R7, R0, 0x1, R7 ;  /* 0x0000000100077824 */ /* 0x000fe200078e0207 */
[--C-:B------:R-:W-:Y:S01]  /*06f0*/  SHF.R.U32.HI R2, RZ, 0x3, R3.reuse ;  /* 0x00000003ff027819 */ /* 0x100fe20000011603 */
[----:B------:R-:W-:Y:S01]  /*0700*/  IMAD.SHL.U32 R0, R9, 0x40, RZ ;  /* 0x0000004009007824 */ /* 0x000fe200078e00ff */
[----:B------:R-:W-:Y:S01]  /*0710*/  LOP3.LUT R4, R3, 0x8, R4, 0xf8, !PT ;  /* 0x0000000803047812 */ /* 0x000fe200078ef804 */
[----:B------:R-:W-:Y:S01]  /*0720*/  IMAD.IADD R5, R5, 0x1, R6 ;  /* 0x0000000105057824 */ /* 0x000fe200078e0206 */
[----:B------:R-:W-:Y:S01]  /*0730*/  LOP3.LUT R3, R2, R8, R3, 0x1e, !PT ;  /* 0x0000000802037212 */ /* 0x000fe200078e1e03 */
[--C-:B------:R-:W-:Y:S01]  /*0740*/  IMAD.IADD R188, R189, 0x1, R187.reuse ;  /* 0x00000001bdbc7824 */ /* 0x100fe200078e02bb */
[----:B------:R-:W-:Y:S01]  /*0750*/  LOP3.LUT R0, R0, 0xfffffe00, RZ, 0xc0, !PT ;  /* 0xfffffe0000007812 */ /* 0x000fe200078ec0ff */
[----:B------:R-:W-:Y:S01]  /*0760*/  IMAD.IADD R186, R183, 0x1, R187 ;  /* 0x00000001b7ba7824 */ /* 0x000fe200078e02bb */
[----:B------:R-:W-:-:S02]  /*0770*/  LOP3.LUT R2, R4, R2, RZ, 0x3c, !PT ;  /* 0x0000000204027212 */ /* 0x000fc400078e3cff */
[----:B------:R-:W-:Y:S01]  /*0780*/  LEA R205, R5, UR5, 0x1 ;  /* 0x0000000505cd7c11 */ /* 0x000fe2000f8e08ff */
[--C-:B------:R-:W-:Y:S01]  /*0790*/  IMAD R190, R190, 0x400, R0.reuse ;  /* 0x00000400bebe7824 */ /* 0x100fe200078e0200 */
[----:B------:R-:W-:Y:S01]  /*07a0*/  SEL R207, R207, 0x10, !P0 ;  /* 0x00000010cfcf7807 */ /* 0x000fe20004000000 */
[----:B------:R-:W-:Y:S01]  /*07b0*/  IMAD R4, R243, 0x400, R0 ;  /* 0x00000400f3047824 */ /* 0x000fe200078e0200 */
[----:B------:R-:W-:Y:S01]  /*07c0*/  LEA R244, R7, UR6, 0x1 ;  /* 0x0000000607f47c11 */ /* 0x000fe2000f8e08ff */
[----:B------:R-:W-:Y:S01]  /*07d0*/  IMAD.IADD R190, R2, 0x1, R190 ;  /* 0x0000000102be7824 */ /* 0x000fe200078e02be */
[----:B------:R-:W-:Y:S01]  /*07e0*/  LEA R182, R182, UR5, 0x1 ;  /* 0x00000005b6b67c11 */ /* 0x000fe2000f8e08ff */
[----:B------:R-:W-:Y:S01]  /*07f0*/  VIADD R206, R205, 0x20 ;  /* 0x00000020cdce7836 */ /* 0x000fe20000000000 */
[----:B------:R-:W-:Y:S01]  /*0800*/  IADD3 R189, R183, R187, R189 ;  /* 0x000000bbb7bd7210 */ /* 0x000fe20007ffe0bd */
[----:B------:R-:W-:Y:S01]  /*0810*/  @P1 VIADD R206, R205, 0xffffffe0 ;  /* 0xffffffe0cdce1836 */ /* 0x000fe20000000000 */
[----:B------:R-:W-:Y:S01]  /*0820*/  LOP3.LUT R192, R3, R0, RZ, 0xfc, !PT ;  /* 0x0000000003c07212 */ /* 0x000fe200078efcff */
[----:B------:R-:W-:Y:S01]  /*0830*/  VIADD R245, R244, 0x40 ;  /* 0x00000040f4f57836 */ /* 0x000fe20000000000 */
[----:B------:R-:W-:Y:S01]  /*0840*/  LEA R190, R190, UR4, 0x1 ;  /* 0x00000004bebe7c11 */ /* 0x000fe2000f8e08ff */
[----:B------:R-:W-:-:S02]  /*0850*/  IMAD.IADD R208, R205, 0x1, R207 ;  /* 0x00000001cdd07824 */ /* 0x000fc400078e02cf */
[----:B------:R-:W-:Y:S02]  /*0860*/  IMAD.IADD R191, R4, 0x1, R2 ;  /* 0x0000000104bf7824 */ /* 0x000fe400078e0202 */
[----:B------:R-:W-:Y:S02]  /*0870*/  IMAD.IADD R183, R183, 0x1, R182 ;  /* 0x00000001b7b77824 */ /* 0x000fe400078e02b6 */
[----:B------:R-:W-:Y:S02]  /*0880*/  @P2 VIADD R245, R244, 0xffffffc0 ;  /* 0xffffffc0f4f52836 */ /* 0x000fe40000000000 */
[----:B------:R-:W-:-:S07]  /*0890*/  IMAD.IADD R207, R207, 0x1, R206 ;  /* 0x00000001cfcf7824 */ /* 0x000fce00078e02ce */
.L_x_934:
        /* <DEDUP_REMOVED lines=30> */
[----:B------:R-:W-:Y:S01]  /*0a80*/  ULDC.U8 UR4, c[0x0][0x480] ;  /* 0x0001200000047ab9 */ /* 0x000fe20000000000 */
[----:B------:R-:W-:Y:S01]  /*0a90*/  USHF.R.S32.HI UR8, URZ, 0x1f, UR9 ;  /* 0x0000001f3f087899 */ /* 0x000fe20008011409 */
[----:B------:R-:W4:Y:S01]  /*0aa0*/  LDC R37, c[0x0][0x2c4] ;  /* 0x0000b100ff257b82 */ /* 0x000f220000000800 */
[----:B------:R-:W-:-:S04]  /*0ab0*/  UISETP.NE.AND.EX UP0, UPT, UR7, URZ, UPT, UP0 ;  /* 0x0000003f0700728c */ /* 0x000fc8000bf05300 */
[----:B------:R-:W-:Y:S02]  /*0ac0*/  USEL UR28, UR24, URZ, UP0 ;  /* 0x0000003f181c7287 */ /* 0x000fe40008000000 */
[----:B------:R-:W-:Y:S01]  /*0ad0*/  USEL UR27, UR25, URZ, UP0 ;  /* 0x0000003f191b7287 */ /* 0x000fe20008000000 */
[----:B------:R-:W5:Y:S01]  /*0ae0*/  LDC R52, c[0x0][0x270] ;  /* 0x00009c00ff347b82 */ /* 0x000f620000000800 */
[----:B-1----:R-:W-:-:S04]  /*0af0*/  IABS R6, R7 ;  /* 0x0000000700067213 */ /* 0x002fc80000000000 */
[----:B------:R-:W1:Y:S01]  /*0b00*/  I2F.RP R2, R6 ;  /* 0x0000000600027306 */ /* 0x000e620000209400 */
[----:B--2---:R-:W-:Y:S01]  /*0b10*/  IABS R4, R53 ;  /* 0x0000003500047213 */ /* 0x004fe20000000000 */
[----:B------:R-:W-:Y:S01]  /*0b20*/  IMAD R34, R53, UR26, RZ ;  /* 0x0000001a35227c24 */ /* 0x000fe2000f8e02ff */
[----:B------:R-:W-:-:S04]  /*0b30*/  SHF.R.S32.HI R36, RZ, 0x1f, R53 ;  /* 0x0000001fff247819 */ /* 0x000fc80000011435 */
[----:B------:R-:W-:Y:S02]  /*0b40*/  SHF.R.S32.HI R35, RZ, 0x1f, R34 ;  /* 0x0000001fff237819 */ /* 0x000fe40000011422 */
[----:B-----5:R-:W-:Y:S01]  /*0b50*/  SHF.R.S32.HI R39, RZ, 0x1f, R52 ;  /* 0x0000001fff277819 */ /* 0x020fe20000011434 */
[----:B-1----:R-:W1:Y:S02]  /*0b60*/  MUFU.RCP R2, R2 ;  /* 0x0000000200027308 */ /* 0x002e640000001000 */
[----:B-1----:R-:W-:-:S06]  /*0b70*/  VIADD R2, R2, 0xffffffe ;  /* 0x0ffffffe02027836 */ /* 0x002fcc0000000000 */
[----:B------:R-:W1:Y:S02]  /*0b80*/  F2I.FTZ.U32.TRUNC.NTZ R3, R2 ;  /* 0x0000000200037305 */ /* 0x000e64000021f000 */
[----:B-1----:R-:W-:Y:S02]  /*0b90*/  IMAD.MOV R0, RZ, RZ, -R3 ;  /* 0x000000ffff007224 */ /* 0x002fe400078e0a03 */
[----:B------:R-:W-:Y:S02]  /*0ba0*/  IMAD.MOV.U32 R2, RZ, RZ, RZ ;  /* 0x000000ffff027224 */ /* 0x000fe400078e00ff */
[----:B------:R-:W-:-:S04]  /*0bb0*/  IMAD R0, R0, R6, RZ ;  /* 0x0000000600007224 */ /* 0x000fc800078e02ff */
[----:B------:R-:W-:-:S04]  /*0bc0*/  IMAD.HI.U32 R0, R3, R0, R2 ;  /* 0x0000000003007227 */ /* 0x000fc800078e0002 */
[----:B------:R-:W-:Y:S02]  /*0bd0*/  IMAD.MOV.U32 R3, RZ, RZ, R4 ;  /* 0x000000ffff037224 */ /* 0x000fe400078e0004 */
[----:B------:R-:W1:Y:S02]  /*0be0*/  LDC.U8 R4, c[0x0][0x3d8] ;  /* 0x0000f600ff047b82 */ /* 0x000e640000000000 */
[----:B------:R-:W-:-:S05]  /*0bf0*/  IMAD.HI.U32 R0, R0, R3, RZ ;  /* 0x0000000300007227 */ /* 0x000fca00078e00ff */
[----:B------:R-:W-:-:S05]  /*0c00*/  IADD3 R2, -R0, RZ, RZ ;  /* 0x000000ff00027210 */ /* 0x000fca0007ffe1ff */
[----:B------:R-:W-:-:S05]  /*0c10*/  IMAD R2, R6, R2, R3 ;  /* 0x0000000206027224 */ /* 0x000fca00078e0203 */
[----:B------:R-:W-:Y:S02]  /*0c20*/  ISETP.GT.U32.AND P2, PT, R6, R2, PT ;  /* 0x000000020600720c */ /* 0x000fe40003f44070 */
[----:B-1----:R-:W-:Y:S02]  /*0c30*/  ISETP.NE.AND P0, PT, R4, RZ, PT ;  /* 0x000000ff0400720c */ /* 0x002fe40003f05270 */
[----:B------:R-:W3:Y:S09]  /*0c40*/  LDC.64 R4, c[0x0][0x488] ;  /* 0x00012200ff047b82 */ /* 0x000ef20000000a00 */
[----:B------:R-:W-:-:S02]  /*0c50*/  @!P2 IMAD.IADD R2, R2, 0x1, -R6 ;  /* 0x000000010202a824 */ /* 0x000fc400078e0a06 */
[----:B------:R-:W-:Y:S01]  /*0c60*/  @!P2 VIADD R0, R0, 0x1 ;  /* 0x000000010000a836 */ /* 0x000fe20000000000 */
[----:B------:R-:W-:Y:S02]  /*0c70*/  ISETP.NE.AND P2, PT, R7, RZ, PT ;  /* 0x000000ff0700720c */ /* 0x000fe40003f45270 */
[----:B------:R-:W-:Y:S02]  /*0c80*/  ISETP.GE.U32.AND P3, PT, R2, R6, PT ;  /* 0x000000060200720c */ /* 0x000fe40003f66070 */
[----:B------:R-:W1:Y:S01]  /*0c90*/  @P0 LDC R6, c[0x0][0x2e4] ;  /* 0x0000b900ff060b82 */ /* 0x000e620000000800 */
[----:B------:R-:W-:-:S04]  /*0ca0*/  LOP3.LUT R2, R53, R7, RZ, 0x3c, !PT ;  /* 0x0000000735027212 */ /* 0x000fc800078e3cff */
[----:B------:R-:W-:-:S06]  /*0cb0*/  ISETP.GE.AND P1, PT, R2, RZ, PT ;  /* 0x000000ff0200720c */ /* 0x000fcc0003f26270 */
[----:B------:R-:W-:Y:S01]  /*0cc0*/  @P3 IADD3 R0, R0, 0x1, RZ ;  /* 0x0000000100003810 */ /* 0x000fe20007ffe0ff */
[----:B---3--:R-:W-:Y:S01]  /*0cd0*/  IMAD.WIDE.U32 R2, R8, R4, RZ ;  /* 0x0000000408027225 */ /* 0x008fe200078e00ff */
[----:B------:R-:W-:Y:S01]  /*0ce0*/  ISETP.NE.AND P3, PT, RZ, UR4, PT ;  /* 0x00000004ff007c0c */ /* 0x000fe2000bf65270 */
[----:B------:R-:W-:Y:S02]  /*0cf0*/  USHF.R.S32.HI UR4, URZ, 0x1f, UR23 ;  /* 0x0000001f3f047899 */ /* 0x000fe40008011417 */
[----:B------:R-:W-:Y:S01]  /*0d00*/  IMAD.MOV.U32 R14, RZ, RZ, R0 ;  /* 0x000000ffff0e7224 */ /* 0x000fe200078e0000 */
[----:B------:R-:W-:Y:S01]  /*0d10*/  SEL R31, R2, RZ, P3 ;  /* 0x000000ff021f7207 */ /* 0x000fe20001800000 */
[----:B----4-:R-:W-:Y:S02]  /*0d20*/  @P0 IMAD R0, R37, UR16, RZ ;  /* 0x0000001025000c24 */ /* 0x010fe4000f8e02ff */
[----:B------:R-:W-:Y:S02]  /*0d30*/  IMAD R5, R8, R5, R3 ;  /* 0x0000000508057224 */ /* 0x000fe400078e0203 */
[----:B------:R-:W-:Y:S01]  /*0d40*/  @!P1 IMAD.MOV R14, RZ, RZ, -R14 ;  /* 0x000000ffff0e9224 */ /* 0x000fe200078e0a0e */
[----:B------:R-:W-:Y:S01]  /*0d50*/  @!P2 LOP3.LUT R14, RZ, R7, RZ, 0x33, !PT ;  /* 0x00000007ff0ea212 */ /* 0x000fe200078e33ff */
[----:B-1----:R-:W-:Y:S01]  /*0d60*/  @P0 IMAD R29, R53, R6, R0 ;  /* 0x00000006351d0224 */ /* 0x002fe200078e0200 */
[----:B------:R-:W-:Y:S01]  /*0d70*/  IADD3 R6, R37, 0x3f, RZ ;  /* 0x0000003f25067810 */ /* 0x000fe20007ffe0ff */
[----:B------:R-:W-:Y:S01]  /*0d80*/  @!P0 IMAD R0, R52, UR16, R53 ;  /* 0x0000001034008c24 */ /* 0x000fe2000f8e0235 */
[----:B------:R-:W-:-:S02]  /*0d90*/  SEL R32, R5, RZ, P3 ;  /* 0x000000ff05207207 */ /* 0x000fc40001800000 */
[----:B------:R-:W-:Y:S01]  /*0da0*/  SHF.R.S32.HI R3, RZ, 0x1f, R6 ;  /* 0x0000001fff037819 */ /* 0x000fe20000011406 */
[----:B------:R-:W-:Y:S01]  /*0db0*/  @!P0 IMAD R29, R0, R37, RZ ;  /* 0x00000025001d8224 */ /* 0x000fe200078e02ff */
[----:B------:R-:W-:Y:S02]  /*0dc0*/  SHF.R.S32.HI R28, RZ, 0x1f, R14 ;  /* 0x0000001fff1c7819 */ /* 0x000fe4000001140e */
[----:B------:R-:W-:-:S04]  /*0dd0*/  LEA.HI R6, R3, R6, RZ, 0x6 ;  /* 0x0000000603067211 */ /* 0x000fc800078f30ff */
[----:B------:R-:W-:-:S05]  /*0de0*/  LOP3.LUT R0, R6, 0xffffffc0, RZ, 0xc0, !PT ;  /* 0xffffffc006007812 */ /* 0x000fca00078ec0ff */
[----:B------:R-:W-:-:S05]  /*0df0*/  VIADD R12, R0, 0xffffffc0 ;  /* 0xffffffc0000c7836 */ /* 0x000fca0000000000 */
[----:B------:R-:W-:Y:S01]  /*0e00*/  SHF.R.S32.HI R13, RZ, 0x1f, R12 ;  /* 0x0000001fff0d7819 */ /* 0x000fe2000001140c */
[----:B------:R-:W-:Y:S06]  /*0e10*/  @!P0 BRA `(.L_x_927) ;  /* 0x0000000000208947 */ /* 0x000fec0003800000 */
[----:B------:R-:W1:Y:S01]  /*0e20*/  LDC R38, c[0x0][0x2d4] ;  /* 0x0000b500ff267b82 */ /* 0x000e620000000800 */
[----:B------:R-:W-:Y:S01]  /*0e30*/  ULDC UR7, c[0x0][0x2c0] ;  /* 0x0000b00000077ab9 */ /* 0x000fe20000000800 */
[----:B------:R-:W-:Y:S02]  /*0e40*/  ULDC UR6, c[0x0][0x2e4] ;  /* 0x0000b90000067ab9 */ /* 0x000fe40000000800 */
[----:B------:R-:W-:Y:S01]  /*0e50*/  ULEA UR6, UR7, UR6, 0x7 ;  /* 0x0000000607067291 */ /* 0x000fe2000f8e383f */
[----:B-1----:R-:W-:-:S05]  /*0e60*/  IADD3 R0, R38, 0x80, RZ ;  /* 0x0000008026007810 */ /* 0x002fca0007ffe0ff */
[----:B------:R-:W-:-:S04]  /*0e70*/  IMAD R0, R0, UR16, RZ ;  /* 0x0000001000007c24 */ /* 0x000fc8000f8e02ff */
[----:B------:R-:W-:Y:S01]  /*0e80*/  IMAD R30, R53, UR6, R0 ;  /* 0x00000006351e7c24 */ /* 0x000fe2000f8e0200 */
[----:B------:R-:W-:Y:S06]  /*0e90*/  BRA `(.L_x_928) ;  /* 0x00000000000c7947 */ /* 0x000fec0003800000 */
.L_x_927:
[----:B------:R-:W1:Y:S01]  /*0ea0*/  LDC R38, c[0x0][0x2d4] ;  /* 0x0000b500ff267b82 */ /* 0x000e620000000800 */
[----:B------:R-:W-:-:S04]  /*0eb0*/  IMAD R0, R52, UR16, R53 ;  /* 0x0000001034007c24 */ /* 0x000fc8000f8e0235 */
[----:B-1----:R-:W-:-:S07]  /*0ec0*/  IMAD R30, R0, R38, RZ ;  /* 0x00000026001e7224 */ /* 0x002fce00078e02ff */
.L_x_928:
[----:B------:R-:W1:Y:S01]  /*0ed0*/  LDC.64 R22, c[0x0][0x240] ;  /* 0x00009000ff167b82 */ /* 0x000e620000000a00 */
[----:B------:R-:W-:Y:S01]  /*0ee0*/  SHF.R.S32.HI R33, RZ, 0x1f, R247 ;  /* 0x0000001fff217819 */ /* 0x000fe200000114f7 */
[----:B------:R-:W-:Y:S01]  /*0ef0*/  UIADD3 UR23, UP0, UR23, UR9, URZ ;  /* 0x0000000917177290 */ /* 0x000fe2000ff1e03f */
[----:B------:R-:W-:Y:S01]  /*0f00*/  IADD3 R0, P0, R247, R12, RZ ;  /* 0x0000000cf7007210 */ /* 0x000fe20007f1e0ff */
[----:B------:R-:W-:Y:S01]  /*0f10*/  ULDC.64 UR6, c[0x0][0x258] ;  /* 0x0000960000067ab9 */ /* 0x000fe20000000a00 */
[----:B------:R-:W-:Y:S01]  /*0f20*/  SHF.R.S32.HI R249, RZ, 0x1f, R248 ;  /* 0x0000001ffff97819 */ /* 0x000fe200000114f8 */
[----:B------:R-:W-:Y:S01]  /*0f30*/  UIADD3.X UR4, UR8, UR4, URZ, UP0, !UPT ;  /* 0x0000000408047290 */ /* 0x000fe200087fe43f */
[----:B------:R-:W-:Y:S01]  /*0f40*/  LEA.HI.SX32 R195, R6, 0xffffffff, 0x1a ;  /* 0xffffffff06c37811 */ /* 0x000fe200078fd2ff */
[----:B------:R-:W2:Y:S01]  /*0f50*/  LDC.64 R4, c[0x0][0x228] ;  /* 0x00008a00ff047b82 */ /* 0x000ea20000000a00 */
[----:B------:R-:W-:Y:S01]  /*0f60*/  IMAD.X R24, R33, 0x1, R13, P0 ;  /* 0x0000000121187824 */ /* 0x000fe200000e060d */
[----:B------:R-:W3:Y:S01]  /*0f70*/  S2R R54, SR_TID.X ;  /* 0x0000000000367919 */ /* 0x000ee20000002100 */
[----:B------:R-:W-:Y:S01]  /*0f80*/  IMAD R15, R36, UR6, RZ ;  /* 0x00000006240f7c24 */ /* 0x000fe2000f8e02ff */
[----:B------:R-:W-:Y:S01]  /*0f90*/  ULDC.64 UR8, c[0x0][0x3e0] ;  /* 0x0000f80000087ab9 */ /* 0x000fe20000000a00 */
[----:B------:R-:W-:-:S03]  /*0fa0*/  LEA R204, R250, UR5, 0x1 ;  /* 0x00000005facc7c11 */ /* 0x000fc6000f8e08ff */
[----:B------:R-:W-:Y:S01]  /*0fb0*/  @P3 BAR.SYNC.DEFER_BLOCKING 0x0 ;  /* 0x0000000000003b1d */ /* 0x000fe20000010000 */
[----:B------:R-:W-:-:S07]  /*0fc0*/  IMAD R15, R53, UR7, R15 ;  /* 0x00000007350f7c24 */ /* 0x000fce000f8e020f */
[----:B------:R-:W4:Y:S01]  /*0fd0*/  LDC.64 R8, c[0x0][0x418] ;  /* 0x00010600ff087b82 */ /* 0x000f220000000a00 */
[-C--:B-1----:R-:W-:Y:S02]  /*0fe0*/  IMAD R7, R24, R22.reuse, RZ ;  /* 0x0000001618077224 */ /* 0x082fe400078e02ff */
[----:B------:R-:W-:-:S05]  /*0ff0*/  IMAD.WIDE.U32 R2, R0, R22, R248 ;  /* 0x0000001600027225 */ /* 0x000fca00078e00f8 */
[----:B------:R-:W1:Y:S01]  /*1000*/  LDC.64 R20, c[0x0][0x250] ;  /* 0x00009400ff147b82 */ /* 0x000e620000000a00 */
[----:B------:R-:W-:-:S04]  /*1010*/  IMAD R7, R0, R23, R7 ;  /* 0x0000001700077224 */ /* 0x000fc800078e0207 */
[----:B------:R-:W-:-:S03]  /*1020*/  IMAD.IADD R3, R3, 0x1, R7 ;  /* 0x0000000103037824 */ /* 0x000fc600078e0207 */
[----:B------:R-:W1:Y:S01]  /*1030*/  LDC.64 R16, c[0x0][0x238] ;  /* 0x00008e00ff107b82 */ /* 0x000e620000000a00 */
[C---:B--2---:R-:W-:Y:S02]  /*1040*/  IMAD R7, R4.reuse, UR22, RZ ;  /* 0x0000001604077c24 */ /* 0x044fe4000f8e02ff */
[----:B------:R-:W-:Y:S01]  /*1050*/  IMAD.WIDE.U32 R2, R4, UR16, R2 ;  /* 0x0000001004027c25 */ /* 0x000fe2000f8e0002 */
[----:B------:R-:W-:Y:S02]  /*1060*/  LEA.HI R4, R195, R195, RZ, 0x1 ;  /* 0x000000c3c3047211 */ /* 0x000fe400078f08ff */
[----:B---3--:R-:W-:Y:S01]  /*1070*/  SHF.R.S32.HI R55, RZ, 0x1f, R54 ;  /* 0x0000001fff377819 */ /* 0x008fe20000011436 */
[----:B------:R-:W-:Y:S01]  /*1080*/  IMAD R5, R5, UR16, R7 ;  /* 0x0000001005057c24 */ /* 0x000fe2000f8e0207 */
[----:B------:R-:W2:Y:S01]  /*1090*/  LDC.64 R26, c[0x0][0x420] ;  /* 0x00010800ff1a7b82 */ /* 0x000ea20000000a00 */
[----:B----4-:R-:W-:Y:S01]  /*10a0*/  IMAD R18, R8, UR22, RZ ;  /* 0x0000001608127c24 */ /* 0x010fe2000f8e02ff */
[----:B------:R-:W-:Y:S01]  /*10b0*/  LOP3.LUT R11, R4, 0xfffffffe, RZ, 0xc0, !PT ;  /* 0xfffffffe040b7812 */ /* 0x000fe200078ec0ff */
[----:B------:R-:W-:-:S02]  /*10c0*/  IMAD.IADD R3, R3, 0x1, R5 ;  /* 0x0000000103037824 */ /* 0x000fc400078e0205 */
[----:B------:R-:W-:Y:S02]  /*10d0*/  IMAD R18, R9, UR16, R18 ;  /* 0x0000001009127c24 */ /* 0x000fe4000f8e0212 */
[----:B------:R-:W-:-:S04]  /*10e0*/  IMAD.WIDE.U32 R8, R8, UR16, R248 ;  /* 0x0000001008087c25 */ /* 0x000fc8000f8e00f8 */
[C---:B-1----:R-:W-:Y:S02]  /*10f0*/  IMAD R6, R20.reuse, UR4, RZ ;  /* 0x0000000414067c24 */ /* 0x042fe4000f8e02ff */
[----:B------:R-:W-:-:S04]  /*1100*/  IMAD.WIDE.U32 R4, R20, UR23, R248 ;  /* 0x0000001714047c25 */ /* 0x000fc8000f8e00f8 */
[----:B------:R-:W-:Y:S02]  /*1110*/  IMAD R10, R21, UR23, R6 ;  /* 0x00000017150a7c24 */ /* 0x000fe4000f8e0206 */
[----:B------:R-:W-:Y:S01]  /*1120*/  IMAD.WIDE.U32 R6, R53, UR6, R2 ;  /* 0x0000000635067c25 */ /* 0x000fe2000f8e0002 */
[----:B------:R-:W-:-:S03]  /*1130*/  ULDC.64 UR6, c[0x0][0x210] ;  /* 0x0000840000067ab9 */ /* 0x000fc60000000a00 */
[----:B------:R-:W-:Y:S01]  /*1140*/  IMAD.IADD R3, R5, 0x1, R10 ;  /* 0x0000000105037824 */ /* 0x000fe200078e020a */
[----:B------:R-:W-:Y:S01]  /*1150*/  LEA R200, P1, R6, UR6, 0x1 ;  /* 0x0000000606c87c11 */ /* 0x000fe2000f8208ff */
[----:B------:R-:W-:Y:S02]  /*1160*/  IMAD.IADD R5, R9, 0x1, R18 ;  /* 0x0000000109057824 */ /* 0x000fe400078e0212 */
[----:B------:R-:W-:Y:S01]  /*1170*/  IMAD.IADD R2, R7, 0x1, R15 ;  /* 0x0000000107027824 */ /* 0x000fe200078e020f */
[----:B------:R-:W1:Y:S01]  /*1180*/  LDC.64 R18, c[0x0][0x248] ;  /* 0x00009200ff127b82 */ /* 0x000e620000000a00 */
[----:B------:R-:W-:Y:S02]  /*1190*/  IMAD R7, R16, UR22, RZ ;  /* 0x0000001610077c24 */ /* 0x000fe4000f8e02ff */
[----:B------:R-:W-:Y:S01]  /*11a0*/  IMAD.IADD R11, R195, 0x1, -R11 ;  /* 0x00000001c30b7824 */ /* 0x000fe200078e0a0b */
[----:B------:R-:W-:Y:S01]  /*11b0*/  LEA.HI.X R201, R6, UR7, R2, 0x1, P1 ;  /* 0x0000000706c97c11 */ /* 0x000fe200088f0c02 */
[----:B------:R-:W-:Y:S01]  /*11c0*/  IMAD.MOV.U32 R2, RZ, RZ, R4 ;  /* 0x000000ffff027224 */ /* 0x000fe200078e0004 */
[----:B------:R-:W-:Y:S01]  /*11d0*/  MOV R4, R8 ;  /* 0x0000000800047202 */ /* 0x000fe20000000f00 */
[----:B------:R-:W-:Y:S01]  /*11e0*/  IMAD R7, R17, UR16, R7 ;  /* 0x0000001011077c24 */ /* 0x000fe2000f8e0207 */
[----:B------:R-:W-:Y:S01]  /*11f0*/  ULDC.64 UR6, c[0x0][0x268] ;  /* 0x00009a0000067ab9 */ /* 0x000fe20000000a00 */
[----:B------:R-:W-:Y:S01]  /*1200*/  IMAD.WIDE.U32 R2, R16, UR16, R2 ;  /* 0x0000001010027c25 */ /* 0x000fe2000f8e0002 */
[----:B------:R-:W-:-:S02]  /*1210*/  ISETP.NE.AND P0, PT, R11, 0x1, PT ;  /* 0x000000010b00780c */ /* 0x000fc40003f05270 */
[----:B------:R-:W-:Y:S01]  /*1220*/  LEA R16, P1, R22, R200, 0x6 ;  /* 0x000000c816107211 */ /* 0x000fe200078230ff */
[----:B--2---:R-:W-:Y:S02]  /*1230*/  IMAD R6, R24, R26, RZ ;  /* 0x0000001a18067224 */ /* 0x004fe400078e02ff */
[----:B------:R-:W2:Y:S01]  /*1240*/  LDC.64 R24, c[0x0][0x230] ;  /* 0x00008c00ff187b82 */ /* 0x000ea20000000a00 */
[----:B------:R-:W-:Y:S01]  /*1250*/  IMAD.IADD R3, R3, 0x1, R7 ;  /* 0x0000000103037824 */ /* 0x000fe200078e0207 */
[----:B------:R-:W-:Y:S01]  /*1260*/  LEA.HI.X R17, R22, R201, R23, 0x6, P1 ;  /* 0x000000c916117211 */ /* 0x000fe200008f3417 */
[----:B------:R-:W-:Y:S01]  /*1270*/  IMAD R7, R28, UR6, RZ ;  /* 0x000000061c077c24 */ /* 0x000fe2000f8e02ff */
[----:B------:R-:W-:Y:S01]  /*1280*/  LEA.HI R22, R55, R54, RZ, 0x5 ;  /* 0x0000003637167211 */ /* 0x000fe200078f28ff */
[C---:B------:R-:W-:Y:S02]  /*1290*/  IMAD R6, R0.reuse, R27, R6 ;  /* 0x0000001b00067224 */ /* 0x040fe400078e0206 */
[----:B------:R-:W-:Y:S01]  /*12a0*/  IMAD.WIDE.U32 R4, R0, R26, R4 ;  /* 0x0000001a00047225 */ /* 0x000fe200078e0004 */
[----:B------:R-:W-:-:S03]  /*12b0*/  LOP3.LUT R15, R22, 0xffffffe0, RZ, 0xc0, !PT ;  /* 0xffffffe0160f7812 */ /* 0x000fc600078ec0ff */
[C---:B------:R-:W-:Y:S01]  /*12c0*/  IMAD R0, R14.reuse, UR7, R7 ;  /* 0x000000070e007c24 */ /* 0x040fe2000f8e0207 */
[----:B------:R-:W-:Y:S01]  /*12d0*/  IADD3 R15, -R15, R54, RZ ;  /* 0x000000360f0f7210 */ /* 0x000fe20007ffe1ff */
[----:B------:R-:W-:Y:S01]  /*12e0*/  IMAD.WIDE.U32 R2, R14, UR6, R2 ;  /* 0x000000060e027c25 */ /* 0x000fe2000f8e0002 */
[----:B------:R-:W-:-:S03]  /*12f0*/  ULDC.64 UR6, c[0x0][0x428] ;  /* 0x00010a0000067ab9 */ /* 0x000fc60000000a00 */
[----:B------:R-:W-:Y:S02]  /*1300*/  IMAD.IADD R5, R5, 0x1, R6 ;  /* 0x0000000105057824 */ /* 0x000fe400078e0206 */
[----:B------:R-:W-:Y:S02]  /*1310*/  IMAD.IADD R3, R3, 0x1, R0 ;  /* 0x0000000103037824 */ /* 0x000fe400078e0200 */
[----:B-1----:R-:W-:Y:S02]  /*1320*/  IMAD R0, R18, UR4, RZ ;  /* 0x0000000412007c24 */ /* 0x002fe4000f8e02ff */
[----:B------:R-:W-:Y:S02]  /*1330*/  IMAD R11, R33, R20, RZ ;  /* 0x00000014210b7224 */ /* 0x000fe400078e02ff */
[----:B------:R-:W-:Y:S02]  /*1340*/  IMAD R10, R36, UR6, RZ ;  /* 0x00000006240a7c24 */ /* 0x000fe4000f8e02ff */
[----:B------:R-:W-:-:S04]  /*1350*/  IMAD.WIDE.U32 R8, R53, UR6, R4 ;  /* 0x0000000635087c25 */ /* 0x000fc8000f8e0004 */
[----:B------:R-:W-:Y:S01]  /*1360*/  IMAD.WIDE.U32 R4, R18, UR23, R248 ;  /* 0x0000001712047c25 */ /* 0x000fe2000f8e00f8 */
[----:B------:R-:W-:-:S03]  /*1370*/  LEA R198, P2, R8, UR8, 0x1 ;  /* 0x0000000808c67c11 */ /* 0x000fc6000f8408ff */
[----:B------:R-:W-:Y:S02]  /*1380*/  IMAD R0, R19, UR23, R0 ;  /* 0x0000001713007c24 */ /* 0x000fe4000f8e0200 */
[C---:B------:R-:W-:Y:S02]  /*1390*/  IMAD R11, R247.reuse, R21, R11 ;  /* 0x00000015f70b7224 */ /* 0x040fe400078e020b */
[----:B------:R-:W-:-:S04]  /*13a0*/  IMAD.WIDE.U32 R6, R247, R20, R2 ;  /* 0x00000014f7067225 */ /* 0x000fc800078e0002 */
[----:B------:R-:W-:Y:S01]  /*13b0*/  IMAD R10, R53, UR7, R10 ;  /* 0x00000007350a7c24 */ /* 0x000fe2000f8e020a */
[----:B------:R-:W-:Y:S01]  /*13c0*/  ULDC.64 UR6, c[0x0][0x220] ;  /* 0x0000880000067ab9 */ /* 0x000fe20000000a00 */
[----:B------:R-:W-:Y:S01]  /*13d0*/  IMAD.IADD R5, R5, 0x1, R0 ;  /* 0x0000000105057824 */ /* 0x000fe200078e0200 */
[----:B------:R-:W-:Y:S01]  /*13e0*/  LEA R2, P1, R6, UR6, 0x1 ;  /* 0x0000000606027c11 */ /* 0x000fe2000f8208ff */
[----:B------:R-:W-:Y:S02]  /*13f0*/  IMAD.IADD R0, R7, 0x1, R11 ;  /* 0x0000000107007824 */ /* 0x000fe400078e020b */
[C---:B--2---:R-:W-:Y:S02]  /*1400*/  IMAD R7, R24.reuse, UR22, RZ ;  /* 0x0000001618077c24 */ /* 0x044fe4000f8e02ff */
[----:B------:R-:W-:Y:S01]  /*1410*/  IMAD.WIDE.U32 R4, R24, UR16, R4 ;  /* 0x0000001018047c25 */ /* 0x000fe2000f8e0004 */
[----:B------:R-:W-:Y:S01]  /*1420*/  LEA.HI.X R3, R6, UR7, R0, 0x1, P1 ;  /* 0x0000000706037c11 */ /* 0x000fe200088f0c00 */
[----:B------:R-:W-:-:S02]  /*1430*/  ULDC.64 UR6, c[0x0][0x260] ;  /* 0x0000980000067ab9 */ /* 0x000fc40000000a00 */
[----:B------:R-:W-:Y:S01]  /*1440*/  IMAD R0, R25, UR16, R7 ;  /* 0x0000001019007c24 */ /* 0x000fe2000f8e0207 */
[----:B------:R-:W-:Y:S01]  /*1450*/  SHF.R.S32.HI R7, RZ, 0x1f, R15 ;  /* 0x0000001fff077819 */ /* 0x000fe2000001140f */
[----:B------:R-:W1:Y:S01]  /*1460*/  LDC.64 R24, c[0x0][0x2b0] ;  /* 0x0000ac00ff187b82 */ /* 0x000e620000000a00 */
[----:B------:R-:W-:Y:S01]  /*1470*/  IMAD.IADD R10, R9, 0x1, R10 ;  /* 0x00000001090a7824 */ /* 0x000fe200078e020a */
[----:B------:R-:W-:Y:S01]  /*1480*/  @!PT LDS RZ, [RZ] ;  /* 0x00000000fffff984 */ /* 0x000fe20000000800 */
[----:B------:R-:W-:Y:S01]  /*1490*/  @!PT LDS RZ, [RZ] ;  /* 0x00000000fffff984 */ /* 0x000fe20000000800 */
[----:B------:R-:W-:Y:S01]  /*14a0*/  @!PT LDS RZ, [RZ] ;  /* 0x00000000fffff984 */ /* 0x000fe20000000800 */
[----:B------:R-:W-:Y:S01]  /*14b0*/  LDGSTS.E.BYPASS.LTC128B.128 [R204+0x10000], desc[UR18][R2.64] ;  /* 0x1000000002cc7fae */ /* 0x000fe2000b901d52 */
[----:B------:R-:W-:Y:S02]  /*14c0*/  IMAD.IADD R5, R5, 0x1, R0 ;  /* 0x0000000105057824 */ /* 0x000fe400078e0200 */
[----:B------:R-:W-:Y:S01]  /*14d0*/  IMAD R0, R28, UR6, RZ ;  /* 0x000000061c007c24 */ /* 0x000fe2000f8e02ff */
[----:B------:R-:W-:Y:S01]  /*14e0*/  LEA.HI.X R199, R8, UR9, R10, 0x1, P2 ;  /* 0x0000000908c77c11 */ /* 0x000fe200090f0c0a */
[----:B------:R-:W-:Y:S01]  /*14f0*/  IMAD.WIDE.U32 R4, R14, UR6, R4 ;  /* 0x000000060e047c25 */ /* 0x000fe2000f8e0004 */
[----:B------:R-:W-:Y:S01]  /*1500*/  LEA R8, P2, R20, R2, 0x6 ;  /* 0x0000000214087211 */ /* 0x000fe200078430ff */
[----:B------:R2:W-:Y:S01]  /*1510*/  LDGSTS.E.BYPASS.LTC128B.128 [R204+0x12000], desc[UR18][R2.64+0x80] ;  /* 0x1200008002cc7fae */ /* 0x0005e2000b901d52 */
[----:B------:R-:W-:Y:S01]  /*1520*/  LEA R10, P1, R26, R198, 0x6 ;  /* 0x000000c61a0a7211 */ /* 0x000fe200078230ff */
[----:B------:R-:W-:Y:S01]  /*1530*/  IMAD R6, R14, UR7, R0 ;  /* 0x000000070e067c24 */ /* 0x000fe2000f8e0200 */
[----:B------:R-:W-:Y:S01]  /*1540*/  LEA.HI R0, R7, R15, RZ, 0x2 ;  /* 0x0000000f07007211 */ /* 0x000fe200078f10ff */
[----:B------:R-:W-:Y:S01]  /*1550*/  IMAD.IADD R7, R12, 0x1, R29 ;  /* 0x000000010c077824 */ /* 0x000fe200078e021d */
[----:B------:R-:W-:Y:S01]  /*1560*/  LEA.HI.X R9, R20, R3, R21, 0x6, P2 ;  /* 0x0000000314097211 */ /* 0x000fe200010f3415 */
[----:B------:R-:W-:Y:S01]  /*1570*/  IMAD.IADD R5, R5, 0x1, R6 ;  /* 0x0000000105057824 */ /* 0x000fe200078e0206 */
[----:B------:R-:W-:Y:S01]  /*1580*/  SHF.R.S32.HI R0, RZ, 0x2, R0 ;  /* 0x00000002ff007819 */ /* 0x000fe20000011400 */
[-C--:B------:R-:W-:Y:S01]  /*1590*/  IMAD R6, R33, R18.reuse, RZ ;  /* 0x0000001221067224 */ /* 0x080fe200078e02ff */
[----:B------:R-:W-:Y:S01]  /*15a0*/  ULDC.64 UR6, c[0x0][0x218] ;  /* 0x0000860000067ab9 */ /* 0x000fe20000000a00 */
[----:B------:R-:W-:Y:S01]  /*15b0*/  IMAD.WIDE.U32 R4, R247, R18, R4 ;  /* 0x00000012f7047225 */ /* 0x000fe200078e0004 */
[----:B------:R-:W-:Y:S01]  /*15c0*/  LEA.HI.X R11, R26, R199, R27, 0x6, P1 ;  /* 0x000000c71a0b7211 */ /* 0x000fe200008f341b */
[----:B------:R-:W-:Y:S02]  /*15d0*/  LDGSTS.E.BYPASS.LTC128B.128 [R204+0x11000], desc[UR18][R8.64] ;  /* 0x1100000008cc7fae */ /* 0x000fe4000b901d52 */
[----:B------:R-:W-:-:S02]  /*15e0*/  IMAD R0, R243, 0x10, R0 ;  /* 0x00000010f3007824 */ /* 0x000fc400078e0200 */
[----:B------:R-:W-:Y:S01]  /*15f0*/  IMAD R14, R247, R19, R6 ;  /* 0x00000013f70e7224 */ /* 0x000fe200078e0206 */
[----:B------:R3:W-:Y:S01]  /*1600*/  LDGSTS.E.BYPASS.LTC128B.128 [R204+0x13000], desc[UR18][R8.64+0x80] ;  /* 0x1300008008cc7fae */ /* 0x0007e2000b901d52 */
[----:B-1----:R-:W-:Y:S01]  /*1610*/  IMAD.WIDE R20, R7, 0x4, R24 ;  /* 0x0000000407147825 */ /* 0x002fe200078e0218 */
[----:B------:R-:W-:Y:S02]  /*1620*/  SHF.L.U32 R235, R0, 0x2, RZ ;  /* 0x0000000200eb7819 */ /* 0x000fe400000006ff */
[----:B------:R-:W0:Y:S01]  /*1630*/  LDGDEPBAR ;  /* 0x00000000000079af */ /* 0x000e220000000000 */
[----:B------:R-:W-:Y:S02]  /*1640*/  IMAD.MOV.U32 R215, RZ, RZ, R20 ;  /* 0x000000ffffd77224 */ /* 0x000fe400078e0014 */
[----:B------:R-:W-:Y:S01]  /*1650*/  IMAD.MOV.U32 R214, RZ, RZ, R21 ;  /* 0x000000ffffd67224 */ /* 0x000fe200078e0015 */
[----:B------:R-:W-:Y:S01]  /*1660*/  LDGSTS.E.BYPASS.LTC128B.128 [R204+0x8000], desc[UR18][R198.64] ;  /* 0x08000000c6cc7fae */ /* 0x000fe2000b901d52 */
[----:B--2---:R-:W-:Y:S01]  /*1670*/  SHF.R.S32.HI R2, RZ, 0x1f, R0 ;  /* 0x0000001fff027819 */ /* 0x004fe20000011400 */
[----:B------:R-:W-:-:S02]  /*1680*/  VIADD R3, R250, 0x2000 ;  /* 0x00002000fa037836 */ /* 0x000fc40000000000 */
[----:B------:R-:W-:Y:S01]  /*1690*/  LDGSTS.E.BYPASS.LTC128B.128 [R204+0xa000], desc[UR18][R198.64+0x80] ;  /* 0x0a000080c6cc7fae */ /* 0x000fe2000b901d52 */
[----:B------:R-:W-:Y:S02]  /*16a0*/  IADD3 R6, P2, R235, R215, RZ ;  /* 0x000000d7eb067210 */ /* 0x000fe40007f5e0ff */
[----:B------:R-:W-:Y:S01]  /*16b0*/  SHF.L.U64.HI R236, R0, 0x2, R2 ;  /* 0x0000000200ec7819 */ /* 0x000fe20000010202 */
[----:B------:R-:W-:Y:S01]  /*16c0*/  IMAD.IADD R0, R5, 0x1, R14 ;  /* 0x0000000105007824 */ /* 0x000fe200078e020e */
[----:B------:R-:W-:Y:S01]  /*16d0*/  SEL R7, R3, R250, !P0 ;  /* 0x000000fa03077207 */ /* 0x000fe20004000000 */
[----:B------:R-:W-:Y:S01]  /*16e0*/  LDGSTS.E.BYPASS.LTC128B.128 [R204+0x9000], desc[UR18][R10.64] ;  /* 0x090000000acc7fae */ /* 0x000fe2000b901d52 */
[C---:B------:R-:W-:Y:S02]  /*16f0*/  LEA R2, P1, R4.reuse, UR6, 0x1 ;  /* 0x0000000604027c11 */ /* 0x040fe4000f8208ff */
[----:B------:R-:W-:Y:S01]  /*1700*/  LEA R202, R7, UR5, 0x1 ;  /* 0x0000000507ca7c11 */ /* 0x000fe2000f8e08ff */
[----:B------:R1:W-:Y:S01]  /*1710*/  LDGSTS.E.BYPASS.LTC128B.128 [R204+0xb000], desc[UR18][R10.64+0x80] ;  /* 0x0b0000800acc7fae */ /* 0x0003e2000b901d52 */
[----:B------:R-:W-:Y:S01]  /*1720*/  LEA.HI.X R3, R4, UR7, R0, 0x1, P1 ;  /* 0x0000000704037c11 */ /* 0x000fe200088f0c00 */
[----:B------:R-:W-:Y:S01]  /*1730*/  IMAD R230, R52, UR26, RZ ;  /* 0x0000001a34e67c24 */ /* 0x000fe2000f8e02ff */
[----:B------:R-:W-:Y:S01]  /*1740*/  LEA R4, P1, R18, R2, 0x6 ;  /* 0x0000000212047211 */ /* 0x000fe200078230ff */
[----:B------:R-:W-:Y:S01]  /*1750*/  LDGSTS.E.BYPASS.LTC128B.128 [R202], desc[UR18][R200.64] ;  /* 0x00000000c8ca7fae */ /* 0x000fe2000b901d52 */
[----:B------:R-:W-:-:S02]  /*1760*/  IMAD.X R7, R236, 0x1, R214, P2 ;  /* 0x00000001ec077824 */ /* 0x000fc400010e06d6 */
[----:B------:R-:W-:Y:S01]  /*1770*/  LEA.HI.X R5, R18, R3, R19, 0x6, P1 ;  /* 0x0000000312057211 */ /* 0x000fe200008f3413 */
[----:B------:R-:W-:Y:S04]  /*1780*/  LDGSTS.E.BYPASS.LTC128B.128 [R202+0x2000], desc[UR18][R200.64+0x80] ;  /* 0x02000080c8ca7fae */ /* 0x000fe8000b901d52 */
[----:B------:R-:W-:Y:S04]  /*1790*/  LDGSTS.E.BYPASS.LTC128B.128 [R202+0x1000], desc[UR18][R16.64] ;  /* 0x0100000010ca7fae */ /* 0x000fe8000b901d52 */
[----:B------:R-:W-:Y:S04]  /*17a0*/  LDGSTS.E.BYPASS.LTC128B.128 [R202+0x3000], desc[UR18][R16.64+0x80] ;  /* 0x0300008010ca7fae */ /* 0x000fe8000b901d52 */
[----:B------:R-:W-:Y:S04]  /*17b0*/  LDGSTS.E.BYPASS.LTC128B.128 [R204+0xc000], desc[UR18][R2.64] ;  /* 0x0c00000002cc7fae */ /* 0x000fe8000b901d52 */
[----:B------:R2:W-:Y:S01]  /*17c0*/  LDGSTS.E.BYPASS.LTC128B.128 [R204+0xe000], desc[UR18][R2.64+0x80] ;  /* 0x0e00008002cc7fae */ /* 0x0005e2000b901d52 */
[----:B------:R-:W-:Y:S01]  /*17d0*/  USHF.R.S32.HI UR6, URZ, 0x1f, UR26 ;  /* 0x0000001f3f067899 */ /* 0x000fe2000801141a */
[----:B---3--:R-:W-:Y:S01]  /*17e0*/  IMAD.WIDE.U32 R8, R52, UR26, RZ ;  /* 0x0000001a34087c25 */ /* 0x008fe2000f8e00ff */
[----:B-1----:R-:W1:Y:S01]  /*17f0*/  LDC.64 R10, c[0x0][0x478] ;  /* 0x00011e00ff0a7b82 */ /* 0x002e620000000a00 */
[----:B------:R-:W-:Y:S04]  /*1800*/  LDGSTS.E.BYPASS.LTC128B.128 [R204+0xd000], desc[UR18][R4.64] ;  /* 0x0d00000004cc7fae */ /* 0x000fe8000b901d52 */
[----:B------:R3:W-:Y:S04]  /*1810*/  LDGSTS.E.BYPASS.LTC128B.128 [R204+0xf000], desc[UR18][R4.64+0x80] ;  /* 0x0f00008004cc7fae */ /* 0x0007e8000b901d52 */
[----:B------:R-:W0:Y:S01]  /*1820*/  LDGDEPBAR ;  /* 0x00000000000079af */ /* 0x000e220000000000 */
[----:B------:R-:W-:-:S03]  /*1830*/  IMAD.SHL.U32 R0, R230, 0x40, RZ ;  /* 0x00000040e6007824 */ /* 0x000fc600078e00ff */
[----:B------:R-:W5:Y:S04]  /*1840*/  LDG.E R210, desc[UR18][R6.64] ;  /* 0x0000001206d27981 */ /* 0x000f68000c1e1900 */
[----:B------:R4:W5:Y:S01]  /*1850*/  LDG.E R209, desc[UR18][R6.64+0x20] ;  /* 0x0000201206d17981 */ /* 0x000962000c1e1900 */
[----:B------:R-:W-:Y:S01]  /*1860*/  IMAD.MOV.U32 R176, RZ, RZ, 0x20 ;  /* 0x00000020ffb07424 */ /* 0x000fe200078e00ff */
[----:B------:R-:W-:Y:S02]  /*1870*/  ISETP.GE.AND P3, PT, R37, 0x1, PT ;  /* 0x000000012500780c */ /* 0x000fe40003f66270 */
[----:B------:R-:W-:Y:S02]  /*1880*/  CS2R R94, SRZ ;  /* 0x00000000005e7805 */ /* 0x000fe4000001ff00 */
[----:B------:R-:W-:-:S02]  /*1890*/  CS2R R92, SRZ ;  /* 0x00000000005c7805 */ /* 0x000fc4000001ff00 */
[----:B------:R-:W-:Y:S02]  /*18a0*/  CS2R R98, SRZ ;  /* 0x0000000000627805 */ /* 0x000fe4000001ff00 */
[----:B------:R-:W-:Y:S02]  /*18b0*/  CS2R R96, SRZ ;  /* 0x0000000000607805 */ /* 0x000fe4000001ff00 */
[----:B--2---:R-:W-:Y:S02]  /*18c0*/  SHF.R.S32.HI R2, RZ, 0x5, R22 ;  /* 0x00000005ff027819 */ /* 0x004fe40000011416 */
[----:B------:R-:W-:Y:S02]  /*18d0*/  CS2R R90, SRZ ;  /* 0x00000000005a7805 */ /* 0x000fe4000001ff00 */
[----:B------:R-:W-:Y:S02]  /*18e0*/  CS2R R88, SRZ ;  /* 0x0000000000587805 */ /* 0x000fe4000001ff00 */
[----:B------:R-:W-:-:S02]  /*18f0*/  CS2R R86, SRZ ;  /* 0x0000000000567805 */ /* 0x000fc4000001ff00 */
[----:B------:R-:W-:Y:S01]  /*1900*/  CS2R R84, SRZ ;  /* 0x0000000000547805 */ /* 0x000fe2000001ff00 */
[----:B------:R-:W-:Y:S01]  /*1910*/  IMAD R2, R2, R230, R15 ;  /* 0x000000e602027224 */ /* 0x000fe200078e020f */
[----:B------:R-:W-:Y:S02]  /*1920*/  CS2R R78, SRZ ;  /* 0x00000000004e7805 */ /* 0x000fe4000001ff00 */
[----:B------:R-:W-:Y:S01]  /*1930*/  CS2R R76, SRZ ;  /* 0x00000000004c7805 */ /* 0x000fe2000001ff00 */
[----:B---3--:R-:W-:Y:S01]  /*1940*/  IMAD.WIDE R4, R38, UR16, R12 ;  /* 0x0000001026047c25 */ /* 0x008fe2000f8e020c */
[----:B------:R-:W-:-:S04]  /*1950*/  DEPBAR.LE SB0, 0x1 ;  /* 0x000080400000791a */ /* 0x000fc80000000000 */
[----:B------:R-:W-:Y:S01]  /*1960*/  IADD3 R3, P2, P1, R2, R0, R34 ;  /* 0x0000000002037210 */ /* 0x000fe2000795e022 */
[----:B------:R-:W-:Y:S01]  /*1970*/  BAR.SYNC.DEFER_BLOCKING 0x0 ;  /* 0x0000000000007b1d */ /* 0x000fe20000010000 */
[----:B------:R-:W-:Y:S02]  /*1980*/  SHF.R.S32.HI R0, RZ, 0x1f, R0 ;  /* 0x0000001fff007819 */ /* 0x000fe40000011400 */
[----:B------:R-:W-:Y:S02]  /*1990*/  CS2R R82, SRZ ;  /* 0x0000000000527805 */ /* 0x000fe4000001ff00 */
[----:B------:R-:W-:Y:S01]  /*19a0*/  SHF.R.S32.HI R2, RZ, 0x1f, R2 ;  /* 0x0000001fff027819 */ /* 0x000fe20000011402 */
[----:B----4-:R-:W-:Y:S01]  /*19b0*/  IMAD R6, R52, UR6, RZ ;  /* 0x0000000634067c24 */ /* 0x010fe2000f8e02ff */
[----:B------:R-:W-:Y:S01]  /*19c0*/  IADD3 R12, R12, R30, RZ ;  /* 0x0000001e0c0c7210 */ /* 0x000fe20007ffe0ff */
[----:B------:R-:W-:Y:S01]  /*19d0*/  ULDC.64 UR6, c[0x0][0x400] ;  /* 0x0001000000067ab9 */ /* 0x000fe20000000a00 */
[----:B------:R-:W-:Y:S01]  /*19e0*/  IADD3.X R7, R2, R0, R35, P2, P1 ;  /* 0x0000000002077210 */ /* 0x000fe200017e2423 */
[----:B------:R-:W-:Y:S01]  /*19f0*/  IMAD R6, R39, UR26, R6 ;  /* 0x0000001a27067c24 */ /* 0x000fe2000f8e0206 */
[----:B------:R-:W-:Y:S01]  /*1a00*/  IADD3 R2, P1, R3, R31, RZ ;  /* 0x0000001f03027210 */ /* 0x000fe20007f3e0ff */
[----:B-1----:R-:W-:Y:S01]  /*1a10*/  IMAD.WIDE R12, R12, 0x4, R10 ;  /* 0x000000040c0c7825 */ /* 0x002fe200078e020a */
[----:B------:R-:W-:-:S02]  /*1a20*/  IADD3 R0, P2, R4, UR28, RZ ;  /* 0x0000001c04007c10 */ /* 0x000fc4000ff5e0ff */
[----:B------:R-:W-:Y:S02]  /*1a30*/  CS2R R80, SRZ ;  /* 0x0000000000507805 */ /* 0x000fe4000001ff00 */
[----:B------:R-:W-:Y:S01]  /*1a40*/  CS2R R74, SRZ ;  /* 0x00000000004a7805 */ /* 0x000fe2000001ff00 */
[----:B------:R-:W-:Y:S01]  /*1a50*/  IMAD.IADD R6, R9, 0x1, R6 ;  /* 0x0000000109067824 */ /* 0x000fe200078e0206 */
[----:B------:R-:W-:Y:S01]  /*1a60*/  IADD3.X R4, R5, UR27, RZ, P2, !PT ;  /* 0x0000001b05047c10 */ /* 0x000fe200097fe4ff */
[----:B------:R-:W-:Y:S01]  /*1a70*/  IMAD.X R3, R7, 0x1, R32, P1 ;  /* 0x0000000107037824 */ /* 0x000fe200008e0620 */
[----:B------:R-:W-:Y:S01]  /*1a80*/  CS2R R72, SRZ ;  /* 0x0000000000487805 */ /* 0x000fe2000001ff00 */
[----:B------:R-:W-:Y:S01]  /*1a90*/  IMAD R5, R6, R0, RZ ;  /* 0x0000000006057224 */ /* 0x000fe200078e02ff */
[----:B------:R-:W-:Y:S01]  /*1aa0*/  LEA.HI R6, R55, R54, RZ, 0x3 ;  /* 0x0000003637067211 */ /* 0x000fe200078f18ff */
[----:B------:R-:W-:Y:S01]  /*1ab0*/  IMAD.WIDE.U32 R2, R0, R8, R2 ;  /* 0x0000000800027225 */ /* 0x000fe200078e0002 */
[----:B------:R-:W-:-:S02]  /*1ac0*/  CS2R R70, SRZ ;  /* 0x0000000000467805 */ /* 0x000fc4000001ff00 */
[----:B------:R-:W-:Y:S02]  /*1ad0*/  CS2R R68, SRZ ;  /* 0x0000000000447805 */ /* 0x000fe4000001ff00 */
[----:B------:R-:W-:Y:S01]  /*1ae0*/  LOP3.LUT R0, R6, 0xfffffff8, RZ, 0xc0, !PT ;  /* 0xfffffff806007812 */ /* 0x000fe200078ec0ff */
[----:B------:R-:W-:Y:S01]  /*1af0*/  IMAD R4, R4, R8, R5 ;  /* 0x0000000804047224 */ /* 0x000fe200078e0205 */
[----:B------:R-:W-:Y:S01]  /*1b00*/  LEA R196, P2, R2, UR6, 0x2 ;  /* 0x0000000602c47c11 */ /* 0x000fe2000f8410ff */
[----:B------:R1:W2:Y:S01]  /*1b10*/  LDSM.16.M88.4 R116, [R187+0x10000] ;  /* 0x01000000bb74783b */ /* 0x0002a20000000200 */
[----:B------:R-:W-:Y:S01]  /*1b20*/  CS2R R46, SRZ ;  /* 0x00000000002e7805 */ /* 0x000fe2000001ff00 */
[----:B------:R-:W-:Y:S01]  /*1b30*/  IMAD.IADD R0, R54, 0x1, -R0 ;  /* 0x0000000136007824 */ /* 0x000fe200078e0a00 */
[----:B------:R-:W-:Y:S01]  /*1b40*/  CS2R R44, SRZ ;  /* 0x00000000002c7805 */ /* 0x000fe2000001ff00 */
[----:B------:R-:W-:Y:S01]  /*1b50*/  IMAD.IADD R3, R3, 0x1, R4 ;  /* 0x0000000103037824 */ /* 0x000fe200078e0204 */
[----:B------:R1:W3:Y:S01]  /*1b60*/  LDSM.16.M88.4 R120, [R187+0x10800] ;  /* 0x01080000bb78783b */ /* 0x0002e20000000200 */
[----:B------:R-:W-:-:S02]  /*1b70*/  CS2R R50, SRZ ;  /* 0x0000000000327805 */ /* 0x000fc4000001ff00 */
[----:B------:R-:W-:Y:S02]  /*1b80*/  LOP3.LUT P1, RZ, R0, 0x2, RZ, 0xc0, !PT ;  /* 0x0000000200ff7812 */ /* 0x000fe4000782c0ff */
[----:B------:R-:W-:Y:S02]  /*1b90*/  CS2R R48, SRZ ;  /* 0x0000000000307805 */ /* 0x000fe4000001ff00 */
[----:B------:R-:W-:Y:S01]  /*1ba0*/  LEA.HI.X R197, R2, UR7, R3, 0x2, P2 ;  /* 0x0000000702c57c11 */ /* 0x000fe200090f1403 */
[----:B------:R1:W4:Y:S01]  /*1bb0*/  LDSM.16.M88.4 R124, [R188+0x10000] ;  /* 0x01000000bc7c783b */ /* 0x0003220000000200 */
[----:B------:R-:W-:Y:S02]  /*1bc0*/  SEL R176, R176, 0xffffffe0, !P1 ;  /* 0xffffffe0b0b07807 */ /* 0x000fe40004800000 */
[----:B------:R-:W-:Y:S02]  /*1bd0*/  CS2R R42, SRZ ;  /* 0x00000000002a7805 */ /* 0x000fe4000001ff00 */
[----:B------:R-:W-:Y:S01]  /*1be0*/  CS2R R40, SRZ ;  /* 0x0000000000287805 */ /* 0x000fe2000001ff00 */
[----:B------:R1:W1:Y:S01]  /*1bf0*/  LDSM.16.M88.4 R128, [R188+0x10800] ;  /* 0x01080000bc80783b */ /* 0x0002620000000200 */
[----:B------:R-:W-:Y:S01]  /*1c00*/  CS2R R38, SRZ ;  /* 0x0000000000267805 */ /* 0x000fe2000001ff00 */
[----:B------:R-:W-:Y:S01]  /*1c10*/  IMAD.IADD R176, R176, 0x1, R186 ;  /* 0x00000001b0b07824 */ /* 0x000fe200078e02ba */
        /* <DEDUP_REMOVED lines=11> */
[----:B------:R-:W-:Y:S01]  /*1cd0*/  CS2R R20, SRZ ;  /* 0x0000000000147805 */ /* 0x000fe2000001ff00 */
[----:B------:R1:W1:Y:S04]  /*1ce0*/  LDSM.16.M88.4 R172, [R176+0x12000] ;  /* 0x01200000b0ac783b */ /* 0x0002680000000200 */
[----:B------:R-:W1:Y:S04]  /*1cf0*/  LDSM.16.M88.4 R176, [R176+0x12800] ;  /* 0x01280000b0b0783b */ /* 0x000e680000000200 */
[----:B------:R1:W1:Y:S04]  /*1d00*/  LDSM.16.M88.4 R136, [R186+0x10800] ;  /* 0x01080000ba88783b */ /* 0x0002680000000200 */
[----:B------:R1:W1:Y:S04]  /*1d10*/  LDSM.16.M88.4 R148, [R187+0x12000] ;  /* 0x01200000bb94783b */ /* 0x0002680000000200 */
[----:B------:R1:W1:Y:S04]  /*1d20*/  LDSM.16.M88.4 R152, [R187+0x12800] ;  /* 0x01280000bb98783b */ /* 0x0002680000000200 */
[----:B------:R1:W1:Y:S04]  /*1d30*/  LDSM.16.M88.4 R156, [R188+0x12000] ;  /* 0x01200000bc9c783b */ /* 0x0002680000000200 */
[----:B------:R1:W1:Y:S04]  /*1d40*/  LDSM.16.M88.4 R160, [R188+0x12800] ;  /* 0x01280000bca0783b */ /* 0x0002680000000200 */
[----:B------:R1:W1:Y:S04]  /*1d50*/  LDSM.16.M88.4 R164, [R186+0x12000] ;  /* 0x01200000baa4783b */ /* 0x0002680000000200 */
[----:B------:R1:W1:Y:S01]  /*1d60*/  LDSM.16.M88.4 R168, [R186+0x12800] ;  /* 0x01280000baa8783b */ /* 0x0002620000000200 */
[----:B--234-:R-:W-:Y:S05]  /*1d70*/  @!P3 BRA `(.L_x_929) ;  /* 0x0000002c0008b947 */ /* 0x01cfea0003800000 */
[----:B------:R-:W2:Y:S01]  /*1d80*/  LDC.64 R6, c[0x0][0x3b8] ;  /* 0x0000ee00ff067b82 */ /* 0x000ea20000000a00 */
[----:B------:R-:W-:Y:S01]  /*1d90*/  IMAD R0, R52, UR16, R53 ;  /* 0x0000001034007c24 */ /* 0x000fe2000f8e0235 */
[----:B------:R-:W-:Y:S01]  /*1da0*/  LEA.HI R5, R55, R54, RZ, 0x7 ;  /* 0x0000003637057211 */ /* 0x000fe200078f38ff */
[----:B------:R-:W-:Y:S01]  /*1db0*/  IMAD.U32 R4, RZ, RZ, UR17 ;  /* 0x00000011ff047e24 */ /* 0x000fe2000f8e00ff */
[----:B------:R-:W-:Y:S01]  /*1dc0*/  SHF.R.S32.HI R8, RZ, 0x1f, R15 ;  /* 0x0000001fff087819 */ /* 0x000fe2000001140f */
[----:B------:R-:W-:Y:S01]  /*1dd0*/  IMAD.MOV.U32 R213, RZ, RZ, R12 ;  /* 0x000000ffffd57224 */ /* 0x000fe200078e000c */
[----:B------:R-:W-:Y:S02]  /*1de0*/  ULDC UR6, c[0x0][0x270] ;  /* 0x00009c0000067ab9 */ /* 0x000fe40000000800 */
[----:B------:R-:W3:Y:S01]  /*1df0*/  LDC R251, c[0x0][0x2dc] ;  /* 0x0000b700fffb7b82 */ /* 0x000ee20000000800 */
[----:B--2---:R-:W2:Y:S04]  /*1e00*/  LDG.E.64 R2, desc[UR18][R6.64+0x8] ;  /* 0x0000081206027981 */ /* 0x004ea8000c1e1b00 */
[----:B------:R-:W4:Y:S01]  /*1e10*/  LDG.E.64 R6, desc[UR18][R6.64] ;  /* 0x0000001206067981 */ /* 0x000f22000c1e1b00 */
[----:B------:R-:W-:Y:S01]  /*1e20*/  SHF.L.U32 R0, R0, 0x5, RZ ;  /* 0x0000000500007819 */ /* 0x000fe200000006ff */
[C---:B------:R-:W-:Y:S01]  /*1e30*/  IMAD.SHL.U32 R211, R230.reuse, 0x10, RZ ;  /* 0x00000010e6d37824 */ /* 0x040fe200078e00ff */
[----:B------:R-:W-:Y:S01]  /*1e40*/  SHF.R.S32.HI R5, RZ, 0x7, R5 ;  /* 0x00000007ff057819 */ /* 0x000fe20000011405 */
[C---:B------:R-:W-:Y:S01]  /*1e50*/  IMAD R234, R230.reuse, 0x18, RZ ;  /* 0x00000018e6ea7824 */ /* 0x040fe200078e02ff */
[----:B------:R-:W-:Y:S01]  /*1e60*/  SHF.R.S32.HI R237, RZ, 0x1f, R0 ;  /* 0x0000001fffed7819 */ /* 0x000fe20000011400 */
[C---:B------:R-:W-:Y:S01]  /*1e70*/  IMAD R232, R230.reuse, 0x28, RZ ;  /* 0x00000028e6e87824 */ /* 0x040fe200078e02ff */
[C---:B------:R-:W-:Y:S01]  /*1e80*/  SHF.L.U32 R203, R230.reuse, 0x3, RZ ;  /* 0x00000003e6cb7819 */ /* 0x040fe200000006ff */
[C---:B------:R-:W-:Y:S01]  /*1e90*/  IMAD R231, R230.reuse, 0x30, RZ ;  /* 0x00000030e6e77824 */ /* 0x040fe200078e02ff */
[----:B------:R-:W-:Y:S01]  /*1ea0*/  SHF.L.U32 R233, R230, 0x5, RZ ;  /* 0x00000005e6e97819 */ /* 0x000fe200000006ff */
[----:B------:R-:W-:Y:S01]  /*1eb0*/  IMAD.MOV.U32 R212, RZ, RZ, R13 ;  /* 0x000000ffffd47224 */ /* 0x000fe200078e000d */
[----:B------:R-:W-:Y:S01]  /*1ec0*/  MOV R193, 0x40 ;  /* 0x0000004000c17802 */ /* 0x000fe20000000f00 */
[----:B------:R-:W-:Y:S01]  /*1ed0*/  IMAD R4, R4, 0x2, R5 ;  /* 0x0000000204047824 */ /* 0x000fe200078e0205 */
[C---:B------:R-:W-:Y:S01]  /*1ee0*/  IADD3 R241, R211.reuse, 0x60, RZ ;  /* 0x00000060d3f17810 */ /* 0x040fe20007ffe0ff */
[----:B------:R-:W-:Y:S01]  /*1ef0*/  IMAD R230, R230, 0x38, RZ ;  /* 0x00000038e6e67824 */ /* 0x000fe200078e02ff */
[----:B------:R-:W-:Y:S01]  /*1f00*/  IADD3 R242, R211, 0x40, RZ ;  /* 0x00000040d3f27810 */ /* 0x000fe20007ffe0ff */
[----:B------:R-:W-:-:S02]  /*1f10*/  IMAD.MOV.U32 R194, RZ, RZ, 0x20 ;  /* 0x00000020ffc27424 */ /* 0x000fc400078e00ff */
[----:B------:R-:W-:Y:S02]  /*1f20*/  IMAD.MOV.U32 R95, RZ, RZ, RZ ;  /* 0x000000ffff5f7224 */ /* 0x000fe400078e00ff */
[----:B------:R-:W-:Y:S01]  /*1f30*/  VIADD R240, R211, 0x20 ;  /* 0x00000020d3f07836 */ /* 0x000fe20000000000 */
[----:B--2---:R-:W-:Y:S01]  /*1f40*/  IADD3 R238, P2, P1, R0, R2, R15 ;  /* 0x0000000200ee7210 */ /* 0x004fe2000795e00f */
[----:B------:R-:W-:Y:S01]  /*1f50*/  VIADD R0, R192, 0x2000 ;  /* 0x00002000c0007836 */ /* 0x000fe20000000000 */
[----:B------:R-:W-:Y:S02]  /*1f60*/  IADD3 R2, R191, 0x2000, RZ ;  /* 0x00002000bf027810 */ /* 0x000fe40007ffe0ff */
[----:B------:R-:W-:Y:S02]  /*1f70*/  IADD3.X R237, R237, R3, R8, P2, P1 ;  /* 0x00000003eded7210 */ /* 0x000fe400017e2408 */
[----:B------:R-:W-:Y:S02]  /*1f80*/  SEL R0, R0, R192, !P0 ;  /* 0x000000c000007207 */ /* 0x000fe40004000000 */
[----:B------:R-:W-:-:S02]  /*1f90*/  SEL R2, R2, R191, !P0 ;  /* 0x000000bf02027207 */ /* 0x000fc40004000000 */
[----:B----4-:R-:W-:Y:S02]  /*1fa0*/  R2UR UR27, R7 ;  /* 0x00000000071b72ca */ /* 0x010fe400000e0000 */
[----:B------:R-:W-:Y:S01]  /*1fb0*/  R2UR UR28, R6 ;  /* 0x00000000061c72ca */ /* 0x000fe200000e0000 */
[C---:B------:R-:W-:Y:S01]  /*1fc0*/  IMAD.IADD R5, R203.reuse, 0x1, R241 ;  /* 0x00000001cb057824 */ /* 0x040fe200078e02f1 */
[C---:B------:R-:W-:Y:S01]  /*1fd0*/  IADD3 R252, R203.reuse, R240, RZ ;  /* 0x000000f0cbfc7210 */ /* 0x040fe20007ffe0ff */
[C---:B------:R-:W-:Y:S01]  /*1fe0*/  IMAD.IADD R3, R203.reuse, 0x1, R242 ;  /* 0x00000001cb037824 */ /* 0x040fe200078e02f2 */
[----:B------:R-:W-:Y:S01]  /*1ff0*/  LEA R180, R0, UR5, 0x1 ;  /* 0x0000000500b47c11 */ /* 0x000fe2000f8e08ff */
[----:B------:R-:W-:Y:S01]  /*2000*/  IMAD.WIDE.U32 R238, R238, -0x2daee0ad, RZ ;  /* 0xd2511f53eeee7825 */ /* 0x000fe200078e00ff */
[C---:B------:R-:W-:Y:S01]  /*2010*/  IADD3 R226, R203.reuse, R5, RZ ;  /* 0x00000005cbe27210 */ /* 0x040fe20007ffe0ff */
[----:B------:R-:W-:Y:S01]  /*2020*/  ULDC.U8 UR8, c[0x0][0x388] ;  /* 0x0000e20000087ab9 */ /* 0x000fe20000000000 */
[C---:B------:R-:W-:Y:S01]  /*2030*/  IADD3 R220, R203.reuse, R3, RZ ;  /* 0x00000003cbdc7210 */ /* 0x040fe20007ffe0ff */
[----:B------:R-:W-:-:S02]  /*2040*/  IMAD.IADD R223, R203, 0x1, R252 ;  /* 0x00000001cbdf7824 */ /* 0x000fc400078e02fc */
[----:B------:R-:W-:Y:S01]  /*2050*/  LOP3.LUT R0, R4, UR27, RZ, 0x3c, !PT ;  /* 0x0000001b04007c12 */ /* 0x000fe2000f8e3cff */
[C---:B------:R-:W-:Y:S01]  /*2060*/  IMAD.IADD R225, R203.reuse, 0x1, R226 ;  /* 0x00000001cbe17824 */ /* 0x040fe200078e02e2 */
[----:B------:R-:W-:Y:S01]  /*2070*/  LEA R184, R2, UR5, 0x1 ;  /* 0x0000000502b87c11 */ /* 0x000fe2000f8e08ff */
[C---:B------:R-:W-:Y:S01]  /*2080*/  IMAD.IADD R219, R203.reuse, 0x1, R220 ;  /* 0x00000001cbdb7824 */ /* 0x040fe200078e02dc */
[C---:B------:R-:W-:Y:S01]  /*2090*/  IADD3 R222, R203.reuse, R223, RZ ;  /* 0x000000dfcbde7210 */ /* 0x040fe20007ffe0ff */
[----:B------:R-:W-:Y:S01]  /*20a0*/  ULDC UR7, c[0x0][0x2ec] ;  /* 0x0000bb0000077ab9 */ /* 0x000fe20000000800 */
[----:B------:R-:W-:Y:S02]  /*20b0*/  LOP3.LUT R0, R0, R239, RZ, 0x3c, !PT ;  /* 0x000000ef00007212 */ /* 0x000fe400078e3cff */
[C---:B------:R-:W-:Y:S01]  /*20c0*/  IADD3 R224, R203.reuse, R225, RZ ;  /* 0x000000e1cbe07210 */ /* 0x040fe20007ffe0ff */
[C---:B------:R-:W-:Y:S01]  /*20d0*/  IMAD.IADD R221, R203.reuse, 0x1, R222 ;  /* 0x00000001cbdd7824 */ /* 0x040fe200078e02de */
[----:B------:R-:W-:Y:S01]  /*20e0*/  IADD3 R218, R203, R219, RZ ;  /* 0x000000dbcbda7210 */ /* 0x000fe20007ffe0ff */
[----:B------:R-:W-:-:S03]  /*20f0*/  IMAD.WIDE.U32 R216, R0, -0x326172a9, RZ ;  /* 0xcd9e8d5700d87825 */ /* 0x000fc600078e00ff */
[C---:B------:R-:W-:Y:S01]  /*2100*/  IADD3 R228, R203.reuse, R221, RZ ;  /* 0x000000ddcbe47210 */ /* 0x040fe20007ffe0ff */
[C---:B------:R-:W-:Y:S02]  /*2110*/  IMAD.IADD R229, R203.reuse, 0x1, R224 ;  /* 0x00000001cbe57824 */ /* 0x040fe400078e02e0 */
[----:B---3--:R-:W-:-:S07]  /*2120*/  IMAD.IADD R227, R203, 0x1, R218 ;  /* 0x00000001cbe37824 */ /* 0x008fce00078e02da */
.L_x_932:
[----:B------:R-:W0:Y:S01]  /*2130*/  LDGDEPBAR ;  /* 0x00000000000079af */ /* 0x000e220000000000 */
[----:B------:R-:W-:Y:S01]  /*2140*/  R2P PR, R246, 0x6 ;  /* 0x00000006f6007804 */ /* 0x000fe20000000000 */
[----:B------:R-:W-:Y:S01]  /*2150*/  UIADD3 UR9, UR28, -0x61c88647, URZ ;  /* 0x9e3779b91c097890 */ /* 0x000fe2000fffe03f */
[----:B-----5:R-:W-:Y:S01]  /*2160*/  FSETP.NEU.FTZ.AND P0, PT, R210, -INF , PT ;  /* 0xff800000d200780b */ /* 0x020fe20003f1d000 */
[----:B------:R-:W-:Y:S02]  /*2170*/  UIADD3 UR26, UR27, 0x76cf5d0a, URZ ;  /* 0x76cf5d0a1b1a7890 */ /* 0x000fe4000fffe03f */
[----:B------:R-:W-:Y:S02]  /*2180*/  SEL R185, R194, 0xffffffe0, !P1 ;  /* 0xffffffe0c2b97807 */ /* 0x000fe40004800000 */
[----:B------:R-:W-:Y:S03]  /*2190*/  SEL R181, R193, 0xffffffc0, !P2 ;  /* 0xffffffc0c1b57807 */ /* 0x000fe60005000000 */
[C---:B------:R-:W-:Y:S02]  /*21a0*/  IMAD.IADD R0, R184.reuse, 0x1, R185 ;  /* 0x00000001b8007824 */ /* 0x040fe400078e02b9 */
[----:B------:R-:W-:Y:S02]  /*21b0*/  IMAD.IADD R2, R184, 0x1, R181 ;  /* 0x00000001b8027824 */ /* 0x000fe400078e02b5 */
[----:B------:R-:W-:Y:S01]  /*21c0*/  IMAD.IADD R3, R181, 0x1, R0 ;  /* 0x00000001b5037824 */ /* 0x000fe200078e0200 */
[----:B------:R-:W-:Y:S04]  /*21d0*/  DEPBAR.LE SB0, 0x0 ;  /* 0x000080000000791a */ /* 0x000fe80000000000 */
[----:B------:R-:W-:Y:S06]  /*21e0*/  BAR.SYNC.DEFER_BLOCKING 0x0 ;  /* 0x0000000000007b1d */ /* 0x000fec0000010000 */
[----:B------:R-:W-:Y:S08]  /*21f0*/  LDSM.16.M88.4 R16, [R184] ;  /* 0x00000000b810783b */ /* 0x000ff00000000200 */
[----:B------:R-:W2:Y:S08]  /*2200*/  LDSM.16.M88.4 R8, [R187+0xc000] ;  /* 0x00c00000bb08783b */ /* 0x000eb00000000200 */
[----:B------:R-:W3:Y:S08]  /*2210*/  LDSM.16.M88.4 R52, [R187+0xc800] ;  /* 0x00c80000bb34783b */ /* 0x000ef00000000200 */
[----:B------:R-:W-:Y:S08]  /*2220*/  LDSM.16.M88.4 R56, [R0] ;  /* 0x000000000038783b */ /* 0x000ff00000000200 */
[----:B------:R-:W4:Y:S08]  /*2230*/  LDSM.16.M88.4 R60, [R188+0xc000] ;  /* 0x00c00000bc3c783b */ /* 0x000f300000000200 */
[----:B------:R-:W1:Y:S01]  /*2240*/  LDSM.16.M88.4 R64, [R188+0xc800] ;  /* 0x00c80000bc40783b */ /* 0x000e620000000200 */
[C---:B--2---:R-:W-:Y:S07]  /*2250*/  HMMA.16816.F32 R4, R16.reuse, R8, RZ ;  /* 0x000000081004723c */ /* 0x044fee00000018ff */
[----:B------:R-:W-:Y:S01]  /*2260*/  LDSM.16.M88.4 R100, [R2] ;  /* 0x000000000264783b */ /* 0x000fe20000000200 */
[C---:B------:R-:W-:Y:S07]  /*2270*/  HMMA.16816.F32 R8, R16.reuse, R10, RZ ;  /* 0x0000000a1008723c */ /* 0x040fee00000018ff */
[----:B------:R-:W2:Y:S01]  /*2280*/  LDSM.16.M88.4 R104, [R186+0xc000] ;  /* 0x00c00000ba68783b */ /* 0x000ea20000000200 */
[C---:B---3--:R-:W-:Y:S07]  /*2290*/  HMMA.16816.F32 R12, R16.reuse, R52, RZ ;  /* 0x00000034100c723c */ /* 0x048fee00000018ff */
[----:B------:R-:W-:Y:S01]  /*22a0*/  LDSM.16.M88.4 R108, [R189+0xc000] ;  /* 0x00c00000bd6c783b */ /* 0x000fe20000000200 */
[----:B------:R-:W-:Y:S06]  /*22b0*/  HMMA.16816.F32 R16, R16, R54, RZ ;  /* 0x000000361010723c */ /* 0x000fec00000018ff */
[C---:B----4-:R-:W-:Y:S01]  /*22c0*/  HMMA.16816.F32 R4, R56.reuse, R60, R4 ;  /* 0x0000003c3804723c */ /* 0x050fe20000001804 */
[----:B------:R-:W3:Y:S05]  /*22d0*/  LDSM.16.M88.4 R52, [R186+0xc800] ;  /* 0x00c80000ba34783b */ /* 0x000eea0000000200 */
        /* <DEDUP_REMOVED lines=8> */
[----:B------:R-:W-:Y:S03]  /*2360*/  LDSM.16.M88.4 R64, [R184+0x2000] ;  /* 0x00200000b840783b */ /* 0x000fe60000000200 */
[C---:B---3--:R-:W-:Y:S05]  /*2370*/  HMMA.16816.F32 R12, R100.reuse, R52, R12 ;  /* 0x00000034640c723c */ /* 0x048fea000000180c */
[----:B------:R-:W2:Y:S01]  /*2380*/  LDSM.16.M88.4 R104, [R187+0xe000] ;  /* 0x00e00000bb68783b */ /* 0x000ea20000000200 */
[----:B------:R-:W-:Y:S07]  /*2390*/  HMMA.16816.F32 R16, R100, R54, R16 ;  /* 0x000000366410723c */ /* 0x000fee0000001810 */
[----:B------:R-:W3:Y:S01]  /*23a0*/  LDSM.16.M88.4 R52, [R187+0xe800] ;  /* 0x00e80000bb34783b */ /* 0x000ee20000000200 */
[C---:B----4-:R-:W-:Y:S07]  /*23b0*/  HMMA.16816.F32 R4, R60.reuse, R108, R4 ;  /* 0x0000006c3c04723c */ /* 0x050fee0000001804 */
[----:B------:R4:W-:Y:S01]  /*23c0*/  LDSM.16.M88.4 R100, [R0+0x2000] ;  /* 0x002000000064783b */ /* 0x0009e20000000200 */
[C---:B------:R-:W-:Y:S06]  /*23d0*/  HMMA.16816.F32 R8, R60.reuse, R110, R8 ;  /* 0x0000006e3c08723c */ /* 0x040fec0000001808 */
[C---:B-1----:R-:W-:Y:S01]  /*23e0*/  HMMA.16816.F32 R12, R60.reuse, R56, R12 ;  /* 0x000000383c0c723c */ /* 0x042fe2000000180c */
[----:B------:R-:W1:Y:S05]  /*23f0*/  LDSM.16.M88.4 R108, [R188+0xe000] ;  /* 0x00e00000bc6c783b */ /* 0x000e6a0000000200 */
[----:B------:R-:W-:Y:S03]  /*2400*/  HMMA.16816.F32 R16, R60, R58, R16 ;  /* 0x0000003a3c10723c */ /* 0x000fe60000001810 */
[----:B------:R-:W1:Y:S03]  /*2410*/  LDSM.16.M88.4 R56, [R188+0xe800] ;  /* 0x00e80000bc38783b */ /* 0x000e660000000200 */
[C---:B--2---:R-:W-:Y:S05]  /*2420*/  HMMA.16816.F32 R4, R64.reuse, R104, R4 ;  /* 0x000000684004723c */ /* 0x044fea0000001804 */
[----:B------:R2:W1:Y:S01]  /*2430*/  LDSM.16.M88.4 R60, [R2+0x2000] ;  /* 0x00200000023c783b */ /* 0x0004620000000200 */
[----:B----4-:R-:W-:Y:S01]  /*2440*/  FMUL.FTZ R0, R210, 1.4426950216293334961 ;  /* 0x3fb8aa3bd2007820 */ /* 0x010fe20000410000 */
[C---:B------:R-:W-:Y:S06]  /*2450*/  HMMA.16816.F32 R8, R64.reuse, R106, R8 ;  /* 0x0000006a4008723c */ /* 0x040fec0000001808 */
[----:B------:R-:W-:Y:S01]  /*2460*/  LDSM.16.M88.4 R104, [R189+0xe000] ;  /* 0x00e00000bd68783b */ /* 0x000fe20000000200 */
[C---:B---3--:R-:W-:Y:S06]  /*2470*/  HMMA.16816.F32 R12, R64.reuse, R52, R12 ;  /* 0x00000034400c723c */ /* 0x048fec000000180c */
[----:B------:R-:W-:Y:S01]  /*2480*/  HMMA.16816.F32 R16, R64, R54, R16 ;  /* 0x000000364010723c */ /* 0x000fe20000001810 */
[----:B------:R-:W3:Y:S04]  /*2490*/  LDSM.16.M88.4 R52, [R186+0xe800] ;  /* 0x00e80000ba34783b */ /* 0x000ee80000000200 */
[----:B--2---:R-:W-:Y:S01]  /*24a0*/  IMAD R2, R195, 0x4, R243 ;  /* 0x00000004c3027824 */ /* 0x004fe200078e02f3 */
[C---:B-1----:R-:W-:Y:S03]  /*24b0*/  HMMA.16816.F32 R4, R100.reuse, R108, R4 ;  /* 0x0000006c6404723c */ /* 0x042fe60000001804 */
[----:B------:R1:W2:Y:S03]  /*24c0*/  LDSM.16.M88.4 R64, [R3+0x2000] ;  /* 0x002000000340783b */ /* 0x0002a60000000200 */
[C---:B------:R-:W-:Y:S06]  /*24d0*/  HMMA.16816.F32 R8, R100.reuse, R110, R8 ;  /* 0x0000006e6408723c */ /* 0x040fec0000001808 */
[C---:B------:R-:W-:Y:S06]  /*24e0*/  HMMA.16816.F32 R12, R100.reuse, R56, R12 ;  /* 0x00000038640c723c */ /* 0x040fec000000180c */
[----:B------:R-:W-:Y:S06]  /*24f0*/  HMMA.16816.F32 R16, R100, R58, R16 ;  /* 0x0000003a6410723c */ /* 0x000fec0000001810 */
[C---:B------:R-:W-:Y:S05]  /*2500*/  HMMA.16816.F32 R4, R60.reuse, R112, R4 ;  /* 0x000000703c04723c */ /* 0x040fea0000001804 */
[----:B-1----:R-:W-:Y:S01]  /*2510*/  IMAD.WIDE.U32 R2, R2, -0x326172a9, RZ ;  /* 0xcd9e8d5702027825 */ /* 0x002fe200078e00ff */
[C---:B------:R-:W-:Y:S05]  /*2520*/  HMMA.16816.F32 R8, R60.reuse, R114, R8 ;  /* 0x000000723c08723c */ /* 0x040fea0000001808 */
[----:B------:R-:W-:Y:S01]  /*2530*/  LOP3.LUT R2, R217, UR9, R2, 0x96, !PT ;  /* 0x00000009d9027c12 */ /* 0x000fe2000f8e9602 */
[C---:B---3--:R-:W-:Y:S01]  /*2540*/  HMMA.16816.F32 R12, R60.reuse, R52, R12 ;  /* 0x000000343c0c723c */ /* 0x048fe2000000180c */
[----:B------:R-:W-:Y:S05]  /*2550*/  UIADD3 UR9, UR27, -0x4498517b, URZ ;  /* 0xbb67ae851b097890 */ /* 0x000fea000fffe03f */
[----:B------:R-:W-:Y:S05]  /*2560*/  HMMA.16816.F32 R16, R60, R54, R16 ;  /* 0x000000363c10723c */ /* 0x000fea0000001810 */
[----:B------:R-:W-:Y:S01]  /*2570*/  LOP3.LUT R52, R3, UR28, R237, 0x96, !PT ;  /* 0x0000001c03347c12 */ /* 0x000fe2000f8e96ed */
[C---:B--2---:R-:W-:Y:S05]  /*2580*/  HMMA.16816.F32 R4, R64.reuse, R104, R4 ;  /* 0x000000684004723c */ /* 0x044fea0000001804 */
[----:B------:R-:W-:Y:S01]  /*2590*/  IMAD.WIDE.U32 R62, R2, -0x2daee0ad, RZ ;  /* 0xd2511f53023e7825 */ /* 0x000fe200078e00ff */
[C---:B------:R-:W-:Y:S05]  /*25a0*/  HMMA.16816.F32 R8, R64.reuse, R106, R8 ;  /* 0x0000006a4008723c */ /* 0x040fea0000001808 */
[----:B------:R-:W-:Y:S01]  /*25b0*/  FSEL R2, R0, RZ, P0 ;  /* 0x000000ff00027208 */ /* 0x000fe20000000000 */
[----:B------:R-:W-:Y:S05]  /*25c0*/  IMAD.WIDE.U32 R52, R52, -0x2daee0ad, RZ ;  /* 0xd2511f5334347825 */ /* 0x000fea00078e00ff */
[C---:B------:R-:W-:Y:S01]  /*25d0*/  FMUL.FTZ R0, R209.reuse, 1.4426950216293334961 ;  /* 0x3fb8aa3bd1007820 */ /* 0x040fe20000410000 */
[----:B------:R-:W-:Y:S02]  /*25e0*/  FSETP.NEU.FTZ.AND P0, PT, R209, -INF , PT ;  /* 0xff800000d100780b */ /* 0x000fe40003f1d000 */
[----:B------:R-:W-:Y:S01]  /*25f0*/  LOP3.LUT R60, R53, UR9, R238, 0x96, !PT ;  /* 0x00000009353c7c12 */ /* 0x000fe2000f8e96ee */
[----:B------:R-:W-:Y:S01]  /*2600*/  UIADD3 UR9, UR28, 0x3c6ef372, URZ ;  /* 0x3c6ef3721c097890 */ /* 0x000fe2000fffe03f */
[----:B------:R-:W-:Y:S01]  /*2610*/  LOP3.LUT R56, R63, UR26, R52, 0x96, !PT ;  /* 0x0000001a3f387c12 */ /* 0x000fe2000f8e9634 */
[----:B------:R-:W-:Y:S01]  /*2620*/  UIADD3 UR26, UR28, -0x255992d5, URZ ;  /* 0xdaa66d2b1c1a7890 */ /* 0x000fe2000fffe03f */
[----:B------:R-:W1:Y:S01]  /*2630*/  LDSM.16.M88.4 R52, [R189+0xe800] ;  /* 0x00e80000bd34783b */ /* 0x000e620000000200 */
[----:B------:R-:W-:Y:S01]  /*2640*/  IMAD.WIDE.U32 R60, R60, -0x326172a9, RZ ;  /* 0xcd9e8d573c3c7825 */ /* 0x000fe200078e00ff */
[----:B------:R-:W-:Y:S03]  /*2650*/  FSEL R0, R0, RZ, P0 ;  /* 0x000000ff00007208 */ /* 0x000fe60000000000 */
[--C-:B------:R-:W-:Y:S01]  /*2660*/  FFMA.FTZ R4, R4, UR7, -R2.reuse ;  /* 0x0000000704047c23 */ /* 0x100fe20008010802 */
[----:B------:R-:W-:Y:S01]  /*2670*/  FFMA.FTZ R5, R5, UR7, -R2 ;  /* 0x0000000705057c23 */ /* 0x000fe20008010802 */
[----:B------:R-:W-:Y:S01]  /*2680*/  LOP3.LUT R58, R61, UR9, R216, 0x96, !PT ;  /* 0x000000093d3a7c12 */ /* 0x000fe2000f8e96d8 */
[----:B------:R-:W-:Y:S01]  /*2690*/  UIADD3 UR9, UR27, 0x32370b8f, URZ ;  /* 0x32370b8f1b097890 */ /* 0x000fe2000fffe03f */
[----:B------:R2:W3:Y:S01]  /*26a0*/  MUFU.EX2 R111, R4 ;  /* 0x00000004006f7308 */ /* 0x0004e20000000800 */
[--C-:B------:R-:W-:Y:S01]  /*26b0*/  FFMA.FTZ R109, R8, UR7, -R2.reuse ;  /* 0x00000007086d7c23 */ /* 0x100fe20008010802 */
[----:B------:R-:W-:Y:S01]  /*26c0*/  IADD3 R8, P0, R235, R213, RZ ;  /* 0x000000d5eb087210 */ /* 0x000fe20007f1e0ff */
[----:B------:R-:W-:Y:S04]  /*26d0*/  IMAD.WIDE.U32 R58, R58, -0x2daee0ad, RZ ;  /* 0xd2511f533a3a7825 */ /* 0x000fe800078e00ff */
[----:B------:R-:W-:Y:S01]  /*26e0*/  FFMA.FTZ R107, R9, UR7, -R2 ;  /* 0x00000007096b7c23 */ /* 0x000fe20008010802 */
[--C-:B------:R-:W-:Y:S01]  /*26f0*/  FFMA.FTZ R113, R6, UR7, -R0.reuse ;  /* 0x0000000706717c23 */ /* 0x100fe20008010800 */
[----:B------:R-:W-:Y:S01]  /*2700*/  IMAD.WIDE.U32 R56, R56, -0x326172a9, RZ ;  /* 0xcd9e8d5738387825 */ /* 0x000fe200078e00ff */
[----:B------:R4:W3:Y:S03]  /*2710*/  MUFU.EX2 R110, R5 ;  /* 0x00000005006e7308 */ /* 0x0008e60000000800 */
[----:B------:R-:W-:Y:S01]  /*2720*/  FFMA.FTZ R112, R7, UR7, -R0 ;  /* 0x0000000707707c23 */ /* 0x000fe20008010800 */
[----:B------:R-:W-:Y:S01]  /*2730*/  IMAD.X R9, R236, 0x1, R212, P0 ;  /* 0x00000001ec097824 */ /* 0x000fe200000e06d4 */
[----:B------:R-:W-:Y:S01]  /*2740*/  LOP3.LUT R6, R57, UR26, R60, 0x96, !PT ;  /* 0x0000001a39067c12 */ /* 0x000fe2000f8e963c */
[----:B------:R-:W-:Y:S01]  /*2750*/  UIADD3 UR26, UR27, -0x126145ec, URZ ;  /* 0xed9eba141b1a7890 */ /* 0x000fe2000fffe03f */
[--C-:B------:R-:W-:Y:S01]  /*2760*/  FFMA.FTZ R10, R10, UR7, -R0.reuse ;  /* 0x000000070a0a7c23 */ /* 0x100fe20008010800 */
[----:B------:R-:W-:Y:S01]  /*2770*/  FFMA.FTZ R11, R11, UR7, -R0 ;  /* 0x000000070b0b7c23 */ /* 0x000fe20008010800 */
[----:B------:R-:W3:Y:S01]  /*2780*/  LDG.E R101, desc[UR18][R8.64] ;  /* 0x0000001208657981 */ /* 0x000ee2000c1e1900 */
[----:B--2---:R-:W-:Y:S01]  /*2790*/  LOP3.LUT R4, R59, UR9, R62, 0x96, !PT ;  /* 0x000000093b047c12 */ /* 0x004fe2000f8e963e */
[----:B------:R-:W-:Y:S01]  /*27a0*/  UIADD3 UR9, UR28, 0x78dde6e4, URZ ;  /* 0x78dde6e41c097890 */ /* 0x000fe2000fffe03f */
[----:B------:R-:W-:Y:S01]  /*27b0*/  IMAD.WIDE.U32 R6, R6, -0x2daee0ad, RZ ;  /* 0xd2511f5306067825 */ /* 0x000fe200078e00ff */
[----:B------:R2:W3:Y:S01]  /*27c0*/  LDG.E R100, desc[UR18][R8.64+0x20] ;  /* 0x0000201208647981 */ /* 0x0004e2000c1e1900 */
[----:B------:R2:W-:Y:S03]  /*27d0*/  MUFU.EX2 R108, R10 ;  /* 0x0000000a006c7308 */ /* 0x0005e60000000800 */
[----:B------:R-:W-:Y:S01]  /*27e0*/  LOP3.LUT R58, R7, UR26, R58, 0x96, !PT ;  /* 0x0000001a073a7c12 */ /* 0x000fe2000f8e963a */
[----:B----4-:R-:W-:Y:S01]  /*27f0*/  IMAD.WIDE.U32 R4, R4, -0x326172a9, RZ ;  /* 0xcd9e8d5704047825 */ /* 0x010fe200078e00ff */
[----:B------:R-:W-:Y:S03]  /*2800*/  UIADD3 UR26, UR27, -0x56f99767, URZ ;  /* 0xa90668991b1a7890 */ /* 0x000fe6000fffe03f */
[----:B------:R-:W-:Y:S01]  /*2810*/  IMAD.WIDE.U32 R58, R58, -0x326172a9, RZ ;  /* 0xcd9e8d573a3a7825 */ /* 0x000fe200078e00ff */
[----:B------:R-:W-:Y:S01]  /*2820*/  LOP3.LUT R56, R5, UR9, R56, 0x96, !PT ;  /* 0x0000000905387c12 */ /* 0x000fe2000f8e9638 */
[----:B------:R-:W-:Y:S01]  /*2830*/  UIADD3 UR9, UR28, 0x1715609d, URZ ;  /* 0x1715609d1c097890 */ /* 0x000fe2000fffe03f */
[C---:B-1----:R-:W-:Y:S01]  /*2840*/  HMMA.16816.F32 R12, R64.reuse, R52, R12 ;  /* 0x00000034400c723c */ /* 0x042fe2000000180c */
[----:B------:R-:W1:Y:S02]  /*2850*/  MUFU.EX2 R112, R112 ;  /* 0x0000007000707308 */ /* 0x000e640000000800 */
[----:B------:R-:W-:Y:S03]  /*2860*/  IMAD.WIDE.U32 R56, R56, -0x2daee0ad, RZ ;  /* 0xd2511f5338387825 */ /* 0x000fe600078e00ff */
[----:B------:R-:W-:Y:S05]  /*2870*/  HMMA.16816.F32 R16, R64, R54, R16 ;  /* 0x000000364010723c */ /* 0x000fea0000001810 */
[----:B------:R-:W4:Y:S01]  /*2880*/  MUFU.EX2 R113, R113 ;  /* 0x0000007100717308 */ /* 0x000f220000000800 */
[----:B------:R-:W-:Y:S01]  /*2890*/  LOP3.LUT R6, R57, UR26, R6, 0x96, !PT ;  /* 0x0000001a39067c12 */ /* 0x000fe2000f8e9606 */
[----:B------:R-:W-:Y:S01]  /*28a0*/  UIADD3 UR26, UR27, 0x646e171e, URZ ;  /* 0x646e171e1b1a7890 */ /* 0x000fe2000fffe03f */
[----:B------:R-:W-:Y:S01]  /*28b0*/  LOP3.LUT R4, R59, UR9, R4, 0x96, !PT ;  /* 0x000000093b047c12 */ /* 0x000fe2000f8e9604 */
[----:B------:R-:W-:Y:S02]  /*28c0*/  UIADD3 UR9, UR28, -0x4ab325aa, URZ ;  /* 0xb54cda561c097890 */ /* 0x000fe4000fffe03f */
[----:B------:R-:W-:Y:S04]  /*28d0*/  IMAD.WIDE.U32 R6, R6, -0x326172a9, RZ ;  /* 0xcd9e8d5706067825 */ /* 0x000fe800078e00ff */
[----:B------:R-:W-:Y:S01]  /*28e0*/  MUFU.EX2 R109, R109 ;  /* 0x0000006d006d7308 */ /* 0x000fe20000000800 */
[----:B------:R-:W-:Y:S01]  /*28f0*/  IMAD.WIDE.U32 R4, R4, -0x2daee0ad, RZ ;  /* 0xd2511f5304047825 */ /* 0x000fe200078e00ff */
[----:B--2---:R-:W-:Y:S03]  /*2900*/  LOP3.LUT R8, R7, UR9, R58, 0x96, !PT ;  /* 0x0000000907087c12 */ /* 0x004fe6000f8e963a */
[--C-:B------:R-:W-:Y:S01]  /*2910*/  FFMA.FTZ R12, R12, UR7, -R2.reuse ;  /* 0x000000070c0c7c23 */ /* 0x100fe20008010802 */
[----:B------:R-:W-:Y:S01]  /*2920*/  FFMA.FTZ R13, R13, UR7, -R2 ;  /* 0x000000070d0d7c23 */ /* 0x000fe20008010802 */
[----:B------:R-:W-:Y:S03]  /*2930*/  SHF.R.U32.HI R52, RZ, 0x10, R4 ;  /* 0x00000010ff347819 */ /* 0x000fe60000011604 */
[----:B------:R-:W-:Y:S01]  /*2940*/  MUFU.EX2 R106, R11 ;  /* 0x0000000b006a7308 */ /* 0x000fe20000000800 */
[----:B------:R-:W-:Y:S01]  /*2950*/  LOP3.LUT R53, R4, 0xffff, RZ, 0xc0, !PT ;  /* 0x0000ffff04357812 */ /* 0x000fe200078ec0ff */
[----:B------:R-:W-:Y:S01]  /*2960*/  FFMA.FTZ R14, R14, UR7, -R0 ;  /* 0x000000070e0e7c23 */ /* 0x000fe20008010800 */
[----:B------:R-:W-:Y:S01]  /*2970*/  LOP3.LUT R10, R4, 0xff, RZ, 0xc0, !PT ;  /* 0x000000ff040a7812 */ /* 0x000fe200078ec0ff */
[----:B------:R-:W-:Y:S01]  /*2980*/  FFMA.FTZ R16, R16, UR7, -R2 ;  /* 0x0000000710107c23 */ /* 0x000fe20008010802 */
[----:B------:R-:W-:Y:S01]  /*2990*/  SHF.R.U32.HI R9, RZ, 0x18, R4 ;  /* 0x00000018ff097819 */ /* 0x000fe20000011604 */
[----:B------:R-:W-:Y:S01]  /*29a0*/  FFMA.FTZ R2, R17, UR7, -R2 ;  /* 0x0000000711027c23 */ /* 0x000fe20008010802 */
[----:B------:R-:W-:Y:S03]  /*29b0*/  LOP3.LUT R4, R8, 0xff, RZ, 0xc0, !PT ;  /* 0x000000ff08047812 */ /* 0x000fe600078ec0ff */
[----:B------:R-:W-:Y:S01]  /*29c0*/  MUFU.EX2 R105, R12 ;  /* 0x0000000c00697308 */ /* 0x000fe20000000800 */
[----:B------:R-:W-:Y:S01]  /*29d0*/  LOP3.LUT R3, R5, UR26, R56, 0x96, !PT ;  /* 0x0000001a05037c12 */ /* 0x000fe2000f8e9638 */
[--C-:B------:R-:W-:Y:S01]  /*29e0*/  FFMA.FTZ R18, R18, UR7, -R0.reuse ;  /* 0x0000000712127c23 */ /* 0x100fe20008010800 */
[----:B------:R-:W-:Y:S01]  /*29f0*/  ISETP.LE.U32.AND P5, PT, R4, UR8, PT ;  /* 0x0000000804007c0c */ /* 0x000fe2000bfa3070 */
[--C-:B------:R-:W-:Y:S01]  /*2a00*/  FFMA.FTZ R15, R15, UR7, -R0.reuse ;  /* 0x000000070f0f7c23 */ /* 0x100fe20008010800 */
[----:B------:R-:W-:Y:S01]  /*2a10*/  LOP3.LUT R4, R8, 0xffff, RZ, 0xc0, !PT ;  /* 0x0000ffff08047812 */ /* 0x000fe200078ec0ff */
[----:B------:R-:W-:Y:S01]  /*2a20*/  FFMA.FTZ R0, R19, UR7, -R0 ;  /* 0x0000000713007c23 */ /* 0x000fe20008010800 */
[----:B------:R-:W-:Y:S03]  /*2a30*/  SHF.R.U32.HI R5, RZ, 0x10, R8 ;  /* 0x00000010ff057819 */ /* 0x000fe60000011608 */
[----:B------:R-:W-:Y:S01]  /*2a40*/  MUFU.EX2 R65, R2 ;  /* 0x0000000200417308 */ /* 0x000fe20000000800 */
[----:B------:R-:W-:Y:S02]  /*2a50*/  SHF.R.U32.HI R4, RZ, 0x8, R4 ;  /* 0x00000008ff047819 */ /* 0x000fe40000011604 */
[----:B------:R-:W-:Y:S02]  /*2a60*/  SHF.R.U32.HI R8, RZ, 0x18, R8 ;  /* 0x00000018ff087819 */ /* 0x000fe40000011608 */
[----:B------:R-:W-:Y:S02]  /*2a70*/  LOP3.LUT R4, R4, 0xffff, RZ, 0xc0, !PT ;  /* 0x0000ffff04047812 */ /* 0x000fe400078ec0ff */
[----:B------:R-:W-:Y:S01]  /*2a80*/  LOP3.LUT R5, R5, 0xff, RZ, 0xc0, !PT ;  /* 0x000000ff05057812 */ /* 0x000fe200078ec0ff */
[----:B---3--:R-:W-:Y:S01]  /*2a90*/  @!P5 FADD.FTZ R111, -R111, -RZ ;  /* 0x800000ff6f6fd221 */ /* 0x008fe20000010100 */
[----:B------:R-:W-:Y:S01]  /*2aa0*/  ISETP.LE.U32.AND P1, PT, R4, UR8, PT ;  /* 0x0000000804007c0c */ /* 0x000fe2000bf23070 */
[----:B------:R-:W-:Y:S01]  /*2ab0*/  MUFU.EX2 R107, R107 ;  /* 0x0000006b006b7308 */ /* 0x000fe20000000800 */
[----:B------:R-:W-:Y:S02]  /*2ac0*/  LOP3.LUT R7, R6, 0xffff, RZ, 0xc0, !PT ;  /* 0x0000ffff06077812 */ /* 0x000fe400078ec0ff */
[----:B------:R-:W-:Y:S02]  /*2ad0*/  ISETP.LE.U32.AND P0, PT, R9, UR8, PT ;  /* 0x0000000809007c0c */ /* 0x000fe4000bf03070 */
[----:B------:R-:W-:Y:S02]  /*2ae0*/  ISETP.LE.U32.AND P6, PT, R8, UR8, PT ;  /* 0x0000000808007c0c */ /* 0x000fe4000bfc3070 */
[----:B------:R-:W-:Y:S03]  /*2af0*/  LOP3.LUT R9, R6, 0xff, RZ, 0xc0, !PT ;  /* 0x000000ff06097812 */ /* 0x000fe600078ec0ff */
[----:B------:R-:W2:Y:S01]  /*2b00*/  MUFU.EX2 R64, R0 ;  /* 0x0000000000407308 */ /* 0x000ea20000000800 */
[----:B------:R-:W-:Y:S02]  /*2b10*/  ISETP.LE.U32.AND P4, PT, R5, UR8, PT ;  /* 0x0000000805007c0c */ /* 0x000fe4000bf83070 */
[----:B------:R-:W-:Y:S01]  /*2b20*/  SHF.R.U32.HI R4, RZ, 0x8, R7 ;  /* 0x00000008ff047819 */ /* 0x000fe20000011607 */
[----:B------:R-:W-:Y:S01]  /*2b30*/  @!P1 FADD.FTZ R110, -R110, -RZ ;  /* 0x800000ff6e6e9221 */ /* 0x000fe20000010100 */
[----:B------:R-:W-:Y:S02]  /*2b40*/  ISETP.LE.U32.AND P3, PT, R10, UR8, PT ;  /* 0x000000080a007c0c */ /* 0x000fe4000bf63070 */
[----:B------:R-:W-:Y:S03]  /*2b50*/  LOP3.LUT R5, R3, 0xff, RZ, 0xc0, !PT ;  /* 0x000000ff03057812 */ /* 0x000fe600078ec0ff */
[----:B------:R-:W-:Y:S01]  /*2b60*/  MUFU.EX2 R104, R13 ;  /* 0x0000000d00687308 */ /* 0x000fe20000000800 */
[----:B------:R-:W-:Y:S01]  /*2b70*/  ISETP.LE.U32.AND P5, PT, R9, UR8, PT ;  /* 0x0000000809007c0c */ /* 0x000fe2000bfa3070 */
[----:B-1----:R-:W-:Y:S01]  /*2b80*/  @!P6 FADD.FTZ R112, -R112, -RZ ;  /* 0x800000ff7070e221 */ /* 0x002fe20000010100 */
[--C-:B------:R-:W-:Y:S02]  /*2b90*/  SHF.R.U32.HI R10, RZ, 0x10, R6.reuse ;  /* 0x00000010ff0a7819 */ /* 0x100fe40000011606 */
[----:B------:R-:W-:Y:S01]  /*2ba0*/  LOP3.LUT R4, R4, 0xffff, RZ, 0xc0, !PT ;  /* 0x0000ffff04047812 */ /* 0x000fe200078ec0ff */
[----:B----4-:R-:W-:Y:S01]  /*2bb0*/  @!P4 FADD.FTZ R113, -R113, -RZ ;  /* 0x800000ff7171c221 */ /* 0x010fe20000010100 */
[----:B------:R-:W-:Y:S03]  /*2bc0*/  ISETP.LE.U32.AND P2, PT, R5, UR8, PT ;  /* 0x0000000805007c0c */ /* 0x000fe6000bf43070 */
[----:B------:R-:W-:Y:S01]  /*2bd0*/  MUFU.EX2 R103, R14 ;  /* 0x0000000e00677308 */ /* 0x000fe20000000800 */
[----:B------:R-:W-:Y:S01]  /*2be0*/  LOP3.LUT R5, R10, 0xff, RZ, 0xc0, !PT ;  /* 0x000000ff0a057812 */ /* 0x000fe200078ec0ff */
[----:B--2---:R-:W-:Y:S01]  /*2bf0*/  @!P0 FADD.FTZ R64, -R64, -RZ ;  /* 0x800000ff40408221 */ /* 0x004fe20000010100 */
[----:B------:R-:W-:Y:S02]  /*2c00*/  ISETP.LE.U32.AND P1, PT, R4, UR8, PT ;  /* 0x0000000804007c0c */ /* 0x000fe4000bf23070 */
[----:B------:R-:W-:Y:S01]  /*2c10*/  SHF.R.U32.HI R4, RZ, 0x18, R3 ;  /* 0x00000018ff047819 */ /* 0x000fe20000011603 */
[----:B------:R-:W-:Y:S01]  /*2c20*/  @!P5 FADD.FTZ R109, -R109, -RZ ;  /* 0x800000ff6d6dd221 */ /* 0x000fe20000010100 */
[----:B------:R-:W-:Y:S03]  /*2c30*/  ISETP.LE.U32.AND P6, PT, R5, UR8, PT ;  /* 0x0000000805007c0c */ /* 0x000fe6000bfc3070 */
[----:B------:R-:W1:Y:S01]  /*2c40*/  MUFU.EX2 R102, R15 ;  /* 0x0000000f00667308 */ /* 0x000e620000000800 */
[----:B------:R-:W-:Y:S02]  /*2c50*/  SHF.R.U32.HI R6, RZ, 0x18, R6 ;  /* 0x00000018ff067819 */ /* 0x000fe40000011606 */
[----:B------:R-:W-:Y:S01]  /*2c60*/  ISETP.LE.U32.AND P4, PT, R4, UR8, PT ;  /* 0x0000000804007c0c */ /* 0x000fe2000bf83070 */
[----:B------:R-:W-:Y:S01]  /*2c70*/  @!P2 FADD.FTZ R105, -R105, -RZ ;  /* 0x800000ff6969a221 */ /* 0x000fe20000010100 */
[----:B------:R-:W-:Y:S02]  /*2c80*/  LOP3.LUT R4, R3, 0xffff, RZ, 0xc0, !PT ;  /* 0x0000ffff03047812 */ /* 0x000fe400078ec0ff */
[----:B------:R-:W-:Y:S01]  /*2c90*/  ISETP.LE.U32.AND P5, PT, R6, UR8, PT ;  /* 0x0000000806007c0c */ /* 0x000fe2000bfa3070 */
[----:B------:R-:W-:Y:S01]  /*2ca0*/  @!P1 FADD.FTZ R107, -R107, -RZ ;  /* 0x800000ff6b6b9221 */ /* 0x000fe20000010100 */
[----:B------:R-:W-:Y:S01]  /*2cb0*/  SHF.R.U32.HI R2, RZ, 0x8, R4 ;  /* 0x00000008ff027819 */ /* 0x000fe20000011604 */
[----:B------:R-:W-:Y:S01]  /*2cc0*/  MUFU.EX2 R66, R18 ;  /* 0x0000001200427308 */ /* 0x000fe20000000800 */
[----:B------:R-:W-:Y:S01]  /*2cd0*/  SHF.R.U32.HI R4, RZ, 0x8, R53 ;  /* 0x00000008ff047819 */ /* 0x000fe20000011635 */
[----:B------:R-:W-:Y:S01]  /*2ce0*/  @!P6 FADD.FTZ R108, -R108, -RZ ;  /* 0x800000ff6c6ce221 */ /* 0x000fe20000010100 */
[----:B------:R-:W-:Y:S02]  /*2cf0*/  LOP3.LUT R2, R2, 0xffff, RZ, 0xc0, !PT ;  /* 0x0000ffff02027812 */ /* 0x000fe400078ec0ff */
[----:B------:R-:W-:Y:S02]  /*2d00*/  SHF.R.U32.HI R3, RZ, 0x10, R3 ;  /* 0x00000010ff037819 */ /* 0x000fe40000011603 */
[----:B------:R-:W-:Y:S03]  /*2d10*/  ISETP.LE.U32.AND P6, PT, R2, UR8, PT ;  /* 0x0000000802007c0c */ /* 0x000fe6000bfc3070 */
[----:B------:R-:W2:Y:S01]  /*2d20*/  MUFU.EX2 R67, R16 ;  /* 0x0000001000437308 */ /* 0x000ea20000000800 */
[----:B------:R-:W-:Y:S01]  /*2d30*/  LOP3.LUT R3, R3, 0xff, RZ, 0xc0, !PT ;  /* 0x000000ff03037812 */ /* 0x000fe200078ec0ff */
[----:B------:R-:W-:Y:S01]  /*2d40*/  @!P5 FADD.FTZ R106, -R106, -RZ ;  /* 0x800000ff6a6ad221 */ /* 0x000fe20000010100 */
[----:B------:R-:W-:Y:S01]  /*2d50*/  LOP3.LUT R2, R4, 0xffff, RZ, 0xc0, !PT ;  /* 0x0000ffff04027812 */ /* 0x000fe200078ec0ff */
[----:B-1----:R-:W-:Y:S01]  /*2d60*/  @!P4 FADD.FTZ R102, -R102, -RZ ;  /* 0x800000ff6666c221 */ /* 0x002fe20000010100 */
[----:B------:R-:W-:Y:S02]  /*2d70*/  ISETP.LE.U32.AND P5, PT, R3, UR8, PT ;  /* 0x0000000803007c0c */ /* 0x000fe4000bfa3070 */
[----:B------:R-:W-:Y:S02]  /*2d80*/  ISETP.LE.U32.AND P2, PT, R2, UR8, PT ;  /* 0x0000000802007c0c */ /* 0x000fe4000bf43070 */
[----:B------:R-:W-:Y:S02]  /*2d90*/  F2FP.RELU.F16.F32.PACK_AB R3, R110, R111 ;  /* 0x0000006f6e03723e */ /* 0x000fe400000008ff */
[----:B------:R-:W-:Y:S01]  /*2da0*/  F2FP.RELU.F16.F32.PACK_AB R2, R112, R113 ;  /* 0x000000717002723e */ /* 0x000fe200000008ff */
[----:B------:R-:W-:Y:S01]  /*2db0*/  @!P6 FADD.FTZ R104, -R104, -RZ ;  /* 0x800000ff6868e221 */ /* 0x000fe20000010100 */
[----:B------:R-:W-:Y:S01]  /*2dc0*/  F2FP.RELU.F16.F32.PACK_AB R0, R107, R109 ;  /* 0x0000006d6b00723e */ /* 0x000fe200000008ff */
[----:B------:R1:W-:Y:S01]  /*2dd0*/  STS [R205+0x12000], R3 ;  /* 0x01200003cd007388 */ /* 0x0003e20000000800 */
[----:B------:R-:W-:Y:S01]  /*2de0*/  LOP3.LUT R5, R52, 0xff, RZ, 0xc0, !PT ;  /* 0x000000ff34057812 */ /* 0x000fe200078ec0ff */
[----:B--2---:R-:W-:Y:S02]  /*2df0*/  @!P3 FADD.FTZ R67, -R67, -RZ ;  /* 0x800000ff4343b221 */ /* 0x004fe40000010100 */
[----:B------:R2:W-:Y:S01]  /*2e00*/  STS [R205+0x12400], R2 ;  /* 0x01240002cd007388 */ /* 0x0005e20000000800 */
[----:B------:R-:W-:Y:S01]  /*2e10*/  ISETP.LE.U32.AND P1, PT, R5, UR8, PT ;  /* 0x0000000805007c0c */ /* 0x000fe2000bf23070 */
[----:B------:R-:W-:Y:S01]  /*2e20*/  @!P5 FADD.FTZ R103, -R103, -RZ ;  /* 0x800000ff6767d221 */ /* 0x000fe20000010100 */
[----:B------:R-:W-:Y:S01]  /*2e30*/  F2FP.RELU.F16.F32.PACK_AB R5, R104, R105 ;  /* 0x000000696805723e */ /* 0x000fe200000008ff */
[----:B------:R3:W-:Y:S01]  /*2e40*/  STS [R208+0x12000], R0 ;  /* 0x01200000d0007388 */ /* 0x0007e20000000800 */
[----:B------:R-:W-:Y:S01]  /*2e50*/  @!P2 FADD.FTZ R65, -R65, -RZ ;  /* 0x800000ff4141a221 */ /* 0x000fe20000010100 */
[----:B------:R-:W-:Y:S02]  /*2e60*/  FSETP.GE.FTZ.AND P0, PT, R110, RZ, PT ;  /* 0x000000ff6e00720b */ /* 0x000fe40003f16000 */
[----:B------:R-:W-:Y:S02]  /*2e70*/  F2FP.RELU.F16.F32.PACK_AB R4, R102, R103 ;  /* 0x000000676604723e */ /* 0x000fe400000008ff */
[----:B------:R-:W-:Y:S02]  /*2e80*/  FSETP.GE.FTZ.AND P2, PT, R107, RZ, PT ;  /* 0x000000ff6b00720b */ /* 0x000fe40003f56000 */
[----:B------:R-:W-:Y:S02]  /*2e90*/  FSETP.GE.FTZ.AND P3, PT, R109, RZ, PT ;  /* 0x000000ff6d00720b */ /* 0x000fe40003f76000 */
[----:B------:R-:W-:Y:S01]  /*2ea0*/  @!P1 FADD.FTZ R66, -R66, -RZ ;  /* 0x800000ff42429221 */ /* 0x000fe20000010100 */
[----:B------:R-:W-:Y:S02]  /*2eb0*/  FSETP.GE.FTZ.AND P1, PT, R111, RZ, PT ;  /* 0x000000ff6f00720b */ /* 0x000fe40003f36000 */
[----:B------:R-:W-:Y:S02]  /*2ec0*/  ISETP.GE.AND P4, PT, R195, 0x1, PT ;  /* 0x00000001c300780c */ /* 0x000fe40003f86270 */
        /* <DEDUP_REMOVED lines=10> */
[C---:B--2---:R-:W-:Y:S02]  /*2f70*/  IMAD.IADD R2, R0.reuse, 0x1, R185 ;  /* 0x0000000100027824 */ /* 0x044fe400078e02b9 */
[----:B---3--:R-:W-:Y:S05]  /*2f80*/  IMAD.IADD R3, R0, 0x1, R181 ;  /* 0x0000000100037824 */ /* 0x008fea00078e02b5 */
[----:B------:R-:W2:Y:S01]  /*2f90*/  LDSM.16.M88.4 R52, [R2+0x8000] ;  /* 0x008000000234783b */ /* 0x000ea20000000200 */
[----:B------:R-:W-:Y:S07]  /*2fa0*/  IMAD.IADD R60, R181, 0x1, R2 ;  /* 0x00000001b53c7824 */ /* 0x000fee00078e0202 */
[----:B------:R-:W3:Y:S01]  /*2fb0*/  LDSM.16.M88.4 R56, [R3+0x8000] ;  /* 0x008000000338783b */ /* 0x000ee20000000200 */
        /* <DEDUP_REMOVED lines=9> */
[C---:B---3--:R-:W-:Y:S03]  /*3050*/  HMMA.16816.F32 R4, R56.reuse, R132, R4 ;  /* 0x000000843804723c */ /* 0x048fe60000001804 */
[----:B------:R-:W-:Y:S03]  /*3060*/  LDSM.16.M88.4 R60, [R60+0xa000] ;  /* 0x00a000003c3c783b */ /* 0x000fe60000000200 */
        /* <DEDUP_REMOVED lines=22> */
[C---:B------:R-:W-:Y:S06]  /*31d0*/  HMMA.16816.F32 R4, R60.reuse, R172, R4 ;  /* 0x000000ac3c04723c */ /* 0x040fec0000001804 */
[C---:B------:R-:W-:Y:S06]  /*31e0*/  HMMA.16816.F32 R8, R60.reuse, R174, R8 ;  /* 0x000000ae3c08723c */ /* 0x040fec0000001808 */
[C---:B------:R-:W-:Y:S06]  /*31f0*/  HMMA.16816.F32 R12, R60.reuse, R176, R12 ;  /* 0x000000b03c0c723c */ /* 0x040fec000000180c */
[----:B------:R-:W-:Y:S06]  /*3200*/  HMMA.16816.F32 R16, R60, R178, R16 ;  /* 0x000000b23c10723c */ /* 0x000fec0000001810 */
[C---:B------:R-:W-:Y:S01]  /*3210*/  FADD.FTZ R2, -R101.reuse, R4 ;  /* 0x0000000465027221 */ /* 0x040fe20000010100 */
[C---:B------:R-:W-:Y:S01]  /*3220*/  FADD.FTZ R0, -R101.reuse, R5 ;  /* 0x0000000565007221 */ /* 0x040fe20000010100 */
[----:B------:R-:W-:Y:S03]  /*3230*/  FADD.FTZ R6, -R100, R6 ;  /* 0x0000000664067221 */ /* 0x000fe60000010100 */
[-C--:B------:R-:W-:Y:S01]  /*3240*/  FSEL R2, R2, R101.reuse, P1 ;  /* 0x0000006502027208 */ /* 0x080fe20000800000 */
[C---:B------:R-:W-:Y:S01]  /*3250*/  FADD.FTZ R9, -R101.reuse, R9 ;  /* 0x0000000965097221 */ /* 0x040fe20000010100 */
[-C--:B------:R-:W-:Y:S01]  /*3260*/  FSEL R0, R0, R101.reuse, P0 ;  /* 0x0000006500007208 */ /* 0x080fe20000000000 */
[----:B------:R-:W-:Y:S01]  /*3270*/  FADD.FTZ R8, -R101, R8 ;  /* 0x0000000865087221 */ /* 0x000fe20000010100 */
[----:B------:R-:W-:Y:S01]  /*3280*/  FSETP.GE.FTZ.AND P0, PT, R65, RZ, PT ;  /* 0x000000ff4100720b */ /* 0x000fe20003f16000 */
[----:B------:R-:W-:Y:S01]  /*3290*/  FMUL.FTZ R111, R111, R2 ;  /* 0x000000026f6f7220 */ /* 0x000fe20000410000 */
[-C--:B------:R-:W-:Y:S01]  /*32a0*/  FSEL R9, R9, R101.reuse, P2 ;  /* 0x0000006509097208 */ /* 0x080fe20001000000 */
[----:B------:R-:W-:Y:S01]  /*32b0*/  FADD.FTZ R2, -R101, R12 ;  /* 0x0000000c65027221 */ /* 0x000fe20000010100 */
[----:B------:R-:W-:Y:S01]  /*32c0*/  FSETP.GE.FTZ.AND P1, PT, R105, RZ, PT ;  /* 0x000000ff6900720b */ /* 0x000fe20003f36000 */
[C---:B------:R-:W-:Y:S01]  /*32d0*/  FADD.FTZ R5, -R101.reuse, R13 ;  /* 0x0000000d65057221 */ /* 0x040fe20000010100 */
[----:B------:R-:W-:Y:S01]  /*32e0*/  FSETP.GE.FTZ.AND P2, PT, R104, RZ, PT ;  /* 0x000000ff6800720b */ /* 0x000fe20003f56000 */
[----:B------:R-:W-:Y:S01]  /*32f0*/  FMUL.FTZ R4, R110, R0 ;  /* 0x000000006e047220 */ /* 0x000fe20000410000 */
[-C--:B------:R-:W-:Y:S01]  /*3300*/  FSEL R8, R8, R101.reuse, P3 ;  /* 0x0000006508087208 */ /* 0x080fe20001800000 */
[----:B------:R-:W-:Y:S01]  /*3310*/  FADD.FTZ R0, -R101, R16 ;  /* 0x0000001065007221 */ /* 0x000fe20000010100 */
[-C--:B------:R-:W-:Y:S01]  /*3320*/  FSEL R2, R2, R101.reuse, P1 ;  /* 0x0000006502027208 */ /* 0x080fe20000800000 */
[----:B------:R-:W-:Y:S01]  /*3330*/  FADD.FTZ R7, -R100, R7 ;  /* 0x0000000764077221 */ /* 0x000fe20000010100 */
[----:B------:R-:W-:Y:S01]  /*3340*/  FSEL R5, R5, R101, P2 ;  /* 0x0000006505057208 */ /* 0x000fe20001000000 */
[----:B------:R-:W-:Y:S01]  /*3350*/  FMUL.FTZ R109, R109, R8 ;  /* 0x000000086d6d7220 */ /* 0x000fe20000410000 */
[----:B------:R-:W-:Y:S01]  /*3360*/  FSETP.GE.FTZ.AND P1, PT, R67, RZ, PT ;  /* 0x000000ff4300720b */ /* 0x000fe20003f36000 */
[----:B------:R-:W-:Y:S01]  /*3370*/  FMUL.FTZ R8, R107, R9 ;  /* 0x000000096b087220 */ /* 0x000fe20000410000 */
[----:B------:R-:W-:Y:S01]  /*3380*/  F2FP.F16.F32.PACK_AB R4, R4, R111 ;  /* 0x0000006f0404723e */ /* 0x000fe200000000ff */
[----:B------:R-:W-:Y:S01]  /*3390*/  FMUL.FTZ R105, R105, R2 ;  /* 0x0000000269697220 */ /* 0x000fe20000410000 */
[----:B------:R-:W-:Y:S01]  /*33a0*/  FSEL R0, R0, R101, P1 ;  /* 0x0000006500007208 */ /* 0x000fe20000800000 */
[----:B------:R-:W-:Y:S01]  /*33b0*/  FMUL.FTZ R5, R104, R5 ;  /* 0x0000000568057220 */ /* 0x000fe20000410000 */
[----:B------:R-:W-:Y:S01]  /*33c0*/  FSETP.GE.FTZ.AND P3, PT, R113, RZ, PT ;  /* 0x000000ff7100720b */ /* 0x000fe20003f76000 */
[----:B------:R-:W-:Y:S01]  /*33d0*/  @P0 FADD.FTZ R101, -R101, R17 ;  /* 0x0000001165650221 */ /* 0x000fe20000010100 */
[----:B------:R-:W-:Y:S01]  /*33e0*/  FSETP.GE.FTZ.AND P2, PT, R112, RZ, PT ;  /* 0x000000ff7000720b */ /* 0x000fe20003f56000 */
[----:B------:R-:W-:Y:S01]  /*33f0*/  FMUL.FTZ R67, R67, R0 ;  /* 0x0000000043437220 */ /* 0x000fe20000410000 */
[----:B------:R-:W-:Y:S01]  /*3400*/  F2FP.F16.F32.PACK_AB R8, R8, R109 ;  /* 0x0000006d0808723e */ /* 0x000fe200000000ff */
[----:B------:R-:W-:Y:S01]  /*3410*/  FMUL.FTZ R65, R65, R101 ;  /* 0x0000006541417220 */ /* 0x000fe20000410000 */
[----:B------:R-:W-:Y:S01]  /*3420*/  F2FP.F16.F32.PACK_AB R5, R5, R105 ;  /* 0x000000690505723e */ /* 0x000fe200000000ff */
[----:B------:R-:W-:Y:S08]  /*3430*/  @!P4 BRA `(.L_x_930) ;  /* 0x00000000005cc947 */ /* 0x000ff00003800000 */
        /* <DEDUP_REMOVED lines=23> */
.L_x_930:
[----:B------:R2:W-:Y:S01]  /*35b0*/  STS [R205+0x10000], R4 ;  /* 0x01000004cd007388 */ /* 0x0005e20000000800 */
[-C--:B-1----:R-:W-:Y:S01]  /*35c0*/  FSEL R3, R6, R100.reuse, P3 ;  /* 0x0000006406037208 */ /* 0x082fe20001800000 */
[C---:B------:R-:W-:Y:S01]  /*35d0*/  FADD.FTZ R0, -R100.reuse, R10 ;  /* 0x0000000a64007221 */ /* 0x040fe20000010100 */
[----:B------:R-:W-:Y:S01]  /*35e0*/  FSEL R2, R7, R100, P2 ;  /* 0x0000006407027208 */ /* 0x000fe20001000000 */
[----:B------:R-:W-:Y:S01]  /*35f0*/  FADD.FTZ R11, -R100, R11 ;  /* 0x0000000b640b7221 */ /* 0x000fe20000010100 */
[----:B------:R-:W-:Y:S01]  /*3600*/  FSETP.GE.FTZ.AND P0, PT, R108, RZ, PT ;  /* 0x000000ff6c00720b */ /* 0x000fe20003f16000 */
[----:B------:R-:W-:Y:S01]  /*3610*/  FMUL.FTZ R113, R113, R3 ;  /* 0x0000000371717220 */ /* 0x000fe20000410000 */
[----:B------:R-:W-:Y:S01]  /*3620*/  FSETP.GE.FTZ.AND P1, PT, R106, RZ, PT ;  /* 0x000000ff6a00720b */ /* 0x000fe20003f36000 */
[----:B------:R-:W-:Y:S01]  /*3630*/  FMUL.FTZ R3, R112, R2 ;  /* 0x0000000270037220 */ /* 0x000fe20000410000 */
[----:B------:R-:W-:Y:S01]  /*3640*/  FSEL R0, R0, R100, P0 ;  /* 0x0000006400007208 */ /* 0x000fe20000000000 */
[----:B------:R-:W-:Y:S01]  /*3650*/  FADD.FTZ R15, -R100, R15 ;  /* 0x0000000f640f7221 */ /* 0x000fe20000010100 */
[----:B------:R-:W-:Y:S02]  /*3660*/  FSETP.GE.FTZ.AND P0, PT, R64, RZ, PT ;  /* 0x000000ff4000720b */ /* 0x000fe40003f16000 */
[----:B------:R-:W-:Y:S01]  /*3670*/  F2FP.F16.F32.PACK_AB R3, R3, R113 ;  /* 0x000000710303723e */ /* 0x000fe200000000ff */
[----:B------:R-:W-:Y:S01]  /*3680*/  FMUL.FTZ R108, R108, R0 ;  /* 0x000000006c6c7220 */ /* 0x000fe20000410000 */
[----:B------:R-:W-:Y:S01]  /*3690*/  FSEL R2, R11, R100, P1 ;  /* 0x000000640b027208 */ /* 0x000fe20000800000 */
[----:B------:R-:W-:Y:S01]  /*36a0*/  FADD.FTZ R0, -R100, R18 ;  /* 0x0000001264007221 */ /* 0x000fe20000010100 */
[----:B------:R-:W-:Y:S01]  /*36b0*/  FSETP.GE.FTZ.AND P2, PT, R102, RZ, PT ;  /* 0x000000ff6600720b */ /* 0x000fe20003f56000 */
[----:B------:R1:W-:Y:S01]  /*36c0*/  STS [R205+0x10400], R3 ;  /* 0x01040003cd007388 */ /* 0x0003e20000000800 */
[----:B------:R-:W-:Y:S01]  /*36d0*/  FSETP.GE.FTZ.AND P3, PT, R103, RZ, PT ;  /* 0x000000ff6700720b */ /* 0x000fe20003f76000 */
[----:B------:R-:W-:Y:S01]  /*36e0*/  FMUL.FTZ R106, R106, R2 ;  /* 0x000000026a6a7220 */ /* 0x000fe20000410000 */
[----:B------:R-:W-:Y:S01]  /*36f0*/  FSEL R2, R15, R100, P2 ;  /* 0x000000640f027208 */ /* 0x000fe20001000000 */
[----:B------:R-:W-:Y:S01]  /*3700*/  STS [R208+0x10000], R8 ;  /* 0x01000008d0007388 */ /* 0x000fe20000000800 */
[----:B------:R-:W-:Y:S01]  /*3710*/  FSETP.GE.FTZ.AND P1, PT, R66, RZ, PT ;  /* 0x000000ff4200720b */ /* 0x000fe20003f36000 */
[----:B--2---:R-:W-:Y:S02]  /*3720*/  FADD.FTZ R4, -R100, R14 ;  /* 0x0000000e64047221 */ /* 0x004fe40000010100 */
[----:B------:R-:W-:Y:S01]  /*3730*/  FMUL.FTZ R102, R102, R2 ;  /* 0x0000000266667220 */ /* 0x000fe20000410000 */
[----:B------:R-:W-:Y:S02]  /*3740*/  FSEL R0, R0, R100, P1 ;  /* 0x0000006400007208 */ /* 0x000fe40000800000 */
[----:B------:R-:W-:Y:S02]  /*3750*/  F2FP.F16.F32.PACK_AB R2, R106, R108 ;  /* 0x0000006c6a02723e */ /* 0x000fe400000000ff */
[----:B------:R-:W-:Y:S01]  /*3760*/  FSEL R4, R4, R100, P3 ;  /* 0x0000006404047208 */ /* 0x000fe20001800000 */
[----:B------:R-:W-:Y:S01]  /*3770*/  @P0 FADD.FTZ R100, -R100, R19 ;  /* 0x0000001364640221 */ /* 0x000fe20000010100 */
[----:B------:R-:W-:Y:S01]  /*3780*/  FMUL.FTZ R66, R66, R0 ;  /* 0x0000000042427220 */ /* 0x000fe20000410000 */
[----:B------:R2:W-:Y:S02]  /*3790*/  STS [R208+0x10400], R2 ;  /* 0x01040002d0007388 */ /* 0x0005e40000000800 */
[----:B------:R-:W-:Y:S01]  /*37a0*/  FMUL.FTZ R103, R103, R4 ;  /* 0x0000000467677220 */ /* 0x000fe20000410000 */
[----:B------:R-:W-:Y:S01]  /*37b0*/  FMUL.FTZ R64, R64, R100 ;  /* 0x0000006440407220 */ /* 0x000fe20000410000 */
[----:B------:R-:W-:Y:S01]  /*37c0*/  F2FP.F16.F32.PACK_AB R4, R65, R67 ;  /* 0x000000434104723e */ /* 0x000fe200000000ff */
[----:B------:R-:W-:Y:S02]  /*37d0*/  STS [R206+0x10000], R5 ;  /* 0x01000005ce007388 */ /* 0x000fe40000000800 */
[----:B------:R-:W-:Y:S02]  /*37e0*/  F2FP.F16.F32.PACK_AB R0, R102, R103 ;  /* 0x000000676600723e */ /* 0x000fe400000000ff */
[----:B-1----:R-:W-:Y:S03]  /*37f0*/  F2FP.F16.F32.PACK_AB R3, R64, R66 ;  /* 0x000000424003723e */ /* 0x002fe600000000ff */
[----:B------:R1:W-:Y:S04]  /*3800*/  STS [R206+0x10400], R0 ;  /* 0x01040000ce007388 */ /* 0x0003e80000000800 */
[----:B------:R-:W-:Y:S04]  /*3810*/  STS [R207+0x10000], R4 ;  /* 0x01000004cf007388 */ /* 0x000fe80000000800 */
[----:B------:R-:W-:Y:S01]  /*3820*/  STS [R207+0x10400], R3 ;  /* 0x01040003cf007388 */ /* 0x000fe20000000800 */
[----:B------:R-:W-:Y:S01]  /*3830*/  BAR.SYNC.DEFER_BLOCKING 0x0 ;  /* 0x0000000000007b1d */ /* 0x000fe20000010000 */
[----:B--2---:R-:W-:Y:S04]  /*3840*/  IMAD R2, R251, UR6, RZ ;  /* 0x00000006fb027c24 */ /* 0x004fe8000f8e02ff */
[----:B------:R-:W-:Y:S05]  /*3850*/  IMAD.U32 R2, R2, -0x40, RZ ;  /* 0xffffffc002027824 */ /* 0x000fea00078e00ff */
[----:B------:R-:W-:Y:S02]  /*3860*/  LEA R196, P0, R2, R196, 0x2 ;  /* 0x000000c402c47211 */ /* 0x000fe400078010ff */
[----:B-1----:R-:W-:Y:S02]  /*3870*/  LEA R0, R192, UR5, 0x1 ;  /* 0x00000005c0007c11 */ /* 0x002fe4000f8e08ff */
        /* <DEDUP_REMOVED lines=70> */
.L_x_931:
[----:B------:R-:W-:Y:S01]  /*3ce0*/  LDSM.16.M88.4 R64, [R190] ;  /* 0x00000000be40783b */ /* 0x000fe20000000200 */
[C---:B-1----:R-:W-:Y:S02]  /*3cf0*/  IMAD.IADD R3, R190.reuse, 0x1, R185 ;  /* 0x00000001be037824 */ /* 0x042fe400078e02b9 */
[----:B------:R-:W-:Y:S01]  /*3d00*/  IMAD.IADD R2, R190, 0x1, R181 ;  /* 0x00000001be027824 */ /* 0x000fe200078e02b5 */
[----:B------:R-:W1:Y:S01]  /*3d10*/  LDSM.16.MT88.4 R16, [R0+0xc000] ;  /* 0x00c000000010783b */ /* 0x000e620000004200 */
[----:B------:R-:W-:Y:S03]  /*3d20*/  IMAD.IADD R185, R203, 0x1, R242 ;  /* 0x00000001cbb97824 */ /* 0x000fe600078e02f2 */
[----:B------:R-:W2:Y:S04]  /*3d30*/  LDSM.16.M88.4 R60, [R190+0x1000] ;  /* 0x00100000be3c783b */ /* 0x000ea80000000200 */
[----:B------:R-:W3:Y:S04]  /*3d40*/  LDSM.16.MT88.4 R100, [R0+0xe000] ;  /* 0x00e000000064783b */ /* 0x000ee80000004200 */
[----:B------:R-:W-:Y:S04]  /*3d50*/  LDSM.16.MT88.4 R108, [R0+0xc800] ;  /* 0x00c80000006c783b */ /* 0x000fe80000004200 */
[----:B------:R-:W4:Y:S04]  /*3d60*/  LDSM.16.M88.4 R104, [R3] ;  /* 0x000000000368783b */ /* 0x000f280000000200 */
[----:B------:R-:W4:Y:S01]  /*3d70*/  LDSM.16.M88.4 R112, [R3+0x1000] ;  /* 0x001000000370783b */ /* 0x000f220000000200 */
        /* <DEDUP_REMOVED lines=13> */
[----:B------:R-:W-:Y:S05]  /*3e50*/  LDSM.16.MT88.4 R108, [R0+0xd000] ;  /* 0x00d00000006c783b */ /* 0x000fea0000004200 */
[-C--:B-1----:R-:W-:Y:S06]  /*3e60*/  HMMA.16816.F32 R52, R104, R100.reuse, R52 ;  /* 0x000000646834723c */ /* 0x082fec0000001834 */
[C---:B------:R-:W-:Y:S06]  /*3e70*/  HMMA.16816.F32 R56, R112.reuse, R100, R56 ;  /* 0x000000647038723c */ /* 0x040fec0000001838 */
[-C--:B------:R-:W-:Y:S01]  /*3e80*/  HMMA.16816.F32 R60, R112, R102.reuse, R60 ;  /* 0x00000066703c723c */ /* 0x080fe2000000183c */
[----:B------:R-:W-:Y:S05]  /*3e90*/  LDSM.16.MT88.4 R112, [R0+0xf000] ;  /* 0x00f000000070783b */ /* 0x000fea0000004200 */
[----:B------:R-:W-:Y:S01]  /*3ea0*/  HMMA.16816.F32 R64, R104, R102, R64 ;  /* 0x000000666840723c */ /* 0x000fe20000001840 */
[----:B------:R-:W1:Y:S04]  /*3eb0*/  LDSM.16.M88.4 R100, [R2] ;  /* 0x000000000264783b */ /* 0x000e680000000200 */
[----:B------:R2:W3:Y:S02]  /*3ec0*/  LDSM.16.M88.4 R104, [R2+0x1000] ;  /* 0x001000000268783b */ /* 0x0004e40000000200 */
[----:B--2---:R-:W-:Y:S01]  /*3ed0*/  IMAD.IADD R2, R181, 0x1, R3 ;  /* 0x00000001b5027824 */ /* 0x004fe200078e0203 */
[-C--:B-1----:R-:W-:Y:S06]  /*3ee0*/  HMMA.16816.F32 R4, R100, R108.reuse, R4 ;  /* 0x0000006c6404723c */ /* 0x082fec0000001804 */
[C---:B---3--:R-:W-:Y:S06]  /*3ef0*/  HMMA.16816.F32 R8, R104.reuse, R108, R8 ;  /* 0x0000006c6808723c */ /* 0x048fec0000001808 */
[-C--:B------:R-:W-:Y:S06]  /*3f00*/  HMMA.16816.F32 R12, R104, R110.reuse, R12 ;  /* 0x0000006e680c723c */ /* 0x080fec000000180c */
[C---:B------:R-:W-:Y:S01]  /*3f10*/  HMMA.16816.F32 R16, R100.reuse, R110, R16 ;  /* 0x0000006e6410723c */ /* 0x040fe20000001810 */
[----:B------:R-:W-:Y:S05]  /*3f20*/  LDSM.16.MT88.4 R108, [R0+0xd800] ;  /* 0x00d80000006c783b */ /* 0x000fea0000004200 */
[-C--:B------:R-:W-:Y:S06]  /*3f30*/  HMMA.16816.F32 R52, R100, R112.reuse, R52 ;  /* 0x000000706434723c */ /* 0x080fec0000001834 */
[C---:B------:R-:W-:Y:S06]  /*3f40*/  HMMA.16816.F32 R56, R104.reuse, R112, R56 ;  /* 0x000000706838723c */ /* 0x040fec0000001838 */
[-C--:B------:R-:W-:Y:S01]  /*3f50*/  HMMA.16816.F32 R60, R104, R114.reuse, R60 ;  /* 0x00000072683c723c */ /* 0x080fe2000000183c */
[----:B------:R-:W1:Y:S05]  /*3f60*/  LDSM.16.M88.4 R104, [R2] ;  /* 0x000000000268783b */ /* 0x000e6a0000000200 */
[----:B------:R-:W-:Y:S01]  /*3f70*/  HMMA.16816.F32 R64, R100, R114, R64 ;  /* 0x000000726440723c */ /* 0x000fe20000001840 */
[----:B------:R2:W3:Y:S04]  /*3f80*/  LDSM.16.M88.4 R100, [R2+0x1000] ;  /* 0x001000000264783b */ /* 0x0004e80000000200 */
[----:B------:R4:W3:Y:S01]  /*3f90*/  LDSM.16.MT88.4 R112, [R0+0xf800] ;  /* 0x00f800000070783b */ /* 0x0008e20000004200 */
[CC--:B--2---:R-:W-:Y:S05]  /*3fa0*/  LEA R2, P1, R203.reuse, R196.reuse, 0x2 ;  /* 0x000000c4cb027211 */ /* 0x0c4fea00078210ff */
[----:B------:R-:W-:Y:S02]  /*3fb0*/  LEA.HI.X.SX32 R3, R203, R197, 0x2, P1 ;  /* 0x000000c5cb037211 */ /* 0x000fe400008f16ff */
[----:B----4-:R-:W-:Y:S01]  /*3fc0*/  LOP3.LUT R0, R195, 0x1, RZ, 0xc0, !PT ;  /* 0x00000001c3007812 */ /* 0x010fe200078ec0ff */
[-C--:B-1----:R-:W-:Y:S06]  /*3fd0*/  HMMA.16816.F32 R4, R104, R108.reuse, R4 ;  /* 0x0000006c6804723c */ /* 0x082fec0000001804 */
[C---:B---3--:R-:W-:Y:S06]  /*3fe0*/  HMMA.16816.F32 R8, R100.reuse, R108, R8 ;  /* 0x0000006c6408723c */ /* 0x048fec0000001808 */
[-C--:B------:R-:W-:Y:S05]  /*3ff0*/  HMMA.16816.F32 R12, R100, R110.reuse, R12 ;  /* 0x0000006e640c723c */ /* 0x080fea000000180c */
[----:B------:R-:W-:Y:S01]  /*4000*/  @P4 IADD3 R108, P0, R235, R215, RZ ;  /* 0x000000d7eb6c4210 */ /* 0x000fe20007f1e0ff */
[C---:B------:R-:W-:Y:S05]  /*4010*/  HMMA.16816.F32 R16, R104.reuse, R110, R16 ;  /* 0x0000006e6810723c */ /* 0x040fea0000001810 */
[----:B------:R-:W-:Y:S01]  /*4020*/  @P4 IMAD.X R109, R236, 0x1, R214, P0 ;  /* 0x00000001ec6d4824 */ /* 0x000fe200000e06d6 */
[-C--:B------:R-:W-:Y:S04]  /*4030*/  HMMA.16816.F32 R52, R104, R112.reuse, R52 ;  /* 0x000000706834723c */ /* 0x080fe80000001834 */
[----:B------:R2:W5:Y:S02]  /*4040*/  @P4 LDG.E R210, desc[UR18][R108.64+-0x100] ;  /* 0xffff00126cd24981 */ /* 0x000564000c1e1900 */
[C---:B------:R-:W-:Y:S02]  /*4050*/  HMMA.16816.F32 R56, R100.reuse, R112, R56 ;  /* 0x000000706438723c */ /* 0x040fe40000001838 */
[----:B------:R2:W5:Y:S04]  /*4060*/  @P4 LDG.E R209, desc[UR18][R108.64+-0xe0] ;  /* 0xffff20126cd14981 */ /* 0x000568000c1e1900 */
[-C--:B------:R-:W-:Y:S01]  /*4070*/  HMMA.16816.F32 R60, R100, R114.reuse, R60 ;  /* 0x00000072643c723c */ /* 0x080fe2000000183c */
[----:B------:R1:W-:Y:S04]  /*4080*/  REDG.E.ADD.F32.FTZ.RN.STRONG.GPU desc[UR18][R196.64], R4 ;  /* 0x00000004c40079a6 */ /* 0x0003e8000c10f392 */
[----:B------:R3:W-:Y:S01]  /*4090*/  REDG.E.ADD.F32.FTZ.RN.STRONG.GPU desc[UR18][R2.64], R5 ;  /* 0x00000005020079a6 */ /* 0x0007e2000c10f392 */
[----:B------:R-:W-:Y:S05]  /*40a0*/  HMMA.16816.F32 R64, R104, R114, R64 ;  /* 0x000000726840723c */ /* 0x000fea0000001840 */
[CC--:B------:R-:W-:Y:S02]  /*40b0*/  LEA R100, P0, R211.reuse, R196.reuse, 0x2 ;  /* 0x000000c4d3647211 */ /* 0x0c0fe400078010ff */
[CC--:B------:R-:W-:Y:S04]  /*40c0*/  LEA R104, P1, R234.reuse, R196.reuse, 0x2 ;  /* 0x000000c4ea687211 */ /* 0x0c0fe800078210ff */
[-C--:B------:R-:W-:Y:S02]  /*40d0*/  LEA.HI.X.SX32 R101, R211, R197.reuse, 0x2, P0 ;  /* 0x000000c5d3657211 */ /* 0x080fe400000f16ff */
[CC--:B------:R-:W-:Y:S02]  /*40e0*/  LEA R102, P0, R233.reuse, R196.reuse, 0x2 ;  /* 0x000000c4e9667211 */ /* 0x0c0fe400078010ff */
[-C--:B------:R-:W-:Y:S01]  /*40f0*/  LEA.HI.X.SX32 R105, R234, R197.reuse, 0x2, P1 ;  /* 0x000000c5ea697211 */ /* 0x080fe200008f16ff */
[----:B------:R4:W-:Y:S01]  /*4100*/  REDG.E.ADD.F32.FTZ.RN.STRONG.GPU desc[UR18][R100.64], R6 ;  /* 0x00000006640079a6 */ /* 0x0009e2000c10f392 */
[-C--:B------:R-:W-:Y:S03]  /*4110*/  LEA.HI.X.SX32 R103, R233, R197.reuse, 0x2, P0 ;  /* 0x000000c5e9677211 */ /* 0x080fe600000f16ff */
[----:B------:R2:W-:Y:S01]  /*4120*/  REDG.E.ADD.F32.FTZ.RN.STRONG.GPU desc[UR18][R104.64], R7 ;  /* 0x00000007680079a6 */ /* 0x0005e2000c10f392 */
[CC--:B-1----:R-:W-:Y:S03]  /*4130*/  LEA R4, P1, R231.reuse, R196.reuse, 0x2 ;  /* 0x000000c4e7047211 */ /* 0x0c2fe600078210ff */
[----:B------:R1:W-:Y:S01]  /*4140*/  REDG.E.ADD.F32.FTZ.RN.STRONG.GPU desc[UR18][R102.64], R8 ;  /* 0x00000008660079a6 */ /* 0x0003e2000c10f392 */
[-C--:B---3--:R-:W-:Y:S02]  /*4150*/  LEA.HI.X.SX32 R5, R231, R197.reuse, 0x2, P1 ;  /* 0x000000c5e7057211 */ /* 0x088fe400008f16ff */
[-C--:B----4-:R-:W-:Y:S02]  /*4160*/  LEA R100, P2, R232, R196.reuse, 0x2 ;  /* 0x000000c4e8647211 */ /* 0x090fe400078410ff */
[-C--:B------:R-:W-:Y:S02]  /*4170*/  LEA R6, P0, R230, R196.reuse, 0x2 ;  /* 0x000000c4e6067211 */ /* 0x080fe400078010ff */
[-C--:B------:R-:W-:Y:S02]  /*4180*/  LEA.HI.X.SX32 R101, R232, R197.reuse, 0x2, P2 ;  /* 0x000000c5e8657211 */ /* 0x080fe400010f16ff */
[-C--:B--2---:R-:W-:Y:S02]  /*4190*/  LEA.HI.X.SX32 R7, R230, R197.reuse, 0x2, P0 ;  /* 0x000000c5e6077211 */ /* 0x084fe400000f16ff */
[CC--:B-1----:R-:W-:Y:S01]  /*41a0*/  LEA R8, P2, R222.reuse, R196.reuse, 0x2 ;  /* 0x000000c4de087211 */ /* 0x0c2fe200078410ff */
        /* <DEDUP_REMOVED lines=34> */
[-C--:B------:R-:W-:Y:S01]  /*43d0*/  LEA.HI.X.SX32 R7, R185, R197.reuse, 0x2, P1 ;  /* 0x000000c5b9077211 */ /* 0x080fe200008f16ff */
[----:B------:R-:W-:Y:S01]  /*43e0*/  IMAD.IADD R185, R203, 0x1, R241 ;  /* 0x00000001cbb97824 */ /* 0x000fe200078e02f1 */
        /* <DEDUP_REMOVED lines=91> */
.L_x_929:
[----:B------:R-:W-:Y:S06]  /*49a0*/  BAR.SYNC.DEFER_BLOCKING 0x0 ;  /* 0x0000000000007b1d */ /* 0x000fec0000010000 */
        /* <DEDUP_REMOVED lines=51> */
[----:B------:R-:W2:Y:S01]  /*4ce0*/  LDC.64 R38, c[0x0][0x450] ;  /* 0x00011400ff267b82 */ /* 0x000ea20000000a00 */
[----:B------:R-:W-:Y:S01]  /*4cf0*/  F2FP.F16.F32.PACK_AB R17, R17, R78 ;  /* 0x0000004e1111723e */ /* 0x000fe200000000ff */
[----:B------:R-:W-:Y:S01]  /*4d00*/  STS [R244], R24 ;  /* 0x00000018f4007388 */ /* 0x000fe20000000800 */
        /* <DEDUP_REMOVED lines=14> */
[----:B------:R-:W-:Y:S01]  /*4df0*/  FMUL.FTZ R52, R34, UR7 ;  /* 0x0000000722347c20 */ /* 0x000fe20008410000 */
[----:B------:R-:W-:Y:S01]  /*4e00*/  STS [R244+0x1000], R22 ;  /* 0x00100016f4007388 */ /* 0x000fe20000000800 */
[----:B------:R-:W-:Y:S01]  /*4e10*/  FMUL.FTZ R3, R35, UR7 ;  /* 0x0000000723037c20 */ /* 0x000fe20008410000 */
[----:B------:R-:W-:Y:S01]  /*4e20*/  FMUL.FTZ R5, R27, UR7 ;  /* 0x000000071b057c20 */ /* 0x000fe20008410000 */
[----:B------:R-:W-:Y:S01]  /*4e30*/  FMUL.FTZ R34, R28, UR7 ;  /* 0x000000071c227c20 */ /* 0x000fe20008410000 */
[----:B------:R-:W-:Y:S01]  /*4e40*/  STS [R244+0x1400], R21 ;  /* 0x00140015f4007388 */ /* 0x000fe20000000800 */
[----:B------:R-:W-:Y:S01]  /*4e50*/  FMUL.FTZ R2, R29, UR7 ;  /* 0x000000071d027c20 */ /* 0x000fe20008410000 */
[----:B------:R-:W-:Y:S01]  /*4e60*/  FMUL.FTZ R33, R30, UR7 ;  /* 0x000000071e217c20 */ /* 0x000fe20008410000 */
[----:B------:R-:W-:Y:S01]  /*4e70*/  FMUL.FTZ R0, R31, UR7 ;  /* 0x000000071f007c20 */ /* 0x000fe20008410000 */
[----:B------:R-:W-:Y:S01]  /*4e80*/  STS [R245+0x1000], R18 ;  /* 0x00100012f5007388 */ /* 0x000fe20000000800 */
[----:B------:R-:W-:Y:S01]  /*4e90*/  F2FP.F16.F32.PACK_AB R25, R25, R36 ;  /* 0x000000241919723e */ /* 0x000fe200000000ff */
[----:B------:R-:W-:Y:S01]  /*4ea0*/  FMUL.FTZ R48, R48, UR7 ;  /* 0x0000000730307c20 */ /* 0x000fe20008410000 */
[----:B------:R-:W-:Y:S01]  /*4eb0*/  F2FP.F16.F32.PACK_AB R9, R9, R94 ;  /* 0x0000005e0909723e */ /* 0x000fe200000000ff */
[----:B------:R-:W-:Y:S01]  /*4ec0*/  STS [R245+0x1400], R17 ;  /* 0x00140011f5007388 */ /* 0x000fe20000000800 */
[----:B------:R-:W3:Y:S01]  /*4ed0*/  LDC.64 R36, c[0x0][0x458] ;  /* 0x00011600ff247b82 */ /* 0x000ee20000000a00 */
[----:B------:R-:W-:Y:S01]  /*4ee0*/  FMUL.FTZ R28, R49, UR7 ;  /* 0x00000007311c7c20 */ /* 0x000fe20008410000 */
[----:B------:R-:W-:Y:S01]  /*4ef0*/  FMUL.FTZ R50, R50, UR7 ;  /* 0x0000000732327c20 */ /* 0x000fe20008410000 */
[----:B------:R-:W-:Y:S01]  /*4f00*/  STS [R244+0x2000], R16 ;  /* 0x00200010f4007388 */ /* 0x000fe20000000800 */
[----:B------:R-:W-:Y:S01]  /*4f10*/  FMUL.FTZ R27, R51, UR7 ;  /* 0x00000007331b7c20 */ /* 0x000fe20008410000 */
[----:B------:R-:W-:Y:S01]  /*4f20*/  F2FP.F16.F32.PACK_AB R8, R8, R57 ;  /* 0x000000390808723e */ /* 0x000fe200000000ff */
[----:B------:R-:W-:Y:S01]  /*4f30*/  FMUL.FTZ R40, R40, UR7 ;  /* 0x0000000728287c20 */ /* 0x000fe20008410000 */
[----:B------:R-:W-:Y:S01]  /*4f40*/  STS [R244+0x2400], R15 ;  /* 0x0024000ff4007388 */ /* 0x000fe20000000800 */
[----:B------:R-:W-:Y:S01]  /*4f50*/  F2FP.F16.F32.PACK_AB R7, R7, R56 ;  /* 0x000000380707723e */ /* 0x000fe200000000ff */
        /* <DEDUP_REMOVED lines=13> */
[----:B------:R-:W-:Y:S01]  /*5030*/  ULDC.64 UR6, c[0x0][0x3f0] ;  /* 0x0000fc0000067ab9 */ /* 0x000fe20000000a00 */
[----:B------:R4:W-:Y:S01]  /*5040*/  STS [R244+0x3400], R13 ;  /* 0x0034000df4007388 */ /* 0x0009e20000000800 */
[----:B------:R-:W-:-:S02]  /*5050*/  F2FP.F16.F32.PACK_AB R5, R5, R54 ;  /* 0x000000360505723e */ /* 0x000fc400000000ff */
[----:B------:R-:W-:Y:S01]  /*5060*/  F2FP.F16.F32.PACK_AB R2, R2, R34 ;  /* 0x000000220202723e */ /* 0x000fe200000000ff */
[----:B------:R1:W-:Y:S01]  /*5070*/  STS [R245+0x3000], R10 ;  /* 0x0030000af5007388 */ /* 0x0003e20000000800 */
[----:B------:R-:W-:Y:S02]  /*5080*/  F2FP.F16.F32.PACK_AB R0, R0, R33 ;  /* 0x000000210000723e */ /* 0x000fe400000000ff */
[----:B------:R-:W-:Y:S01]  /*5090*/  F2FP.F16.F32.PACK_AB R28, R28, R48 ;  /* 0x000000301c1c723e */ /* 0x000fe200000000ff */
[----:B------:R-:W-:Y:S01]  /*50a0*/  STS [R245+0x3400], R9 ;  /* 0x00340009f5007388 */ /* 0x000fe20000000800 */
[----:B------:R-:W-:Y:S01]  /*50b0*/  F2FP.F16.F32.PACK_AB R27, R27, R50 ;  /* 0x000000321b1b723e */ /* 0x000fe200000000ff */
[----:B------:R-:W2:Y:S01]  /*50c0*/  LDC.64 R48, c[0x0][0x470] ;  /* 0x00011c00ff307b82 */ /* 0x000ea20000000a00 */
[----:B------:R-:W-:Y:S01]  /*50d0*/  F2FP.F16.F32.PACK_AB R29, R29, R40 ;  /* 0x000000281d1d723e */ /* 0x000fe200000000ff */
[----:B------:R3:W-:Y:S01]  /*50e0*/  STS [R244+0x4000], R8 ;  /* 0x00400008f4007388 */ /* 0x0007e20000000800 */
[----:B------:R-:W-:-:S02]  /*50f0*/  F2FP.F16.F32.PACK_AB R30, R30, R42 ;  /* 0x0000002a1e1e723e */ /* 0x000fc400000000ff */
[----:B------:R-:W-:Y:S01]  /*5100*/  F2FP.F16.F32.PACK_AB R31, R31, R44 ;  /* 0x0000002c1f1f723e */ /* 0x000fe200000000ff */
[----:B------:R-:W-:Y:S01]  /*5110*/  STS [R244+0x4400], R7 ;  /* 0x00440007f4007388 */ /* 0x000fe20000000800 */
[----:B------:R-:W-:-:S03]  /*5120*/  F2FP.F16.F32.PACK_AB R32, R32, R46 ;  /* 0x0000002e2020723e */ /* 0x000fc600000000ff */
[----:B------:R-:W-:Y:S04]  /*5130*/  STS [R245+0x4000], R4 ;  /* 0x00400004f5007388 */ /* 0x000fe80000000800 */
[----:B------:R3:W-:Y:S01]  /*5140*/  STS [R245+0x4400], R3 ;  /* 0x00440003f5007388 */ /* 0x0007e20000000800 */
[----:B----4-:R-:W4:Y:S03]  /*5150*/  LDC.64 R12, c[0x0][0x468] ;  /* 0x00011a00ff0c7b82 */ /* 0x010f260000000a00 */
[----:B------:R2:W-:Y:S04]  /*5160*/  STS [R244+0x5000], R6 ;  /* 0x00500006f4007388 */ /* 0x0005e80000000800 */
[----:B------:R-:W-:Y:S01]  /*5170*/  STS [R244+0x5400], R5 ;  /* 0x00540005f4007388 */ /* 0x000fe20000000800 */
[----:B-1----:R-:W1:Y:S03]  /*5180*/  LDC.64 R10, c[0x0][0x438] ;  /* 0x00010e00ff0a7b82 */ /* 0x002e660000000a00 */
[----:B------:R1:W-:Y:S04]  /*5190*/  STS [R245+0x5000], R2 ;  /* 0x00500002f5007388 */ /* 0x0003e80000000800 */
[----:B------:R1:W-:Y:S01]  /*51a0*/  STS [R245+0x5400], R0 ;  /* 0x00540000f5007388 */ /* 0x0003e20000000800 */
[----:B---3--:R-:W3:Y:S03]  /*51b0*/  LDC.64 R8, c[0x0][0x440] ;  /* 0x00011000ff087b82 */ /* 0x008ee60000000a00 */
[----:B------:R-:W-:Y:S04]  /*51c0*/  STS [R244+0x6000], R25 ;  /* 0x00600019f4007388 */ /* 0x000fe80000000800 */
[----:B------:R-:W-:Y:S01]  /*51d0*/  STS [R244+0x6400], R26 ;  /* 0x0064001af4007388 */ /* 0x000fe20000000800 */
[----:B------:R-:W-:-:S03]  /*51e0*/  SHF.R.S32.HI R3, RZ, 0x1f, R248 ;  /* 0x0000001fff037819 */ /* 0x000fc600000114f8 */
[----:B------:R-:W-:Y:S01]  /*51f0*/  STS [R245+0x6000], R28 ;  /* 0x0060001cf5007388 */ /* 0x000fe20000000800 */
[----:B--2---:R-:W-:-:S03]  /*5200*/  IMAD R6, R36, UR4, RZ ;  /* 0x0000000424067c24 */ /* 0x004fc6000f8e02ff */
[----:B------:R-:W-:Y:S01]  /*5210*/  STS [R245+0x6400], R27 ;  /* 0x0064001bf5007388 */ /* 0x000fe20000000800 */
[----:B-1----:R-:W-:-:S03]  /*5220*/  IMAD R7, R10, UR20, RZ ;  /* 0x000000140a077c24 */ /* 0x002fc6000f8e02ff */
[----:B------:R-:W-:Y:S01]  /*5230*/  STS [R244+0x7000], R29 ;  /* 0x0070001df4007388 */ /* 0x000fe20000000800 */
[----:B------:R-:W-:-:S03]  /*5240*/  MOV R2, R248 ;  /* 0x000000f800027202 */ /* 0x000fc60000000f00 */
[----:B------:R-:W-:Y:S01]  /*5250*/  STS [R244+0x7400], R30 ;  /* 0x0074001ef4007388 */ /* 0x000fe20000000800 */
[C---:B------:R-:W-:Y:S02]  /*5260*/  IMAD R0, R38.reuse, UR4, RZ ;  /* 0x0000000426007c24 */ /* 0x040fe4000f8e02ff */
[----:B------:R-:W-:Y:S01]  /*5270*/  IMAD.WIDE.U32 R4, R38, UR23, R2 ;  /* 0x0000001726047c25 */ /* 0x000fe2000f8e0002 */
[----:B------:R-:W-:Y:S03]  /*5280*/  STS [R245+0x7000], R31 ;  /* 0x0070001ff5007388 */ /* 0x000fe60000000800 */
[----:B------:R-:W-:Y:S01]  /*5290*/  IMAD R0, R39, UR23, R0 ;  /* 0x0000001727007c24 */ /* 0x000fe2000f8e0200 */
[----:B------:R-:W-:Y:S01]  /*52a0*/  STS [R245+0x7400], R32 ;  /* 0x00740020f5007388 */ /* 0x000fe20000000800 */
[----:B------:R-:W-:Y:S01]  /*52b0*/  IMAD.WIDE.U32 R2, R36, UR23, R2 ;  /* 0x0000001724027c25 */ /* 0x000fe2000f8e0002 */
[----:B------:R-:W-:Y:S02]  /*52c0*/  BAR.SYNC.DEFER_BLOCKING 0x0 ;  /* 0x0000000000007b1d */ /* 0x000fe40000010000 */
[----:B------:R-:W-:Y:S01]  /*52d0*/  IADD3 R5, R5, R0, RZ ;  /* 0x0000000005057210 */ /* 0x000fe20007ffe0ff */
[----:B------:R-:W-:-:S02]  /*52e0*/  IMAD R0, R37, UR23, R6 ;  /* 0x0000001725007c24 */ /* 0x000fc4000f8e0206 */
[----:B------:R-:W-:Y:S02]  /*52f0*/  IMAD R6, R11, UR14, R7 ;  /* 0x0000000e0b067c24 */ /* 0x000fe4000f8e0207 */
[----:B------:R-:W-:Y:S01]  /*5300*/  IMAD.WIDE.U32 R4, R10, UR14, R4 ;  /* 0x0000000e0a047c25 */ /* 0x000fe2000f8e0004 */
[----:B------:R-:W-:-:S03]  /*5310*/  IADD3 R3, R3, R0, RZ ;  /* 0x0000000003037210 */ /* 0x000fc60007ffe0ff */
[----:B---3--:R-:W-:Y:S01]  /*5320*/  IMAD R0, R8, UR20, RZ ;  /* 0x0000001408007c24 */ /* 0x008fe2000f8e02ff */
[----:B------:R-:W-:Y:S01]  /*5330*/  IADD3 R5, R5, R6, RZ ;  /* 0x0000000605057210 */ /* 0x000fe20007ffe0ff */
[----:B----4-:R-:W-:Y:S02]  /*5340*/  IMAD R6, R12, UR21, RZ ;  /* 0x000000150c067c24 */ /* 0x010fe4000f8e02ff */
[----:B------:R-:W-:Y:S01]  /*5350*/  IMAD R0, R9, UR14, R0 ;  /* 0x0000000e09007c24 */ /* 0x000fe2000f8e0200 */
[----:B------:R-:W-:Y:S01]  /*5360*/  SHF.R.S32.HI R9, RZ, 0x1f, R247 ;  /* 0x0000001fff097819 */ /* 0x000fe200000114f7 */
[----:B------:R-:W-:-:S04]  /*5370*/  IMAD.WIDE.U32 R2, R8, UR14, R2 ;  /* 0x0000000e08027c25 */ /* 0x000fc8000f8e0002 */
[----:B------:R-:W-:Y:S01]  /*5380*/  IMAD R8, R13, UR15, R6 ;  /* 0x0000000f0d087c24 */ /* 0x000fe2000f8e0206 */
[----:B------:R-:W-:Y:S01]  /*5390*/  IADD3 R3, R3, R0, RZ ;  /* 0x0000000003037210 */ /* 0x000fe20007ffe0ff */
[----:B------:R-:W-:Y:S01]  /*53a0*/  IMAD.WIDE.U32 R4, R12, UR15, R4 ;  /* 0x0000000f0c047c25 */ /* 0x000fe2000f8e0004 */
[----:B------:R-:W1:Y:S03]  /*53b0*/  LDS.128 R44, [R204+0xc000] ;  /* 0x00c00000cc2c7984 */ /* 0x000e660000000c00 */
[C---:B------:R-:W-:Y:S01]  /*53c0*/  IMAD R0, R48.reuse, UR21, RZ ;  /* 0x0000001530007c24 */ /* 0x040fe2000f8e02ff */
[----:B------:R-:W2:Y:S01]  /*53d0*/  LDS.128 R40, [R204+0xe000] ;  /* 0x00e00000cc287984 */ /* 0x000ea20000000c00 */
[----:B------:R-:W-:Y:S01]  /*53e0*/  IMAD.WIDE.U32 R6, R48, UR15, R2 ;  /* 0x0000000f30067c25 */ /* 0x000fe2000f8e0002 */
[----:B------:R-:W-:Y:S02]  /*53f0*/  IADD3 R3, R5, R8, RZ ;  /* 0x0000000805037210 */ /* 0x000fe40007ffe0ff */
[----:B------:R-:W3:Y:S01]  /*5400*/  LDS.128 R32, [R204+0xd000] ;  /* 0x00d00000cc207984 */ /* 0x000ee20000000c00 */
[----:B------:R-:W-:Y:S01]  /*5410*/  MOV R2, R4 ;  /* 0x0000000400027202 */ /* 0x000fe20000000f00 */
[----:B------:R-:W-:-:S02]  /*5420*/  IMAD R5, R9, R38, RZ ;  /* 0x0000002609057224 */ /* 0x000fc400078e02ff */
[----:B------:R-:W4:Y:S01]  /*5430*/  LDS.128 R28, [R204+0xf000] ;  /* 0x00f00000cc1c7984 */ /* 0x000f220000000c00 */
[----:B------:R-:W-:Y:S02]  /*5440*/  IMAD R0, R49, UR15, R0 ;  /* 0x0000000f31007c24 */ /* 0x000fe4000f8e0200 */
[C---:B------:R-:W-:Y:S01]  /*5450*/  IMAD R4, R247.reuse, R39, R5 ;  /* 0x00000027f7047224 */ /* 0x040fe200078e0205 */
[----:B------:R-:W4:Y:S01]  /*5460*/  LDS.128 R24, [R204+0x10000] ;  /* 0x01000000cc187984 */ /* 0x000f220000000c00 */
[----:B------:R-:W-:Y:S01]  /*5470*/  IMAD.WIDE.U32 R2, R247, R38, R2 ;  /* 0x00000026f7027225 */ /* 0x000fe200078e0002 */
[----:B------:R-:W-:Y:S02]  /*5480*/  IADD3 R7, R7, R0, RZ ;  /* 0x0000000007077210 */ /* 0x000fe40007ffe0ff */
[----:B------:R-:W4:Y:S01]  /*5490*/  LDS.128 R16, [R204+0x12000] ;  /* 0x01200000cc107984 */ /* 0x000f220000000c00 */
[----:B------:R-:W-:Y:S01]  /*54a0*/  IMAD R0, R9, R36, RZ ;  /* 0x0000002409007224 */ /* 0x000fe200078e02ff */
[----:B------:R-:W-:Y:S01]  /*54b0*/  IADD3 R3, R3, R4, RZ ;  /* 0x0000000403037210 */ /* 0x000fe20007ffe0ff */
[----:B------:R-:W-:Y:S01]  /*54c0*/  IMAD.WIDE.U32 R6, R247, R36, R6 ;  /* 0x00000024f7067225 */ /* 0x000fe200078e0006 */
[----:B------:R-:W4:Y:S01]  /*54d0*/  LDS.128 R20, [R204+0x11000] ;  /* 0x01100000cc147984 */ /* 0x000f220000000c00 */
[----:B------:R-:W-:-:S02]  /*54e0*/  LEA R4, P0, R2, UR6, 0x1 ;  /* 0x0000000602047c11 */ /* 0x000fc4000f8008ff */
[----:B------:R-:W-:Y:S01]  /*54f0*/  IMAD R0, R247, R37, R0 ;  /* 0x00000025f7007224 */ /* 0x000fe200078e0200 */
[----:B------:R-:W4:Y:S01]  /*5500*/  LDS.128 R12, [R204+0x13000] ;  /* 0x01300000cc0c7984 */ /* 0x000f220000000c00 */
[----:B------:R-:W-:Y:S01]  /*5510*/  LEA.HI.X R5, R2, UR7, R3, 0x1, P0 ;  /* 0x0000000702057c11 */ /* 0x000fe200080f0c03 */
[----:B------:R-:W-:Y:S01]  /*5520*/  ULDC.64 UR6, c[0x0][0x3f8] ;  /* 0x0000fe0000067ab9 */ /* 0x000fe20000000a00 */
[----:B------:R-:W-:Y:S02]  /*5530*/  LEA R8, P1, R38, R4, 0x6 ;  /* 0x0000000426087211 */ /* 0x000fe400078230ff */
[----:B------:R-:W-:Y:S02]  /*5540*/  IADD3 R0, R7, R0, RZ ;  /* 0x0000000007007210 */ /* 0x000fe40007ffe0ff */
[----:B------:R-:W-:Y:S02]  /*5550*/  LEA R2, P0, R6, UR6, 0x1 ;  /* 0x0000000606027c11 */ /* 0x000fe4000f8008ff */
[----:B------:R-:W-:-:S02]  /*5560*/  LEA.HI.X R9, R38, R5, R39, 0x6, P1 ;  /* 0x0000000526097211 */ /* 0x000fc400008f3427 */
[----:B------:R-:W-:Y:S01]  /*5570*/  LEA.HI.X R3, R6, UR7, R0, 0x1, P0 ;  /* 0x0000000706037c11 */ /* 0x000fe200080f0c00 */
[----:B-1----:R1:W-:Y:S01]  /*5580*/  STG.E.128 desc[UR18][R4.64], R44 ;  /* 0x0000002c04007986 */ /* 0x0023e2000c101d12 */
[----:B------:R-:W-:-:S03]  /*5590*/  LEA R6, P0, R36, R2, 0x6 ;  /* 0x0000000224067211 */ /* 0x000fc600078030ff */
[----:B--2---:R1:W-:Y:S01]  /*55a0*/  STG.E.128 desc[UR18][R4.64+0x80], R40 ;  /* 0x0000802804007986 */ /* 0x0043e2000c101d12 */
[----:B------:R-:W-:-:S03]  /*55b0*/  LEA.HI.X R7, R36, R3, R37, 0x6, P0 ;  /* 0x0000000324077211 */ /* 0x000fc600000f3425 */
[----:B---3--:R1:W-:Y:S04]  /*55c0*/  STG.E.128 desc[UR18][R8.64], R32 ;  /* 0x0000002008007986 */ /* 0x0083e8000c101d12 */
[----:B----4-:R1:W-:Y:S04]  /*55d0*/  STG.E.128 desc[UR18][R8.64+0x80], R28 ;  /* 0x0000801c08007986 */ /* 0x0103e8000c101d12 */
[----:B------:R1:W-:Y:S04]  /*55e0*/  STG.E.128 desc[UR18][R2.64], R24 ;  /* 0x0000001802007986 */ /* 0x0003e8000c101d12 */
[----:B------:R1:W-:Y:S04]  /*55f0*/  STG.E.128 desc[UR18][R2.64+0x80], R16 ;  /* 0x0000801002007986 */ /* 0x0003e8000c101d12 */
[----:B------:R1:W-:Y:S04]  /*5600*/  STG.E.128 desc[UR18][R6.64], R20 ;  /* 0x0000001406007986 */ /* 0x0003e8000c101d12 */
[----:B------:R1:W-:Y:S02]  /*5610*/  STG.E.128 desc[UR18][R6.64+0x80], R12 ;  /* 0x0000800c06007986 */ /* 0x0003e4000c101d12 */
.L_x_926:
        /* <DEDUP_REMOVED lines=11> */
.L_x_933:
[----:B------:R-:W-:Y:S05]  /*56d0*/  EXIT ;  /* 0x000000000000794d */ /* 0x000fea0003800000 */
.L_x_935:
        /* <DEDUP_REMOVED lines=10> */
.L_x_2071:


//--------------------- .text._ZN5flash44flash_bwd_dq_dk_dv_loop_seqk_parallel_kernelI23Flash_bwd_kernel_traitsILi128ELi64ELi64ELi8ELi4ELi2ELi2ELb1ELb0EN7cutlass6half_tE19Flash_kernel_traitsILi128ELi64ELi64ELi8ES3_EELb0ELb0ELb0ELb0ELb1ELb1ELb1EEEvNS_16Flash_bwd_paramsE --------------------------
	.section	.text._ZN5flash44flash_bwd_dq_dk_dv_loop_seqk_parallel_kernelI23Flash_bwd_kernel_traitsILi128ELi64ELi64ELi8ELi4ELi2ELi2ELb1ELb0EN7cutlass6half_tE19Flash_kernel_traitsILi128ELi64ELi64ELi8ES3_EELb0ELb0ELb0ELb0ELb1ELb1ELb1EEEvNS_16Flash_bwd_paramsE,"ax",@progbits
	.align	128
        .global         _ZN5flash44flash_bwd_dq_dk_dv_loop_seqk_parallel_kernelI23Flash_bwd_kernel_traitsILi128ELi64ELi64ELi8ELi4ELi2ELi2ELb1ELb0EN7cutlass6half_tE19Flash_kernel_traitsILi128ELi64ELi64ELi8ES3_EELb0ELb0ELb0ELb0ELb1ELb1ELb1EEEvNS_16Flash_bwd_paramsE
        .type           _ZN5flash44flash_bwd_dq_dk_dv_loop_seqk_parallel_kernelI23Flash_bwd_kernel_traitsILi128ELi64ELi64ELi8ELi4ELi2ELi2ELb1ELb0EN7cutlass6half_tE19Flash_kernel_traitsILi128ELi64ELi64ELi8ES3_EELb0ELb0ELb0ELb0ELb1ELb1ELb1EEEvNS_16Flash_bwd_paramsE,@function
        .size           _ZN5flash44flash_bwd_dq_dk_dv_loop_seqk_parallel_kernelI23Flash_bwd_kernel_traitsILi128ELi64ELi64ELi8ELi4ELi2ELi2ELb1ELb0EN7cutlass6half_tE19Flash_kernel_traitsILi128ELi64ELi64ELi8ES3_EELb0ELb0ELb0ELb0ELb1ELb1ELb1EEEvNS_16Flash_bwd_paramsE,(.L_x_2072 - _ZN5flash44flash_bwd_dq_dk_dv_loop_seqk_parallel_kernelI23Flash_bwd_kernel_traitsILi128ELi64ELi64ELi8ELi4ELi2ELi2ELb1ELb0EN7cutlass6half_tE19Flash_kernel_traitsILi128ELi64ELi64ELi8ES3_EELb0ELb0ELb0ELb0ELb1ELb1ELb1EEEvNS_16Flash_bwd_paramsE)
        .other          _ZN5flash44flash_bwd_dq_dk_dv_loop_seqk_parallel_kernelI23Flash_bwd_kernel_traitsILi128ELi64ELi64ELi8ELi4ELi2ELi2ELb1ELb0EN7cutlass6half_tE19Flash_kernel_traitsILi128ELi64ELi64ELi8ES3_EELb0ELb0ELb0ELb0ELb1ELb1ELb1EEEvNS_16Flash_bwd_paramsE,@"STO_CUDA_ENTRY STV_DEFAULT"
_ZN5flash44flash_bwd_dq_dk_dv_loop_seqk_parallel_kernelI23Flash_bwd_kernel_traitsILi128ELi64ELi64ELi8ELi4ELi2ELi2ELb1ELb0EN7cutlass6half_tE19Flash_kernel_traitsILi128ELi64ELi64ELi8ES3_EELb0ELb0ELb0ELb0ELb1ELb1ELb1EEEvNS_16Flash_bwd_paramsE:
.text._ZN5flash44flash_bwd_dq_dk_dv_loop_seqk_parallel_kernelI23Flash_bwd_kernel_traitsILi128ELi64ELi64ELi8ELi4ELi2ELi2ELb1ELb0EN7cutlass6half_tE19Flash_kernel_traitsILi128ELi64ELi64ELi8ES3_EELb0ELb0ELb0ELb0ELb1ELb1ELb1EEEvNS_16Flash_bwd_paramsE:
        /* <DEDUP_REMOVED lines=143> */
.L_x_944:
        /* <DEDUP_REMOVED lines=94> */
.L_x_937:
[----:B------:R-:W-:Y:S01]  /*0ed0*/  UIMAD UR26, UR12, UR29, UR14 ;  /* 0x0000001d0c1a72a4 */ /* 0x000fe2000f8e020e */
[----:B------:R-:W-:-:S03]  /*0ee0*/  ULDC UR27, c[0x0][0x2d4] ;  /* 0x0000b500001b7ab9 */ /* 0x000fc60000000800 */
[----:B------:R-:W-:-:S12]  /*0ef0*/  UIMAD UR26, UR26, UR27, URZ ;  /* 0x0000001b1a1a72a4 */ /* 0x000fd8000f8e023f */
.L_x_938:
        /* <DEDUP_REMOVED lines=136> */
[C---:B------:R-:W-:Y:S01]  /*1780*/  LEA R14, P2, R6.reuse, R238, 0x6 ;  /* 0x000000ee060e7211 */ /* 0x040fe200078430ff */
[----:B------:R-:W-:Y:S01]  /*1790*/  UMOV UR37, UR39 ;  /* 0x0000002700257c82 */ /* 0x000fe20008000000 */
        /* <DEDUP_REMOVED lines=21> */
[----:B------:R-:W-:Y:S01]  /*18f0*/  UIMAD.WIDE UR42, UR12, UR27, UR40 ;  /* 0x0000001b0c2a72a5 */ /* 0x000fe2000f8e0228 */
[----:B------:R-:W-:Y:S01]  /*1900*/  IMAD.U32 R4, RZ, RZ, UR32 ;  /* 0x00000020ff047e24 */ /* 0x000fe2000f8e00ff */
[----:B------:R-:W-:Y:S01]  /*1910*/  USHF.R.S32.HI UR24, URZ, 0x1f, UR23 ;  /* 0x0000001f3f187899 */ /* 0x000fe20008011417 */
[----:B------:R2:W5:Y:S01]  /*1920*/  LDG.E R232, desc[UR16][R8.64+0x20] ;  /* 0x0000201008e87981 */ /* 0x000562000c1e1900 */
[----:B------:R-:W-:Y:S01]  /*1930*/  IADD3 R5, P2, P1, R18, UR23, R5 ;  /* 0x0000001712057c10 */ /* 0x000fe2000f95e005 */
[----:B------:R-:W-:Y:S01]  /*1940*/  UIMAD UR22, UR22, UR29, URZ ;  /* 0x0000001d161672a4 */ /* 0x000fe2000f8e023f */
[----:B------:R-:W-:Y:S01]  /*1950*/  CS2R R94, SRZ ;  /* 0x00000000005e7805 */ /* 0x000fe2000001ff00 */
[----:B------:R-:W-:Y:S01]  /*1960*/  UIMAD.WIDE.U32 UR44, UR28, UR29, URZ ;  /* 0x0000001d1c2c72a5 */ /* 0x000fe2000f8e003f */
        /* <DEDUP_REMOVED lines=107> */
[----:B------:R-:W-:Y:S01]  /*2020*/  UIMAD UR52, UR51, 0x30, URZ ;  /* 0x00000030333478a4 */ /* 0x000fe2000f8e023f */
[----:B------:R-:W-:Y:S01]  /*2030*/  UMOV UR39, UR41 ;  /* 0x0000002900277c82 */ /* 0x000fe20008000000 */
[----:B------:R-:W-:Y:S01]  /*2040*/  UIMAD UR51, UR51, 0x38, URZ ;  /* 0x00000038333378a4 */ /* 0x000fe2000f8e023f */
[----:B------:R-:W-:Y:S01]  /*2050*/  ULDC UR32, c[0x0][0x270] ;  /* 0x00009c0000207ab9 */ /* 0x000fe20000000800 */
[----:B------:R-:W-:-:S02]  /*2060*/  UIADD3 UR44, UR57, UR45, URZ ;  /* 0x0000002d392c7290 */ /* 0x000fc4000fffe03f */
[----:B------:R-:W-:Y:S02]  /*2070*/  UIADD3 UR26, UR57, UR27, URZ ;  /* 0x0000001b391a7290 */ /* 0x000fe4000fffe03f */
[----:B------:R-:W-:Y:S01]  /*2080*/  UIADD3 UR4, UR57, UR22, URZ ;  /* 0x0000001639047290 */ /* 0x000fe2000fffe03f */
[----:B------:R-:W-:Y:S01]  /*2090*/  LEA R207, R207, UR5, 0x1 ;  /* 0x00000005cfcf7c11 */ /* 0x000fe2000f8e08ff */
[----:B------:R-:W-:Y:S01]  /*20a0*/  ULDC UR36, c[0x0][0x39c] ;  /* 0x0000e70000247ab9 */ /* 0x000fe20000000800 */
[----:B------:R-:W-:Y:S01]  /*20b0*/  LEA R206, R206, UR5, 0x1 ;  /* 0x00000005cece7c11 */ /* 0x000fe2000f8e08ff */
[----:B---3--:R-:W-:-:S08]  /*20c0*/  ULDC UR35, c[0x0][0x2ec] ;  /* 0x0000bb0000237ab9 */ /* 0x008fd00000000800 */
.L_x_942:
        /* <DEDUP_REMOVED lines=16> */
[----:B------:R-:W-:Y:S06]  /*21d0*/  BAR.SYNC.DEFER_BLOCKING 0x0 ;  /* 0x0000000000007b1d */ /* 0x000fec0000010000 */
[----:B------:R-:W-:Y:S08]  /*21e0*/  LDSM.16.M88.4 R52, [R206] ;  /* 0x00000000ce34783b */ /* 0x000ff00000000200 */
[----:B------:R-:W2:Y:S08]  /*21f0*/  LDSM.16.M88.4 R56, [R211+UR5+0xc000] ;  /* 0x00c00005d338783b */ /* 0x000eb00008000200 */
[----:B------:R-:W3:Y:S08]  /*2200*/  LDSM.16.M88.4 R60, [R211+UR5+0xc800] ;  /* 0x00c80005d33c783b */ /* 0x000ef00008000200 */
        /* <DEDUP_REMOVED lines=8> */
[----:B------:R-:W-:Y:S01]  /*2290*/  LDSM.16.M88.4 R56, [R180] ;  /* 0x00000000b438783b */ /* 0x000fe20000000200 */
        /* <DEDUP_REMOVED lines=11> */
[----:B------:R-:W2:Y:S03]  /*2350*/  LDSM.16.M88.4 R104, [R211+UR5+0xe000] ;  /* 0x00e00005d368783b */ /* 0x000ea60008000200 */
[C---:B---3--:R-:W-:Y:S05]  /*2360*/  HMMA.16816.F32 R12, R108.reuse, R52, R12 ;  /* 0x000000346c0c723c */ /* 0x048fea000000180c */
[----:B------:R-:W-:Y:S01]  /*2370*/  LDSM.16.M88.4 R112, [R205+0xe000] ;  /* 0x00e00000cd70783b */ /* 0x000fe20000000200 */
[----:B------:R-:W-:Y:S07]  /*2380*/  HMMA.16816.F32 R16, R108, R54, R16 ;  /* 0x000000366c10723c */ /* 0x000fee0000001810 */
[----:B------:R-:W3:Y:S01]  /*2390*/  LDSM.16.M88.4 R52, [R211+UR5+0xe800] ;  /* 0x00e80005d334783b */ /* 0x000ee20008000200 */
[C---:B----4-:R-:W-:Y:S07]  /*23a0*/  HMMA.16816.F32 R4, R56.reuse, R60, R4 ;  /* 0x0000003c3804723c */ /* 0x050fee0000001804 */
[----:B------:R-:W4:Y:S01]  /*23b0*/  LDSM.16.M88.4 R108, [R184+0x2000] ;  /* 0x00200000b86c783b */ /* 0x000f220000000200 */
[C---:B------:R-:W-:Y:S06]  /*23c0*/  HMMA.16816.F32 R8, R56.reuse, R62, R8 ;  /* 0x0000003e3808723c */ /* 0x040fec0000001808 */
[C---:B-1----:R-:W-:Y:S01]  /*23d0*/  HMMA.16816.F32 R12, R56.reuse, R64, R12 ;  /* 0x00000040380c723c */ /* 0x042fe2000000180c */
[----:B------:R-:W-:Y:S05]  /*23e0*/  LDSM.16.M88.4 R60, [R182+0x2000] ;  /* 0x00200000b63c783b */ /* 0x000fea0000000200 */
[----:B------:R-:W-:Y:S03]  /*23f0*/  HMMA.16816.F32 R16, R56, R66, R16 ;  /* 0x000000423810723c */ /* 0x000fe60000001810 */
[----:B------:R-:W1:Y:S03]  /*2400*/  LDSM.16.M88.4 R56, [R205+0xe800] ;  /* 0x00e80000cd38783b */ /* 0x000e660000000200 */
[C---:B--2---:R-:W-:Y:S05]  /*2410*/  HMMA.16816.F32 R4, R100.reuse, R104, R4 ;  /* 0x000000686404723c */ /* 0x044fea0000001804 */
[----:B------:R-:W2:Y:S01]  /*2420*/  LDSM.16.M88.4 R64, [R204+0xe000] ;  /* 0x00e00000cc40783b */ /* 0x000ea20000000200 */
[C---:B------:R-:W-:Y:S06]  /*2430*/  HMMA.16816.F32 R8, R100.reuse, R106, R8 ;  /* 0x0000006a6408723c */ /* 0x040fec0000001808 */
[C---:B---3--:R-:W-:Y:S01]  /*2440*/  HMMA.16816.F32 R12, R100.reuse, R52, R12 ;  /* 0x00000034640c723c */ /* 0x048fe2000000180c */
[----:B------:R-:W-:Y:S05]  /*2450*/  LDSM.16.M88.4 R104, [R210+0x2000] ;  /* 0x00200000d268783b */ /* 0x000fea0000000200 */
[----:B------:R-:W-:Y:S03]  /*2460*/  HMMA.16816.F32 R16, R100, R54, R16 ;  /* 0x000000366410723c */ /* 0x000fe60000001810 */
[----:B------:R-:W3:Y:S03]  /*2470*/  LDSM.16.M88.4 R52, [R204+0xe800] ;  /* 0x00e80000cc34783b */ /* 0x000ee60000000200 */
[C---:B----4-:R-:W-:Y:S05]  /*2480*/  HMMA.16816.F32 R4, R108.reuse, R112, R4 ;  /* 0x000000706c04723c */ /* 0x050fea0000001804 */
[----:B------:R-:W4:Y:S01]  /*2490*/  LDSM.16.M88.4 R100, [R180+0x2000] ;  /* 0x00200000b464783b */ /* 0x000f220000000200 */
[C---:B------:R-:W-:Y:S06]  /*24a0*/  HMMA.16816.F32 R8, R108.reuse, R114, R8 ;  /* 0x000000726c08723c */ /* 0x040fec0000001808 */
[C---:B-1----:R-:W-:Y:S06]  /*24b0*/  HMMA.16816.F32 R12, R108.reuse, R56, R12 ;  /* 0x000000386c0c723c */ /* 0x042fec000000180c */
[----:B------:R-:W-:Y:S06]  /*24c0*/  HMMA.16816.F32 R16, R108, R58, R16 ;  /* 0x0000003a6c10723c */ /* 0x000fec0000001810 */
[C---:B--2---:R-:W-:Y:S06]  /*24d0*/  HMMA.16816.F32 R4, R60.reuse, R64, R4 ;  /* 0x000000403c04723c */ /* 0x044fec0000001804 */
[C---:B------:R-:W-:Y:S06]  /*24e0*/  HMMA.16816.F32 R8, R60.reuse, R66, R8 ;  /* 0x000000423c08723c */ /* 0x040fec0000001808 */
[C---:B---3--:R-:W-:Y:S06]  /*24f0*/  HMMA.16816.F32 R12, R60.reuse, R52, R12 ;  /* 0x000000343c0c723c */ /* 0x048fec000000180c */
[----:B------:R-:W-:Y:S01]  /*2500*/  HMMA.16816.F32 R16, R60, R54, R16 ;  /* 0x000000363c10723c */ /* 0x000fe20000001810 */
[----:B------:R-:W1:Y:S05]  /*2510*/  LDSM.16.M88.4 R52, [R210+0x2800] ;  /* 0x00280000d234783b */ /* 0x000e6a0000000200 */
[C---:B----4-:R-:W-:Y:S06]  /*2520*/  HMMA.16816.F32 R4, R100.reuse, R104, R4 ;  /* 0x000000686404723c */ /* 0x050fec0000001804 */
[C---:B------:R-:W-:Y:S07]  /*2530*/  HMMA.16816.F32 R8, R100.reuse, R106, R8 ;  /* 0x0000006a6408723c */ /* 0x040fee0000001808 */
[----:B------:R-:W-:Y:S04]  /*2540*/  IADD3 R106, P0, R229, UR40, RZ ;  /* 0x00000028e56a7c10 */ /* 0x000fe8000ff1e0ff */
[----:B------:R-:W-:Y:S05]  /*2550*/  IADD3.X R107, R228, UR39, RZ, P0, !PT ;  /* 0x00000027e46b7c10 */ /* 0x000fea00087fe4ff */
[----:B------:R-:W2:Y:S02]  /*2560*/  LDG.E R252, desc[UR16][R106.64] ;  /* 0x000000106afc7981 */ /* 0x000ea4000c1e1900 */
[----:B------:R-:W-:Y:S01]  /*2570*/  FMUL.FTZ R183, R4, UR36 ;  /* 0x0000002404b77c20 */ /* 0x000fe20008410000 */
[----:B------:R-:W-:Y:S01]  /*2580*/  FMUL.FTZ R185, R5, UR36 ;  /* 0x0000002405b97c20 */ /* 0x000fe20008410000 */
[----:B------:R-:W-:Y:S01]  /*2590*/  FMUL.FTZ R186, R6, UR36 ;  /* 0x0000002406ba7c20 */ /* 0x000fe20008410000 */
[----:B------:R-:W-:Y:S03]  /*25a0*/  FMUL.FTZ R187, R7, UR36 ;  /* 0x0000002407bb7c20 */ /* 0x000fe60008410000 */
[----:B------:R-:W3:Y:S01]  /*25b0*/  MUFU.TANH R183, R183 ;  /* 0x000000b700b77308 */ /* 0x000ee20000002400 */
[----:B------:R-:W-:Y:S01]  /*25c0*/  FMUL.FTZ R190, R10, UR36 ;  /* 0x000000240abe7c20 */ /* 0x000fe20008410000 */
[----:B------:R-:W-:Y:S01]  /*25d0*/  FMUL.FTZ R191, R11, UR36 ;  /* 0x000000240bbf7c20 */ /* 0x000fe20008410000 */
[----:B------:R-:W-:Y:S01]  /*25e0*/  FMUL.FTZ R188, R8, UR36 ;  /* 0x0000002408bc7c20 */ /* 0x000fe20008410000 */
[----:B------:R-:W-:Y:S01]  /*25f0*/  FMUL.FTZ R189, R9, UR36 ;  /* 0x0000002409bd7c20 */ /* 0x000fe20008410000 */
[C---:B-1----:R-:W-:Y:S05]  /*2600*/  HMMA.16816.F32 R12, R100.reuse, R52, R12 ;  /* 0x00000034640c723c */ /* 0x042fea000000180c */
[----:B------:R-:W1:Y:S01]  /*2610*/  MUFU.TANH R186, R186 ;  /* 0x000000ba00ba7308 */ /* 0x000e620000002400 */
[----:B------:R-:W-:Y:S09]  /*2620*/  HMMA.16816.F32 R16, R100, R54, R16 ;  /* 0x000000366410723c */ /* 0x000ff20000001810 */
[----:B------:R-:W4:Y:S02]  /*2630*/  MUFU.TANH R188, R188 ;  /* 0x000000bc00bc7308 */ /* 0x000f240000002400 */
[--C-:B---3--:R-:W-:Y:S01]  /*2640*/  FFMA.FTZ R201, R183, UR35, -R214.reuse ;  /* 0x00000023b7c97c23 */ /* 0x108fe200080108d6 */
[----:B------:R-:W-:Y:S01]  /*2650*/  LEA R100, R213, UR5, 0x1 ;  /* 0x00000005d5647c11 */ /* 0x000fe2000f8e08ff */
[----:B------:R-:W-:Y:S03]  /*2660*/  FFMA.FTZ R183, -R183, R183, 1 ;  /* 0x3f800000b7b77423 */ /* 0x000fe600000101b7 */
[----:B------:R-:W-:Y:S01]  /*2670*/  IADD3 R66, R100, R181, RZ ;  /* 0x000000b564427210 */ /* 0x000fe20007ffe0ff */
[----:B------:R-:W-:Y:S02]  /*2680*/  FMUL.FTZ R183, R183, UR36 ;  /* 0x00000024b7b77c20 */ /* 0x000fe40008410000 */
[----:B------:R-:W3:Y:S01]  /*2690*/  MUFU.TANH R187, R187 ;  /* 0x000000bb00bb7308 */ /* 0x000ee20000002400 */
[--C-:B-1----:R-:W-:Y:S01]  /*26a0*/  FFMA.FTZ R199, R186, UR35, -R251.reuse ;  /* 0x00000023bac77c23 */ /* 0x102fe200080108fb */
[----:B------:R-:W-:Y:S01]  /*26b0*/  IADD3 R65, R100, R197, RZ ;  /* 0x000000c564417210 */ /* 0x000fe20007ffe0ff */
[----:B------:R-:W-:Y:S01]  /*26c0*/  FFMA.FTZ R186, -R186, R186, 1 ;  /* 0x3f800000baba7423 */ /* 0x000fe200000101ba */
[----:B------:R-:W-:Y:S01]  /*26d0*/  IADD3 R64, R197, R66, RZ ;  /* 0x00000042c5407210 */ /* 0x000fe20007ffe0ff */
[----:B------:R-:W-:Y:S01]  /*26e0*/  FMUL.FTZ R194, R14, UR36 ;  /* 0x000000240ec27c20 */ /* 0x000fe20008410000 */
[----:B------:R-:W-:Y:S01]  /*26f0*/  FMUL.FTZ R195, R15, UR36 ;  /* 0x000000240fc37c20 */ /* 0x000fe20008410000 */
[----:B------:R-:W-:Y:S03]  /*2700*/  FMUL.FTZ R192, R12, UR36 ;  /* 0x000000240cc07c20 */ /* 0x000fe60008410000 */
[----:B------:R-:W1:Y:S01]  /*2710*/  MUFU.TANH R189, R189 ;  /* 0x000000bd00bd7308 */ /* 0x000e620000002400 */
[----:B------:R-:W-:Y:S01]  /*2720*/  FMUL.FTZ R193, R13, UR36 ;  /* 0x000000240dc17c20 */ /* 0x000fe20008410000 */
[--C-:B----4-:R-:W-:Y:S01]  /*2730*/  FFMA.FTZ R249, R188, UR35, -R214.reuse ;  /* 0x00000023bcf97c23 */ /* 0x110fe200080108d6 */
[----:B------:R-:W-:Y:S01]  /*2740*/  FMUL.FTZ R203, R18, UR36 ;  /* 0x0000002412cb7c20 */ /* 0x000fe20008410000 */
[----:B------:R-:W-:Y:S01]  /*2750*/  FMUL.FTZ R250, R19, UR36 ;  /* 0x0000002413fa7c20 */ /* 0x000fe20008410000 */
[----:B------:R-:W-:Y:S01]  /*2760*/  FMUL.FTZ R200, R16, UR36 ;  /* 0x0000002410c87c20 */ /* 0x000fe20008410000 */
[----:B------:R-:W-:Y:S01]  /*2770*/  FMUL.FTZ R202, R17, UR36 ;  /* 0x0000002411ca7c20 */ /* 0x000fe20008410000 */
[----:B------:R-:W-:Y:S03]  /*2780*/  FFMA.FTZ R188, -R188, R188, 1 ;  /* 0x3f800000bcbc7423 */ /* 0x000fe600000101bc */
[----:B------:R-:W4:Y:S01]  /*2790*/  MUFU.TANH R190, R190 ;  /* 0x000000be00be7308 */ /* 0x000f220000002400 */
[C-C-:B---3--:R-:W-:Y:S01]  /*27a0*/  FFMA.FTZ R196, R187.reuse, UR35, -R251.reuse ;  /* 0x00000023bbc47c23 */ /* 0x148fe200080108fb */
[----:B------:R-:W-:Y:S01]  /*27b0*/  FFMA.FTZ R187, -R187, R187, 1 ;  /* 0x3f800000bbbb7423 */ /* 0x000fe200000101bb */
[----:B------:R-:W-:Y:S07]  /*27c0*/  FMUL.FTZ R188, R188, UR36 ;  /* 0x00000024bcbc7c20 */ /* 0x000fee0008410000 */
[----:B------:R-:W-:Y:S01]  /*27d0*/  MUFU.EX2 R199, R199 ;  /* 0x000000c700c77308 */ /* 0x000fe20000000800 */
[C-C-:B-1----:R-:W-:Y:S01]  /*27e0*/  FFMA.FTZ R248, R189.reuse, UR35, -R214.reuse ;  /* 0x00000023bdf87c23 */ /* 0x142fe200080108d6 */
[----:B------:R-:W-:Y:S04]  /*27f0*/  FFMA.FTZ R189, -R189, R189, 1 ;  /* 0x3f800000bdbd7423 */ /* 0x000fe800000101bd */
[----:B------:R-:W-:Y:S04]  /*2800*/  FMUL.FTZ R189, R189, UR36 ;  /* 0x00000024bdbd7c20 */ /* 0x000fe80008410000 */
[----:B------:R-:W1:Y:S01]  /*2810*/  MUFU.TANH R191, R191 ;  /* 0x000000bf00bf7308 */ /* 0x000e620000002400 */
[C-C-:B----4-:R-:W-:Y:S01]  /*2820*/  FFMA.FTZ R243, R190.reuse, UR35, -R251.reuse ;  /* 0x00000023bef37c23 */ /* 0x150fe200080108fb */
[----:B------:R-:W-:Y:S08]  /*2830*/  FFMA.FTZ R190, -R190, R190, 1 ;  /* 0x3f800000bebe7423 */ /* 0x000ff000000101be */
[----:B------:R-:W3:Y:S10]  /*2840*/  MUFU.EX2 R196, R196 ;  /* 0x000000c400c47308 */ /* 0x000ef40000000800 */
[----:B------:R-:W4:Y:S01]  /*2850*/  MUFU.TANH R194, R194 ;  /* 0x000000c200c27308 */ /* 0x000f220000002400 */
[C-C-:B-1----:R-:W-:Y:S01]  /*2860*/  FFMA.FTZ R242, R191.reuse, UR35, -R251.reuse ;  /* 0x00000023bff27c23 */ /* 0x142fe200080108fb */
[----:B------:R-:W-:Y:S08]  /*2870*/  FFMA.FTZ R191, -R191, R191, 1 ;  /* 0x3f800000bfbf7423 */ /* 0x000ff000000101bf */
[----:B------:R-:W1:Y:S01]  /*2880*/  MUFU.TANH R195, R195 ;  /* 0x000000c300c37308 */ /* 0x000e620000002400 */
[----:B---3--:R-:W-:Y:S05]  /*2890*/  F2FP.F16.F32.PACK_AB R62, R196, R199 ;  /* 0x000000c7c43e723e */ /* 0x008fea00000000ff */
[----:B------:R-:W-:Y:S04]  /*28a0*/  STS [R223+0x12400], R62 ;  /* 0x0124003edf007388 */ /* 0x000fe80000000800 */
[----:B------:R-:W3:Y:S01]  /*28b0*/  MUFU.TANH R203, R203 ;  /* 0x000000cb00cb7308 */ /* 0x000ee20000002400 */
[C-C-:B----4-:R-:W-:Y:S01]  /*28c0*/  FFMA.FTZ R235, R194.reuse, UR35, -R251.reuse ;  /* 0x00000023c2eb7c23 */ /* 0x150fe200080108fb */
[----:B------:R-:W-:Y:S08]  /*28d0*/  FFMA.FTZ R194, -R194, R194, 1 ;  /* 0x3f800000c2c27423 */ /* 0x000ff000000101c2 */
[----:B------:R-:W4:Y:S01]  /*28e0*/  MUFU.TANH R250, R250 ;  /* 0x000000fa00fa7308 */ /* 0x000f220000002400 */
[C-C-:B-1----:R-:W-:Y:S01]  /*28f0*/  FFMA.FTZ R216, R195.reuse, UR35, -R251.reuse ;  /* 0x00000023c3d87c23 */ /* 0x142fe200080108fb */
[----:B------:R-:W-:Y:S08]  /*2900*/  FFMA.FTZ R195, -R195, R195, 1 ;  /* 0x3f800000c3c37423 */ /* 0x000ff000000101c3 */
[----:B------:R-:W1:Y:S01]  /*2910*/  MUFU.TANH R185, R185 ;  /* 0x000000b900b97308 */ /* 0x000e620000002400 */
[C-C-:B---3--:R-:W-:Y:S01]  /*2920*/  FFMA.FTZ R215, R203.reuse, UR35, -R251.reuse ;  /* 0x00000023cbd77c23 */ /* 0x148fe200080108fb */
[----:B------:R-:W-:Y:S04]  /*2930*/  FFMA.FTZ R203, -R203, R203, 1 ;  /* 0x3f800000cbcb7423 */ /* 0x000fe800000101cb */
[----:B------:R-:W-:Y:S04]  /*2940*/  FMUL.FTZ R203, R203, UR36 ;  /* 0x00000024cbcb7c20 */ /* 0x000fe80008410000 */
[----:B------:R-:W3:Y:S01]  /*2950*/  MUFU.TANH R192, R192 ;  /* 0x000000c000c07308 */ /* 0x000ee20000002400 */
[C---:B----4-:R-:W-:Y:S01]  /*2960*/  FFMA.FTZ R114, R250.reuse, UR35, -R251 ;  /* 0x00000023fa727c23 */ /* 0x050fe200080108fb */
[----:B------:R-:W-:Y:S01]  /*2970*/  FFMA.FTZ R250, -R250, R250, 1 ;  /* 0x3f800000fafa7423 */ /* 0x000fe200000101fa */
[----:B------:R-:W4:Y:S03]  /*2980*/  LDG.E R251, desc[UR16][R106.64+0x20] ;  /* 0x000020106afb7981 */ /* 0x000f26000c1e1900 */
[----:B------:R-:W-:Y:S04]  /*2990*/  FMUL.FTZ R250, R250, UR36 ;  /* 0x00000024fafa7c20 */ /* 0x000fe80008410000 */
[----:B------:R-:W3:Y:S01]  /*29a0*/  MUFU.TANH R193, R193 ;  /* 0x000000c100c17308 */ /* 0x000ee20000002400 */
[C-C-:B-1----:R-:W-:Y:S01]  /*29b0*/  FFMA.FTZ R198, R185.reuse, UR35, -R214.reuse ;  /* 0x00000023b9c67c23 */ /* 0x142fe200080108d6 */
[----:B------:R-:W-:Y:S04]  /*29c0*/  FFMA.FTZ R185, -R185, R185, 1 ;  /* 0x3f800000b9b97423 */ /* 0x000fe800000101b9 */
[----:B------:R-:W-:Y:S04]  /*29d0*/  FMUL.FTZ R185, R185, UR36 ;  /* 0x00000024b9b97c20 */ /* 0x000fe80008410000 */
[----:B------:R-:W1:Y:S01]  /*29e0*/  MUFU.TANH R200, R200 ;  /* 0x000000c800c87308 */ /* 0x000e620000002400 */
[C-C-:B---3--:R-:W-:Y:S01]  /*29f0*/  FFMA.FTZ R247, R192.reuse, UR35, -R214.reuse ;  /* 0x00000023c0f77c23 */ /* 0x148fe200080108d6 */
[----:B------:R-:W-:Y:S04]  /*2a00*/  FFMA.FTZ R192, -R192, R192, 1 ;  /* 0x3f800000c0c07423 */ /* 0x000fe800000101c0 */
[----:B------:R-:W-:Y:S04]  /*2a10*/  FMUL.FTZ R192, R192, UR36 ;  /* 0x00000024c0c07c20 */ /* 0x000fe80008410000 */
[----:B------:R-:W3:Y:S01]  /*2a20*/  MUFU.TANH R202, R202 ;  /* 0x000000ca00ca7308 */ /* 0x000ee20000002400 */
[C-C-:B------:R-:W-:Y:S01]  /*2a30*/  FFMA.FTZ R246, R193.reuse, UR35, -R214.reuse ;  /* 0x00000023c1f67c23 */ /* 0x140fe200080108d6 */
[----:B------:R-:W-:Y:S08]  /*2a40*/  FFMA.FTZ R193, -R193, R193, 1 ;  /* 0x3f800000c1c17423 */ /* 0x000ff000000101c1 */
[----:B------:R-:W-:Y:S01]  /*2a50*/  MUFU.EX2 R201, R201 ;  /* 0x000000c900c97308 */ /* 0x000fe20000000800 */
[C-C-:B-1----:R-:W-:Y:S01]  /*2a60*/  FFMA.FTZ R245, R200.reuse, UR35, -R214.reuse ;  /* 0x00000023c8f57c23 */ /* 0x142fe200080108d6 */
[----:B------:R-:W-:Y:S04]  /*2a70*/  FFMA.FTZ R200, -R200, R200, 1 ;  /* 0x3f800000c8c87423 */ /* 0x000fe800000101c8 */
[----:B------:R-:W-:Y:S04]  /*2a80*/  FMUL.FTZ R200, R200, UR36 ;  /* 0x00000024c8c87c20 */ /* 0x000fe80008410000 */
[----:B------:R-:W1:Y:S01]  /*2a90*/  MUFU.EX2 R198, R198 ;  /* 0x000000c600c67308 */ /* 0x000e620000000800 */
[C---:B---3--:R-:W-:Y:S01]  /*2aa0*/  FFMA.FTZ R214, R202.reuse, UR35, -R214 ;  /* 0x00000023cad67c23 */ /* 0x048fe200080108d6 */
[----:B------:R-:W-:Y:S08]  /*2ab0*/  FFMA.FTZ R202, -R202, R202, 1 ;  /* 0x3f800000caca7423 */ /* 0x000ff000000101ca */
[----:B------:R-:W-:Y:S10]  /*2ac0*/  MUFU.EX2 R249, R249 ;  /* 0x000000f900f97308 */ /* 0x000ff40000000800 */
        /* <DEDUP_REMOVED lines=22> */
[----:B------:R-:W-:Y:S01]  /*2c30*/  STS [R227+0x12000], R180 ;  /* 0x012000b4e3007388 */ /* 0x000fe20000000800 */
[----:B-1----:R-:W-:Y:S05]  /*2c40*/  F2FP.F16.F32.PACK_AB R114, R214, R215 ;  /* 0x000000d7d672723e */ /* 0x002fea00000000ff */
[----:B------:R-:W-:Y:S04]  /*2c50*/  STS [R227+0x12400], R114 ;  /* 0x01240072e3007388 */ /* 0x000fe80000000800 */
[----:B------:R-:W1:Y:S08]  /*2c60*/  LDSM.16.M88.4 R52, [R100+0x8000] ;  /* 0x008000006434783b */ /* 0x000e700000000200 */
[----:B------:R-:W3:Y:S08]  /*2c70*/  LDSM.16.M88.4 R56, [R66+0x8000] ;  /* 0x008000004238783b */ /* 0x000ef00000000200 */
[----:B------:R-:W2:Y:S01]  /*2c80*/  LDSM.16.M88.4 R60, [R65+0x8000] ;  /* 0x00800000413c783b */ /* 0x000ea20000000200 */
        /* <DEDUP_REMOVED lines=54> */
[----:B------:R-:W-:Y:S01]  /*2ff0*/  FMUL.FTZ R183, R202, UR36 ;  /* 0x00000024cab77c20 */ /* 0x000fe20008410000 */
[----:B------:R-:W-:Y:S01]  /*3000*/  FMUL.FTZ R185, R247, R185 ;  /* 0x000000b9f7b97220 */ /* 0x000fe20000410000 */
[----:B------:R-:W-:Y:S01]  /*3010*/  FMUL.FTZ R245, R245, R114 ;  /* 0x00000072f5f57220 */ /* 0x000fe20000410000 */
[----:B------:R-:W-:Y:S01]  /*3020*/  FMUL.FTZ R252, R244, R252 ;  /* 0x000000fcf4fc7220 */ /* 0x000fe20000410000 */
[----:B------:R-:W-:Y:S01]  /*3030*/  F2FP.F16.F32.PACK_AB R189, R189, R188 ;  /* 0x000000bcbdbd723e */ /* 0x000fe200000000ff */
[----:B----4-:R-:W-:Y:S01]  /*3040*/  FADD.FTZ R188, -R251, R6 ;  /* 0x00000006fbbc7221 */ /* 0x010fe20000010100 */
[----:B------:R-:W-:Y:S01]  /*3050*/  FMUL.FTZ R244, R193, UR36 ;  /* 0x00000024c1f47c20 */ /* 0x000fe20008410000 */
[----:B------:R-:W-:Y:S01]  /*3060*/  FMUL.FTZ R200, R200, R245 ;  /* 0x000000f5c8c87220 */ /* 0x000fe20000410000 */
[----:B------:R-:W-:Y:S01]  /*3070*/  FMUL.FTZ R183, R183, R252 ;  /* 0x000000fcb7b77220 */ /* 0x000fe20000410000 */
[----:B------:R-:W-:Y:S01]  /*3080*/  FADD.FTZ R193, -R251, R7 ;  /* 0x00000007fbc17221 */ /* 0x000fe20000010100 */
[----:B------:R-:W-:Y:S01]  /*3090*/  FMUL.FTZ R188, R199, R188 ;  /* 0x000000bcc7bc7220 */ /* 0x000fe20000410000 */
[----:B------:R-:W-:Y:S01]  /*30a0*/  FMUL.FTZ R199, R186, UR36 ;  /* 0x00000024bac77c20 */ /* 0x000fe20008410000 */
[----:B------:R-:W-:Y:S01]  /*30b0*/  FMUL.FTZ R186, R187, UR36 ;  /* 0x00000024bbba7c20 */ /* 0x000fe20008410000 */
[----:B------:R-:W-:Y:S01]  /*30c0*/  F2FP.F16.F32.PACK_AB R200, R183, R200 ;  /* 0x000000c8b7c8723e */ /* 0x000fe200000000ff */
[----:B------:R-:W-:Y:S01]  /*30d0*/  FMUL.FTZ R193, R196, R193 ;  /* 0x000000c1c4c17220 */ /* 0x000fe20000410000 */
[----:B------:R-:W-:Y:S01]  /*30e0*/  FADD.FTZ R183, -R251, R11 ;  /* 0x0000000bfbb77221 */ /* 0x000fe20000010100 */
[----:B------:R-:W-:Y:S01]  /*30f0*/  FMUL.FTZ R188, R199, R188 ;  /* 0x000000bcc7bc7220 */ /* 0x000fe20000410000 */
[----:B------:R-:W-:Y:S01]  /*3100*/  FMUL.FTZ R185, R192, R185 ;  /* 0x000000b9c0b97220 */ /* 0x000fe20000410000 */
[----:B------:R-:W-:Y:S01]  /*3110*/  FMUL.FTZ R193, R186, R193 ;  /* 0x000000c1bac17220 */ /* 0x000fe20000410000 */
[----:B------:R-:W-:Y:S01]  /*3120*/  FMUL.FTZ R199, R190, UR36 ;  /* 0x00000024bec77c20 */ /* 0x000fe20008410000 */
[----:B------:R-:W-:Y:S01]  /*3130*/  FMUL.FTZ R201, R246, R201 ;  /* 0x000000c9f6c97220 */ /* 0x000fe20000410000 */
[C---:B------:R-:W-:Y:S01]  /*3140*/  FADD.FTZ R192, -R251.reuse, R10 ;  /* 0x0000000afbc07221 */ /* 0x040fe20000010100 */
[----:B------:R-:W-:Y:S01]  /*3150*/  FMUL.FTZ R183, R242, R183 ;  /* 0x000000b7f2b77220 */ /* 0x000fe20000410000 */
[C---:B------:R-:W-:Y:S01]  /*3160*/  FADD.FTZ R186, -R251.reuse, R14 ;  /* 0x0000000efbba7221 */ /* 0x040fe20000010100 */
[C---:B------:R-:W-:Y:S01]  /*3170*/  FADD.FTZ R187, -R251.reuse, R15 ;  /* 0x0000000ffbbb7221 */ /* 0x040fe20000010100 */
[----:B------:R-:W-:Y:S01]  /*3180*/  FADD.FTZ R196, -R251, R18 ;  /* 0x00000012fbc47221 */ /* 0x000fe20000010100 */
[----:B------:R-:W-:Y:S01]  /*3190*/  FMUL.FTZ R190, R191, UR36 ;  /* 0x00000024bfbe7c20 */ /* 0x000fe20008410000 */
        /* <DEDUP_REMOVED lines=8> */
[----:B------:R-:W-:Y:S01]  /*3220*/  FMUL.FTZ R191, R194, UR36 ;  /* 0x00000024c2bf7c20 */ /* 0x000fe20008410000 */
[----:B------:R-:W-:Y:S01]  /*3230*/  FMUL.FTZ R190, R195, UR36 ;  /* 0x00000024c3be7c20 */ /* 0x000fe20008410000 */
[----:B------:R-:W-:Y:S01]  /*3240*/  F2FP.F16.F32.PACK_AB R185, R244, R185 ;  /* 0x000000b9f4b9723e */ /* 0x000fe200000000ff */
        /* <DEDUP_REMOVED lines=27> */
.L_x_940:
        /* <DEDUP_REMOVED lines=84> */
.L_x_941:
        /* <DEDUP_REMOVED lines=251> */
.L_x_939:
        /* <DEDUP_REMOVED lines=168> */
.L_x_936:
        /* <DEDUP_REMOVED lines=11> */
.L_x_943:
[----:B------:R-:W-:Y:S05]  /*5420*/  EXIT ;  /* 0x000000000000794d */ /* 0x000fea0003800000 */
.L_x_945:
        /* <DEDUP_REMOVED lines=13> */
.L_x_2072:


//--------------------- .text._ZN5flash44flash_bwd_dq_dk_dv_loop_seqk_parallel_kernelI23Flash_bwd_kernel_traitsILi128ELi64ELi64ELi8ELi4ELi2ELi2ELb1ELb0EN7cutlass6half_tE19Flash_kernel_traitsILi128ELi64ELi64ELi8ES3_EELb1ELb0ELb0ELb1ELb0ELb0ELb0EEEvNS_16Flash_bwd_paramsE --------------------------
	.section	.text._ZN5flash44flash_bwd_dq_dk_dv_loop_seqk_parallel_kernelI23Flash_bwd_kernel_traitsILi128ELi64ELi64ELi8ELi4ELi2ELi2ELb1ELb0EN7cutlass6half_tE19Flash_kernel_traitsILi128ELi64ELi64ELi8ES3_EELb1ELb0ELb0ELb1ELb0ELb0ELb0EEEvNS_16Flash_bwd_paramsE,"ax",@progbits
	.align	128
        .global         _ZN5flash44flash_bwd_dq_dk_dv_loop_seqk_parallel_kernelI23Flash_bwd_kernel_traitsILi128ELi64ELi64ELi8ELi4ELi2ELi2ELb1ELb0EN7cutlass6half_tE19Flash_kernel_traitsILi128ELi64ELi64ELi8ES3_EELb1ELb0ELb0ELb1ELb0ELb0ELb0EEEvNS_16Flash_bwd_paramsE
        .type           _ZN5flash44flash_bwd_dq_dk_dv_loop_seqk_parallel_kernelI23Flash_bwd_kernel_traitsILi128ELi64ELi64ELi8ELi4ELi2ELi2ELb1ELb0EN7cutlass6half_tE19Flash_kernel_traitsILi128ELi64ELi64ELi8ES3_EELb1ELb0ELb0ELb1ELb0ELb0ELb0EEEvNS_16Flash_bwd_paramsE,@function
        .size           _ZN5flash44flash_bwd_dq_dk_dv_loop_seqk_parallel_kernelI23Flash_bwd_kernel_traitsILi128ELi64ELi64ELi8ELi4ELi2ELi2ELb1ELb0EN7cutlass6half_tE19Flash_kernel_traitsILi128ELi64ELi64ELi8ES3_EELb1ELb0ELb0ELb1ELb0ELb0ELb0EEEvNS_16Flash_bwd_paramsE,(.L_x_2073 - _ZN5flash44flash_bwd_dq_dk_dv_loop_seqk_parallel_kernelI23Flash_bwd_kernel_traitsILi128ELi64ELi64ELi8ELi4ELi2ELi2ELb1ELb0EN7cutlass6half_tE19Flash_kernel_traitsILi128ELi64ELi64ELi8ES3_EELb1ELb0ELb0ELb1ELb0ELb0ELb0EEEvNS_16Flash_bwd_paramsE)
        .other          _ZN5flash44flash_bwd_dq_dk_dv_loop_seqk_parallel_kernelI23Flash_bwd_kernel_traitsILi128ELi64ELi64ELi8ELi4ELi2ELi2ELb1ELb0EN7cutlass6half_tE19Flash_kernel_traitsILi128ELi64ELi64ELi8ES3_EELb1ELb0ELb0ELb1ELb0ELb0ELb0EEEvNS_16Flash_bwd_paramsE,@"STO_CUDA_ENTRY STV_DEFAULT"
_ZN5flash44flash_bwd_dq_dk_dv_loop_seqk_parallel_kernelI23Flash_bwd_kernel_traitsILi128ELi64ELi64ELi8ELi4ELi2ELi2ELb1ELb0EN7cutlass6half_tE19Flash_kernel_traitsILi128ELi64ELi64ELi8ES3_EELb1ELb0ELb0ELb1ELb0ELb0ELb0EEEvNS_16Flash_bwd_paramsE:
.text._ZN5flash44flash_bwd_dq_dk_dv_loop_seqk_parallel_kernelI23Flash_bwd_kernel_traitsILi128ELi64ELi64ELi8ELi4ELi2ELi2ELb1ELb0EN7cutlass6half_tE19Flash_kernel_traitsILi128ELi64ELi64ELi8ES3_EELb1ELb0ELb0ELb1ELb0ELb0ELb0EEEvNS_16Flash_bwd_paramsE:
        /* <DEDUP_REMOVED lines=20> */
[CC--:B------:R-:W-:Y:S01]  /*0140*/  LEA.HI R4, R0.reuse, R5.reuse, RZ, 0x4 ;  /* 0x0000000500047211 */ /* 0x0c0fe200078f20ff */
[----:B------:R-:W-:Y:S01]  /*0150*/  USHF.R.S32.HI UR6, URZ, 0x1f, UR6 ;  /* 0x0000001f3f067899 */ /* 0x000fe20008011406 */
        /* <DEDUP_REMOVED lines=17> */
[----:B------:R-:W-:Y:S01]  /*0270*/  UIADD3 UR6, UR4, 0xc000, URZ ;  /* 0x0000c00004067890 */ /* 0x000fe2000fffe03f */
[----:B------:R-:W-:Y:S01]  /*0280*/  LOP3.LUT R10, R3, 0xffffffe0, RZ, 0xc0, !PT ;  /* 0xffffffe0030a7812 */ /* 0x000fe200078ec0ff */
[----:B------:R-:W-:Y:S01]  /*0290*/  IMAD.SHL.U32 R220, R6, 0x8, RZ ;  /* 0x0000000806dc7824 */ /* 0x000fe200078e00ff */
[----:B------:R-:W-:Y:S01]  /*02a0*/  LOP3.LUT R0, R7, 0x7ffffffc, RZ, 0xc0, !PT ;  /* 0x7ffffffc07007812 */ /* 0x000fe200078ec0ff */
[----:B------:R-:W-:Y:S01]  /*02b0*/  IMAD.U32 R225, RZ, RZ, UR5 ;  /* 0x00000005ffe17e24 */ /* 0x000fe2000f8e00ff */
[----:B------:R-:W-:Y:S01]  /*02c0*/  SHF.R.S32.HI R215, RZ, 0x1f, R3 ;  /* 0x0000001fffd77819 */ /* 0x000fe20000011403 */
[----:B------:R-:W-:Y:S01]  /*02d0*/  IMAD.IADD R11, R5, 0x1, -R10 ;  /* 0x00000001050b7824 */ /* 0x000fe200078e0a0a */
[----:B------:R-:W-:Y:S01]  /*02e0*/  LEA.HI R3, R3, R2, RZ, 0x1 ;  /* 0x0000000203037211 */ /* 0x000fe200078f08ff */
[----:B------:R-:W-:Y:S01]  /*02f0*/  IMAD.IADD R5, R5, 0x1, -R0 ;  /* 0x0000000105057824 */ /* 0x000fe200078e0a00 */
[----:B------:R-:W-:Y:S01]  /*0300*/  LOP3.LUT R9, R9, 0x1c0, RZ, 0xc0, !PT ;  /* 0x000001c009097812 */ /* 0x000fe200078ec0ff */
[----:B------:R-:W-:Y:S01]  /*0310*/  IMAD.U32 R223, RZ, RZ, UR5 ;  /* 0x00000005ffdf7e24 */ /* 0x000fe2000f8e00ff */
[----:B------:R-:W-:Y:S01]  /*0320*/  SHF.R.S32.HI R0, RZ, 0x2, R7 ;  /* 0x00000002ff007819 */ /* 0x000fe20000011407 */
[----:B------:R-:W-:Y:S01]  /*0330*/  UIADD3 UR5, UR4, 0x10000, URZ ;  /* 0x0001000004057890 */ /* 0x000fe2000fffe03f */
[----:B------:R-:W-:Y:S01]  /*0340*/  SHF.R.S32.HI R17, RZ, 0x4, R4 ;  /* 0x00000004ff117819 */ /* 0x000fe20000011404 */
[----:B------:R-:W-:Y:S01]  /*0350*/  IMAD.U32 R224, RZ, RZ, UR8 ;  /* 0x00000008ffe07e24 */ /* 0x000fe2000f8e00ff */
        /* <DEDUP_REMOVED lines=88> */
[----:B------:R-:W-:Y:S01]  /*08e0*/  ULDC.64 UR6, c[0x0][0x208] ;  /* 0x0000820000067ab9 */ /* 0x000fe20000000a00 */
[----:B------:R-:W-:-:S02]  /*08f0*/  VIADD R230, R228, 0x40 ;  /* 0x00000040e4e67836 */ /* 0x000fc40000000000 */
[----:B------:R-:W-:Y:S02]  /*0900*/  IMAD R219, R215, 0x10, R6 ;  /* 0x00000010d7db7824 */ /* 0x000fe400078e0206 */
[----:B------:R-:W-:Y:S02]  /*0910*/  IMAD.IADD R0, R0, 0x1, R210 ;  /* 0x0000000100007824 */ /* 0x000fe400078e02d2 */
[----:B------:R-:W-:Y:S02]  /*0920*/  IMAD.IADD R231, R227, 0x1, R4 ;  /* 0x00000001e3e77824 */ /* 0x000fe400078e0204 */
[----:B------:R-:W-:Y:S02]  /*0930*/  @P2 VIADD R230, R228, 0xffffffc0 ;  /* 0xffffffc0e4e62836 */ /* 0x000fe40000000000 */
[----:B------:R-:W-:-:S07]  /*0940*/  IMAD.IADD R237, R4, 0x1, R229 ;  /* 0x0000000104ed7824 */ /* 0x000fce00078e02e5 */
.L_x_992:
[----:B-1----:R-:W1:Y:S01]  /*0950*/  S2UR UR5, SR_CTAID.Y ;  /* 0x00000000000579c3 */ /* 0x002e620000002600 */
[----:B------:R-:W-:Y:S01]  /*0960*/  ULDC.64 UR8, c[0x0][0x308] ;  /* 0x0000c20000087ab9 */ /* 0x000fe20000000a00 */
[----:B------:R-:W-:Y:S01]  /*0970*/  ULDC.64 UR10, c[0x0][0x300] ;  /* 0x0000c000000a7ab9 */ /* 0x000fe20000000a00 */
[----:B------:R-:W-:Y:S02]  /*0980*/  UISETP.NE.U32.AND UP3, UPT, UR8, URZ, UPT ;  /* 0x0000003f0800728c */ /* 0x000fe4000bf65070 */
[----:B------:R-:W-:Y:S02]  /*0990*/  UISETP.NE.U32.AND UP4, UPT, UR10, URZ, UPT ;  /* 0x0000003f0a00728c */ /* 0x000fe4000bf85070 */
[----:B------:R-:W-:Y:S02]  /*09a0*/  UISETP.NE.AND.EX UP3, UPT, UR9, URZ, UPT, UP3 ;  /* 0x0000003f0900728c */ /* 0x000fe4000bf65330 */
[----:B------:R-:W-:Y:S01]  /*09b0*/  UISETP.NE.AND.EX UP4, UPT, UR11, URZ, UPT, UP4 ;  /* 0x0000003f0b00728c */ /* 0x000fe2000bf85340 */
[----:B------:R-:W-:Y:S01]  /*09c0*/  ULDC.64 UR12, c[0x0][0x2f0] ;  /* 0x0000bc00000c7ab9 */ /* 0x000fe20000000a00 */
[----:B------:R-:W-:-:S02]  /*09d0*/  ULDC.U8 UR17, c[0x0][0x3c2] ;  /* 0x0000f08000117ab9 */ /* 0x000fc40000000000 */
[----:B------:R-:W-:Y:S02]  /*09e0*/  PLOP3.LUT P0, PT, PT, PT, UP3, 0x80, 0x0 ;  /* 0x000000000000781c */ /* 0x000fe40003f0f038 */
[----:B------:R-:W-:Y:S01]  /*09f0*/  PLOP3.LUT P1, PT, PT, PT, UP4, 0x80, 0x0 ;  /* 0x000000000000781c */ /* 0x000fe20003f2f048 */
[----:B-1----:R-:W-:Y:S02]  /*0a00*/  USHF.R.S32.HI UR49, URZ, 0x1f, UR5 ;  /* 0x0000001f3f317899 */ /* 0x002fe40008011405 */
[----:B------:R-:W-:Y:S02]  /*0a10*/  USHF.L.U32 UR16, UR5, 0x2, URZ ;  /* 0x0000000205107899 */ /* 0x000fe4000800063f */
[----:B------:R-:W-:Y:S02]  /*0a20*/  USHF.L.U64.HI UR5, UR5, 0x2, UR49 ;  /* 0x0000000205057899 */ /* 0x000fe40008010231 */
[----:B------:R-:W-:Y:S02]  /*0a30*/  @UP3 UIADD3 UR8, UP0, UR16, UR8, URZ ;  /* 0x0000000810083290 */ /* 0x000fe4000ff1e03f */
[----:B------:R-:W-:-:S02]  /*0a40*/  UIADD3 UR15, UP2, UR16, UR12, URZ ;  /* 0x0000000c100f7290 */ /* 0x000fc4000ff5e03f */
[----:B------:R-:W-:Y:S02]  /*0a50*/  @UP3 UIADD3.X UR9, UR5, UR9, URZ, UP0, !UPT ;  /* 0x0000000905093290 */ /* 0x000fe400087fe43f */
[----:B------:R-:W-:Y:S01]  /*0a60*/  UISETP.NE.U32.AND UP0, UPT, UR12, URZ, UPT ;  /* 0x0000003f0c00728c */ /* 0x000fe2000bf05070 */
[----:B--2---:R-:W-:Y:S01]  /*0a70*/  IMAD.U32 R14, RZ, RZ, UR8 ;  /* 0x00000008ff0e7e24 */ /* 0x004fe2000f8e00ff */
[----:B------:R-:W-:Y:S02]  /*0a80*/  @UP4 UIADD3 UR10, UP1, UR16, UR10, URZ ;  /* 0x0000000a100a4290 */ /* 0x000fe4000ff3e03f */
[----:B------:R-:W-:Y:S01]  /*0a90*/  UIADD3.X UR14, UR5, UR13, URZ, UP2, !UPT ;  /* 0x0000000d050e7290 */ /* 0x000fe200097fe43f */
[----:B------:R-:W-:Y:S01]  /*0aa0*/  IMAD.U32 R15, RZ, RZ, UR9 ;  /* 0x00000009ff0f7e24 */ /* 0x000fe2000f8e00ff */
[----:B------:R-:W-:Y:S02]  /*0ab0*/  UISETP.NE.AND.EX UP2, UPT, UR13, URZ, UPT, UP0 ;  /* 0x0000003f0d00728c */ /* 0x000fe4000bf45300 */
[----:B------:R-:W-:Y:S01]  /*0ac0*/  @UP4 UIADD3.X UR11, UR5, UR11, URZ, UP1, !UPT ;  /* 0x0000000b050b4290 */ /* 0x000fe20008ffe43f */
[----:B----4-:R-:W-:Y:S01]  /*0ad0*/  IMAD.U32 R6, RZ, RZ, UR10 ;  /* 0x0000000aff067e24 */ /* 0x010fe2000f8e00ff */
[----:B------:R-:W-:Y:S01]  /*0ae0*/  ULDC.64 UR12, c[0x0][0x2f8] ;  /* 0x0000be00000c7ab9 */ /* 0x000fe20000000a00 */
[----:B------:R-:W-:Y:S01]  /*0af0*/  UISETP.NE.AND UP1, UPT, UR17, URZ, UPT ;  /* 0x0000003f1100728c */ /* 0x000fe2000bf25270 */
[----:B---3--:R-:W2:Y:S01]  /*0b00*/  @P0 LDG.E R4, desc[UR6][R14.64] ;  /* 0x000000060e040981 */ /* 0x008ea2000c1e1900 */
[----:B------:R-:W-:Y:S01]  /*0b10*/  UISETP.EQ.U32.AND UP4, UPT, UR12, URZ, UPT ;  /* 0x0000003f0c00728c */ /* 0x000fe2000bf82070 */
[----:B------:R-:W-:Y:S01]  /*0b20*/  IMAD.U32 R7, RZ, RZ, UR11 ;  /* 0x0000000bff077e24 */ /* 0x000fe2000f8e00ff */
[----:B------:R-:W-:-:S02]  /*0b30*/  PLOP3.LUT P3, PT, PT, PT, UP2, 0x80, 0x0 ;  /* 0x000000000000781c */ /* 0x000fc40003f6f028 */
        /* <DEDUP_REMOVED lines=37> */
.L_x_946:
        /* <DEDUP_REMOVED lines=10> */
[----:B------:R-:W-:Y:S01]  /*0e30*/  UISETP.NE.AND UP0, UPT, UR60, -0x1, UPT ;  /* 0xffffffff3c00788c */ /* 0x000fe2000bf05270 */
[----:B------:R-:W-:-:S03]  /*0e40*/  ULDC UR50, c[0x0][0x2d4] ;  /* 0x0000b50000327ab9 */ /* 0x000fc60000000800 */
[----:B------:R-:W2:Y:S01]  /*0e50*/  S2UR UR54, SR_CTAID.Y ;  /* 0x00000000003679c3 */ /* 0x000ea20000002600 */
[----:B------:R-:W-:Y:S01]  /*0e60*/  ULDC.64 UR26, c[0x0][0x240] ;  /* 0x00009000001a7ab9 */ /* 0x000fe20000000a00 */
[----:B------:R-:W-:Y:S01]  /*0e70*/  USHF.R.S32.HI UR29, URZ, 0x1f, UR50 ;  /* 0x0000001f3f1d7899 */ /* 0x000fe20008011432 */
[----:B------:R-:W-:Y:S01]  /*0e80*/  ULDC.U8 UR25, c[0x0][0x480] ;  /* 0x0001200000197ab9 */ /* 0x000fe20000000000 */
[----:B------:R-:W-:Y:S01]  /*0e90*/  ULDC.U8 UR24, c[0x0][0x3d8] ;  /* 0x0000f60000187ab9 */ /* 0x000fe20000000000 */
[----:B------:R-:W-:-:S03]  /*0ea0*/  UIMAD.WIDE.U32 UR14, UR18, UR26, URZ ;  /* 0x0000001a120e72a5 */ /* 0x000fc6000f8e003f */
[----:B------:R-:W3:Y:S01]  /*0eb0*/  S2UR UR5, SR_CTAID.X ;  /* 0x00000000000579c3 */ /* 0x000ee20000002500 */
[----:B------:R-:W-:Y:S02]  /*0ec0*/  UISETP.NE.AND UP4, UPT, UR25, URZ, UPT ;  /* 0x0000003f1900728c */ /* 0x000fe4000bf85270 */
[----:B------:R-:W-:Y:S01]  /*0ed0*/  UISETP.NE.AND UP3, UPT, UR24, URZ, UPT ;  /* 0x0000003f1800728c */ /* 0x000fe2000bf65270 */
[----:B------:R-:W-:Y:S02]  /*0ee0*/  ULDC UR52, c[0x0][0x2dc] ;  /* 0x0000b70000347ab9 */ /* 0x000fe40000000800 */
[----:B------:R-:W-:Y:S01]  /*0ef0*/  @UP0 ULDC.64 UR24, c[0x0][0x248] ;  /* 0x0000920000180ab9 */ /* 0x000fe20000000a00 */
[----:B------:R-:W-:Y:S01]  /*0f00*/  ULDC UR51, c[0x0][0x270] ;  /* 0x00009c0000337ab9 */ /* 0x000fe20000000800 */
[----:B-1----:R-:W-:Y:S01]  /*0f10*/  IABS R7, R4 ;  /* 0x0000000400077213 */ /* 0x002fe20000000000 */
[----:B------:R-:W-:Y:S01]  /*0f20*/  S2UR UR53, SR_CTAID.Z ;  /* 0x00000000003579c3 */ /* 0x000fe20000002700 */
[----:B------:R-:W-:Y:S01]  /*0f30*/  UIMAD UR21, UR18, UR27, URZ ;  /* 0x0000001b121572a4 */ /* 0x000fe2000f8e023f */
[----:B------:R-:W-:Y:S01]  /*0f40*/  ISETP.NE.AND P3, PT, R4, RZ, PT ;  /* 0x000000ff0400720c */ /* 0x000fe20003f65270 */
[----:B------:R-:W1:Y:S01]  /*0f50*/  I2F.RP R8, R7 ;  /* 0x0000000700087306 */ /* 0x000e620000209400 */
[----:B------:R-:W-:Y:S01]  /*0f60*/  ULDC UR46, c[0x0][0x2c4] ;  /* 0x0000b100002e7ab9 */ /* 0x000fe20000000800 */
[----:B------:R-:W-:-:S02]  /*0f70*/  @UP0 UIADD3 UR23, UR58, UR60, URZ ;  /* 0x0000003c3a170290 */ /* 0x000fc4000fffe03f */
[----:B--2---:R-:W-:Y:S01]  /*0f80*/  UIMAD.WIDE.U32 UR16, UR54, UR10, URZ ;  /* 0x0000000a361072a5 */ /* 0x004fe2000f8e003f */
        /* <DEDUP_REMOVED lines=8> */
[----:B------:R-:W-:Y:S01]  /*1010*/  @!UP1 UIMAD UR5, UR49, UR10, URZ ;  /* 0x0000000a310592a4 */ /* 0x000fe2000f8e023f */
[----:B------:R-:W-:Y:S01]  /*1020*/  @UP1 ULDC.64 UR12, c[0x0][0x420] ;  /* 0x00010800000c1ab9 */ /* 0x000fe20000000a00 */
[----:B------:R-:W-:Y:S02]  /*1030*/  UIADD3 UR42, UR17, UR22, URZ ;  /* 0x00000016112a7290 */ /* 0x000fe4000fffe03f */
[----:B------:R-:W-:Y:S02]  /*1040*/  @!UP1 UIMAD UR33, UR54, UR11, UR5 ;  /* 0x0000000b362192a4 */ /* 0x000fe4000f8e0205 */
[----:B------:R-:W-:Y:S02]  /*1050*/  UIADD3 UR5, UR34, 0x3f, URZ ;  /* 0x0000003f22057890 */ /* 0x000fe4000fffe03f */
[----:B------:R-:W-:Y:S02]  /*1060*/  @UP1 UIMAD.WIDE.U32 UR38, UR18, UR12, URZ ;  /* 0x0000000c122612a5 */ /* 0x000fe4000f8e003f */
[----:B--2---:R-:W-:-:S02]  /*1070*/  USHF.L.U32 UR8, UR8, 0x7, URZ ;  /* 0x0000000708087899 */ /* 0x004fc4000800063f */
[----:B------:R-:W-:Y:S01]  /*1080*/  USHF.R.S32.HI UR20, URZ, 0x1f, UR5 ;  /* 0x0000001f3f147899 */ /* 0x000fe20008011405 */
[----:B-1----:R-:W-:Y:S01]  /*1090*/  VIADD R8, R8, 0xffffffe ;  /* 0x0ffffffe08087836 */ /* 0x002fe20000000000 */
[----:B------:R-:W-:Y:S02]  /*10a0*/  USEL UR35, UR8, URZ, UP2 ;  /* 0x0000003f08237287 */ /* 0x000fe40009000000 */
[----:B------:R-:W-:Y:S01]  /*10b0*/  @UP0 UIADD3 UR8, UR58, UR60, URZ ;  /* 0x0000003c3a080290 */ /* 0x000fe2000fffe03f */
[----:B------:R-:W1:Y:S01]  /*10c0*/  F2I.FTZ.U32.TRUNC.NTZ R9, R8 ;  /* 0x0000000800097305 */ /* 0x000e62000021f000 */
[----:B------:R-:W-:Y:S02]  /*10d0*/  ULEA.HI UR41, UR20, UR5, URZ, 0x6 ;  /* 0x0000000514297291 */ /* 0x000fe4000f8f303f */
[----:B------:R-:W-:Y:S02]  /*10e0*/  UIMAD UR5, UR29, UR54, URZ ;  /* 0x000000361d0572a4 */ /* 0x000fe4000f8e023f */
[----:B------:R-:W-:-:S02]  /*10f0*/  @UP0 UIMAD.WIDE.U32 UR16, UR8, UR24, URZ ;  /* 0x00000018081002a5 */ /* 0x000fc4000f8e003f */
[----:B------:R-:W-:Y:S02]  /*1100*/  @UP1 UIMAD UR43, UR18, UR13, UR39 ;  /* 0x0000000d122b12a4 */ /* 0x000fe4000f8e0227 */
[----:B------:R-:W-:Y:S02]  /*1110*/  @!UP1 UIMAD.WIDE.U32 UR36, UR54, UR10, URZ ;  /* 0x0000000a362492a5 */ /* 0x000fe4000f8e003f */
[----:B------:R-:W-:Y:S02]  /*1120*/  @UP0 UIMAD UR8, UR8, UR25, URZ ;  /* 0x00000019080802a4 */ /* 0x000fe4000f8e023f */
[----:B------:R-:W-:Y:S01]  /*1130*/  UIMAD.WIDE UR10, UR52, UR51, URZ ;  /* 0x00000033340a72a5 */ /* 0x000fe2000f8e023f */
[----:B-1----:R-:W-:Y:S01]  /*1140*/  IMAD.MOV R5, RZ, RZ, -R9 ;  /* 0x000000ffff057224 */ /* 0x002fe200078e0a09 */
[----:B------:R-:W-:Y:S01]  /*1150*/  UIMAD.WIDE.U32 UR12, UR54, UR50, URZ ;  /* 0x00000032360c72a5 */ /* 0x000fe2000f8e003f */
[----:B------:R-:W-:Y:S01]  /*1160*/  IMAD.MOV.U32 R8, RZ, RZ, RZ ;  /* 0x000000ffff087224 */ /* 0x000fe200078e00ff */
[----:B------:R-:W-:Y:S01]  /*1170*/  UIMAD UR5, UR49, UR50, UR5 ;  /* 0x00000032310572a4 */ /* 0x000fe2000f8e0205 */
[----:B------:R-:W-:Y:S01]  /*1180*/  IMAD R6, R5, R7, RZ ;  /* 0x0000000705067224 */ /* 0x000fe200078e02ff */
[----:B------:R-:W-:Y:S01]  /*1190*/  IABS R5, UR53 ;  /* 0x0000003500057c13 */ /* 0x000fe20008000000 */
[----:B------:R-:W-:-:S02]  /*11a0*/  @UP0 UIADD3 UR31, UR17, UR8, URZ ;  /* 0x00000008111f0290 */ /* 0x000fc4000fffe03f */
[----:B------:R-:W-:Y:S01]  /*11b0*/  IMAD.HI.U32 R6, R9, R6, R8 ;  /* 0x0000000609067227 */ /* 0x000fe200078e0008 */
[----:B------:R-:W-:Y:S02]  /*11c0*/  UIMAD UR8, UR11, UR12, URZ ;  /* 0x0000000c0b0872a4 */ /* 0x000fe4000f8e023f */
[----:B------:R-:W-:Y:S02]  /*11d0*/  UIADD3 UR5, UR13, UR5, URZ ;  /* 0x000000050d057290 */ /* 0x000fe4000fffe03f */
[----:B------:R-:W-:Y:S01]  /*11e0*/  @UP1 UIADD3 UR42, UR15, UR21, URZ ;  /* 0x000000150f2a1290 */ /* 0x000fe2000fffe03f */
[----:B------:R-:W-:Y:S01]  /*11f0*/  IMAD.HI.U32 R15, R6, R5, RZ ;  /* 0x00000005060f7227 */ /* 0x000fe200078e00ff */
[----:B------:R-:W-:Y:S01]  /*1200*/  UIMAD.WIDE.U32 UR14, UR10, UR12, URZ ;  /* 0x0000000c0a0e72a5 */ /* 0x000fe2000f8e003f */
[----:B------:R-:W-:Y:S02]  /*1210*/  @UP0 UMOV UR29, UR16 ;  /* 0x00000010001d0c82 */ /* 0x000fe40008000000 */
[----:B------:R-:W-:Y:S01]  /*1220*/  IMAD.MOV R6, RZ, RZ, -R15 ;  /* 0x000000ffff067224 */ /* 0x000fe200078e0a0f */
[----:B------:R-:W-:-:S02]  /*1230*/  UIMAD UR5, UR10, UR5, UR8 ;  /* 0x000000050a0572a4 */ /* 0x000fc4000f8e0208 */
[----:B------:R-:W-:Y:S01]  /*1240*/  UIMAD.WIDE.U32 UR12, UR10, UR18, URZ ;  /* 0x000000120a0c72a5 */ /* 0x000fe2000f8e003f */
[C---:B------:R-:W-:Y:S01]  /*1250*/  IMAD R6, R7.reuse, R6, R5 ;  /* 0x0000000607067224 */ /* 0x040fe200078e0205 */
[----:B------:R-:W-:Y:S01]  /*1260*/  @UP3 UIMAD UR16, UR54, UR46, URZ ;  /* 0x0000002e361032a4 */ /* 0x000fe2000f8e023f */
[----:B------:R-:W-:Y:S01]  /*1270*/  LOP3.LUT R5, R4, UR53, RZ, 0x3c, !PT ;  /* 0x0000003504057c12 */ /* 0x000fe2000f8e3cff */
[----:B------:R-:W-:Y:S02]  /*1280*/  ULOP3.LUT UR8, UR41, 0xffffffc0, URZ, 0xc0, !UPT ;  /* 0xffffffc029087892 */ /* 0x000fe4000f8ec03f */
[----:B------:R-:W-:Y:S01]  /*1290*/  ISETP.GT.U32.AND P1, PT, R7, R6, PT ;  /* 0x000000060700720c */ /* 0x000fe20003f24070 */
[----:B------:R-:W-:Y:S01]  /*12a0*/  UIADD3 UR40, UR15, UR5, URZ ;  /* 0x000000050f287290 */ /* 0x000fe2000fffe03f */
[----:B------:R-:W-:Y:S01]  /*12b0*/  ISETP.GE.AND P2, PT, R5, RZ, PT ;  /* 0x000000ff0500720c */ /* 0x000fe20003f46270 */
[----:B------:R-:W-:Y:S02]  /*12c0*/  USHF.L.U64.HI UR19, UR54, 0x7, UR49 ;  /* 0x0000000736137899 */ /* 0x000fe40008010231 */
[----:B------:R-:W-:-:S02]  /*12d0*/  USEL UR47, UR14, UR12, !UP1 ;  /* 0x0000000c0e2f7287 */ /* 0x000fc4000c800000 */
[----:B------:R-:W-:Y:S02]  /*12e0*/  @UP3 USEL UR5, UR16, UR18, !UP1 ;  /* 0x0000001210053287 */ /* 0x000fe4000c800000 */
[----:B------:R-:W-:Y:S01]  /*12f0*/  UIADD3 UR14, UR8, -0x40, URZ ;  /* 0xffffffc0080e7890 */ /* 0x000fe2000fffe03f */
[----:B------:R-:W-:Y:S01]  /*1300*/  @UP3 ULDC UR17, c[0x0][0x2e4] ;  /* 0x0000b90000113ab9 */ /* 0x000fe20000000800 */
[----:B------:R-:W-:Y:S02]  /*1310*/  USEL UR19, UR19, URZ, UP2 ;  /* 0x0000003f13137287 */ /* 0x000fe40009000000 */
[-C--:B------:R-:W-:Y:S01]  /*1320*/  @!P1 IADD3 R6, R6, -R7.reuse, RZ ;  /* 0x8000000706069210 */ /* 0x080fe20007ffe0ff */
[----:B------:R-:W-:Y:S01]  /*1330*/  @!UP3 UIMAD UR12, UR54, UR51, UR53 ;  /* 0x00000033360cb2a4 */ /* 0x000fe2000f8e0235 */
[----:B------:R-:W-:Y:S01]  /*1340*/  @!P1 VIADD R15, R15, 0x1 ;  /* 0x000000010f0f9836 */ /* 0x000fe20000000000 */
[----:B------:R-:W-:Y:S01]  /*1350*/  @UP3 UIMAD UR22, UR53, UR17, UR5 ;  /* 0x00000011351632a4 */ /* 0x000fe2000f8e0205 */
[----:B------:R-:W-:Y:S01]  /*1360*/  ISETP.GE.U32.AND P0, PT, R6, R7, PT ;  /* 0x000000070600720c */ /* 0x000fe20003f06070 */
[----:B------:R-:W-:Y:S01]  /*1370*/  USHF.R.S32.HI UR15, URZ, 0x1f, UR14 ;  /* 0x0000001f3f0f7899 */ /* 0x000fe2000801140e */
[----:B------:R-:W-:Y:S01]  /*1380*/  PLOP3.LUT P1, PT, PT, PT, UP0, 0x80, 0x0 ;  /* 0x000000000000781c */ /* 0x000fe20003f2f008 */
[----:B------:R-:W-:-:S02]  /*1390*/  UIADD3 UR5, UP2, UR14, UR35, URZ ;  /* 0x000000230e057290 */ /* 0x000fc4000ff5e03f */
[----:B------:R-:W-:Y:S02]  /*13a0*/  @!UP3 UIMAD UR22, UR12, UR46, URZ ;  /* 0x0000002e0c16b2a4 */ /* 0x000fe4000f8e023f */
[----:B------:R-:W-:Y:S02]  /*13b0*/  UIMAD UR8, UR11, UR18, URZ ;  /* 0x000000120b0872a4 */ /* 0x000fe4000f8e023f */
[----:B------:R-:W-:Y:S02]  /*13c0*/  UIADD3.X UR12, UR15, UR19, URZ, UP2, !UPT ;  /* 0x000000130f0c7290 */ /* 0x000fe400097fe43f */
[----:B------:R-:W-:Y:S01]  /*13d0*/  UIMAD UR11, UR11, UR5, URZ ;  /* 0x000000050b0b72a4 */ /* 0x000fe2000f8e023f */
        /* <DEDUP_REMOVED lines=11> */
[----:B------:R-:W-:Y:S02]  /*1490*/  @!UP1 UIADD3 UR43, UR37, UR33, URZ ;  /* 0x00000021252b9290 */ /* 0x000fe4000fffe03f */
[----:B------:R-:W-:Y:S02]  /*14a0*/  USHF.R.S32.HI UR32, URZ, 0x1f, UR28 ;  /* 0x0000001f3f207899 */ /* 0x000fe4000801141c */
[----:B------:R-:W-:-:S02]  /*14b0*/  USHF.R.S32.HI UR46, URZ, 0x1f, UR44 ;  /* 0x0000001f3f2e7899 */ /* 0x000fc4000801142c */
[----:B------:R-:W-:Y:S02]  /*14c0*/  USEL UR35, UR30, URZ, UP4 ;  /* 0x0000003f1e237287 */ /* 0x000fe4000a000000 */
[----:B------:R-:W-:Y:S02]  /*14d0*/  @UP0 UIADD3 UR33, UR11, UR8, URZ ;  /* 0x000000080b210290 */ /* 0x000fe4000fffe03f */
[----:B------:R-:W-:Y:S02]  /*14e0*/  USEL UR45, UR45, URZ, UP4 ;  /* 0x0000003f2d2d7287 */ /* 0x000fe4000a000000 */
[----:B------:R-:W-:Y:S01]  /*14f0*/  UIADD3 UR19, UR17, UR5, URZ ;  /* 0x0000000511137290 */ /* 0x000fe2000fffe03f */
[----:B------:R-:W-:Y:S01]  /*1500*/  @UP0 UMOV UR23, UR10 ;  /* 0x0000000a00170c82 */ /* 0x000fe20008000000 */
[----:B------:R-:W-:Y:S10]  /*1510*/  @P1 BRA `(.L_x_948) ;  /* 0x0000000000341947 */ /* 0x000ff40003800000 */
[----:B------:R-:W1:Y:S01]  /*1520*/  S2UR UR8, SR_CTAID.Y ;  /* 0x00000000000879c3 */ /* 0x000e620000002600 */
        /* <DEDUP_REMOVED lines=8> */
[----:B-1----:R-:W-:Y:S02]  /*15b0*/  UIMAD.WIDE.U32 UR10, UR8, UR12, UR10 ;  /* 0x0000000c080a72a5 */ /* 0x002fe4000f8e000a */
[----:B------:R-:W-:-:S04]  /*15c0*/  UIMAD UR5, UR8, UR13, UR5 ;  /* 0x0000000d080572a4 */ /* 0x000fc8000f8e0205 */
[----:B------:R-:W-:Y:S01]  /*15d0*/  UIADD3 UR31, UR11, UR5, URZ ;  /* 0x000000050b1f7290 */ /* 0x000fe2000fffe03f */
[----:B------:R-:W-:-:S11]  /*15e0*/  UMOV UR29, UR10 ;  /* 0x0000000a001d7c82 */ /* 0x000fd60008000000 */
.L_x_948:
[----:B------:R-:W-:Y:S05]  /*15f0*/  @P1 BRA `(.L_x_949) ;  /* 0x0000000000341947 */ /* 0x000fea0003800000 */
        /* <DEDUP_REMOVED lines=13> */
.L_x_949:
        /* <DEDUP_REMOVED lines=13> */
.L_x_950:
[----:B------:R-:W-:Y:S08]  /*17a0*/  S2UR UR10, SR_CTAID.Z ;  /* 0x00000000000a79c3 */ /* 0x000ff00000002700 */
[----:B------:R-:W1:Y:S02]  /*17b0*/  S2UR UR8, SR_CTAID.Y ;  /* 0x00000000000879c3 */ /* 0x000e640000002600 */
[----:B-1----:R-:W-:-:S04]  /*17c0*/  UIMAD UR8, UR8, UR51, UR10 ;  /* 0x00000033080872a4 */ /* 0x002fc8000f8e020a */
[----:B------:R-:W-:-:S12]  /*17d0*/  UIMAD UR8, UR8, UR50, URZ ;  /* 0x00000032080872a4 */ /* 0x000fd8000f8e023f */
.L_x_951:
[----:B------:R-:W1:Y:S01]  /*17e0*/  S2R R10, SR_TID.X ;  /* 0x00000000000a7919 */ /* 0x000e620000002100 */
[----:B------:R-:W2:Y:S01]  /*17f0*/  S2UR UR18, SR_CTAID.Z ;  /* 0x00000000001279c3 */ /* 0x000ea20000002700 */
[----:B------:R-:W-:Y:S01]  /*1800*/  SHF.R.S32.HI R221, RZ, 0x1f, R220 ;  /* 0x0000001fffdd7819 */ /* 0x000fe200000114dc */
[----:B------:R-:W-:Y:S01]  /*1810*/  UIMAD UR38, UR52, UR51, URZ ;  /* 0x00000033342672a4 */ /* 0x000fe2000f8e023f */
[----:B------:R-:W-:Y:S01]  /*1820*/  IADD3 R20, P0, R220, UR5, RZ ;  /* 0x00000005dc147c10 */ /* 0x000fe2000ff1e0ff */
[----:B------:R-:W-:Y:S01]  /*1830*/  ULDC.64 UR10, c[0x0][0x428] ;  /* 0x00010a00000a7ab9 */ /* 0x000fe20000000a00 */
[----:B------:R-:W-:Y:S01]  /*1840*/  UIADD3 UR30, UR14, UR8, URZ ;  /* 0x000000080e1e7290 */ /* 0x000fe2000fffe03f */
[----:B------:R-:W-:Y:S01]  /*1850*/  IMAD.U32 R22, RZ, RZ, UR10 ;  /* 0x0000000aff167e24 */ /* 0x000fe2000f8e00ff */
[----:B------:R-:W-:Y:S01]  /*1860*/  IADD3.X R21, R221, UR43, RZ, P0, !PT ;  /* 0x0000002bdd157c10 */ /* 0x000fe200087fe4ff */
[----:B------:R-:W3:Y:S01]  /*1870*/  LDC.64 R4, c[0x0][0x420] ;  /* 0x00010800ff047b82 */ /* 0x000ee20000000a00 */
[----:B------:R-:W-:Y:S01]  /*1880*/  USHF.L.U32 UR5, UR38, 0x6, URZ ;  /* 0x0000000626057899 */ /* 0x000fe2000800063f */
[----:B------:R-:W-:Y:S01]  /*1890*/  BSSY B1, `(.L_x_947) ;  /* 0x0000736000017945 */ /* 0x000fe20003800000 */
[----:B------:R-:W-:Y:S01]  /*18a0*/  UIADD3 UR22, UR14, UR22, URZ ;  /* 0x000000160e167290 */ /* 0x000fe2000fffe03f */
[----:B------:R-:W-:Y:S01]  /*18b0*/  ULDC.64 UR12, c[0x0][0x258] ;  /* 0x00009600000c7ab9 */ /* 0x000fe20000000a00 */
[----:B------:R-:W-:Y:S01]  /*18c0*/  ULDC.64 UR36, c[0x0][0x2b0] ;  /* 0x0000ac0000247ab9 */ /* 0x000fe20000000a00 */
[----:B------:R-:W-:Y:S01]  /*18d0*/  ULDC.64 UR54, c[0x0][0x478] ;  /* 0x00011e0000367ab9 */ /* 0x000fe20000000a00 */
[----:B--2---:R-:W-:Y:S01]  /*18e0*/  USHF.R.S32.HI UR39, URZ, 0x1f, UR18 ;  /* 0x0000001f3f277899 */ /* 0x004fe20008011412 */
[----:B------:R-:W2:Y:S03]  /*18f0*/  S2UR UR18, SR_CTAID.Z ;  /* 0x00000000001279c3 */ /* 0x000ea60000002700 */
[----:B------:R-:W-:-:S02]  /*1900*/  UIMAD UR8, UR39, UR10, URZ ;  /* 0x0000000a270872a4 */ /* 0x000fc4000f8e023f */
[----:B------:R-:W-:Y:S01]  /*1910*/  UIADD3 UR10, UP1, UP0, UR16, UR5, UR44 ;  /* 0x00000005100a7290 */ /* 0x000fe2000f83e02c */
[----:B-1----:R-:W-:Y:S01]  /*1920*/  SHF.R.S32.HI R9, RZ, 0x1f, R10 ;  /* 0x0000001fff097819 */ /* 0x002fe2000001140a */
[C---:B---3--:R-:W-:Y:S01]  /*1930*/  IMAD R18, R4.reuse, UR15, RZ ;  /* 0x0000000f04127c24 */ /* 0x048fe2000f8e02ff */
[----:B------:R-:W-:Y:S01]  /*1940*/  ULDC.64 UR16, c[0x0][0x210] ;  /* 0x0000840000107ab9 */ /* 0x000fe20000000a00 */
[----:B------:R-:W-:Y:S01]  /*1950*/  IMAD.WIDE.U32 R20, R4, UR14, R20 ;  /* 0x0000000e04147c25 */ /* 0x000fe2000f8e0014 */
[CC--:B------:R-:W-:Y:S02]  /*1960*/  LEA.HI R8, R9.reuse, R10.reuse, RZ, 0x3 ;  /* 0x0000000a09087211 */ /* 0x0c0fe400078f18ff */
[----:B------:R-:W-:Y:S01]  /*1970*/  LEA.HI R7, R9, R10, RZ, 0x5 ;  /* 0x0000000a09077211 */ /* 0x000fe200078f28ff */
[----:B------:R-:W-:Y:S01]  /*1980*/  IMAD R18, R5, UR14, R18 ;  /* 0x0000000e05127c24 */ /* 0x000fe2000f8e0212 */
[----:B------:R-:W-:Y:S02]  /*1990*/  SHF.R.S32.HI R12, RZ, 0x3, R8 ;  /* 0x00000003ff0c7819 */ /* 0x000fe40000011408 */
[----:B------:R-:W-:Y:S01]  /*19a0*/  LOP3.LUT R13, R7, 0xffffffe0, RZ, 0xc0, !PT ;  /* 0xffffffe0070d7812 */ /* 0x000fe200078ec0ff */
[----:B------:R-:W-:Y:S01]  /*19b0*/  IMAD.IADD R19, R21, 0x1, R18 ;  /* 0x0000000115137824 */ /* 0x000fe200078e0212 */
[----:B------:R-:W-:Y:S01]  /*19c0*/  SHF.R.S32.HI R11, RZ, 0x1f, R12 ;  /* 0x0000001fff0b7819 */ /* 0x000fe2000001140c */
[----:B------:R-:W-:Y:S01]  /*19d0*/  IMAD.MOV.U32 R18, RZ, RZ, R20 ;  /* 0x000000ffff127224 */ /* 0x000fe200078e0014 */
[----:B------:R-:W-:Y:S01]  /*19e0*/  IADD3 R17, P1, R12, UR14, RZ ;  /* 0x0000000e0c117c10 */ /* 0x000fe2000ff3e0ff */
[----:B------:R-:W-:Y:S01]  /*19f0*/  IMAD.IADD R250, R10, 0x1, -R13 ;  /* 0x000000010afa7824 */ /* 0x000fe200078e0a0d */
[----:B------:R-:W-:-:S02]  /*1a00*/  SHF.R.S32.HI R7, RZ, 0x5, R7 ;  /* 0x00000005ff077819 */ /* 0x000fc40000011407 */
[----:B------:R-:W-:Y:S01]  /*1a10*/  IADD3.X R6, R11, UR15, RZ, P1, !PT ;  /* 0x0000000f0b067c10 */ /* 0x000fe20008ffe4ff */
[----:B--2---:R-:W-:Y:S01]  /*1a20*/  UIMAD UR14, UR18, UR11, UR8 ;  /* 0x0000000b120e72a4 */ /* 0x004fe2000f8e0208 */
[----:B------:R-:W-:Y:S01]  /*1a30*/  IMAD.WIDE.U32 R22, R22, UR18, R18 ;  /* 0x0000001216167c25 */ /* 0x000fe2000f8e0012 */
[----:B------:R-:W-:Y:S02]  /*1a40*/  USHF.R.S32.HI UR11, URZ, 0x1f, UR5 ;  /* 0x0000001f3f0b7899 */ /* 0x000fe40008011405 */
[----:B------:R-:W-:Y:S01]  /*1a50*/  UIMAD UR8, UR39, UR12, URZ ;  /* 0x0000000c270872a4 */ /* 0x000fe2000f8e023f */
[----:B------:R-:W-:Y:S01]  /*1a60*/  IMAD R6, R6, UR26, RZ ;  /* 0x0000001a06067c24 */ /* 0x000fe2000f8e02ff */
[----:B------:R-:W-:Y:S01]  /*1a70*/  UIADD3.X UR5, UR19, UR11, UR46, UP1, UP0 ;  /* 0x0000000b13057290 */ /* 0x000fe20008fe042e */
[----:B------:R-:W-:Y:S01]  /*1a80*/  IMAD.U32 R18, RZ, RZ, UR12 ;  /* 0x0000000cff127e24 */ /* 0x000fe2000f8e00ff */
[----:B------:R-:W-:Y:S01]  /*1a90*/  UIADD3 UR10, UP1, UP0, UR35, UR10, UR47 ;  /* 0x0000000a230a7290 */ /* 0x000fe2000f83e02f */
[C---:B------:R-:W-:Y:S01]  /*1aa0*/  IMAD R6, R17.reuse, UR27, R6 ;  /* 0x0000001b11067c24 */ /* 0x040fe2000f8e0206 */
[----:B------:R-:W-:Y:S01]  /*1ab0*/  UIMAD UR8, UR18, UR13, UR8 ;  /* 0x0000000d120872a4 */ /* 0x000fe2000f8e0208 */
[----:B------:R-:W-:Y:S01]  /*1ac0*/  IMAD.WIDE.U32 R16, R17, UR26, R220 ;  /* 0x0000001a11107c25 */ /* 0x000fe2000f8e00dc */
[----:B------:R-:W-:-:S02]  /*1ad0*/  UIADD3.X UR5, UR45, UR5, UR40, UP1, UP0 ;  /* 0x000000052d057290 */ /* 0x000fc40008fe0428 */
[----:B------:R-:W-:Y:S01]  /*1ae0*/  UISETP.GE.AND UP0, UPT, UR34, 0x1, UPT ;  /* 0x000000012200788c */ /* 0x000fe2000bf06270 */
[----:B------:R-:W-:Y:S01]  /*1af0*/  VIADD R23, R23, UR14 ;  /* 0x0000000e17177c36 */ /* 0x000fe20008000000 */
[----:B------:R-:W-:Y:S01]  /*1b00*/  IADD3 R16, P0, R16, UR48, RZ ;  /* 0x0000003010107c10 */ /* 0x000fe2000ff1e0ff */
[----:B------:R-:W-:Y:S01]  /*1b10*/  ULEA.HI.SX32 UR15, UR41, 0xffffffff, 0x1a ;  /* 0xffffffff290f7891 */ /* 0x000fe2000f8fd23f */
[-C--:B------:R-:W-:Y:S02]  /*1b20*/  IMAD.WIDE.U32 R22, R12, R4.reuse, R22 ;  /* 0x000000040c167225 */ /* 0x080fe400078e0016 */
[----:B------:R-:W-:Y:S01]  /*1b30*/  IADD3.X R17, R17, UR42, R6, P0, !PT ;  /* 0x0000002a11117c10 */ /* 0x000fe200087fe406 */
[----:B------:R-:W-:Y:S01]  /*1b40*/  UIMAD.WIDE UR12, UR30, 0x4, UR54 ;  /* 0x000000041e0c78a5 */ /* 0x000fe2000f8e0236 */
[----:B------:R-:W-:Y:S02]  /*1b50*/  IMAD R6, R7, UR38, R250 ;  /* 0x0000002607067c24 */ /* 0x000fe4000f8e02fa */
[----:B------:R-:W-:-:S02]  /*1b60*/  IMAD R7, R11, R4, RZ ;  /* 0x000000040b077224 */ /* 0x000fc400078e02ff */
[----:B------:R-:W-:Y:S01]  /*1b70*/  IMAD.WIDE.U32 R18, R18, UR18, R16 ;  /* 0x0000001212127c25 */ /* 0x000fe2000f8e0010 */
[----:B------:R-:W-:Y:S01]  /*1b80*/  IADD3 R13, P0, R6, UR10, RZ ;  /* 0x0000000a060d7c10 */ /* 0x000fe2000ff1e0ff */
[----:B------:R-:W-:Y:S01]  /*1b90*/  ULDC.64 UR10, c[0x0][0x400] ;  /* 0x00010000000a7ab9 */ /* 0x000fe20000000a00 */
[----:B------:R-:W-:Y:S01]  /*1ba0*/  ULDC.64 UR18, c[0x0][0x3e0] ;  /* 0x0000f80000127ab9 */ /* 0x000fe20000000a00 */
[----:B------:R-:W-:Y:S01]  /*1bb0*/  IMAD R7, R12, R5, R7 ;  /* 0x000000050c077224 */ /* 0x000fe200078e0207 */
[----:B------:R-:W-:Y:S02]  /*1bc0*/  LEA.HI.X.SX32 R6, R6, UR5, 0x1, P0 ;  /* 0x0000000506067c11 */ /* 0x000fe400080f0eff */
[----:B------:R-:W-:Y:S01]  /*1bd0*/  LEA R244, P0, R13, UR10, 0x2 ;  /* 0x0000000a0df47c11 */ /* 0x000fe2000f8010ff */
[----:B------:R-:W-:Y:S01]  /*1be0*/  IMAD.IADD R16, R23, 0x1, R7 ;  /* 0x0000000117107824 */ /* 0x000fe200078e0207 */
[----:B------:R-:W-:Y:S02]  /*1bf0*/  LEA R246, P1, R22, UR18, 0x1 ;  /* 0x0000001216f67c11 */ /* 0x000fe4000f8208ff */
[----:B------:R-:W-:Y:S01]  /*1c00*/  LEA.HI.X R245, R13, UR11, R6, 0x2, P0 ;  /* 0x0000000b0df57c11 */ /* 0x000fe200080f1406 */
[----:B------:R-:W-:Y:S01]  /*1c10*/  VIADD R13, R19, UR8 ;  /* 0x00000008130d7c36 */ /* 0x000fe20008000000 */
[----:B------:R-:W-:Y:S01]  /*1c20*/  PLOP3.LUT P0, PT, PT, PT, UP0, 0x80, 0x0 ;  /* 0x000000000000781c */ /* 0x000fe20003f0f008 */
[----:B------:R-:W-:Y:S01]  /*1c30*/  UIMAD.WIDE UR10, UR22, 0x4, UR36 ;  /* 0x00000004160a78a5 */ /* 0x000fe2000f8e0224 */
[----:B------:R-:W-:-:S02]  /*1c40*/  LEA R248, P2, R18, UR16, 0x1 ;  /* 0x0000001012f87c11 */ /* 0x000fc4000f8408ff */
[----:B------:R-:W-:Y:S02]  /*1c50*/  LEA.HI.X R247, R22, UR19, R16, 0x1, P1 ;  /* 0x0000001316f77c11 */ /* 0x000fe400088f0c10 */
[----:B------:R-:W-:-:S07]  /*1c60*/  LEA.HI.X R249, R18, UR17, R13, 0x1, P2 ;  /* 0x0000001112f97c11 */ /* 0x000fce00090f0c0d */
[----:B------:R-:W-:Y:S05]  /*1c70*/  @!P0 BRA `(.L_x_952) ;  /* 0x00000064006c8947 */ /* 0x000fea0003800000 */
[----:B------:R-:W-:Y:S01]  /*1c80*/  PLOP3.LUT P3, PT, PT, PT, UP4, 0x80, 0x0 ;  /* 0x000000000000781c */ /* 0x000fe20003f6f048 */
[----:B------:R-:W-:Y:S01]  /*1c90*/  UIMAD UR5, UR32, UR20, URZ ;  /* 0x00000014200572a4 */ /* 0x000fe2000f8e023f */
[----:B------:R-:W-:Y:S01]  /*1ca0*/  IMAD.U32 R7, RZ, RZ, UR20 ;  /* 0x00000014ff077e24 */ /* 0x000fe2000f8e00ff */
[----:B------:R-:W-:Y:S01]  /*1cb0*/  UMOV UR14, UR12 ;  /* 0x0000000c000e7c82 */ /* 0x000fe20008000000 */
[----:B------:R-:W-:Y:S01]  /*1cc0*/  UIMAD UR12, UR59, -0x40, UR9 ;  /* 0xffffffc03b0c78a4 */ /* 0x000fe2000f8e0209 */
[----:B------:R-:W-:Y:S01]  /*1cd0*/  LEA R234, R216, UR4, 0x1 ;  /* 0x00000004d8ea7c11 */ /* 0x000fe2000f8e08ff */
[----:B------:R-:W-:Y:S01]  /*1ce0*/  UIMAD UR5, UR28, UR21, UR5 ;  /* 0x000000151c0572a4 */ /* 0x000fe2000f8e0205 */
[----:B------:R-:W-:Y:S01]  /*1cf0*/  IMAD.WIDE.U32 R20, R7, UR28, R220 ;  /* 0x0000001c07147c25 */ /* 0x000fe2000f8e00dc */
[----:B------:R-:W-:Y:S01]  /*1d00*/  UMOV UR8, UR15 ;  /* 0x0000000f00087c82 */ /* 0x000fe20008000000 */
[----:B------:R-:W-:Y:S01]  /*1d10*/  IADD3 R7, R12, 0x20, RZ ;  /* 0x000000200c077810 */ /* 0x000fe20007ffe0ff */
[----:B------:R-:W-:Y:S01]  /*1d20*/  ULEA.HI UR15, UR8, UR8, URZ, 0x1 ;  /* 0x00000008080f7291 */ /* 0x000fe2000f8f083f */
[----:B------:R-:W-:Y:S01]  /*1d30*/  BSSY B0, `(.L_x_953) ;  /* 0x0000030000007945 */ /* 0x000fe20003800000 */
[----:B------:R-:W-:Y:S01]  /*1d40*/  IMAD.U32 R6, RZ, RZ, UR5 ;  /* 0x00000005ff067e24 */ /* 0x000fe2000f8e00ff */
[----:B------:R-:W-:Y:S01]  /*1d50*/  @P3 BAR.SYNC.DEFER_BLOCKING 0x0 ;  /* 0x0000000000003b1d */ /* 0x000fe20000010000 */
[----:B------:R-:W-:Y:S01]  /*1d60*/  IADD3 R24, P0, R20, UR23, RZ ;  /* 0x0000001714187c10 */ /* 0x000fe2000ff1e0ff */
[----:B------:R-:W-:Y:S01]  /*1d70*/  ULOP3.LUT UR15, UR15, 0xfffffffe, URZ, 0xc0, !UPT ;  /* 0xfffffffe0f0f7892 */ /* 0x000fe2000f8ec03f */
[----:B------:R-:W-:Y:S01]  /*1d80*/  ISETP.GE.AND P5, PT, R7, UR12, PT ;  /* 0x0000000c07007c0c */ /* 0x000fe2000bfa6270 */
[----:B------:R-:W-:Y:S01]  /*1d90*/  UIMAD UR5, UR8, -0x40, UR34 ;  /* 0xffffffc0080578a4 */ /* 0x000fe2000f8e0222 */
[----:B------:R-:W-:Y:S01]  /*1da0*/  IADD3.X R25, R21, UR33, R6, P0, !PT ;  /* 0x0000002115197c10 */ /* 0x000fe200087fe406 */
[----:B------:R-:W-:Y:S01]  /*1db0*/  ULDC.64 UR22, c[0x0][0x268] ;  /* 0x00009a0000167ab9 */ /* 0x000fe20000000a00 */
[----:B------:R-:W-:Y:S01]  /*1dc0*/  ISETP.GE.AND P0, PT, R12, UR12, PT ;  /* 0x0000000c0c007c0c */ /* 0x000fe2000bf06270 */
[----:B------:R-:W-:Y:S01]  /*1dd0*/  IMAD R6, R14, UR22, RZ ;  /* 0x000000160e067c24 */ /* 0x000fe2000f8e02ff */
[----:B------:R-:W-:Y:S01]  /*1de0*/  UIADD3 UR15, UR8, -UR15, URZ ;  /* 0x8000000f080f7290 */ /* 0x000fe2000fffe03f */
[----:B------:R-:W-:Y:S01]  /*1df0*/  IMAD.WIDE.U32 R24, R15, UR22, R24 ;  /* 0x000000160f187c25 */ /* 0x000fe2000f8e0018 */
[----:B------:R-:W-:-:S02]  /*1e00*/  ISETP.GE.AND P1, PT, R7, UR5, PT ;  /* 0x0000000507007c0c */ /* 0x000fc4000bf26270 */
[----:B------:R-:W-:Y:S01]  /*1e10*/  UISETP.NE.AND UP0, UPT, UR15, 0x1, UPT ;  /* 0x000000010f00788c */ /* 0x000fe2000bf05270 */
[----:B------:R-:W-:Y:S01]  /*1e20*/  IMAD R17, R15, UR23, R6 ;  /* 0x000000170f117c24 */ /* 0x000fe2000f8e0206 */
[----:B------:R-:W-:Y:S01]  /*1e30*/  ISETP.GE.AND P2, PT, R12, UR5, PT ;  /* 0x000000050c007c0c */ /* 0x000fe2000bf46270 */
[----:B------:R-:W-:-:S03]  /*1e40*/  VIADD R233, R220, 0x40 ;  /* 0x00000040dce97836 */ /* 0x000fc60000000000 */
[----:B------:R-:W-:Y:S01]  /*1e50*/  IADD3 R17, R25, R17, RZ ;  /* 0x0000001119117210 */ /* 0x000fe20007ffe0ff */
[----:B------:R1:W-:Y:S04]  /*1e60*/  @P0 STS.128 [R234+0x10000], RZ ;  /* 0x010000ffea000388 */ /* 0x0003e80000000c00 */
        /* <DEDUP_REMOVED lines=28> */
.L_x_954:
[----:B------:R-:W-:Y:S05]  /*2030*/  BSYNC B0 ;  /* 0x0000000000007941 */ /* 0x000fea0003800000 */
.L_x_953:
        /* <DEDUP_REMOVED lines=31> */
.L_x_956:
[----:B------:R-:W-:Y:S05]  /*2230*/  BSYNC B0 ;  /* 0x0000000000007941 */ /* 0x000fea0003800000 */
.L_x_955:
        /* <DEDUP_REMOVED lines=19> */
.L_x_958:
[----:B------:R-:W-:Y:S05]  /*2370*/  BSYNC B0 ;  /* 0x0000000000007941 */ /* 0x000fea0003800000 */
.L_x_957:
        /* <DEDUP_REMOVED lines=25> */
.L_x_960:
[----:B------:R-:W-:Y:S05]  /*2510*/  BSYNC B0 ;  /* 0x0000000000007941 */ /* 0x000fea0003800000 */
.L_x_959:
        /* <DEDUP_REMOVED lines=14> */
.L_x_962:
        /* <DEDUP_REMOVED lines=20> */
.L_x_963:
[----:B------:R-:W-:Y:S05]  /*2740*/  BSYNC B0 ;  /* 0x0000000000007941 */ /* 0x000fea0003800000 */
.L_x_961:
        /* <DEDUP_REMOVED lines=13> */
.L_x_965:
[----:B------:R-:W-:Y:S01]  /*2820*/  ULDC UR15, c[0x0][0x2d0] ;  /* 0x0000b400000f7ab9 */ /* 0x000fe20000000800 */
[----:B------:R-:W-:Y:S01]  /*2830*/  IMAD.U32 R7, RZ, RZ, UR26 ;  /* 0x0000001aff077e24 */ /* 0x000fe2000f8e00ff */
[----:B------:R-:W-:Y:S01]  /*2840*/  ISETP.GE.AND P2, PT, R220, UR15, PT ;  /* 0x0000000fdc007c0c */ /* 0x000fe2000bf46270 */
[----:B---3--:R-:W-:Y:S01]  /*2850*/  IMAD.U32 R5, RZ, RZ, UR27 ;  /* 0x0000001bff057e24 */ /* 0x008fe2000f8e00ff */
        /* <DEDUP_REMOVED lines=25> */
.L_x_966:
[----:B------:R-:W-:Y:S05]  /*29f0*/  BSYNC B0 ;  /* 0x0000000000007941 */ /* 0x000fea0003800000 */
.L_x_964:
[----:B-1-3--:R-:W-:Y:S01]  /*2a00*/  IMAD.U32 R5, RZ, RZ, UR24 ;  /* 0x00000018ff057e24 */ /* 0x00afe2000f8e00ff */
        /* <DEDUP_REMOVED lines=11> */
[----:B------:R-:W-:-:S03]  /*2ac0*/  IMAD R7, R15, UR17, R14 ;  /* 0x000000110f077c24 */ /* 0x000fc6000f8e020e */
        /* <DEDUP_REMOVED lines=31> */
.L_x_968:
[----:B------:R-:W-:Y:S05]  /*2cc0*/  BSYNC B0 ;  /* 0x0000000000007941 */ /* 0x000fea0003800000 */
.L_x_967:
        /* <DEDUP_REMOVED lines=31> */
.L_x_970:
[----:B------:R-:W-:Y:S05]  /*2ec0*/  BSYNC B0 ;  /* 0x0000000000007941 */ /* 0x000fea0003800000 */
.L_x_969:
[----:B------:R-:W0:Y:S01]  /*2ed0*/  LDGDEPBAR ;  /* 0x00000000000079af */ /* 0x000e220000000000 */
[----:B-1-3--:R-:W-:Y:S01]  /*2ee0*/  IMAD.MOV.U32 R4, RZ, RZ, 0x4 ;  /* 0x00000004ff047424 */ /* 0x00afe200078e00ff */
[----:B------:R-:W1:Y:S01]  /*2ef0*/  LDC.64 R14, c[0x0][0x3b8] ;  /* 0x0000ee00ff0e7b82 */ /* 0x000e620000000a00 */
[----:B------:R-:W-:Y:S01]  /*2f00*/  IMAD.MOV.U32 R240, RZ, RZ, 0x7f800000 ;  /* 0x7f800000fff07424 */ /* 0x000fe200078e00ff */
[----:B------:R-:W-:Y:S01]  /*2f10*/  ULDC.64 UR18, c[0x0][0x3c8] ;  /* 0x0000f20000127ab9 */ /* 0x000fe20000000a00 */
[----:B------:R-:W-:Y:S01]  /*2f20*/  IMAD.MOV.U32 R241, RZ, RZ, 0x7f800000 ;  /* 0x7f800000fff17424 */ /* 0x000fe200078e00ff */
[----:B------:R-:W-:Y:S01]  /*2f30*/  UISETP.NE.U32.AND UP0, UPT, UR18, URZ, UPT ;  /* 0x0000003f1200728c */ /* 0x000fe2000bf05070 */
[----:B------:R-:W-:-:S03]  /*2f40*/  IMAD.WIDE R18, R219, R4, UR10 ;  /* 0x0000000adb127e25 */ /* 0x000fc6000f8e0204 */
[----:B------:R-:W3:Y:S01]  /*2f50*/  S2UR UR5, SR_CTAID.Z ;  /* 0x00000000000579c3 */ /* 0x000ee20000002700 */
[----:B------:R-:W-:Y:S01]  /*2f60*/  UISETP.NE.AND.EX UP0, UPT, UR19, URZ, UPT, UP0 ;  /* 0x0000003f1300728c */ /* 0x000fe2000bf05300 */
[----:B------:R1:W5:Y:S06]  /*2f70*/  @!P2 LDG.E R240, desc[UR6][R18.64] ;  /* 0x0000000612f0a981 */ /* 0x00036c000c1e1900 */
[----:B------:R-:W2:Y:S01]  /*2f80*/  S2UR UR15, SR_CTAID.Z ;  /* 0x00000000000f79c3 */ /* 0x000ea20000002700 */
[----:B------:R1:W5:Y:S01]  /*2f90*/  @!P1 LDG.E R241, desc[UR6][R18.64+0x20] ;  /* 0x0000200612f19981 */ /* 0x000362000c1e1900 */
[----:B------:R-:W-:-:S06]  /*2fa0*/  PLOP3.LUT P0, PT, PT, PT, UP0, 0x80, 0x0 ;  /* 0x000000000000781c */ /* 0x000fcc0003f0f008 */
[----:B------:R-:W4:Y:S01]  /*2fb0*/  S2UR UR12, SR_CTAID.Y ;  /* 0x00000000000c79c3 */ /* 0x000f220000002600 */
[----:B------:R-:W-:-:S07]  /*2fc0*/  DEPBAR.LE SB0, 0x1 ;  /* 0x000080400000791a */ /* 0x000fce0000000000 */
[----:B------:R-:W-:Y:S01]  /*2fd0*/  BAR.SYNC.DEFER_BLOCKING 0x0 ;  /* 0x0000000000007b1d */ /* 0x000fe20000010000 */
[----:B---3--:R-:W-:-:S05]  /*2fe0*/  USHF.R.S32.HI UR16, URZ, 0x1f, UR5 ;  /* 0x0000001f3f107899 */ /* 0x008fca0008011405 */
[----:B------:R-:W-:Y:S01]  /*2ff0*/  @UP0 ULDC.64 UR20, c[0x0][0x3d0] ;  /* 0x0000f40000140ab9 */ /* 0x000fe20000000a00 */
[----:B------:R-:W3:Y:S01]  /*3000*/  S2R R7, SR_TID.X ;  /* 0x0000000000077919 */ /* 0x000ee20000002100 */
[----:B------:R-:W-:Y:S01]  /*3010*/  @UP0 UIMAD UR5, UR49, UR20, URZ ;  /* 0x00000014310502a4 */ /* 0x000fe2000f8e023f */
[----:B------:R-:W-:Y:S01]  /*3020*/  LEA.HI R9, R9, R10, RZ, 0x4 ;  /* 0x0000000a09097211 */ /* 0x000fe200078f20ff */
[----:B------:R-:W-:Y:S01]  /*3030*/  @UP0 UMOV UR17, UR16 ;  /* 0x0000001000110c82 */ /* 0x000fe20008000000 */
[----:B--2---:R-:W-:Y:S01]  /*3040*/  @UP0 UMOV UR16, UR15 ;  /* 0x0000000f00100c82 */ /* 0x004fe20008000000 */
[----:B------:R-:W-:Y:S01]  /*3050*/  LOP3.LUT R13, R8, 0xfffffff8, RZ, 0xc0, !PT ;  /* 0xfffffff8080d7812 */ /* 0x000fe200078ec0ff */
[----:B------:R-:W-:Y:S01]  /*3060*/  IMAD.U32 R236, RZ, RZ, UR59 ;  /* 0x0000003bffec7e24 */ /* 0x000fe2000f8e00ff */
[----:B------:R-:W2:Y:S01]  /*3070*/  LDC R235, c[0x0][0x270] ;  /* 0x00009c00ffeb7b82 */ /* 0x000ea20000000800 */
[----:B------:R-:W-:Y:S02]  /*3080*/  IMAD.MOV.U32 R206, RZ, RZ, 0x20 ;  /* 0x00000020ffce7424 */ /* 0x000fe400078e00ff */
[----:B------:R-:W-:Y:S01]  /*3090*/  IMAD.MOV.U32 R205, RZ, RZ, 0x40 ;  /* 0x00000040ffcd7424 */ /* 0x000fe200078e00ff */
[----:B----4-:R-:W-:-:S02]  /*30a0*/  @UP0 UIMAD.WIDE.U32 UR16, UR12, UR20, UR16 ;  /* 0x000000140c1002a5 */ /* 0x010fc4000f8e0010 */
[----:B------:R-:W-:Y:S02]  /*30b0*/  @UP0 UIMAD UR5, UR12, UR21, UR5 ;  /* 0x000000150c0502a4 */ /* 0x000fe4000f8e0205 */
[----:B------:R-:W-:Y:S01]  /*30c0*/  @UP0 ULEA UR18, UP1, UR16, UR18, 0x2 ;  /* 0x0000001210120291 */ /* 0x000fe2000f82103f */
[----:B-1----:R-:W4:Y:S01]  /*30d0*/  LDG.E.64 R4, desc[UR6][R14.64] ;  /* 0x000000060e047981 */ /* 0x002f22000c1e1b00 */
[----:B------:R-:W-:Y:S01]  /*30e0*/  @UP0 UIADD3 UR5, UR17, UR5, URZ ;  /* 0x0000000511050290 */ /* 0x000fe2000fffe03f */
[----:B------:R-:W-:Y:S02]  /*30f0*/  VIADD R208, R211, 0x2000 ;  /* 0x00002000d3d07836 */ /* 0x000fe40000000000 */
[----:B------:R-:W-:Y:S01]  /*3100*/  VIADD R207, R212, 0x2000 ;  /* 0x00002000d4cf7836 */ /* 0x000fe20000000000 */
[----:B------:R-:W-:Y:S01]  /*3110*/  @UP0 ULEA.HI.X UR19, UR16, UR19, UR5, 0x2, UP1 ;  /* 0x0000001310130291 */ /* 0x000fe200088f1405 */
[----:B------:R-:W2:Y:S01]  /*3120*/  LDG.E.64 R238, desc[UR6][R14.64+0x8] ;  /* 0x000008060eee7981 */ /* 0x000ea2000c1e1b00 */
[----:B------:R-:W-:Y:S01]  /*3130*/  IMAD.U32 R16, RZ, RZ, UR18 ;  /* 0x00000012ff107e24 */ /* 0x000fe2000f8e00ff */
[----:B------:R-:W-:Y:S01]  /*3140*/  LOP3.LUT R9, R9, 0xfffffff0, RZ, 0xc0, !PT ;  /* 0xfffffff009097812 */ /* 0x000fe200078ec0ff */
[----:B------:R-:W-:Y:S01]  /*3150*/  IMAD.IADD R13, R10, 0x1, -R13 ;  /* 0x000000010a0d7824 */ /* 0x000fe200078e0a0d */
[----:B------:R-:W-:Y:S01]  /*3160*/  @UP0 ULDC UR5, c[0x0][0x2e8] ;  /* 0x0000ba0000050ab9 */ /* 0x000fe20000000800 */
[----:B------:R-:W-:Y:S01]  /*3170*/  IMAD.U32 R17, RZ, RZ, UR19 ;  /* 0x00000013ff117e24 */ /* 0x000fe2000f8e00ff */
[----:B------:R1:W1:Y:S01]  /*3180*/  LDSM.16.M88.4 R112, [R201+0x10000] ;  /* 0x01000000c970783b */ /* 0x0002620000000200 */
[----:B------:R-:W-:Y:S01]  /*3190*/  IMAD.SHL.U32 R8, R214, 0x20, RZ ;  /* 0x00000020d6087824 */ /* 0x000fe200078e00ff */
[----:B------:R-:W-:Y:S01]  /*31a0*/  CS2R R94, SRZ ;  /* 0x00000000005e7805 */ /* 0x000fe2000001ff00 */
[----:B------:R-:W-:Y:S01]  /*31b0*/  IMAD.MOV.U32 R232, RZ, RZ, 0x4 ;  /* 0x00000004ffe87424 */ /* 0x000fe200078e00ff */
[----:B------:R-:W2:Y:S01]  /*31c0*/  @P0 LDG.E R6, desc[UR6][R16.64] ;  /* 0x0000000610060981 */ /* 0x000ea2000c1e1900 */
[----:B------:R-:W-:Y:S01]  /*31d0*/  IMAD.IADD R12, R10, 0x1, -R9 ;  /* 0x000000010a0c7824 */ /* 0x000fe200078e0a09 */
[----:B------:R-:W-:Y:S01]  /*31e0*/  LOP3.LUT P4, RZ, R13, 0x2, RZ, 0xc0, !PT ;  /* 0x000000020dff7812 */ /* 0x000fe2000788c0ff */
[----:B---3--:R-:W-:Y:S01]  /*31f0*/  IMAD.SHL.U32 R7, R7, 0x2, RZ ;  /* 0x0000000207077824 */ /* 0x008fe200078e00ff */
[----:B------:R3:W1:Y:S01]  /*3200*/  LDSM.16.M88.4 R116, [R201+0x10800] ;  /* 0x01080000c974783b */ /* 0x0006620000000200 */
[----:B------:R-:W-:-:S02]  /*3210*/  CS2R R92, SRZ ;  /* 0x00000000005c7805 */ /* 0x000fc4000001ff00 */
[----:B------:R-:W-:Y:S02]  /*3220*/  SHF.R.S32.HI R11, RZ, 0x1f, R12 ;  /* 0x0000001fff0b7819 */ /* 0x000fe4000001140c */
[----:B------:R-:W-:Y:S01]  /*3230*/  CS2R R98, SRZ ;  /* 0x0000000000627805 */ /* 0x000fe2000001ff00 */
[----:B------:R3:W1:Y:S01]  /*3240*/  LDSM.16.M88.4 R120, [R200+0x10000] ;  /* 0x01000000c878783b */ /* 0x0006620000000200 */
[----:B------:R-:W-:Y:S02]  /*3250*/  CS2R R96, SRZ ;  /* 0x0000000000607805 */ /* 0x000fe4000001ff00 */
[----:B------:R-:W-:Y:S01]  /*3260*/  LEA.HI R11, R11, R12, RZ, 0x3 ;  /* 0x0000000c0b0b7211 */ /* 0x000fe200078f18ff */
[----:B------:R-:W3:Y:S01]  /*3270*/  @P0 MUFU.RCP R9, UR5 ;  /* 0x0000000500090d08 */ /* 0x000ee20008001000 */
[----:B------:R-:W-:Y:S01]  /*3280*/  UIMAD UR5, UR12, UR51, UR15 ;  /* 0x000000330c0572a4 */ /* 0x000fe2000f8e020f */
[----:B------:R1:W1:Y:S01]  /*3290*/  LDSM.16.M88.4 R124, [R200+0x10800] ;  /* 0x01080000c87c783b */ /* 0x0002620000000200 */
[----:B------:R-:W-:-:S02]  /*32a0*/  LOP3.LUT R11, R11, 0xfffffff8, RZ, 0xc0, !PT ;  /* 0xfffffff80b0b7812 */ /* 0x000fc400078ec0ff */
[----:B------:R-:W-:Y:S02]  /*32b0*/  CS2R R90, SRZ ;  /* 0x00000000005a7805 */ /* 0x000fe4000001ff00 */
[----:B------:R-:W-:Y:S01]  /*32c0*/  CS2R R88, SRZ ;  /* 0x0000000000587805 */ /* 0x000fe2000001ff00 */
[----:B------:R1:W1:Y:S01]  /*32d0*/  LDSM.16.M88.4 R128, [R3+0x10000] ;  /* 0x010000000380783b */ /* 0x0002620000000200 */
[----:B------:R-:W-:Y:S02]  /*32e0*/  LOP3.LUT R7, R8, 0x6, R7, 0xf8, !PT ;  /* 0x0000000608077812 */ /* 0x000fe400078ef807 */
[----:B------:R-:W-:Y:S02]  /*32f0*/  CS2R R86, SRZ ;  /* 0x0000000000567805 */ /* 0x000fe4000001ff00 */
[----:B------:R-:W-:Y:S01]  /*3300*/  CS2R R84, SRZ ;  /* 0x0000000000547805 */ /* 0x000fe2000001ff00 */
[----:B------:R1:W1:Y:S01]  /*3310*/  LDSM.16.M88.4 R132, [R3+0x10800] ;  /* 0x010800000384783b */ /* 0x0002620000000200 */
[----:B------:R-:W-:Y:S01]  /*3320*/  IMAD.IADD R11, R12, 0x1, -R11 ;  /* 0x000000010c0b7824 */ /* 0x000fe200078e0a0b */
[----:B------:R-:W-:-:S02]  /*3330*/  CS2R R78, SRZ ;  /* 0x00000000004e7805 */ /* 0x000fc4000001ff00 */
[----:B------:R-:W-:Y:S01]  /*3340*/  CS2R R76, SRZ ;  /* 0x00000000004c7805 */ /* 0x000fe2000001ff00 */
[----:B------:R1:W1:Y:S01]  /*3350*/  LDSM.16.M88.4 R144, [R201+0x12000] ;  /* 0x01200000c990783b */ /* 0x0002620000000200 */
[----:B------:R-:W-:Y:S01]  /*3360*/  USHF.L.U32 UR5, UR5, 0x5, URZ ;  /* 0x0000000505057899 */ /* 0x000fe2000800063f */
        /* <DEDUP_REMOVED lines=19> */
[----:B------:R-:W-:Y:S01]  /*34a0*/  IMAD R236, R236, 0x40, R7 ;  /* 0x00000040ecec7824 */ /* 0x000fe200078e0207 */
[----:B------:R-:W-:Y:S01]  /*34b0*/  USHF.R.S32.HI UR12, URZ, 0x1f, UR5 ;  /* 0x0000001f3f0c7899 */ /* 0x000fe20008011405 */
[----:B------:R-:W-:Y:S02]  /*34c0*/  R2P PR, R11, 0x6 ;  /* 0x000000060b007804 */ /* 0x000fe40000000000 */
[----:B------:R-:W-:Y:S02]  /*34d0*/  CS2R R30, SRZ ;  /* 0x00000000001e7805 */ /* 0x000fe4000001ff00 */
[----:B------:R-:W-:Y:S01]  /*34e0*/  SHF.R.S32.HI R7, RZ, 0x1f, R250 ;  /* 0x0000001fff077819 */ /* 0x000fe200000114fa */
[----:B------:R-:W-:-:S02]  /*34f0*/  USHF.L.U32 UR19, UR38, 0x4, URZ ;  /* 0x0000000426137899 */ /* 0x000fc4000800063f */
[----:B------:R-:W-:Y:S02]  /*3500*/  USHF.L.U32 UR15, UR38, 0x3, URZ ;  /* 0x00000003260f7899 */ /* 0x000fe4000800063f */
[----:B------:R-:W-:Y:S02]  /*3510*/  UIADD3 UR30, UR19, 0x60, URZ ;  /* 0x00000060131e7890 */ /* 0x000fe4000fffe03f */
[----:B------:R-:W-:Y:S02]  /*3520*/  UIADD3 UR25, UR19, 0x40, URZ ;  /* 0x0000004013197890 */ /* 0x000fe4000fffe03f */
[----:B------:R-:W-:Y:S02]  /*3530*/  UIADD3 UR29, UR15, UR30, URZ ;  /* 0x0000001e0f1d7290 */ /* 0x000fe4000fffe03f */
[----:B------:R-:W-:Y:S01]  /*3540*/  UIADD3 UR24, UR15, UR25, URZ ;  /* 0x000000190f187290 */ /* 0x000fe2000fffe03f */
[----:B------:R-:W-:Y:S02]  /*3550*/  SEL R206, R206, 0xffffffe0, !P1 ;  /* 0xffffffe0cece7807 */ /* 0x000fe40004800000 */
[----:B------:R-:W-:-:S02]  /*3560*/  CS2R R28, SRZ ;  /* 0x00000000001c7805 */ /* 0x000fc4000001ff00 */
[----:B------:R-:W-:Y:S01]  /*3570*/  CS2R R34, SRZ ;  /* 0x0000000000227805 */ /* 0x000fe2000001ff00 */
[----:B------:R-:W-:Y:S01]  /*3580*/  UIADD3 UR23, UR15, UR24, URZ ;  /* 0x000000180f177290 */ /* 0x000fe2000fffe03f */
[----:B------:R-:W-:Y:S01]  /*3590*/  IADD3 R243, R219, -UR34, -R236 ;  /* 0x80000022dbf37c10 */ /* 0x000fe2000fffe8ec */
[----:B------:R-:W-:Y:S01]  /*35a0*/  IMAD.IADD R204, R209, 0x1, R206 ;  /* 0x00000001d1cc7824 */ /* 0x000fe200078e02ce */
[----:B------:R-:W-:Y:S01]  /*35b0*/  SEL R205, R205, 0xffffffc0, !P2 ;  /* 0xffffffc0cdcd7807 */ /* 0x000fe20005000000 */
[----:B------:R-:W-:Y:S01]  /*35c0*/  UIADD3 UR22, UR15, UR23, URZ ;  /* 0x000000170f167290 */ /* 0x000fe2000fffe03f */
[----:B------:R-:W-:Y:S02]  /*35d0*/  SEL R208, R208, R211, !P3 ;  /* 0x000000d3d0d07207 */ /* 0x000fe40005800000 */
[----:B------:R-:W-:Y:S02]  /*35e0*/  CS2R R32, SRZ ;  /* 0x0000000000207805 */ /* 0x000fe4000001ff00 */
[----:B------:R-:W-:Y:S01]  /*35f0*/  SEL R207, R207, R212, !P3 ;  /* 0x000000d4cfcf7207 */ /* 0x000fe20005800000 */
[----:B------:R-:W-:Y:S01]  /*3600*/  UIADD3 UR32, UR19, 0x20, URZ ;  /* 0x0000002013207890 */ /* 0x000fe2000fffe03f */
[----:B------:R-:W-:Y:S01]  /*3610*/  CS2R R26, SRZ ;  /* 0x00000000001a7805 */ /* 0x000fe2000001ff00 */
[----:B------:R-:W-:Y:S01]  /*3620*/  UIADD3 UR21, UR15, UR22, URZ ;  /* 0x000000160f157290 */ /* 0x000fe2000fffe03f */
[----:B------:R-:W-:-:S02]  /*3630*/  CS2R R24, SRZ ;  /* 0x0000000000187805 */ /* 0x000fc4000001ff00 */
[----:B------:R-:W-:Y:S02]  /*3640*/  CS2R R22, SRZ ;  /* 0x0000000000167805 */ /* 0x000fe4000001ff00 */
[----:B------:R-:W-:Y:S02]  /*3650*/  CS2R R20, SRZ ;  /* 0x0000000000147805 */ /* 0x000fe4000001ff00 */
[----:B------:R-:W-:Y:S01]  /*3660*/  LEA R208, R208, UR4, 0x1 ;  /* 0x00000004d0d07c11 */ /* 0x000fe2000f8e08ff */
[----:B------:R-:W-:Y:S01]  /*3670*/  VIADD R243, R243, UR9 ;  /* 0x00000009f3f37c36 */ /* 0x000fe20008000000 */
[----:B------:R-:W-:Y:S01]  /*3680*/  LEA R207, R207, UR4, 0x1 ;  /* 0x00000004cfcf7c11 */ /* 0x000fe2000f8e08ff */
[----:B------:R-:W-:Y:S01]  /*3690*/  IMAD.IADD R202, R209, 0x1, R205 ;  /* 0x00000001d1ca7824 */ /* 0x000fe200078e02cd */
[----:B------:R-:W-:Y:S01]  /*36a0*/  UIMAD UR42, UR38, 0x18, URZ ;  /* 0x00000018262a78a4 */ /* 0x000fe2000f8e023f */
[----:B------:R-:W-:Y:S01]  /*36b0*/  IMAD.IADD R203, R205, 0x1, R204 ;  /* 0x00000001cdcb7824 */ /* 0x000fe200078e02cc */
[----:B------:R-:W-:-:S02]  /*36c0*/  USHF.L.U32 UR41, UR38, 0x5, URZ ;  /* 0x0000000526297899 */ /* 0x000fc4000800063f */
[----:B------:R-:W-:Y:S02]  /*36d0*/  UIMAD UR40, UR38, 0x28, URZ ;  /* 0x00000028262878a4 */ /* 0x000fe4000f8e023f */
[----:B------:R-:W-:Y:S02]  /*36e0*/  UIMAD UR39, UR38, 0x30, URZ ;  /* 0x00000030262778a4 */ /* 0x000fe4000f8e023f */
[----:B------:R-:W-:Y:S02]  /*36f0*/  UIMAD UR38, UR38, 0x38, URZ ;  /* 0x00000038262678a4 */ /* 0x000fe4000f8e023f */
[----:B------:R-:W-:Y:S02]  /*3700*/  UIADD3 UR37, UR15, UR32, URZ ;  /* 0x000000200f257290 */ /* 0x000fe4000fffe03f */
[----:B------:R-:W-:Y:S01]  /*3710*/  UIADD3 UR35, UR15, UR21, URZ ;  /* 0x000000150f237290 */ /* 0x000fe2000fffe03f */
[----:B------:R-:W-:Y:S01]  /*3720*/  ULDC UR57, c[0x0][0x2d0] ;  /* 0x0000b40000397ab9 */ /* 0x000fe20000000800 */
[----:B------:R-:W-:Y:S01]  /*3730*/  ULDC UR61, c[0x0][0x2dc] ;  /* 0x0000b700003d7ab9 */ /* 0x000fe20000000800 */
[----:B------:R-:W-:Y:S01]  /*3740*/  ULDC.U8 UR17, c[0x0][0x388] ;  /* 0x0000e20000117ab9 */ /* 0x000fe20000000000 */
[----:B----4-:R-:W-:Y:S01]  /*3750*/  R2UR UR44, R4 ;  /* 0x00000000042c72ca */ /* 0x010fe200000e0000 */
[----:B------:R-:W-:-:S05]  /*3760*/  IMAD.MOV.U32 R4, RZ, RZ, 0x20 ;  /* 0x00000020ff047424 */ /* 0x000fca00078e00ff */
[----:B------:R-:W-:-:S05]  /*3770*/  SEL R4, R4, 0xffffffe0, !P4 ;  /* 0xffffffe004047807 */ /* 0x000fca0006000000 */
[----:B------:R-:W-:-:S05]  /*3780*/  IMAD.IADD R4, R4, 0x1, R3 ;  /* 0x0000000104047824 */ /* 0x000fca00078e0203 */
[----:B------:R4:W1:Y:S04]  /*3790*/  LDSM.16.M88.4 R136, [R4+0x10000] ;  /* 0x010000000488783b */ /* 0x0008680000000200 */
[----:B------:R4:W1:Y:S04]  /*37a0*/  LDSM.16.M88.4 R140, [R4+0x10800] ;  /* 0x01080000048c783b */ /* 0x0008680000000200 */
[----:B------:R4:W1:Y:S04]  /*37b0*/  LDSM.16.M88.4 R168, [R4+0x12000] ;  /* 0x0120000004a8783b */ /* 0x0008680000000200 */
[----:B------:R4:W1:Y:S01]  /*37c0*/  LDSM.16.M88.4 R172, [R4+0x12800] ;  /* 0x0128000004ac783b */ /* 0x0008620000000200 */
[----:B--2---:R-:W-:-:S04]  /*37d0*/  IADD3 R250, P6, P5, R238, UR5, R250 ;  /* 0x00000005eefa7c10 */ /* 0x004fc8000fdde0fa */
[----:B------:R-:W-:Y:S01]  /*37e0*/  IADD3.X R238, R239, UR12, R7, P6, P5 ;  /* 0x0000000cefee7c10 */ /* 0x000fe2000b7ea407 */
[----:B------:R-:W-:Y:S01]  /*37f0*/  UIADD3 UR12, UR28, 0x40, URZ ;  /* 0x000000401c0c7890 */ /* 0x000fe2000fffe03f */
[----:B---3--:R-:W-:-:S03]  /*3800*/  @P0 FMUL.FTZ R6, R6, R9 ;  /* 0x0000000906060220 */ /* 0x008fc60000410000 */
[----:B------:R-:W-:Y:S02]  /*3810*/  UISETP.GE.AND UP1, UPT, UR12, UR9, UPT ;  /* 0x000000090c00728c */ /* 0x000fe4000bf26270 */
[----:B------:R-:W-:Y:S01]  /*3820*/  UIADD3 UR12, UR19, 0x20, URZ ;  /* 0x00000020130c7890 */ /* 0x000fe2000fffe03f */
[----:B------:R-:W-:-:S03]  /*3830*/  @P0 R2UR UR16, R6 ;  /* 0x00000000061002ca */ /* 0x000fc600000e0000 */
[----:B------:R-:W-:Y:S01]  /*3840*/  UIADD3 UR12, UR15, UR12, URZ ;  /* 0x0000000c0f0c7290 */ /* 0x000fe2000fffe03f */
[----:B------:R-:W-:Y:S01]  /*3850*/  R2UR UR43, R5 ;  /* 0x00000000052b72ca */ /* 0x000fe200000e0000 */
[----:B------:R-:W-:Y:S02]  /*3860*/  UIADD3 UR28, UR15, UR29, URZ ;  /* 0x0000001d0f1c7290 */ /* 0x000fe4000fffe03f */
[----:B------:R-:W-:Y:S02]  /*3870*/  UIADD3 UR33, UR15, UR12, URZ ;  /* 0x0000000c0f217290 */ /* 0x000fe4000fffe03f */
[----:B------:R-:W-:Y:S02]  /*3880*/  UIADD3 UR27, UR15, UR28, URZ ;  /* 0x0000001c0f1b7290 */ /* 0x000fe4000fffe03f */
[----:B------:R-:W-:Y:S01]  /*3890*/  UIADD3 UR31, UR15, UR33, URZ ;  /* 0x000000210f1f7290 */ /* 0x000fe2000fffe03f */
[----:B------:R-:W-:Y:S01]  /*38a0*/  IMAD.MOV.U32 R239, RZ, RZ, R242 ;  /* 0x000000ffffef7224 */ /* 0x000fe200078e00f2 */
[----:B------:R-:W-:Y:S01]  /*38b0*/  UIADD3 UR26, UR15, UR27, URZ ;  /* 0x0000001b0f1a7290 */ /* 0x000fe2000fffe03f */
[----:B------:R-:W-:Y:S01]  /*38c0*/  IMAD.WIDE.U32 R250, R250, -0x2daee0ad, RZ ;  /* 0xd2511f53fafa7825 */ /* 0x000fe200078e00ff */
[----:B------:R-:W-:Y:S01]  /*38d0*/  UIADD3 UR20, UR15, UR31, URZ ;  /* 0x0000001f0f147290 */ /* 0x000fe2000fffe03f */
[----:B------:R-:W-:Y:S01]  /*38e0*/  UMOV UR5, URZ ;  /* 0x0000003f00057c82 */ /* 0x000fe20008000000 */
[----:B------:R-:W-:Y:S01]  /*38f0*/  @UP0 UMOV UR5, UR16 ;  /* 0x0000001000050c82 */ /* 0x000fe20008000000 */
[----:B------:R-:W-:-:S02]  /*3900*/  UIADD3 UR56, UR43, 0x646e171e, URZ ;  /* 0x646e171e2b387890 */ /* 0x000fc4000fffe03f */
[----:B------:R-:W-:Y:S02]  /*3910*/  UIADD3 UR55, UR44, -0x4ab325aa, URZ ;  /* 0xb54cda562c377890 */ /* 0x000fe4000fffe03f */
[----:B------:R-:W-:Y:S02]  /*3920*/  UIADD3 UR54, UR43, -0x56f99767, URZ ;  /* 0xa90668992b367890 */ /* 0x000fe4000fffe03f */
[----:B------:R-:W-:Y:S02]  /*3930*/  UIADD3 UR53, UR44, 0x1715609d, URZ ;  /* 0x1715609d2c357890 */ /* 0x000fe4000fffe03f */
[----:B------:R-:W-:Y:S02]  /*3940*/  UIADD3 UR52, UR43, -0x126145ec, URZ ;  /* 0xed9eba142b347890 */ /* 0x000fe4000fffe03f */
[----:B------:R-:W-:Y:S02]  /*3950*/  UIADD3 UR51, UR44, 0x78dde6e4, URZ ;  /* 0x78dde6e42c337890 */ /* 0x000fe4000fffe03f */
[----:B------:R-:W-:-:S02]  /*3960*/  UIADD3 UR50, UR43, 0x32370b8f, URZ ;  /* 0x32370b8f2b327890 */ /* 0x000fc4000fffe03f */
[----:B------:R-:W-:Y:S02]  /*3970*/  UIADD3 UR49, UR44, -0x255992d5, URZ ;  /* 0xdaa66d2b2c317890 */ /* 0x000fe4000fffe03f */
[----:B------:R-:W-:Y:S02]  /*3980*/  UIADD3 UR48, UR43, 0x76cf5d0a, URZ ;  /* 0x76cf5d0a2b307890 */ /* 0x000fe4000fffe03f */
[----:B------:R-:W-:Y:S02]  /*3990*/  UIADD3 UR47, UR44, 0x3c6ef372, URZ ;  /* 0x3c6ef3722c2f7890 */ /* 0x000fe4000fffe03f */
[----:B------:R-:W-:Y:S02]  /*39a0*/  UIADD3 UR46, UR43, -0x4498517b, URZ ;  /* 0xbb67ae852b2e7890 */ /* 0x000fe4000fffe03f */
[----:B------:R-:W-:Y:S02]  /*39b0*/  UIADD3 UR45, UR44, -0x61c88647, URZ ;  /* 0x9e3779b92c2d7890 */ /* 0x000fe4000fffe03f */
[----:B------:R-:W-:-:S02]  /*39c0*/  UIADD3 UR36, UR15, UR26, URZ ;  /* 0x0000001a0f247290 */ /* 0x000fc4000fffe03f */
[----:B------:R-:W-:Y:S01]  /*39d0*/  UIADD3 UR34, UR15, UR20, URZ ;  /* 0x000000140f227290 */ /* 0x000fe2000fffe03f */
[----:B-1--4-:R-:W-:-:S11]  /*39e0*/  ULDC UR16, c[0x0][0x2ec] ;  /* 0x0000bb0000107ab9 */ /* 0x012fd60000000800 */
.L_x_973:
[----:B------:R-:W0:Y:S01]  /*39f0*/  LDGDEPBAR ;  /* 0x00000000000079af */ /* 0x000e220000000000 */
[C---:B------:R-:W-:Y:S01]  /*3a00*/  IMAD.IADD R178, R207.reuse, 0x1, R206 ;  /* 0x00000001cfb27824 */ /* 0x040fe200078e02ce */
[----:B------:R-:W-:Y:S01]  /*3a10*/  PLOP3.LUT P0, PT, PT, PT, UP1, 0x80, 0x0 ;  /* 0x000000000000781c */ /* 0x000fe20003f0f018 */
[--C-:B------:R-:W-:Y:S01]  /*3a20*/  IMAD.IADD R177, R207, 0x1, R205.reuse ;  /* 0x00000001cfb17824 */ /* 0x100fe200078e02cd */
[----:B------:R-:W-:Y:S01]  /*3a30*/  PLOP3.LUT P6, PT, PT, PT, UP1, 0x80, 0x0 ;  /* 0x000000000000781c */ /* 0x000fe20003fcf018 */
[----:B------:R-:W-:Y:S01]  /*3a40*/  IMAD.IADD R176, R178, 0x1, R205 ;  /* 0x00000001b2b07824 */ /* 0x000fe200078e02cd */
[----:B------:R-:W-:Y:S01]  /*3a50*/  UISETP.GE.AND UP2, UPT, UR8, 0x1, UPT ;  /* 0x000000010800788c */ /* 0x000fe2000bf46270 */
[----:B------:R-:W-:Y:S02]  /*3a60*/  IMAD.U32 R179, RZ, RZ, UR59 ;  /* 0x0000003bffb37e24 */ /* 0x000fe4000f8e00ff */
[----:B------:R-:W-:Y:S02]  /*3a70*/  IMAD.U32 R180, RZ, RZ, UR8 ;  /* 0x00000008ffb47e24 */ /* 0x000fe4000f8e00ff */
[----:B------:R-:W-:Y:S02]  /*3a80*/  IMAD R179, R179, 0x2, R214 ;  /* 0x00000002b3b37824 */ /* 0x000fe400078e02d6 */
[----:B------:R-:W-:Y:S02]  /*3a90*/  IMAD R180, R180, 0x4, R215 ;  /* 0x00000004b4b47824 */ /* 0x000fe400078e02d7 */
[----:B------:R-:W-:Y:S01]  /*3aa0*/  IMAD.U32 R182, RZ, RZ, UR8 ;  /* 0x00000008ffb67e24 */ /* 0x000fe2000f8e00ff */
[----:B------:R-:W-:Y:S01]  /*3ab0*/  LOP3.LUT R179, R179, UR43, RZ, 0x3c, !PT ;  /* 0x0000002bb3b37c12 */ /* 0x000fe2000f8e3cff */
[----:B------:R-:W-:Y:S03]  /*3ac0*/  IMAD.WIDE.U32 R180, R180, -0x326172a9, RZ ;  /* 0xcd9e8d57b4b47825 */ /* 0x000fe600078e00ff */
[----:B------:R-:W-:Y:S01]  /*3ad0*/  LOP3.LUT R179, R179, R251, RZ, 0x3c, !PT ;  /* 0x000000fbb3b37212 */ /* 0x000fe200078e3cff */
[----:B------:R-:W-:Y:S01]  /*3ae0*/  IMAD R182, R182, 0x40, R243 ;  /* 0x00000040b6b67824 */ /* 0x000fe200078e02f3 */
[----:B------:R-:W-:Y:S01]  /*3af0*/  LOP3.LUT R181, R181, UR44, R238, 0x96, !PT ;  /* 0x0000002cb5b57c12 */ /* 0x000fe2000f8e96ee */
[----:B------:R-:W-:Y:S01]  /*3b00*/  @P0 VIADD R188, R236, 0x1 ;  /* 0x00000001ecbc0836 */ /* 0x000fe20000000000 */
[----:B------:R-:W-:Y:S04]  /*3b10*/  DEPBAR.LE SB0, 0x0 ;  /* 0x000080000000791a */ /* 0x000fe80000000000 */
[----:B------:R-:W-:Y:S01]  /*3b20*/  BAR.SYNC.DEFER_BLOCKING 0x0 ;  /* 0x0000000000007b1d */ /* 0x000fe20000010000 */
[----:B------:R-:W-:Y:S01]  /*3b30*/  IMAD.WIDE.U32 R196, R179, -0x326172a9, RZ ;  /* 0xcd9e8d57b3c47825 */ /* 0x000fe200078e00ff */
[----:B------:R-:W-:Y:S03]  /*3b40*/  @P6 ISETP.GE.AND P6, PT, R188, UR9, PT ;  /* 0x00000009bc006c0c */ /* 0x000fe6000bfc6270 */
[----:B------:R-:W-:Y:S01]  /*3b50*/  IMAD.WIDE.U32 R184, R181, -0x2daee0ad, RZ ;  /* 0xd2511f53b5b87825 */ /* 0x000fe200078e00ff */
[----:B------:R-:W-:Y:S03]  /*3b60*/  LOP3.LUT R192, R197, UR45, R180, 0x96, !PT ;  /* 0x0000002dc5c07c12 */ /* 0x000fe6000f8e96b4 */
[----:B------:R-:W-:Y:S01]  /*3b70*/  IMAD.U32 R180, RZ, RZ, UR14 ;  /* 0x0000000effb47e24 */ /* 0x000fe2000f8e00ff */
[----:B------:R-:W-:Y:S01]  /*3b80*/  LOP3.LUT R190, R185, UR46, R250, 0x96, !PT ;  /* 0x0000002eb9be7c12 */ /* 0x000fe2000f8e96fa */
[----:B------:R-:W-:Y:S03]  /*3b90*/  IMAD.WIDE.U32 R192, R192, -0x2daee0ad, RZ ;  /* 0xd2511f53c0c07825 */ /* 0x000fe600078e00ff */
[----:B------:R-:W-:Y:S01]  /*3ba0*/  LEA R194, P1, R219, R180, 0x2 ;  /* 0x000000b4dbc27211 */ /* 0x000fe200078210ff */
[----:B------:R-:W-:Y:S01]  /*3bb0*/  IMAD.U32 R181, RZ, RZ, UR13 ;  /* 0x0000000dffb57e24 */ /* 0x000fe2000f8e00ff */
[----:B------:R-:W-:Y:S01]  /*3bc0*/  LOP3.LUT R179, R193, UR48, R184, 0x96, !PT ;  /* 0x00000030c1b37c12 */ /* 0x000fe2000f8e96b8 */
[C---:B------:R-:W-:Y:S02]  /*3bd0*/  VIADD R184, R182.reuse, 0xffffffff ;  /* 0xffffffffb6b87836 */ /* 0x040fe40000000000 */
[C---:B------:R-:W-:Y:S01]  /*3be0*/  VIADD R180, R182.reuse, 0x7 ;  /* 0x00000007b6b47836 */ /* 0x040fe20000000000 */
[----:B------:R-:W-:Y:S01]  /*3bf0*/  LEA.HI.X.SX32 R195, R219, R181, 0x2, P1 ;  /* 0x000000b5dbc37211 */ /* 0x000fe200008f16ff */
[----:B------:R-:W-:Y:S01]  /*3c00*/  VIADD R185, R182, 0x8 ;  /* 0x00000008b6b97836 */ /* 0x000fe20000000000 */
[----:B------:R-:W-:Y:S01]  /*3c10*/  ISETP.GE.AND P0, PT, R184, RZ, PT ;  /* 0x000000ffb800720c */ /* 0x000fe20003f06270 */
[----:B------:R-:W-:Y:S01]  /*3c20*/  VIADD R189, R182, 0xffffffe7 ;  /* 0xffffffe7b6bd7836 */ /* 0x000fe20000000000 */
[----:B------:R-:W-:Y:S01]  /*3c30*/  LDSM.16.M88.4 R52, [R207] ;  /* 0x00000000cf34783b */ /* 0x000fe20000000200 */
[----:B------:R-:W-:Y:S01]  /*3c40*/  ISETP.GE.AND P1, PT, R180, RZ, PT ;  /* 0x000000ffb400720c */ /* 0x000fe20003f26270 */
[C---:B------:R-:W-:Y:S01]  /*3c50*/  VIADD R193, R182.reuse, 0xfffffff8 ;  /* 0xfffffff8b6c17836 */ /* 0x040fe20000000000 */
[----:B------:R-:W-:Y:S01]  /*3c60*/  ISETP.GE.AND P2, PT, R185, RZ, PT ;  /* 0x000000ffb900720c */ /* 0x000fe20003f46270 */
[C---:B------:R-:W-:Y:S02]  /*3c70*/  VIADD R186, R182.reuse, 0xffffffef ;  /* 0xffffffefb6ba7836 */ /* 0x040fe40000000000 */
[----:B------:R-:W-:Y:S01]  /*3c80*/  VIADD R181, R182, 0xfffffff7 ;  /* 0xfffffff7b6b57836 */ /* 0x000fe20000000000 */
[----:B------:R-:W-:Y:S01]  /*3c90*/  ISETP.GE.AND P4, PT, R193, RZ, PT ;  /* 0x000000ffc100720c */ /* 0x000fe20003f86270 */
[----:B------:R-:W1:Y:S01]  /*3ca0*/  LDSM.16.M88.4 R56, [R201+0xc000] ;  /* 0x00c00000c938783b */ /* 0x000e620000000200 */
[----:B------:R-:W-:Y:S02]  /*3cb0*/  IMAD.WIDE.U32 R190, R190, -0x326172a9, RZ ;  /* 0xcd9e8d57bebe7825 */ /* 0x000fe400078e00ff */
[----:B------:R-:W-:Y:S02]  /*3cc0*/  ISETP.GE.AND P5, PT, R181, RZ, PT ;  /* 0x000000ffb500720c */ /* 0x000fe40003fa6270 */
[----:B------:R-:W-:Y:S01]  /*3cd0*/  IMAD.WIDE.U32 R198, R179, -0x326172a9, RZ ;  /* 0xcd9e8d57b3c67825 */ /* 0x000fe200078e00ff */
[C---:B------:R-:W-:Y:S02]  /*3ce0*/  @!P1 IADD3 R180, -R182.reuse, -0x7, RZ ;  /* 0xfffffff9b6b49810 */ /* 0x040fe40007ffe1ff */
[----:B------:R-:W2:Y:S01]  /*3cf0*/  LDSM.16.M88.4 R60, [R201+0xc800] ;  /* 0x00c80000c93c783b */ /* 0x000ea20000000200 */
[----:B------:R-:W-:Y:S01]  /*3d00*/  LOP3.LUT R196, R191, UR47, R196, 0x96, !PT ;  /* 0x0000002fbfc47c12 */ /* 0x000fe2000f8e96c4 */
[C---:B------:R-:W-:Y:S01]  /*3d10*/  VIADD R183, R182.reuse, 0xfffffff0 ;  /* 0xfffffff0b6b77836 */ /* 0x040fe20000000000 */
[----:B------:R-:W-:Y:S01]  /*3d20*/  I2FP.F32.S32 R180, R180 ;  /* 0x000000b400b47245 */ /* 0x000fe20000201400 */
[----:B------:R-:W-:Y:S01]  /*3d30*/  VIADD R187, R182, 0xffffffe8 ;  /* 0xffffffe8b6bb7836 */ /* 0x000fe20000000000 */
[----:B------:R-:W-:Y:S01]  /*3d40*/  LOP3.LUT R179, R199, UR49, R190, 0x96, !PT ;  /* 0x00000031c7b37c12 */ /* 0x000fe2000f8e96be */
[----:B------:R-:W-:Y:S01]  /*3d50*/  IMAD.WIDE.U32 R196, R196, -0x2daee0ad, RZ ;  /* 0xd2511f53c4c47825 */ /* 0x000fe200078e00ff */
[----:B------:R-:W-:Y:S01]  /*3d60*/  ISETP.GE.AND P3, PT, R183, RZ, PT ;  /* 0x000000ffb700720c */ /* 0x000fe20003f66270 */
[----:B------:R-:W-:Y:S01]  /*3d70*/  LDSM.16.M88.4 R64, [R178] ;  /* 0x00000000b240783b */ /* 0x000fe20000000200 */
[----:B------:R-:W-:Y:S02]  /*3d80*/  ISETP.GE.AND P1, PT, R187, RZ, PT ;  /* 0x000000ffbb00720c */ /* 0x000fe40003f26270 */
[C---:B------:R-:W-:Y:S02]  /*3d90*/  @!P5 IADD3 R181, -R182.reuse, 0x9, RZ ;  /* 0x00000009b6b5d810 */ /* 0x040fe40007ffe1ff */
[----:B------:R-:W-:Y:S02]  /*3da0*/  PLOP3.LUT P5, PT, PT, PT, UP1, 0x80, 0x0 ;  /* 0x000000000000781c */ /* 0x000fe40003faf018 */
[C---:B------:R-:W-:Y:S01]  /*3db0*/  @!P4 IADD3 R193, -R182.reuse, 0x8, RZ ;  /* 0x00000008b6c1c810 */ /* 0x040fe20007ffe1ff */
[----:B------:R-:W3:Y:S01]  /*3dc0*/  LDSM.16.M88.4 R100, [R200+0xc000] ;  /* 0x00c00000c864783b */ /* 0x000ee20000000200 */
[----:B------:R-:W-:Y:S02]  /*3dd0*/  PLOP3.LUT P4, PT, PT, PT, UP1, 0x80, 0x0 ;  /* 0x000000000000781c */ /* 0x000fe40003f8f018 */
[----:B------:R-:W-:Y:S02]  /*3de0*/  I2FP.F32.S32 R193, R193 ;  /* 0x000000c100c17245 */ /* 0x000fe40000201400 */
[C---:B------:R-:W-:Y:S02]  /*3df0*/  @!P3 IADD3 R183, -R182.reuse, 0x10, RZ ;  /* 0x00000010b6b7b810 */ /* 0x040fe40007ffe1ff */
[----:B------:R-:W-:Y:S01]  /*3e00*/  PLOP3.LUT P3, PT, PT, PT, UP1, 0x80, 0x0 ;  /* 0x000000000000781c */ /* 0x000fe20003f6f018 */
[----:B------:R-:W4:Y:S01]  /*3e10*/  LDSM.16.M88.4 R104, [R200+0xc800] ;  /* 0x00c80000c868783b */ /* 0x000f220000000200 */
[----:B------:R-:W-:Y:S02]  /*3e20*/  @!P1 IADD3 R187, -R182, 0x18, RZ ;  /* 0x00000018b6bb9810 */ /* 0x000fe40007ffe1ff */
[----:B------:R-:W-:Y:S02]  /*3e30*/  PLOP3.LUT P1, PT, PT, PT, UP1, 0x80, 0x0 ;  /* 0x000000000000781c */ /* 0x000fe40003f2f018 */
[----:B------:R-:W-:Y:S02]  /*3e40*/  LOP3.LUT R191, R197, UR50, R192, 0x96, !PT ;  /* 0x00000032c5bf7c12 */ /* 0x000fe4000f8e96c0 */
[----:B------:R-:W-:Y:S01]  /*3e50*/  @P4 ISETP.GE.AND P4, PT, R236, UR9, PT ;  /* 0x00000009ec004c0c */ /* 0x000fe2000bf86270 */
[C---:B-1----:R-:W-:Y:S01]  /*3e60*/  HMMA.16816.F32 R4, R52.reuse, R56, RZ ;  /* 0x000000383404723c */ /* 0x042fe200000018ff */
[----:B------:R-:W-:Y:S02]  /*3e70*/  LDSM.16.M88.4 R108, [R3+0xc000] ;  /* 0x00c00000036c783b */ /* 0x000fe40000000200 */
[----:B------:R-:W-:Y:S01]  /*3e80*/  IMAD.WIDE.U32 R190, R191, -0x326172a9, RZ ;  /* 0xcd9e8d57bfbe7825 */ /* 0x000fe200078e00ff */
[----:B------:R-:W-:Y:S02]  /*3e90*/  @!P0 IADD3 R184, -R182, 0x1, RZ ;  /* 0x00000001b6b88810 */ /* 0x000fe40007ffe1ff */
[C---:B------:R-:W-:Y:S01]  /*3ea0*/  HMMA.16816.F32 R8, R52.reuse, R58, RZ ;  /* 0x0000003a3408723c */ /* 0x040fe200000018ff */
[----:B------:R-:W-:Y:S02]  /*3eb0*/  ISETP.GE.AND P0, PT, R189, RZ, PT ;  /* 0x000000ffbd00720c */ /* 0x000fe40003f06270 */
[----:B------:R-:W1:Y:S02]  /*3ec0*/  LDSM.16.M88.4 R56, [R177] ;  /* 0x00000000b138783b */ /* 0x000e640000000200 */
[----:B------:R-:W-:Y:S01]  /*3ed0*/  LOP3.LUT R198, R191, UR51, R198, 0x96, !PT ;  /* 0x00000033bfc67c12 */ /* 0x000fe2000f8e96c6 */
[C---:B--2---:R-:W-:Y:S01]  /*3ee0*/  HMMA.16816.F32 R12, R52.reuse, R60, RZ ;  /* 0x0000003c340c723c */ /* 0x044fe200000018ff */
[----:B------:R-:W-:Y:S01]  /*3ef0*/  I2FP.F32.S32 R184, R184 ;  /* 0x000000b800b87245 */ /* 0x000fe20000201400 */
[----:B-----5:R-:W-:Y:S03]  /*3f00*/  FMUL.FTZ R191, R240, 1.4426950216293334961 ;  /* 0x3fb8aa3bf0bf7820 */ /* 0x020fe60000410000 */
[----:B------:R-:W-:Y:S01]  /*3f10*/  @!P2 IADD3 R185, -R182, -0x8, RZ ;  /* 0xfffffff8b6b9a810 */ /* 0x000fe20007ffe1ff */
[----:B------:R-:W-:Y:S01]  /*3f20*/  HMMA.16816.F32 R16, R52, R62, RZ ;  /* 0x0000003e3410723c */ /* 0x000fe200000018ff */
[----:B------:R-:W2:Y:S01]  /*3f30*/  LDSM.16.M88.4 R52, [R3+0xc800] ;  /* 0x00c800000334783b */ /* 0x000ea20000000200 */
[----:B------:R-:W-:Y:S03]  /*3f40*/  ISETP.GE.AND P2, PT, R186, RZ, PT ;  /* 0x000000ffba00720c */ /* 0x000fe60003f46270 */
[C---:B------:R-:W-:Y:S01]  /*3f50*/  @!P0 IADD3 R189, -R182.reuse, 0x19, RZ ;  /* 0x00000019b6bd8810 */ /* 0x040fe20007ffe1ff */
[C---:B---3--:R-:W-:Y:S01]  /*3f60*/  HMMA.16816.F32 R4, R64.reuse, R100, R4 ;  /* 0x000000644004723c */ /* 0x048fe20000001804 */
[----:B------:R-:W-:Y:S02]  /*3f70*/  PLOP3.LUT P0, PT, PT, PT, UP1, 0x80, 0x0 ;  /* 0x000000000000781c */ /* 0x000fe40003f0f018 */
[----:B------:R-:W-:Y:S02]  /*3f80*/  LDSM.16.M88.4 R60, [R176] ;  /* 0x00000000b03c783b */ /* 0x000fe40000000200 */
[----:B------:R-:W-:Y:S01]  /*3f90*/  I2FP.F32.S32 R185, R185 ;  /* 0x000000b900b97245 */ /* 0x000fe20000201400 */
[C---:B------:R-:W-:Y:S05]  /*3fa0*/  HMMA.16816.F32 R8, R64.reuse, R102, R8 ;  /* 0x000000664008723c */ /* 0x040fea0000001808 */
[----:B------:R-:W3:Y:S01]  /*3fb0*/  LDSM.16.M88.4 R100, [R2+0xc000] ;  /* 0x00c000000264783b */ /* 0x000ee20000000200 */
[C---:B----4-:R-:W-:Y:S05]  /*3fc0*/  HMMA.16816.F32 R12, R64.reuse, R104, R12 ;  /* 0x00000068400c723c */ /* 0x050fea000000180c */
[----:B------:R-:W-:Y:S01]  /*3fd0*/  @!P2 IADD3 R186, -R182, 0x11, RZ ;  /* 0x00000011b6baa810 */ /* 0x000fe20007ffe1ff */
[----:B------:R-:W-:Y:S01]  /*3fe0*/  HMMA.16816.F32 R16, R64, R106, R16 ;  /* 0x0000006a4010723c */ /* 0x000fe20000001810 */
[----:B------:R-:W4:Y:S02]  /*3ff0*/  LDSM.16.M88.4 R64, [R2+0xc800] ;  /* 0x00c800000240783b */ /* 0x000f240000000200 */
[----:B------:R-:W-:Y:S02]  /*4000*/  FSETP.NEU.FTZ.AND P2, PT, R240, -INF , PT ;  /* 0xff800000f000780b */ /* 0x000fe40003f5d000 */
[----:B------:R-:W-:Y:S01]  /*4010*/  IABS R182, R182 ;  /* 0x000000b600b67213 */ /* 0x000fe20000000000 */
[C---:B-1----:R-:W-:Y:S03]  /*4020*/  HMMA.16816.F32 R4, R56.reuse, R108, R4 ;  /* 0x0000006c3804723c */ /* 0x042fe60000001804 */
[----:B------:R-:W-:Y:S02]  /*4030*/  LDSM.16.M88.4 R104, [R207+0x2000] ;  /* 0x00200000cf68783b */ /* 0x000fe40000000200 */
[----:B------:R-:W-:Y:S01]  /*4040*/  FSEL R191, R191, RZ, P2 ;  /* 0x000000ffbfbf7208 */ /* 0x000fe20001000000 */
[C---:B------:R-:W-:Y:S01]  /*4050*/  HMMA.16816.F32 R8, R56.reuse, R110, R8 ;  /* 0x0000006e3808723c */ /* 0x040fe20000001808 */
[----:B------:R-:W-:Y:S04]  /*4060*/  PLOP3.LUT P2, PT, PT, PT, UP1, 0x80, 0x0 ;  /* 0x000000000000781c */ /* 0x000fe80003f4f018 */
[----:B------:R-:W1:Y:S01]  /*4070*/  LDSM.16.M88.4 R108, [R201+0xe000] ;  /* 0x00e00000c96c783b */ /* 0x000e620000000200 */
[C---:B--2---:R-:W-:Y:S06]  /*4080*/  HMMA.16816.F32 R12, R56.reuse, R52, R12 ;  /* 0x00000034380c723c */ /* 0x044fec000000180c */
[----:B------:R-:W-:Y:S01]  /*4090*/  HMMA.16816.F32 R16, R56, R54, R16 ;  /* 0x000000363810723c */ /* 0x000fe20000001810 */
[----:B------:R-:W2:Y:S05]  /*40a0*/  LDSM.16.M88.4 R52, [R201+0xe800] ;  /* 0x00e80000c934783b */ /* 0x000eaa0000000200 */
[C---:B---3--:R-:W-:Y:S03]  /*40b0*/  HMMA.16816.F32 R4, R60.reuse, R100, R4 ;  /* 0x000000643c04723c */ /* 0x048fe60000001804 */
[----:B------:R3:W-:Y:S03]  /*40c0*/  LDSM.16.M88.4 R56, [R178+0x2000] ;  /* 0x00200000b238783b */ /* 0x0007e60000000200 */
[C---:B------:R-:W-:Y:S05]  /*40d0*/  HMMA.16816.F32 R8, R60.reuse, R102, R8 ;  /* 0x000000663c08723c */ /* 0x040fea0000001808 */
[----:B------:R-:W2:Y:S01]  /*40e0*/  LDSM.16.M88.4 R100, [R200+0xe000] ;  /* 0x00e00000c864783b */ /* 0x000ea20000000200 */
[C---:B----4-:R-:W-:Y:S06]  /*40f0*/  HMMA.16816.F32 R12, R60.reuse, R64, R12 ;  /* 0x000000403c0c723c */ /* 0x050fec000000180c */
[----:B------:R-:W-:Y:S01]  /*4100*/  HMMA.16816.F32 R16, R60, R66, R16 ;  /* 0x000000423c10723c */ /* 0x000fe20000001810 */
[----:B------:R-:W4:Y:S05]  /*4110*/  LDSM.16.M88.4 R60, [R200+0xe800] ;  /* 0x00e80000c83c783b */ /* 0x000f2a0000000200 */
[C---:B-1----:R-:W-:Y:S03]  /*4120*/  HMMA.16816.F32 R4, R104.reuse, R108, R4 ;  /* 0x0000006c6804723c */ /* 0x042fe60000001804 */
[----:B------:R1:W-:Y:S02]  /*4130*/  LDSM.16.M88.4 R64, [R177+0x2000] ;  /* 0x00200000b140783b */ /* 0x0003e40000000200 */
[----:B---3--:R-:W-:Y:S01]  /*4140*/  IMAD.WIDE.U32 R178, R179, -0x2daee0ad, RZ ;  /* 0xd2511f53b3b27825 */ /* 0x008fe200078e00ff */
[C---:B------:R-:W-:Y:S05]  /*4150*/  HMMA.16816.F32 R8, R104.reuse, R110, R8 ;  /* 0x0000006e6808723c */ /* 0x040fea0000001808 */
[----:B------:R-:W3:Y:S01]  /*4160*/  LDSM.16.M88.4 R108, [R3+0xe000] ;  /* 0x00e00000036c783b */ /* 0x000ee20000000200 */
[C---:B--2---:R-:W-:Y:S05]  /*4170*/  HMMA.16816.F32 R12, R104.reuse, R52, R12 ;  /* 0x00000034680c723c */ /* 0x044fea000000180c */
[----:B------:R-:W-:Y:S01]  /*4180*/  LOP3.LUT R196, R179, UR52, R196, 0x96, !PT ;  /* 0x00000034b3c47c12 */ /* 0x000fe2000f8e96c4 */
[----:B------:R-:W-:Y:S01]  /*4190*/  HMMA.16816.F32 R16, R104, R54, R16 ;  /* 0x000000366810723c */ /* 0x000fe20000001810 */
[----:B------:R-:W2:Y:S05]  /*41a0*/  LDSM.16.M88.4 R52, [R3+0xe800] ;  /* 0x00e800000334783b */ /* 0x000eaa0000000200 */
[C---:B------:R-:W-:Y:S03]  /*41b0*/  HMMA.16816.F32 R4, R56.reuse, R100, R4 ;  /* 0x000000643804723c */ /* 0x040fe60000001804 */
[----:B------:R-:W-:Y:S02]  /*41c0*/  LDSM.16.M88.4 R104, [R2+0xe000] ;  /* 0x00e000000268783b */ /* 0x000fe40000000200 */
[----:B-1----:R-:W-:Y:S01]  /*41d0*/  I2FP.F32.S32 R177, R183 ;  /* 0x000000b700b17245 */ /* 0x002fe20000201400 */
[C---:B------:R-:W-:Y:S05]  /*41e0*/  HMMA.16816.F32 R8, R56.reuse, R102, R8 ;  /* 0x000000663808723c */ /* 0x040fea0000001808 */
[----:B------:R1:W2:Y:S01]  /*41f0*/  LDSM.16.M88.4 R100, [R176+0x2000] ;  /* 0x00200000b064783b */ /* 0x0002a20000000200 */
[C---:B----4-:R-:W-:Y:S06]  /*4200*/  HMMA.16816.F32 R12, R56.reuse, R60, R12 ;  /* 0x0000003c380c723c */ /* 0x050fec000000180c */
[----:B------:R-:W-:Y:S06]  /*4210*/  HMMA.16816.F32 R16, R56, R62, R16 ;  /* 0x0000003e3810723c */ /* 0x000fec0000001810 */
[C---:B---3--:R-:W-:Y:S06]  /*4220*/  HMMA.16816.F32 R4, R64.reuse, R108, R4 ;  /* 0x0000006c4004723c */ /* 0x048fec0000001804 */
[C---:B------:R-:W-:Y:S05]  /*4230*/  HMMA.16816.F32 R8, R64.reuse, R110, R8 ;  /* 0x0000006e4008723c */ /* 0x040fea0000001808 */
[----:B-1----:R-:W-:Y:S01]  /*4240*/  I2FP.F32.S32 R176, R181 ;  /* 0x000000b500b07245 */ /* 0x002fe20000201400 */
[C---:B--2---:R-:W-:Y:S06]  /*4250*/  HMMA.16816.F32 R12, R64.reuse, R52, R12 ;  /* 0x00000034400c723c */ /* 0x044fec000000180c */
[----:B------:R-:W-:Y:S01]  /*4260*/  HMMA.16816.F32 R16, R64, R54, R16 ;  /* 0x000000364010723c */ /* 0x000fe20000001810 */
[----:B------:R-:W1:Y:S05]  /*4270*/  LDSM.16.M88.4 R52, [R2+0xe800] ;  /* 0x00e800000234783b */ /* 0x000e6a0000000200 */
[C---:B------:R-:W-:Y:S05]  /*4280*/  HMMA.16816.F32 R4, R100.reuse, R104, R4 ;  /* 0x000000686404723c */ /* 0x040fea0000001804 */
[----:B------:R-:W-:Y:S01]  /*4290*/  LEA R67, R212, UR4, 0x1 ;  /* 0x00000004d4437c11 */ /* 0x000fe2000f8e08ff */
[C---:B------:R-:W-:Y:S05]  /*42a0*/  HMMA.16816.F32 R8, R100.reuse, R106, R8 ;  /* 0x0000006a6408723c */ /* 0x040fea0000001808 */
[--C-:B------:R-:W-:Y:S02]  /*42b0*/  IMAD.IADD R66, R206, 0x1, R67.reuse ;  /* 0x00000001ce427824 */ /* 0x100fe400078e0243 */
[C---:B------:R-:W-:Y:S04]  /*42c0*/  IMAD.IADD R65, R205.reuse, 0x1, R67 ;  /* 0x00000001cd417824 */ /* 0x040fe800078e0243 */
[----:B------:R-:W-:Y:S07]  /*42d0*/  IMAD.IADD R64, R205, 0x1, R66 ;  /* 0x00000001cd407824 */ /* 0x000fee00078e0242 */
[----:B------:R-:W-:Y:S01]  /*42e0*/  FFMA.FTZ R6, R185, -UR5, R6 ;  /* 0x80000005b9067c23 */ /* 0x000fe20008010006 */
[----:B------:R-:W-:Y:S01]  /*42f0*/  I2FP.F32.S32 R185, R182 ;  /* 0x000000b600b97245 */ /* 0x000fe20000201400 */
[----:B------:R-:W-:Y:S01]  /*4300*/  FFMA.FTZ R5, R184, -UR5, R5 ;  /* 0x80000005b8057c23 */ /* 0x000fe20008010005 */
[----:B------:R-:W-:Y:S02]  /*4310*/  FFMA.FTZ R7, R180, -UR5, R7 ;  /* 0x80000005b4077c23 */ /* 0x000fe40008010007 */
[----:B------:R-:W-:Y:S01]  /*4320*/  @P3 FSEL R6, R6, -INF , !P4 ;  /* 0xff80000006063808 */ /* 0x000fe20006000000 */
[----:B------:R-:W-:Y:S01]  /*4330*/  FFMA.FTZ R4, R185, -UR5, R4 ;  /* 0x80000005b9047c23 */ /* 0x000fe20008010004 */
[----:B------:R-:W-:Y:S01]  /*4340*/  PLOP3.LUT P3, PT, PT, PT, UP1, 0x80, 0x0 ;  /* 0x000000000000781c */ /* 0x000fe20003f6f018 */
[----:B------:R-:W-:Y:S01]  /*4350*/  FFMA.FTZ R8, R193, -UR5, R8 ;  /* 0x80000005c1087c23 */ /* 0x000fe20008010008 */
[----:B------:R-:W-:Y:S01]  /*4360*/  @P0 FSEL R5, R5, -INF , !P6 ;  /* 0xff80000005050808 */ /* 0x000fe20007000000 */
[----:B------:R-:W-:Y:S01]  /*4370*/  FFMA.FTZ R10, R185, -UR5, R10 ;  /* 0x80000005b90a7c23 */ /* 0x000fe2000801000a */
[----:B------:R-:W-:Y:S01]  /*4380*/  PLOP3.LUT P0, PT, PT, PT, UP1, 0x80, 0x0 ;  /* 0x000000000000781c */ /* 0x000fe20003f0f018 */
[C---:B-1----:R-:W-:Y:S03]  /*4390*/  HMMA.16816.F32 R12, R100.reuse, R52, R12 ;  /* 0x00000034640c723c */ /* 0x042fe6000000180c */
[----:B------:R-:W-:Y:S01]  /*43a0*/  @P1 FSEL R4, R4, -INF , !P4 ;  /* 0xff80000004041808 */ /* 0x000fe20006000000 */
[----:B------:R-:W-:Y:S01]  /*43b0*/  FFMA.FTZ R9, R176, -UR5, R9 ;  /* 0x80000005b0097c23 */ /* 0x000fe20008010009 */
[----:B------:R-:W-:Y:S01]  /*43c0*/  PLOP3.LUT P1, PT, PT, PT, UP1, 0x80, 0x0 ;  /* 0x000000000000781c */ /* 0x000fe20003f2f018 */
[----:B------:R-:W-:Y:S01]  /*43d0*/  HMMA.16816.F32 R16, R100, R54, R16 ;  /* 0x000000366410723c */ /* 0x000fe20000001810 */
[----:B------:R-:W-:Y:S04]  /*43e0*/  PLOP3.LUT P4, PT, PT, PT, UP1, 0x80, 0x0 ;  /* 0x000000000000781c */ /* 0x000fe80003f8f018 */
[----:B------:R-:W-:Y:S01]  /*43f0*/  @P5 FSEL R7, R7, -INF , !P6 ;  /* 0xff80000007075808 */ /* 0x000fe20007000000 */
[C---:B------:R-:W-:Y:S01]  /*4400*/  @P0 VIADD R182, R236.reuse, 0x11 ;  /* 0x00000011ecb60836 */ /* 0x040fe20000000000 */
[----:B------:R-:W-:Y:S01]  /*4410*/  PLOP3.LUT P0, PT, PT, PT, UP1, 0x80, 0x0 ;  /* 0x000000000000781c */ /* 0x000fe20003f0f018 */
[C---:B------:R-:W-:Y:S01]  /*4420*/  @P3 VIADD R199, R236.reuse, 0x9 ;  /* 0x00000009ecc73836 */ /* 0x040fe20000000000 */
[----:B------:R-:W-:Y:S02]  /*4430*/  PLOP3.LUT P3, PT, PT, PT, UP1, 0x80, 0x0 ;  /* 0x000000000000781c */ /* 0x000fe40003f6f018 */
[----:B------:R-:W-:Y:S01]  /*4440*/  PLOP3.LUT P6, PT, PT, PT, UP1, 0x80, 0x0 ;  /* 0x000000000000781c */ /* 0x000fe20003fcf018 */
[C---:B------:R-:W-:Y:S01]  /*4450*/  @P1 VIADD R197, R236.reuse, 0x8 ;  /* 0x00000008ecc51836 */ /* 0x040fe20000000000 */
[----:B------:R-:W-:Y:S01]  /*4460*/  PLOP3.LUT P1, PT, PT, PT, UP1, 0x80, 0x0 ;  /* 0x000000000000781c */ /* 0x000fe20003f2f018 */
[----:B------:R-:W-:Y:S01]  /*4470*/  @P4 VIADD R180, R236, 0x10 ;  /* 0x00000010ecb44836 */ /* 0x000fe20000000000 */
[----:B------:R-:W-:Y:S01]  /*4480*/  PLOP3.LUT P4, PT, PT, PT, UP1, 0x80, 0x0 ;  /* 0x000000000000781c */ /* 0x000fe20003f8f018 */
[----:B------:R-:W-:Y:S01]  /*4490*/  FFMA.FTZ R11, R184, -UR5, R11 ;  /* 0x80000005b80b7c23 */ /* 0x000fe2000801000b */
[----:B------:R-:W-:Y:S01]  /*44a0*/  @P2 ISETP.GE.AND P2, PT, R197, UR9, PT ;  /* 0x00000009c5002c0c */ /* 0x000fe2000bf46270 */
[----:B------:R-:W-:Y:S01]  /*44b0*/  IMAD.WIDE.U32 R196, R196, -0x326172a9, RZ ;  /* 0xcd9e8d57c4c47825 */ /* 0x000fe200078e00ff */
[----:B------:R-:W-:Y:S02]  /*44c0*/  PLOP3.LUT P5, PT, PT, PT, UP1, 0x80, 0x0 ;  /* 0x000000000000781c */ /* 0x000fe40003faf018 */
[----:B------:R-:W-:Y:S01]  /*44d0*/  @P0 FSEL R8, R8, -INF , !P2 ;  /* 0xff80000008080808 */ /* 0x000fe20005000000 */
[----:B------:R-:W-:Y:S01]  /*44e0*/  FFMA.FTZ R12, R177, -UR5, R12 ;  /* 0x80000005b10c7c23 */ /* 0x000fe2000801000c */
[----:B------:R-:W-:Y:S01]  /*44f0*/  @P3 ISETP.GE.AND P3, PT, R180, UR9, PT ;  /* 0x00000009b4003c0c */ /* 0x000fe2000bf66270 */
[----:B------:R-:W-:Y:S01]  /*4500*/  FFMA.FTZ R14, R193, -UR5, R14 ;  /* 0x80000005c10e7c23 */ /* 0x000fe2000801000e */
[----:B------:R-:W-:Y:S01]  /*4510*/  PLOP3.LUT P0, PT, PT, PT, UP1, 0x80, 0x0 ;  /* 0x000000000000781c */ /* 0x000fe20003f0f018 */
[----:B------:R-:W2:Y:S01]  /*4520*/  LDG.E R180, desc[UR6][R194.64] ;  /* 0x00000006c2b47981 */ /* 0x000ea2000c1e1900 */
[----:B------:R-:W-:Y:S01]  /*4530*/  @P1 ISETP.GE.AND P1, PT, R199, UR9, PT ;  /* 0x00000009c7001c0c */ /* 0x000fe2000bf26270 */
[----:B------:R-:W-:Y:S01]  /*4540*/  IMAD.WIDE.U32 R198, R198, -0x2daee0ad, RZ ;  /* 0xd2511f53c6c67825 */ /* 0x000fe200078e00ff */
[----:B------:R-:W-:Y:S02]  /*4550*/  LOP3.LUT R190, R197, UR53, R190, 0x96, !PT ;  /* 0x00000035c5be7c12 */ /* 0x000fe4000f8e96be */
[----:B------:R-:W-:Y:S01]  /*4560*/  I2FP.F32.S32 R193, R187 ;  /* 0x000000bb00c17245 */ /* 0x000fe20000201400 */
[----:B------:R-:W-:Y:S01]  /*4570*/  FFMA.FTZ R15, R176, -UR5, R15 ;  /* 0x80000005b00f7c23 */ /* 0x000fe2000801000f */
[----:B------:R-:W-:Y:S01]  /*4580*/  LOP3.LUT R179, R199, UR54, R178, 0x96, !PT ;  /* 0x00000036c7b37c12 */ /* 0x000fe2000f8e96b2 */
[----:B------:R-:W-:Y:S01]  /*4590*/  FFMA.FTZ R18, R177, -UR5, R18 ;  /* 0x80000005b1127c23 */ /* 0x000fe20008010012 */
[----:B------:R-:W-:Y:S01]  /*45a0*/  I2FP.F32.S32 R102, R186 ;  /* 0x000000ba00667245 */ /* 0x000fe20000201400 */
[----:B------:R-:W-:Y:S01]  /*45b0*/  FFMA.FTZ R16, R193, -UR5, R16 ;  /* 0x80000005c1107c23 */ /* 0x000fe20008010010 */
[----:B------:R-:W-:Y:S01]  /*45c0*/  @P4 ISETP.GE.AND P4, PT, R182, UR9, PT ;  /* 0x00000009b6004c0c */ /* 0x000fe2000bf86270 */
[----:B------:R-:W-:Y:S01]  /*45d0*/  IMAD.WIDE.U32 R106, R179, -0x326172a9, RZ ;  /* 0xcd9e8d57b36a7825 */ /* 0x000fe200078e00ff */
[----:B------:R-:W-:Y:S01]  /*45e0*/  @P0 FSEL R10, R10, -INF , !P2 ;  /* 0xff8000000a0a0808 */ /* 0x000fe20005000000 */
[----:B------:R1:W3:Y:S01]  /*45f0*/  LDG.E R179, desc[UR6][R194.64+0x20] ;  /* 0x00002006c2b37981 */ /* 0x0002e2000c1e1900 */
[C---:B------:R-:W-:Y:S01]  /*4600*/  FSETP.NEU.FTZ.AND P0, PT, R241.reuse, -INF , PT ;  /* 0xff800000f100780b */ /* 0x040fe20003f1d000 */
[----:B------:R-:W-:Y:S01]  /*4610*/  FMUL.FTZ R197, R241, 1.4426950216293334961 ;  /* 0x3fb8aa3bf1c57820 */ /* 0x000fe20000410000 */
[----:B------:R-:W-:Y:S01]  /*4620*/  PLOP3.LUT P2, PT, PT, PT, UP1, 0x80, 0x0 ;  /* 0x000000000000781c */ /* 0x000fe20003f4f018 */
[----:B------:R-:W-:Y:S01]  /*4630*/  FFMA.FTZ R182, R4, UR16, -R191 ;  /* 0x0000001004b67c23 */ /* 0x000fe200080108bf */
[----:B------:R-:W-:Y:S01]  /*4640*/  I2FP.F32.S32 R177, R189 ;  /* 0x000000bd00b17245 */ /* 0x000fe20000201400 */
[C---:B------:R-:W-:Y:S01]  /*4650*/  FFMA.FTZ R13, R102.reuse, -UR5, R13 ;  /* 0x80000005660d7c23 */ /* 0x040fe2000801000d */
[----:B------:R-:W-:Y:S01]  /*4660*/  FSEL R197, R197, RZ, P0 ;  /* 0x000000ffc5c57208 */ /* 0x000fe20000000000 */
[----:B------:R-:W-:Y:S01]  /*4670*/  FFMA.FTZ R19, R102, -UR5, R19 ;  /* 0x8000000566137c23 */ /* 0x000fe20008010013 */
[----:B------:R-:W-:Y:S01]  /*4680*/  PLOP3.LUT P0, PT, PT, PT, UP1, 0x80, 0x0 ;  /* 0x000000000000781c */ /* 0x000fe20003f0f018 */
[----:B------:R-:W-:Y:S01]  /*4690*/  FFMA.FTZ R17, R177, -UR5, R17 ;  /* 0x80000005b1117c23 */ /* 0x000fe20008010011 */
[----:B------:R-:W-:Y:S01]  /*46a0*/  MUFU.EX2 R182, R182 ;  /* 0x000000b600b67308 */ /* 0x000fe20000000800 */
[----:B------:R-:W-:Y:S01]  /*46b0*/  FFMA.FTZ R185, R6, UR16, -R197 ;  /* 0x0000001006b97c23 */ /* 0x000fe200080108c5 */
[----:B------:R-:W-:Y:S01]  /*46c0*/  IMAD.WIDE.U32 R110, R190, -0x2daee0ad, RZ ;  /* 0xd2511f53be6e7825 */ /* 0x000fe200078e00ff */
[----:B------:R-:W-:Y:S02]  /*46d0*/  LOP3.LUT R190, R106, 0xff, RZ, 0xc0, !PT ;  /* 0x000000ff6abe7812 */ /* 0x000fe400078ec0ff */
[----:B------:R-:W-:Y:S01]  /*46e0*/  @P2 FSEL R9, R9, -INF , !P1 ;  /* 0xff80000009092808 */ /* 0x000fe20004800000 */
[C---:B------:R-:W-:Y:S01]  /*46f0*/  @P6 VIADD R192, R236.reuse, 0x19 ;  /* 0x00000019ecc06836 */ /* 0x040fe20000000000 */
[----:B------:R-:W-:Y:S01]  /*4700*/  PLOP3.LUT P2, PT, PT, PT, UP1, 0x80, 0x0 ;  /* 0x000000000000781c */ /* 0x000fe20003f4f018 */
[----:B------:R-:W-:Y:S01]  /*4710*/  @P5 VIADD R188, R236, 0x18 ;  /* 0x00000018ecbc5836 */ /* 0x000fe20000000000 */
[----:B------:R-:W-:Y:S01]  /*4720*/  PLOP3.LUT P6, PT, PT, PT, UP1, 0x80, 0x0 ;  /* 0x000000000000781c */ /* 0x000fe20003fcf018 */
[----:B------:R4:W-:Y:S01]  /*4730*/  MUFU.EX2 R184, R185 ;  /* 0x000000b900b87308 */ /* 0x0009e20000000800 */
[----:B------:R-:W-:Y:S01]  /*4740*/  @P0 FSEL R11, R11, -INF , !P1 ;  /* 0xff8000000b0b0808 */ /* 0x000fe20004800000 */
[--C-:B------:R-:W-:Y:S01]  /*4750*/  FFMA.FTZ R186, R9, UR16, -R191.reuse ;  /* 0x0000001009ba7c23 */ /* 0x100fe200080108bf */
[----:B------:R-:W-:Y:S02]  /*4760*/  PLOP3.LUT P0, PT, PT, PT, UP1, 0x80, 0x0 ;  /* 0x000000000000781c */ /* 0x000fe40003f0f018 */
[----:B------:R-:W-:Y:S02]  /*4770*/  PLOP3.LUT P1, PT, PT, PT, UP1, 0x80, 0x0 ;  /* 0x000000000000781c */ /* 0x000fe40003f2f018 */
[----:B------:R-:W-:Y:S03]  /*4780*/  PLOP3.LUT P5, PT, PT, PT, UP1, 0x80, 0x0 ;  /* 0x000000000000781c */ /* 0x000fe60003faf018 */
[----:B------:R-:W-:Y:S01]  /*4790*/  MUFU.EX2 R186, R186 ;  /* 0x000000ba00ba7308 */ /* 0x000fe20000000800 */
[----:B-1----:R-:W-:Y:S02]  /*47a0*/  LOP3.LUT R194, R106, 0xffff, RZ, 0xc0, !PT ;  /* 0x0000ffff6ac27812 */ /* 0x002fe400078ec0ff */
[----:B------:R-:W-:Y:S02]  /*47b0*/  @P2 FSEL R12, R12, -INF , !P3 ;  /* 0xff8000000c0c2808 */ /* 0x000fe40005800000 */
[----:B------:R-:W-:Y:S02]  /*47c0*/  PLOP3.LUT P2, PT, PT, PT, UP1, 0x80, 0x0 ;  /* 0x000000000000781c */ /* 0x000fe40003f4f018 */
[----:B------:R-:W-:Y:S02]  /*47d0*/  @P6 ISETP.GE.AND P6, PT, R192, UR9, PT ;  /* 0x00000009c0006c0c */ /* 0x000fe4000bfc6270 */
[----:B------:R-:W-:Y:S01]  /*47e0*/  @P0 FSEL R14, R14, -INF , !P3 ;  /* 0xff8000000e0e0808 */ /* 0x000fe20005800000 */
[----:B----4-:R-:W-:Y:S01]  /*47f0*/  FFMA.FTZ R185, R8, UR16, -R191 ;  /* 0x0000001008b97c23 */ /* 0x010fe200080108bf */
[----:B------:R-:W-:Y:S01]  /*4800*/  ISETP.LE.U32.AND P3, PT, R190, UR17, PT ;  /* 0x00000011be007c0c */ /* 0x000fe2000bf63070 */
[----:B------:R-:W-:Y:S01]  /*4810*/  FFMA.FTZ R190, R10, UR16, -R197 ;  /* 0x000000100abe7c23 */ /* 0x000fe200080108c5 */
[----:B------:R-:W-:Y:S01]  /*4820*/  LOP3.LUT R192, R107, UR55, R196, 0x96, !PT ;  /* 0x000000376bc07c12 */ /* 0x000fe2000f8e96c4 */
[----:B------:R-:W-:Y:S01]  /*4830*/  FFMA.FTZ R196, R5, UR16, -R191 ;  /* 0x0000001005c47c23 */ /* 0x000fe200080108bf */
[----:B------:R-:W-:Y:S01]  /*4840*/  @P1 FSEL R13, R13, -INF , !P4 ;  /* 0xff8000000d0d1808 */ /* 0x000fe20006000000 */
[----:B------:R1:W-:Y:S01]  /*4850*/  MUFU.EX2 R187, R190 ;  /* 0x000000be00bb7308 */ /* 0x0003e20000000800 */
[----:B------:R-:W-:Y:S01]  /*4860*/  PLOP3.LUT P0, PT, PT, PT, UP1, 0x80, 0x0 ;  /* 0x000000000000781c */ /* 0x000fe20003f0f018 */
[----:B------:R-:W-:Y:S01]  /*4870*/  FFMA.FTZ R177, R14, UR16, -R197 ;  /* 0x000000100eb17c23 */ /* 0x000fe200080108c5 */
[----:B------:R-:W-:Y:S01]  /*4880*/  @P2 FSEL R15, R15, -INF , !P4 ;  /* 0xff8000000f0f2808 */ /* 0x000fe20006000000 */
[----:B------:R-:W-:Y:S01]  /*4890*/  FFMA.FTZ R176, R13, UR16, -R191 ;  /* 0x000000100db07c23 */ /* 0x000fe200080108bf */
[----:B------:R-:W-:Y:S02]  /*48a0*/  PLOP3.LUT P1, PT, PT, PT, UP1, 0x80, 0x0 ;  /* 0x000000000000781c */ /* 0x000fe40003f2f018 */
[----:B------:R-:W-:Y:S03]  /*48b0*/  @P5 ISETP.GE.AND P5, PT, R188, UR9, PT ;  /* 0x00000009bc005c0c */ /* 0x000fe6000bfa6270 */
[----:B------:R4:W-:Y:S01]  /*48c0*/  MUFU.EX2 R181, R196 ;  /* 0x000000c400b57308 */ /* 0x0009e20000000800 */
[----:B------:R-:W-:Y:S02]  /*48d0*/  LOP3.LUT R193, R192, 0xffff, RZ, 0xc0, !PT ;  /* 0x0000ffffc0c17812 */ /* 0x000fe400078ec0ff */
[----:B------:R-:W-:Y:S02]  /*48e0*/  LOP3.LUT R252, R110, 0xff, RZ, 0xc0, !PT ;  /* 0x000000ff6efc7812 */ /* 0x000fe400078ec0ff */
[----:B------:R-:W-:Y:S02]  /*48f0*/  SHF.R.U32.HI R193, RZ, 0x8, R193 ;  /* 0x00000008ffc17819 */ /* 0x000fe400000116c1 */
[----:B------:R-:W-:Y:S03]  /*4900*/  @P0 FSEL R16, R16, -INF , !P5 ;  /* 0xff80000010100808 */ /* 0x000fe60006800000 */
[----:B------:R-:W4:Y:S01]  /*4910*/  MUFU.EX2 R185, R185 ;  /* 0x000000b900b97308 */ /* 0x000f220000000800 */
[----:B-1----:R-:W-:Y:S02]  /*4920*/  LOP3.LUT R190, R192, 0xff, RZ, 0xc0, !PT ;  /* 0x000000ffc0be7812 */ /* 0x002fe400078ec0ff */
[----:B------:R-:W-:Y:S02]  /*4930*/  PLOP3.LUT P0, PT, PT, PT, UP1, 0x80, 0x0 ;  /* 0x000000000000781c */ /* 0x000fe40003f0f018 */
[----:B------:R-:W-:Y:S01]  /*4940*/  ISETP.LE.U32.AND P4, PT, R190, UR17, PT ;  /* 0x00000011be007c0c */ /* 0x000fe2000bf83070 */
[----:B------:R-:W-:Y:S01]  /*4950*/  FFMA.FTZ R190, R12, UR16, -R191 ;  /* 0x000000100cbe7c23 */ /* 0x000fe200080108bf */
[----:B------:R-:W-:Y:S02]  /*4960*/  @P1 FSEL R18, R18, -INF , !P5 ;  /* 0xff80000012121808 */ /* 0x000fe40006800000 */
[----:B------:R-:W-:Y:S01]  /*4970*/  PLOP3.LUT P1, PT, PT, PT, UP1, 0x80, 0x0 ;  /* 0x000000000000781c */ /* 0x000fe20003f2f018 */
[----:B------:R1:W-:Y:S01]  /*4980*/  MUFU.EX2 R189, R190 ;  /* 0x000000be00bd7308 */ /* 0x0003e20000000800 */
[--C-:B----4-:R-:W-:Y:S01]  /*4990*/  FFMA.FTZ R196, R7, UR16, -R197.reuse ;  /* 0x0000001007c47c23 */ /* 0x110fe200080108c5 */
[--C-:B------:R-:W-:Y:S02]  /*49a0*/  SHF.R.U32.HI R188, RZ, 0x18, R106.reuse ;  /* 0x00000018ffbc7819 */ /* 0x100fe4000001166a */
[----:B------:R-:W-:Y:S02]  /*49b0*/  SHF.R.U32.HI R195, RZ, 0x10, R106 ;  /* 0x00000010ffc37819 */ /* 0x000fe4000001166a */
[----:B------:R-:W-:Y:S01]  /*49c0*/  @P0 FSEL R17, R17, -INF , !P6 ;  /* 0xff80000011110808 */ /* 0x000fe20007000000 */
[----:B------:R-:W-:Y:S03]  /*49d0*/  @!P3 FADD.FTZ R185, -R185, -RZ ;  /* 0x800000ffb9b9b221 */ /* 0x000fe60000010100 */
[----:B------:R4:W-:Y:S01]  /*49e0*/  MUFU.EX2 R183, R196 ;  /* 0x000000c400b77308 */ /* 0x0009e20000000800 */
[----:B------:R-:W-:Y:S01]  /*49f0*/  ISETP.LE.U32.AND P2, PT, R188, UR17, PT ;  /* 0x00000011bc007c0c */ /* 0x000fe2000bf43070 */
[--C-:B------:R-:W-:Y:S01]  /*4a00*/  FFMA.FTZ R188, R11, UR16, -R197.reuse ;  /* 0x000000100bbc7c23 */ /* 0x100fe200080108c5 */
[----:B------:R-:W-:Y:S01]  /*4a10*/  LOP3.LUT R195, R195, 0xff, RZ, 0xc0, !PT ;  /* 0x000000ffc3c37812 */ /* 0x000fe200078ec0ff */
[----:B------:R-:W-:Y:S01]  /*4a20*/  @!P4 FADD.FTZ R182, -R182, -RZ ;  /* 0x800000ffb6b6c221 */ /* 0x000fe20000010100 */
[----:B------:R-:W-:Y:S02]  /*4a30*/  @P1 FSEL R19, R19, -INF , !P6 ;  /* 0xff80000013131808 */ /* 0x000fe40007000000 */
[----:B------:R-:W-:Y:S01]  /*4a40*/  ISETP.LE.U32.AND P1, PT, R252, UR17, PT ;  /* 0x00000011fc007c0c */ /* 0x000fe2000bf23070 */
[----:B------:R-:W-:Y:S01]  /*4a50*/  FFMA.FTZ R252, R15, UR16, -R197 ;  /* 0x000000100ffc7c23 */ /* 0x000fe200080108c5 */
[----:B-1----:R-:W-:Y:S01]  /*4a60*/  LOP3.LUT R190, R193, 0xffff, RZ, 0xc0, !PT ;  /* 0x0000ffffc1be7812 */ /* 0x002fe200078ec0ff */
[----:B------:R-:W1:Y:S01]  /*4a70*/  MUFU.EX2 R188, R188 ;  /* 0x000000bc00bc7308 */ /* 0x000e620000000800 */
[--C-:B------:R-:W-:Y:S02]  /*4a80*/  SHF.R.U32.HI R193, RZ, 0x10, R192.reuse ;  /* 0x00000010ffc17819 */ /* 0x100fe400000116c0 */
[----:B------:R-:W-:Y:S02]  /*4a90*/  SHF.R.U32.HI R192, RZ, 0x18, R192 ;  /* 0x00000018ffc07819 */ /* 0x000fe400000116c0 */
[----:B------:R-:W-:Y:S02]  /*4aa0*/  LOP3.LUT R193, R193, 0xff, RZ, 0xc0, !PT ;  /* 0x000000ffc1c17812 */ /* 0x000fe400078ec0ff */
[----:B------:R-:W-:Y:S02]  /*4ab0*/  ISETP.LE.U32.AND P6, PT, R192, UR17, PT ;  /* 0x00000011c0007c0c */ /* 0x000fe4000bfc3070 */
[----:B------:R-:W-:Y:S02]  /*4ac0*/  ISETP.LE.U32.AND P0, PT, R193, UR17, PT ;  /* 0x00000011c1007c0c */ /* 0x000fe4000bf03070 */
[----:B------:R-:W-:Y:S02]  /*4ad0*/  SHF.R.U32.HI R193, RZ, 0x8, R194 ;  /* 0x00000008ffc17819 */ /* 0x000fe400000116c2 */
[----:B------:R-:W-:Y:S01]  /*4ae0*/  ISETP.LE.U32.AND P5, PT, R190, UR17, PT ;  /* 0x00000011be007c0c */ /* 0x000fe2000bfa3070 */
[----:B------:R-:W-:Y:S01]  /*4af0*/  MUFU.EX2 R194, R177 ;  /* 0x000000b100c27308 */ /* 0x000fe20000000800 */
[----:B------:R-:W-:Y:S02]  /*4b00*/  LOP3.LUT R192, R193, 0xffff, RZ, 0xc0, !PT ;  /* 0x0000ffffc1c07812 */ /* 0x000fe400078ec0ff */
[----:B----4-:R-:W-:Y:S01]  /*4b10*/  SHF.R.U32.HI R196, RZ, 0x18, R110 ;  /* 0x00000018ffc47819 */ /* 0x010fe2000001166e */
[----:B-1----:R-:W-:Y:S01]  /*4b20*/  @!P2 FADD.FTZ R188, -R188, -RZ ;  /* 0x800000ffbcbca221 */ /* 0x002fe20000010100 */
[----:B------:R-:W-:Y:S01]  /*4b30*/  LOP3.LUT R198, R111, UR56, R198, 0x96, !PT ;  /* 0x000000386fc67c12 */ /* 0x000fe2000f8e96c6 */
[----:B------:R-:W-:Y:S01]  /*4b40*/  @!P6 FADD.FTZ R183, -R183, -RZ ;  /* 0x800000ffb7b7e221 */ /* 0x000fe20000010100 */
[----:B------:R-:W-:Y:S03]  /*4b50*/  ISETP.LE.U32.AND P4, PT, R196, UR17, PT ;  /* 0x00000011c4007c0c */ /* 0x000fe6000bf83070 */
[----:B------:R1:W-:Y:S01]  /*4b60*/  MUFU.EX2 R193, R252 ;  /* 0x000000fc00c17308 */ /* 0x0003e20000000800 */
[--C-:B------:R-:W-:Y:S01]  /*4b70*/  FFMA.FTZ R196, R16, UR16, -R191.reuse ;  /* 0x0000001010c47c23 */ /* 0x100fe200080108bf */
[----:B------:R-:W-:Y:S01]  /*4b80*/  @!P0 FADD.FTZ R184, -R184, -RZ ;  /* 0x800000ffb8b88221 */ /* 0x000fe20000010100 */
[----:B------:R-:W-:Y:S01]  /*4b90*/  FFMA.FTZ R191, R17, UR16, -R191 ;  /* 0x0000001011bf7c23 */ /* 0x000fe200080108bf */
[----:B------:R-:W-:Y:S01]  /*4ba0*/  @!P5 FADD.FTZ R181, -R181, -RZ ;  /* 0x800000ffb5b5d221 */ /* 0x000fe20000010100 */
[----:B------:R-:W-:Y:S02]  /*4bb0*/  ISETP.LE.U32.AND P5, PT, R192, UR17, PT ;  /* 0x00000011c0007c0c */ /* 0x000fe4000bfa3070 */
[----:B------:R-:W-:Y:S03]  /*4bc0*/  ISETP.LE.U32.AND P0, PT, R195, UR17, PT ;  /* 0x00000011c3007c0c */ /* 0x000fe6000bf03070 */
[----:B------:R-:W-:Y:S01]  /*4bd0*/  MUFU.EX2 R190, R176 ;  /* 0x000000b000be7308 */ /* 0x000fe20000000800 */
[----:B------:R-:W-:Y:S02]  /*4be0*/  LOP3.LUT R192, R198, 0xff, RZ, 0xc0, !PT ;  /* 0x000000ffc6c07812 */ /* 0x000fe400078ec0ff */
[----:B------:R-:W-:Y:S02]  /*4bf0*/  SHF.R.U32.HI R213, RZ, 0x10, R110 ;  /* 0x00000010ffd57819 */ /* 0x000fe4000001166e */
[----:B------:R-:W-:Y:S02]  /*4c00*/  LOP3.LUT R199, R110, 0xffff, RZ, 0xc0, !PT ;  /* 0x0000ffff6ec77812 */ /* 0x000fe400078ec0ff */
[----:B------:R-:W-:Y:S03]  /*4c10*/  ISETP.LE.U32.AND P6, PT, R192, UR17, PT ;  /* 0x00000011c0007c0c */ /* 0x000fe6000bfc3070 */
[----:B------:R4:W-:Y:S01]  /*4c20*/  MUFU.EX2 R195, R191 ;  /* 0x000000bf00c37308 */ /* 0x0009e20000000800 */
[----:B-1----:R-:W-:Y:S01]  /*4c30*/  LOP3.LUT R252, R198, 0xffff, RZ, 0xc0, !PT ;  /* 0x0000ffffc6fc7812 */ /* 0x002fe200078ec0ff */
[----:B------:R-:W-:Y:S01]  /*4c40*/  @!P5 FADD.FTZ R186, -R186, -RZ ;  /* 0x800000ffbabad221 */ /* 0x000fe20000010100 */
[----:B------:R-:W-:Y:S01]  /*4c50*/  SHF.R.U32.HI R192, RZ, 0x18, R198 ;  /* 0x00000018ffc07819 */ /* 0x000fe200000116c6 */
[----:B------:R-:W-:Y:S01]  /*4c60*/  @!P0 FADD.FTZ R187, -R187, -RZ ;  /* 0x800000ffbbbb8221 */ /* 0x000fe20000010100 */
[----:B------:R-:W-:Y:S02]  /*4c70*/  SHF.R.U32.HI R252, RZ, 0x8, R252 ;  /* 0x00000008fffc7819 */ /* 0x000fe400000116fc */
[----:B------:R-:W-:Y:S03]  /*4c80*/  LOP3.LUT R213, R213, 0xff, RZ, 0xc0, !PT ;  /* 0x000000ffd5d57812 */ /* 0x000fe600078ec0ff */
[----:B------:R-:W1:Y:S01]  /*4c90*/  MUFU.EX2 R196, R196 ;  /* 0x000000c400c47308 */ /* 0x000e620000000800 */
[----:B------:R-:W-:Y:S02]  /*4ca0*/  LOP3.LUT R252, R252, 0xffff, RZ, 0xc0, !PT ;  /* 0x0000fffffcfc7812 */ /* 0x000fe400078ec0ff */
[----:B------:R-:W-:Y:S01]  /*4cb0*/  SHF.R.U32.HI R199, RZ, 0x8, R199 ;  /* 0x00000008ffc77819 */ /* 0x000fe200000116c7 */
[----:B------:R-:W-:Y:S01]  /*4cc0*/  @!P6 FADD.FTZ R189, -R189, -RZ ;  /* 0x800000ffbdbde221 */ /* 0x000fe20000010100 */
[----:B------:R-:W-:Y:S02]  /*4cd0*/  SHF.R.U32.HI R198, RZ, 0x10, R198 ;  /* 0x00000010ffc67819 */ /* 0x000fe400000116c6 */
[----:B------:R-:W-:Y:S02]  /*4ce0*/  ISETP.LE.U32.AND P5, PT, R213, UR17, PT ;  /* 0x00000011d5007c0c */ /* 0x000fe4000bfa3070 */
[----:B------:R-:W-:Y:S01]  /*4cf0*/  ISETP.LE.U32.AND P0, PT, R252, UR17, PT ;  /* 0x00000011fc007c0c */ /* 0x000fe2000bf03070 */
[--C-:B----4-:R-:W-:Y:S01]  /*4d00*/  FFMA.FTZ R191, R18, UR16, -R197.reuse ;  /* 0x0000001012bf7c23 */ /* 0x110fe200080108c5 */
[----:B------:R-:W-:Y:S01]  /*4d10*/  LOP3.LUT R198, R198, 0xff, RZ, 0xc0, !PT ;  /* 0x000000ffc6c67812 */ /* 0x000fe200078ec0ff */
[----:B------:R-:W-:Y:S01]  /*4d20*/  FFMA.FTZ R197, R19, UR16, -R197 ;  /* 0x0000001013c57c23 */ /* 0x000fe200080108c5 */
[----:B------:R-:W-:Y:S02]  /*4d30*/  LOP3.LUT R213, R199, 0xffff, RZ, 0xc0, !PT ;  /* 0x0000ffffc7d57812 */ /* 0x000fe400078ec0ff */
[----:B------:R-:W-:Y:S01]  /*4d40*/  F2FP.RELU.F16.F32.PACK_AB R199, R181, R182 ;  /* 0x000000b6b5c7723e */ /* 0x000fe200000008ff */
[----:B------:R-:W4:Y:S01]  /*4d50*/  MUFU.EX2 R191, R191 ;  /* 0x000000bf00bf7308 */ /* 0x000f220000000800 */
[----:B------:R-:W-:Y:S01]  /*4d60*/  F2FP.RELU.F16.F32.PACK_AB R252, R183, R184 ;  /* 0x000000b8b7fc723e */ /* 0x000fe200000008ff */
[----:B-1----:R-:W-:Y:S01]  /*4d70*/  @!P1 FADD.FTZ R196, -R196, -RZ ;  /* 0x800000ffc4c49221 */ /* 0x002fe20000010100 */
[----:B------:R-:W-:Y:S01]  /*4d80*/  ISETP.LE.U32.AND P2, PT, R198, UR17, PT ;  /* 0x00000011c6007c0c */ /* 0x000fe2000bf43070 */
[----:B------:R1:W-:Y:S01]  /*4d90*/  STS [R227+0x12000], R199 ;  /* 0x012000c7e3007388 */ /* 0x0003e20000000800 */
[----:B------:R-:W-:Y:S01]  /*4da0*/  F2FP.RELU.F16.F32.PACK_AB R198, R186, R185 ;  /* 0x000000b9bac6723e */ /* 0x000fe200000008ff */
[----:B------:R-:W-:Y:S01]  /*4db0*/  @!P0 FADD.FTZ R190, -R190, -RZ ;  /* 0x800000ffbebe8221 */ /* 0x000fe20000010100 */
[----:B------:R-:W-:Y:S01]  /*4dc0*/  ISETP.LE.U32.AND P3, PT, R192, UR17, PT ;  /* 0x00000011c0007c0c */ /* 0x000fe2000bf63070 */
[----:B------:R1:W-:Y:S02]  /*4dd0*/  STS [R227+0x12400], R252 ;  /* 0x012400fce3007388 */ /* 0x0003e40000000800 */
[----:B------:R-:W1:Y:S01]  /*4de0*/  MUFU.EX2 R192, R197 ;  /* 0x000000c500c07308 */ /* 0x000e620000000800 */
[----:B------:R-:W-:Y:S01]  /*4df0*/  ISETP.LE.U32.AND P6, PT, R213, UR17, PT ;  /* 0x00000011d5007c0c */ /* 0x000fe2000bfc3070 */
[----:B------:R1:W-:Y:S01]  /*4e00*/  STS [R231+0x12000], R198 ;  /* 0x012000c6e7007388 */ /* 0x0003e20000000800 */
[----:B------:R-:W-:Y:S02]  /*4e10*/  F2FP.RELU.F16.F32.PACK_AB R213, R188, R187 ;  /* 0x000000bbbcd5723e */ /* 0x000fe400000008ff */
[----:B------:R-:W-:Y:S01]  /*4e20*/  FSETP.GE.FTZ.AND P1, PT, R181, RZ, PT ;  /* 0x000000ffb500720b */ /* 0x000fe20003f36000 */
[----:B------:R-:W-:Y:S01]  /*4e30*/  @!P2 FADD.FTZ R194, -R194, -RZ ;  /* 0x800000ffc2c2a221 */ /* 0x000fe20000010100 */
[----:B----4-:R-:W-:Y:S01]  /*4e40*/  @!P5 FADD.FTZ R191, -R191, -RZ ;  /* 0x800000ffbfbfd221 */ /* 0x010fe20000010100 */
[----:B------:R-:W-:Y:S01]  /*4e50*/  STS [R231+0x12400], R213 ;  /* 0x012400d5e7007388 */ /* 0x000fe20000000800 */
[----:B------:R-:W-:Y:S01]  /*4e60*/  FSETP.GE.FTZ.AND P0, PT, R185, RZ, PT ;  /* 0x000000ffb900720b */ /* 0x000fe20003f16000 */
[----:B------:R-:W-:Y:S01]  /*4e70*/  @!P3 FADD.FTZ R193, -R193, -RZ ;  /* 0x800000ffc1c1b221 */ /* 0x000fe20000010100 */
[----:B------:R-:W-:Y:S03]  /*4e80*/  FSETP.GE.FTZ.AND P2, PT, R182, RZ, PT ;  /* 0x000000ffb600720b */ /* 0x000fe60003f56000 */
[----:B------:R-:W-:Y:S01]  /*4e90*/  @!P6 FADD.FTZ R195, -R195, -RZ ;  /* 0x800000ffc3c3e221 */ /* 0x000fe20000010100 */
[----:B------:R-:W-:Y:S01]  /*4ea0*/  FSETP.GE.FTZ.AND P6, PT, R184, RZ, PT ;  /* 0x000000ffb800720b */ /* 0x000fe20003fd6000 */
[----:B-1----:R-:W-:Y:S01]  /*4eb0*/  @!P4 FADD.FTZ R192, -R192, -RZ ;  /* 0x800000ffc0c0c221 */ /* 0x002fe20000010100 */
[----:B------:R-:W-:Y:S02]  /*4ec0*/  F2FP.RELU.F16.F32.PACK_AB R197, R193, R194 ;  /* 0x000000c2c1c5723e */ /* 0x000fe400000008ff */
[----:B------:R-:W-:Y:S02]  /*4ed0*/  F2FP.RELU.F16.F32.PACK_AB R199, R190, R189 ;  /* 0x000000bdbec7723e */ /* 0x000fe400000008ff */
[----:B------:R-:W-:Y:S01]  /*4ee0*/  FSETP.GE.FTZ.AND P5, PT, R183, RZ, PT ;  /* 0x000000ffb700720b */ /* 0x000fe20003fb6000 */
[----:B------:R-:W-:Y:S01]  /*4ef0*/  STS [R229+0x12400], R197 ;  /* 0x012400c5e5007388 */ /* 0x000fe20000000800 */
[----:B------:R-:W-:Y:S03]  /*4f00*/  F2FP.RELU.F16.F32.PACK_AB R252, R195, R196 ;  /* 0x000000c4c3fc723e */ /* 0x000fe600000008ff */
[----:B------:R-:W-:Y:S01]  /*4f10*/  STS [R229+0x12000], R199 ;  /* 0x012000c7e5007388 */ /* 0x000fe20000000800 */
[----:B------:R-:W-:Y:S03]  /*4f20*/  F2FP.RELU.F16.F32.PACK_AB R198, R192, R191 ;  /* 0x000000bfc0c6723e */ /* 0x000fe600000008ff */
[----:B------:R-:W-:Y:S04]  /*4f30*/  STS [R237+0x12000], R252 ;  /* 0x012000fced007388 */ /* 0x000fe80000000800 */
[----:B------:R-:W-:Y:S04]  /*4f40*/  STS [R237+0x12400], R198 ;  /* 0x012400c6ed007388 */ /* 0x000fe80000000800 */
[----:B------:R-:W1:Y:S08]  /*4f50*/  LDSM.16.M88.4 R52, [R67+0x8000] ;  /* 0x008000004334783b */ /* 0x000e700000000200 */
[----:B------:R-:W4:Y:S08]  /*4f60*/  LDSM.16.M88.4 R56, [R66+0x8000] ;  /* 0x008000004238783b */ /* 0x000f300000000200 */
[----:B------:R-:W2:Y:S01]  /*4f70*/  LDSM.16.M88.4 R60, [R65+0x8000] ;  /* 0x00800000413c783b */ /* 0x000ea20000000200 */
[C---:B-1----:R-:W-:Y:S06]  /*4f80*/  HMMA.16816.F32 R4, R52.reuse, R112, RZ ;  /* 0x000000703404723c */ /* 0x042fec00000018ff */
[C---:B------:R-:W-:Y:S06]  /*4f90*/  HMMA.16816.F32 R8, R52.reuse, R114, RZ ;  /* 0x000000723408723c */ /* 0x040fec00000018ff */
[C---:B------:R-:W-:Y:S06]  /*4fa0*/  HMMA.16816.F32 R12, R52.reuse, R116, RZ ;  /* 0x00000074340c723c */ /* 0x040fec00000018ff */
[----:B------:R-:W-:Y:S01]  /*4fb0*/  HMMA.16816.F32 R16, R52, R118, RZ ;  /* 0x000000763410723c */ /* 0x000fe200000018ff */
[----:B------:R-:W1:Y:S05]  /*4fc0*/  LDSM.16.M88.4 R52, [R64+0x8000] ;  /* 0x008000004034783b */ /* 0x000e6a0000000200 */
[C---:B----4-:R-:W-:Y:S06]  /*4fd0*/  HMMA.16816.F32 R4, R56.reuse, R120, R4 ;  /* 0x000000783804723c */ /* 0x050fec0000001804 */
[C---:B------:R-:W-:Y:S06]  /*4fe0*/  HMMA.16816.F32 R8, R56.reuse, R122, R8 ;  /* 0x0000007a3808723c */ /* 0x040fec0000001808 */
[C---:B------:R-:W-:Y:S06]  /*4ff0*/  HMMA.16816.F32 R12, R56.reuse, R124, R12 ;  /* 0x0000007c380c723c */ /* 0x040fec000000180c */
[----:B------:R-:W-:Y:S01]  /*5000*/  HMMA.16816.F32 R16, R56, R126, R16 ;  /* 0x0000007e3810723c */ /* 0x000fe20000001810 */
[----:B------:R-:W4:Y:S05]  /*5010*/  LDSM.16.M88.4 R56, [R67+0xa000] ;  /* 0x00a000004338783b */ /* 0x000f2a0000000200 */
        /* <DEDUP_REMOVED lines=23> */
[C---:B----4-:R-:W-:Y:S06]  /*5190*/  HMMA.16816.F32 R4, R56.reuse, R168, R4 ;  /* 0x000000a83804723c */ /* 0x050fec0000001804 */
[C---:B------:R-:W-:Y:S06]  /*51a0*/  HMMA.16816.F32 R8, R56.reuse, R170, R8 ;  /* 0x000000aa3808723c */ /* 0x040fec0000001808 */
[C---:B------:R-:W-:Y:S06]  /*51b0*/  HMMA.16816.F32 R12, R56.reuse, R172, R12 ;  /* 0x000000ac380c723c */ /* 0x040fec000000180c */
[----:B------:R-:W-:Y:S06]  /*51c0*/  HMMA.16816.F32 R16, R56, R174, R16 ;  /* 0x000000ae3810723c */ /* 0x000fec0000001810 */
[C---:B------:R-:W-:Y:S01]  /*51d0*/  FADD.FTZ R199, -R180.reuse, R5 ;  /* 0x00000005b4c77221 */ /* 0x040fe20000010100 */
[C---:B------:R-:W-:Y:S04]  /*51e0*/  FADD.FTZ R197, -R180.reuse, R4 ;  /* 0x00000004b4c57221 */ /* 0x040fe80000010100 */
[-C--:B------:R-:W-:Y:S01]  /*51f0*/  FSEL R198, R199, R180.reuse, P1 ;  /* 0x000000b4c7c67208 */ /* 0x080fe20000800000 */
[C---:B------:R-:W-:Y:S01]  /*5200*/  FADD.FTZ R213, -R180.reuse, R8 ;  /* 0x00000008b4d57221 */ /* 0x040fe20000010100 */
[----:B------:R-:W-:Y:S01]  /*5210*/  FSEL R197, R197, R180, P2 ;  /* 0x000000b4c5c57208 */ /* 0x000fe20001000000 */
[C---:B------:R-:W-:Y:S01]  /*5220*/  FADD.FTZ R199, -R180.reuse, R9 ;  /* 0x00000009b4c77221 */ /* 0x040fe20000010100 */
[----:B------:R-:W-:Y:S01]  /*5230*/  FSETP.GE.FTZ.AND P2, PT, R189, RZ, PT ;  /* 0x000000ffbd00720b */ /* 0x000fe20003f56000 */
[----:B------:R-:W-:Y:S01]  /*5240*/  FMUL.FTZ R198, R181, R198 ;  /* 0x000000c6b5c67220 */ /* 0x000fe20000410000 */
[----:B------:R-:W-:Y:S01]  /*5250*/  FSEL R252, R213, R180, P0 ;  /* 0x000000b4d5fc7208 */ /* 0x000fe20000000000 */
[----:B------:R-:W-:Y:S01]  /*5260*/  FADD.FTZ R181, -R180, R12 ;  /* 0x0000000cb4b57221 */ /* 0x000fe20000010100 */
[----:B------:R-:W-:Y:S01]  /*5270*/  FSETP.GE.FTZ.AND P1, PT, R190, RZ, PT ;  /* 0x000000ffbe00720b */ /* 0x000fe20003f36000 */
[----:B------:R-:W-:Y:S01]  /*5280*/  FMUL.FTZ R197, R182, R197 ;  /* 0x000000c5b6c57220 */ /* 0x000fe20000410000 */
[----:B------:R-:W-:Y:S01]  /*5290*/  FSETP.GE.FTZ.AND P0, PT, R186, RZ, PT ;  /* 0x000000ffba00720b */ /* 0x000fe20003f16000 */
[----:B------:R-:W-:Y:S01]  /*52a0*/  FMUL.FTZ R252, R185, R252 ;  /* 0x000000fcb9fc7220 */ /* 0x000fe20000410000 */
[-C--:B------:R-:W-:Y:S01]  /*52b0*/  FSEL R182, R181, R180.reuse, P2 ;  /* 0x000000b4b5b67208 */ /* 0x080fe20001000000 */
        /* <DEDUP_REMOVED lines=8> */
[----:B---3--:R-:W-:Y:S01]  /*5340*/  FADD.FTZ R186, -R179, R6 ;  /* 0x00000006b3ba7221 */ /* 0x008fe20000010100 */
[----:B------:R-:W-:Y:S01]  /*5350*/  F2FP.F16.F32.PACK_AB R198, R198, R197 ;  /* 0x000000c5c6c6723e */ /* 0x000fe200000000ff */
[----:B------:R-:W-:Y:S01]  /*5360*/  FMUL.FTZ R185, R190, R185 ;  /* 0x000000b9beb97220 */ /* 0x000fe20000410000 */
[----:B------:R-:W-:Y:S01]  /*5370*/  FSEL R181, R181, R180, P1 ;  /* 0x000000b4b5b57208 */ /* 0x000fe20000800000 */
[----:B------:R-:W-:Y:S01]  /*5380*/  FADD.FTZ R190, -R179, R7 ;  /* 0x00000007b3be7221 */ /* 0x000fe20000010100 */
[----:B------:R-:W-:Y:S02]  /*5390*/  PLOP3.LUT P1, PT, PT, PT, UP2, 0x80, 0x0 ;  /* 0x000000000000781c */ /* 0x000fe40003f2f028 */
[----:B------:R-:W-:Y:S01]  /*53a0*/  F2FP.F16.F32.PACK_AB R252, R199, R252 ;  /* 0x000000fcc7fc723e */ /* 0x000fe200000000ff */
[----:B------:R-:W-:Y:S01]  /*53b0*/  @P0 FADD.FTZ R180, -R180, R17 ;  /* 0x00000011b4b40221 */ /* 0x000fe20000010100 */
[----:B------:R-:W-:Y:S01]  /*53c0*/  FMUL.FTZ R181, R196, R181 ;  /* 0x000000b5c4b57220 */ /* 0x000fe20000410000 */
[----:B------:R-:W-:Y:S02]  /*53d0*/  F2FP.F16.F32.PACK_AB R182, R185, R182 ;  /* 0x000000b6b9b6723e */ /* 0x000fe400000000ff */
[----:B------:R-:W-:Y:S06]  /*53e0*/  FMUL.FTZ R180, R195, R180 ;  /* 0x000000b4c3b47220 */ /* 0x000fec0000410000 */
[----:B------:R-:W-:Y:S05]  /*53f0*/  @!P1 BRA `(.L_x_971) ;  /* 0x0000000000e09947 */ /* 0x000fea0003800000 */
[----:B------:R-:W1:Y:S01]  /*5400*/  LDC R5, c[0x0][0x240] ;  /* 0x00009000ff057b82 */ /* 0x000e620000000800 */
[----:B------:R-:W-:Y:S01]  /*5410*/  ISETP.GE.AND P3, PT, R220, UR57, PT ;  /* 0x00000039dc007c0c */ /* 0x000fe2000bf66270 */
[----:B------:R-:W-:Y:S01]  /*5420*/  ULOP3.LUT UR12, UR8, 0x1, URZ, 0xc0, !UPT ;  /* 0x00000001080c7892 */ /* 0x000fe2000f8ec03f */
[----:B------:R-:W-:Y:S01]  /*5430*/  ISETP.GE.AND P2, PT, R233, UR57, PT ;  /* 0x00000039e9007c0c */ /* 0x000fe2000bf46270 */
[----:B------:R-:W-:Y:S02]  /*5440*/  UMOV UR18, 0xffffc000 ;  /* 0xffffc00000127882 */ /* 0x000fe40000000000 */
        /* <DEDUP_REMOVED lines=51> */
.L_x_971:
[----:B------:R-:W-:Y:S01]  /*5780*/  FADD.FTZ R10, -R179, R10 ;  /* 0x0000000ab30a7221 */ /* 0x000fe20000010100 */
[----:B------:R-:W-:Y:S01]  /*5790*/  FSETP.GE.FTZ.AND P0, PT, R187, RZ, PT ;  /* 0x000000ffbb00720b */ /* 0x000fe20003f16000 */
[C---:B------:R-:W-:Y:S01]  /*57a0*/  FADD.FTZ R4, -R179.reuse, R11 ;  /* 0x0000000bb3047221 */ /* 0x040fe20000010100 */
[-C--:B------:R-:W-:Y:S01]  /*57b0*/  FSEL R5, R186, R179.reuse, P6 ;  /* 0x000000b3ba057208 */ /* 0x080fe20003000000 */
[C---:B------:R-:W-:Y:S01]  /*57c0*/  FADD.FTZ R14, -R179.reuse, R14 ;  /* 0x0000000eb30e7221 */ /* 0x040fe20000010100 */
[-C--:B------:R-:W-:Y:S01]  /*57d0*/  FSEL R10, R10, R179.reuse, P0 ;  /* 0x000000b30a0a7208 */ /* 0x080fe20000000000 */
[C---:B---3--:R-:W-:Y:S01]  /*57e0*/  FADD.FTZ R6, -R179.reuse, R15 ;  /* 0x0000000fb3067221 */ /* 0x048fe20000010100 */
        /* <DEDUP_REMOVED lines=129> */
.L_x_972:
[----:B------:R-:W-:Y:S01]  /*6000*/  LDSM.16.M88.4 R64, [R209] ;  /* 0x00000000d140783b */ /* 0x000fe20000000200 */
[----:B------:R-:W-:Y:S03]  /*6010*/  @UP2 UIADD3 UR18, UP0, UR10, -0x100, URZ ;  /* 0xffffff000a122890 */ /* 0x000fe6000ff1e03f */
[----:B------:R-:W1:Y:S01]  /*6020*/  LDSM.16.MT88.4 R16, [R213+0xc000] ;  /* 0x00c00000d510783b */ /* 0x000e620000004200 */
[----:B------:R-:W-:Y:S03]  /*6030*/  @UP2 UIADD3.X UR12, UR11, -0x1, URZ, UP0, !UPT ;  /* 0xffffffff0b0c2890 */ /* 0x000fe600087fe43f */
[----:B------:R-:W3:Y:S01]  /*6040*/  LDSM.16.M88.4 R60, [R209+0x1000] ;  /* 0x00100000d13c783b */ /* 0x000ee20000000200 */
[----:B------:R-:W-:Y:S03]  /*6050*/  @UP2 UMOV UR10, UR18 ;  /* 0x00000012000a2c82 */ /* 0x000fe60008000000 */
[----:B------:R-:W2:Y:S01]  /*6060*/  LDSM.16.MT88.4 R100, [R213+0xe000] ;  /* 0x00e00000d564783b */ /* 0x000ea20000004200 */
        /* <DEDUP_REMOVED lines=383> */
[----:B------:R-:W-:Y:S01]  /*7860*/  USHF.R.S32.HI UR5, URZ, 0x1f, UR58 ;  /* 0x0000001f3f057899 */ /* 0x000fe2000801143a */
[----:B------:R-:W-:Y:S01]  /*7870*/  ULDC.64 UR12, c[0x0][0x450] ;  /* 0x00011400000c7ab9 */ /* 0x000fe20000000a00 */
[----:B------:R-:W-:Y:S02]  /*7880*/  ULDC.64 UR14, c[0x0][0x438] ;  /* 0x00010e00000e7ab9 */ /* 0x000fe40000000a00 */
[----:B------:R-:W-:Y:S02]  /*7890*/  UIMAD UR5, UR5, UR12, URZ ;  /* 0x0000000c050572a4 */ /* 0x000fe4000f8e023f */
[----:B------:R-:W-:Y:S02]  /*78a0*/  UIMAD.WIDE.U32 UR10, UR58, UR12, URZ ;  /* 0x0000000c3a0a72a5 */ /* 0x000fe4000f8e003f */
[----:B------:R-:W-:-:S04]  /*78b0*/  UIMAD UR5, UR58, UR13, UR5 ;  /* 0x0000000d3a0572a4 */ /* 0x000fc8000f8e0205 */
[----:B------:R-:W-:Y:S02]  /*78c0*/  UIADD3 UR11, UR11, UR5, URZ ;  /* 0x000000050b0b7290 */ /* 0x000fe4000fffe03f */
[----:B---3--:R-:W-:Y:S01]  /*78d0*/  USHF.R.S32.HI UR16, URZ, 0x1f, UR8 ;  /* 0x0000001f3f107899 */ /* 0x008fe20008011408 */
[----:B------:R-:W3:Y:S03]  /*78e0*/  S2UR UR8, SR_CTAID.Y ;  /* 0x00000000000879c3 */ /* 0x000ee60000002600 */
[----:B------:R-:W-:Y:S02]  /*78f0*/  UIMAD UR5, UR16, UR14, URZ ;  /* 0x0000000e100572a4 */ /* 0x000fe4000f8e023f */
[----:B---3--:R-:W-:Y:S02]  /*7900*/  UIMAD.WIDE.U32 UR10, UR8, UR14, UR10 ;  /* 0x0000000e080a72a5 */ /* 0x008fe4000f8e000a */
[----:B------:R-:W-:-:S04]  /*7910*/  UIMAD UR5, UR8, UR15, UR5 ;  /* 0x0000000f080572a4 */ /* 0x000fc8000f8e0205 */
[----:B------:R-:W-:Y:S01]  /*7920*/  UIADD3 UR20, UR11, UR5, URZ ;  /* 0x000000050b147290 */ /* 0x000fe2000fffe03f */
[----:B------:R-:W-:-:S11]  /*7930*/  UMOV UR19, UR10 ;  /* 0x0000000a00137c82 */ /* 0x000fd60008000000 */
.L_x_974:
[----:B------:R-:W-:Y:S01]  /*7940*/  @UP0 UIADD3 UR8, UR58, UR60, URZ ;  /* 0x0000003c3a080290 */ /* 0x000fe2000fffe03f */
[----:B-1----:R-:W-:Y:S01]  /*7950*/  LEA R31, R216, UR4, 0x1 ;  /* 0x00000004d81f7c11 */ /* 0x002fe2000f8e08ff */
[----:B------:R-:W-:Y:S01]  /*7960*/  @UP0 ULDC.64 UR10, c[0x0][0x458] ;  /* 0x00011600000a0ab9 */ /* 0x000fe20000000a00 */
[----:B------:R-:W-:Y:S02]  /*7970*/  USHF.L.U32 UR5, UR59, 0x6, URZ ;  /* 0x000000063b057899 */ /* 0x000fe4000800063f */
[----:B------:R-:W-:Y:S02]  /*7980*/  @UP0 UIMAD.WIDE.U32 UR14, UR8, UR10, URZ ;  /* 0x0000000a080e02a5 */ /* 0x000fe4000f8e003f */
[----:B------:R-:W-:-:S04]  /*7990*/  @UP0 UIMAD UR8, UR8, UR11, URZ ;  /* 0x0000000b080802a4 */ /* 0x000fc8000f8e023f */
[----:B------:R-:W-:Y:S01]  /*79a0*/  @UP0 UIADD3 UR18, UR15, UR8, URZ ;  /* 0x000000080f120290 */ /* 0x000fe2000fffe03f */
[----:B------:R-:W-:Y:S11]  /*79b0*/  @P0 BRA `(.L_x_975) ;  /* 0x0000000000380947 */ /* 0x000ff60003800000 */
[----:B------:R-:W1:Y:S01]  /*79c0*/  S2UR UR16, SR_CTAID.Y ;  /* 0x00000000001079c3 */ /* 0x000e620000002600 */
[----:B------:R-:W-:Y:S01]  /*79d0*/  USHF.R.S32.HI UR8, URZ, 0x1f, UR58 ;  /* 0x0000001f3f087899 */ /* 0x000fe2000801143a */
[----:B------:R-:W-:-:S03]  /*79e0*/  ULDC.64 UR10, c[0x0][0x458] ;  /* 0x00011600000a7ab9 */ /* 0x000fc60000000a00 */
[----:B------:R-:W-:Y:S02]  /*79f0*/  UIMAD UR8, UR8, UR10, URZ ;  /* 0x0000000a080872a4 */ /* 0x000fe4000f8e023f */
[----:B------:R-:W-:Y:S01]  /*7a00*/  UIMAD.WIDE.U32 UR14, UR58, UR10, URZ ;  /* 0x0000000a3a0e72a5 */ /* 0x000fe2000f8e003f */
[----:B------:R-:W3:Y:S01]  /*7a10*/  S2UR UR18, SR_CTAID.Y ;  /* 0x00000000001279c3 */ /* 0x000ee20000002600 */
[----:B------:R-:W-:-:S04]  /*7a20*/  UIMAD UR8, UR58, UR11, UR8 ;  /* 0x0000000b3a0872a4 */ /* 0x000fc8000f8e0208 */
[----:B------:R-:W-:Y:S02]  /*7a30*/  UIADD3 UR15, UR15, UR8, URZ ;  /* 0x000000080f0f7290 */ /* 0x000fe4000fffe03f */
[----:B-1----:R-:W-:-:S03]  /*7a40*/  USHF.R.S32.HI UR21, URZ, 0x1f, UR16 ;  /* 0x0000001f3f157899 */ /* 0x002fc60008011410 */
[----:B------:R-:W-:Y:S02]  /*7a50*/  ULDC.64 UR16, c[0x0][0x440] ;  /* 0x0001100000107ab9 */ /* 0x000fe40000000a00 */
[----:B------:R-:W-:Y:S02]  /*7a60*/  UIMAD UR8, UR21, UR16, URZ ;  /* 0x00000010150872a4 */ /* 0x000fe4000f8e023f */
[----:B---3--:R-:W-:Y:S02]  /*7a70*/  UIMAD.WIDE.U32 UR14, UR18, UR16, UR14 ;  /* 0x00000010120e72a5 */ /* 0x008fe4000f8e000e */
[----:B------:R-:W-:-:S04]  /*7a80*/  UIMAD UR8, UR18, UR17, UR8 ;  /* 0x00000011120872a4 */ /* 0x000fc8000f8e0208 */
[----:B------:R-:W-:-:S12]  /*7a90*/  UIADD3 UR18, UR15, UR8, URZ ;  /* 0x000000080f127290 */ /* 0x000fd8000fffe03f */
.L_x_975:
[----:B------:R-:W1:Y:S08]  /*7aa0*/  S2UR UR16, SR_CTAID.Z ;  /* 0x00000000001079c3 */ /* 0x000e700000002700 */
[----:B------:R-:W-:Y:S01]  /*7ab0*/  BAR.SYNC.DEFER_BLOCKING 0x0 ;  /* 0x0000000000007b1d */ /* 0x000fe20000010000 */
[----:B------:R-:W-:Y:S01]  /*7ac0*/  USHF.R.S32.HI UR8, URZ, 0x1f, UR5 ;  /* 0x0000001f3f087899 */ /* 0x000fe20008011405 */
[----:B------:R-:W-:Y:S01]  /*7ad0*/  SHF.R.S32.HI R37, RZ, 0x1f, R220 ;  /* 0x0000001fff257819 */ /* 0x000fe200000114dc */
        /* <DEDUP_REMOVED lines=17> */
[----:B-1----:R-:W-:Y:S01]  /*7bf0*/  USHF.R.S32.HI UR21, URZ, 0x1f, UR16 ;  /* 0x0000001f3f157899 */ /* 0x002fe20008011410 */
        /* <DEDUP_REMOVED lines=28> */
.L_x_977:
[----:B------:R-:W-:Y:S05]  /*7dc0*/  BSYNC B0 ;  /* 0x0000000000007941 */ /* 0x000fea0003800000 */
.L_x_976:
        /* <DEDUP_REMOVED lines=17> */
.L_x_979:
[----:B------:R-:W-:Y:S05]  /*7ee0*/  BSYNC B0 ;  /* 0x0000000000007941 */ /* 0x000fea0003800000 */
.L_x_978:
        /* <DEDUP_REMOVED lines=33> */
.L_x_981:
[----:B------:R-:W-:Y:S05]  /*8100*/  BSYNC B0 ;  /* 0x0000000000007941 */ /* 0x000fea0003800000 */
.L_x_980:
[----:B------:R-:W-:Y:S05]  /*8110*/  @P2 BRA `(.L_x_982) ;  /* 0x0000000800b42947 */ /* 0x000fea0003800000 */
[----:B------:R-:W-:Y:S01]  /*8120*/  IADD3 R30, P0, R30, 0x20, RZ ;  /* 0x000000201e1e7810 */ /* 0x000fe20007f1e0ff */
[----:B------:R-:W-:Y:S01]  /*8130*/  ULDC UR5, c[0x0][0x2d0] ;  /* 0x0000b40000057ab9 */ /* 0x000fe20000000800 */
[----:B------:R-:W-:Y:S01]  /*8140*/  MOV R20, R24 ;  /* 0x0000001800147202 */ /* 0x000fe20000000f00 */
[----:B------:R-:W-:Y:S02]  /*8150*/  ULDC.64 UR8, c[0x0][0x3f8] ;  /* 0x0000fe0000087ab9 */ /* 0x000fe40000000a00 */
[----:B------:R-:W-:Y:S01]  /*8160*/  IMAD.X R29, RZ, RZ, R29, P0 ;  /* 0x000000ffff1d7224 */ /* 0x000fe200000e061d */
[----:B------:R-:W-:Y:S01]  /*8170*/  ISETP.GE.AND P0, PT, R220, UR5, PT ;  /* 0x00000005dc007c0c */ /* 0x000fe2000bf06270 */
[----:B-12---:R-:W-:-:S04]  /*8180*/  IMAD.WIDE.U32 R4, R30, UR10, R20 ;  /* 0x0000000a1e047c25 */ /* 0x006fc8000f8e0014 */
[----:B------:R-:W-:Y:S01]  /*8190*/  IMAD R29, R29, UR10, RZ ;  /* 0x0000000a1d1d7c24 */ /* 0x000fe2000f8e02ff */
[----:B------:R-:W-:-:S03]  /*81a0*/  LEA R6, P1, R4, UR8, 0x1 ;  /* 0x0000000804067c11 */ /* 0x000fc6000f8208ff */
[----:B------:R-:W-:-:S04]  /*81b0*/  IMAD R29, R30, UR11, R29 ;  /* 0x0000000b1e1d7c24 */ /* 0x000fc8000f8e021d */
[----:B------:R-:W-:-:S05]  /*81c0*/  IMAD.IADD R29, R5, 0x1, R29 ;  /* 0x00000001051d7824 */ /* 0x000fca00078e021d */
[----:B------:R-:W-:-:S05]  /*81d0*/  LEA.HI.X R7, R4, UR9, R29, 0x1, P1 ;  /* 0x0000000904077c11 */ /* 0x000fca00088f0c1d */
[----:B------:R4:W-:Y:S01]  /*81e0*/  @!P0 STG.E.128 desc[UR6][R6.64], R16 ;  /* 0x0000001006008986 */ /* 0x0009e2000c101d06 */
[----:B------:R-:W-:-:S13]  /*81f0*/  ISETP.GE.AND P0, PT, R28, UR5, PT ;  /* 0x000000051c007c0c */ /* 0x000fda000bf06270 */
[----:B------:R-:W-:Y:S05]  /*8200*/  @P0 BRA `(.L_x_982) ;  /* 0x0000000800780947 */ /* 0x000fea0003800000 */
[----:B------:R1:W-:Y:S01]  /*8210*/  STG.E.128 desc[UR6][R6.64+0x80], R12 ;  /* 0x0000800c06007986 */ /* 0x0003e2000c101d06 */
[----:B------:R-:W-:Y:S05]  /*8220*/  BRA `(.L_x_982) ;  /* 0x0000000800707947 */ /* 0x000fea0003800000 */
.L_x_952:
[----:B------:R-:W-:Y:S01]  /*8230*/  UISETP.NE.AND UP0, UPT, UR60, -0x1, UPT ;  /* 0xffffffff3c00788c */ /* 0x000fe2000bf05270 */
[----:B------:R-:W1:Y:S01]  /*8240*/  S2R R5, SR_TID.X ;  /* 0x0000000000057919 */ /* 0x000e620000002100 */
        /* <DEDUP_REMOVED lines=9> */
[----:B------:R-:W2:Y:S01]  /*82e0*/  S2UR UR8, SR_CTAID.Y ;  /* 0x00000000000879c3 */ /* 0x000ea20000002600 */
[----:B------:R-:W-:Y:S01]  /*82f0*/  USHF.R.S32.HI UR5, URZ, 0x1f, UR58 ;  /* 0x0000001f3f057899 */ /* 0x000fe2000801143a */
[----:B------:R-:W-:Y:S01]  /*8300*/  ULDC.64 UR10, c[0x0][0x450] ;  /* 0x00011400000a7ab9 */ /* 0x000fe20000000a00 */
[----:B------:R-:W-:Y:S02]  /*8310*/  ULDC.64 UR14, c[0x0][0x438] ;  /* 0x00010e00000e7ab9 */ /* 0x000fe40000000a00 */
[----:B------:R-:W-:Y:S02]  /*8320*/  UIMAD UR5, UR5, UR10, URZ ;  /* 0x0000000a050572a4 */ /* 0x000fe4000f8e023f */
[----:B------:R-:W-:Y:S02]  /*8330*/  UIMAD.WIDE.U32 UR12, UR58, UR10, URZ ;  /* 0x0000000a3a0c72a5 */ /* 0x000fe4000f8e003f */
[----:B------:R-:W-:-:S04]  /*8340*/  UIMAD UR5, UR58, UR11, UR5 ;  /* 0x0000000b3a0572a4 */ /* 0x000fc8000f8e0205 */
[----:B------:R-:W-:Y:S02]  /*8350*/  UIADD3 UR13, UR13, UR5, URZ ;  /* 0x000000050d0d7290 */ /* 0x000fe4000fffe03f */
[----:B--2---:R-:W-:Y:S01]  /*8360*/  USHF.R.S32.HI UR16, URZ, 0x1f, UR8 ;  /* 0x0000001f3f107899 */ /* 0x004fe20008011408 */
[----:B------:R-:W2:Y:S03]  /*8370*/  S2UR UR8, SR_CTAID.Y ;  /* 0x00000000000879c3 */ /* 0x000ea60000002600 */
[----:B------:R-:W-:Y:S02]  /*8380*/  UIMAD UR5, UR16, UR14, URZ ;  /* 0x0000000e100572a4 */ /* 0x000fe4000f8e023f */
[----:B--2---:R-:W-:Y:S02]  /*8390*/  UIMAD.WIDE.U32 UR12, UR8, UR14, UR12 ;  /* 0x0000000e080c72a5 */ /* 0x004fe4000f8e000c */
[----:B------:R-:W-:-:S04]  /*83a0*/  UIMAD UR5, UR8, UR15, UR5 ;  /* 0x0000000f080572a4 */ /* 0x000fc8000f8e0205 */
[----:B------:R-:W-:Y:S01]  /*83b0*/  UIADD3 UR20, UR13, UR5, URZ ;  /* 0x000000050d147290 */ /* 0x000fe2000fffe03f */
[----:B------:R-:W-:-:S11]  /*83c0*/  UMOV UR8, UR12 ;  /* 0x0000000c00087c82 */ /* 0x000fd60008000000 */
.L_x_983:
[----:B------:R-:W-:Y:S01]  /*83d0*/  @UP0 UIADD3 UR5, UR58, UR60, URZ ;  /* 0x0000003c3a050290 */ /* 0x000fe2000fffe03f */
[----:B-1----:R-:W-:Y:S01]  /*83e0*/  SHF.R.S32.HI R6, RZ, 0x1f, R5 ;  /* 0x0000001fff067819 */ /* 0x002fe20000011405 */
[----:B------:R-:W-:Y:S01]  /*83f0*/  @UP0 ULDC.64 UR12, c[0x0][0x458] ;  /* 0x00011600000c0ab9 */ /* 0x000fe20000000a00 */
[----:B------:R-:W-:Y:S02]  /*8400*/  USHF.R.S32.HI UR19, URZ, 0x1f, UR18 ;  /* 0x0000001f3f137899 */ /* 0x000fe40008011412 */
[----:B------:R-:W-:Y:S02]  /*8410*/  @UP0 UIMAD.WIDE.U32 UR14, UR5, UR12, URZ ;  /* 0x0000000c050e02a5 */ /* 0x000fe4000f8e003f */
[----:B------:R-:W-:-:S04]  /*8420*/  @UP0 UIMAD UR5, UR5, UR13, URZ ;  /* 0x0000000d050502a4 */ /* 0x000fc8000f8e023f */
[----:B------:R-:W-:Y:S01]  /*8430*/  @UP0 UIADD3 UR17, UR15, UR5, URZ ;  /* 0x000000050f110290 */ /* 0x000fe2000fffe03f */
[----:B------:R-:W-:Y:S01]  /*8440*/  @UP0 UMOV UR16, UR14 ;  /* 0x0000000e00100c82 */ /* 0x000fe20008000000 */
[----:B------:R-:W-:Y:S10]  /*8450*/  @P0 BRA `(.L_x_984) ;  /* 0x00000000003c0947 */ /* 0x000ff40003800000 */
[----:B------:R-:W1:Y:S01]  /*8460*/  S2UR UR16, SR_CTAID.Y ;  /* 0x00000000001079c3 */ /* 0x000e620000002600 */
[----:B------:R-:W-:Y:S01]  /*8470*/  USHF.R.S32.HI UR5, URZ, 0x1f, UR58 ;  /* 0x0000001f3f057899 */ /* 0x000fe2000801143a */
[----:B------:R-:W-:-:S03]  /*8480*/  ULDC.64 UR12, c[0x0][0x458] ;  /* 0x00011600000c7ab9 */ /* 0x000fc60000000a00 */
[----:B------:R-:W-:Y:S02]  /*8490*/  UIMAD UR5, UR5, UR12, URZ ;  /* 0x0000000c050572a4 */ /* 0x000fe4000f8e023f */
[----:B------:R-:W-:Y:S01]  /*84a0*/  UIMAD.WIDE.U32 UR14, UR58, UR12, URZ ;  /* 0x0000000c3a0e72a5 */ /* 0x000fe2000f8e003f */
[----:B------:R-:W2:Y:S01]  /*84b0*/  S2UR UR21, SR_CTAID.Y ;  /* 0x00000000001579c3 */ /* 0x000ea20000002600 */
[----:B------:R-:W-:-:S04]  /*84c0*/  UIMAD UR5, UR58, UR13, UR5 ;  /* 0x0000000d3a0572a4 */ /* 0x000fc8000f8e0205 */
[----:B------:R-:W-:Y:S02]  /*84d0*/  UIADD3 UR15, UR15, UR5, URZ ;  /* 0x000000050f0f7290 */ /* 0x000fe4000fffe03f */
[----:B-1----:R-:W-:-:S03]  /*84e0*/  USHF.R.S32.HI UR22, URZ, 0x1f, UR16 ;  /* 0x0000001f3f167899 */ /* 0x002fc60008011410 */
[----:B------:R-:W-:Y:S02]  /*84f0*/  ULDC.64 UR16, c[0x0][0x440] ;  /* 0x0001100000107ab9 */ /* 0x000fe40000000a00 */
[----:B------:R-:W-:Y:S02]  /*8500*/  UIMAD UR5, UR22, UR16, URZ ;  /* 0x00000010160572a4 */ /* 0x000fe4000f8e023f */
[----:B--2---:R-:W-:Y:S02]  /*8510*/  UIMAD.WIDE.U32 UR14, UR21, UR16, UR14 ;  /* 0x00000010150e72a5 */ /* 0x004fe4000f8e000e */
[----:B------:R-:W-:-:S04]  /*8520*/  UIMAD UR17, UR21, UR17, UR5 ;  /* 0x00000011151172a4 */ /* 0x000fc8000f8e0205 */
[----:B------:R-:W-:Y:S01]  /*8530*/  UIADD3 UR17, UR15, UR17, URZ ;  /* 0x000000110f117290 */ /* 0x000fe2000fffe03f */
[----:B------:R-:W-:-:S11]  /*8540*/  UMOV UR16, UR14 ;  /* 0x0000000e00107c82 */ /* 0x000fd60008000000 */
.L_x_984:
[----:B------:R-:W1:Y:S01]  /*8550*/  S2UR UR14, SR_CTAID.Z ;  /* 0x00000000000e79c3 */ /* 0x000e620000002700 */
[----:B------:R-:W-:Y:S01]  /*8560*/  UIMAD UR5, UR19, UR10, URZ ;  /* 0x0000000a130572a4 */ /* 0x000fe2000f8e023f */
[----:B------:R-:W-:Y:S01]  /*8570*/  LEA.HI R6, R6, R5, RZ, 0x3 ;  /* 0x0000000506067211 */ /* 0x000fe200078f18ff */
[----:B------:R-:W-:Y:S01]  /*8580*/  IMAD.U32 R9, RZ, RZ, UR10 ;  /* 0x0000000aff097e24 */ /* 0x000fe2000f8e00ff */
[----:B------:R-:W-:Y:S01]  /*8590*/  UIMAD UR9, UR59, -0x40, UR9 ;  /* 0xffffffc03b0978a4 */ /* 0x000fe2000f8e0209 */
[----:B------:R-:W-:Y:S01]  /*85a0*/  BSSY B0, `(.L_x_985) ;  /* 0x0000022000007945 */ /* 0x000fe20003800000 */
[----:B------:R-:W-:Y:S01]  /*85b0*/  UIMAD UR5, UR18, UR11, UR5 ;  /* 0x0000000b120572a4 */ /* 0x000fe2000f8e0205 */
[----:B------:R-:W-:Y:S01]  /*85c0*/  IMAD.WIDE.U32 R8, R9, UR18, R220 ;  /* 0x0000001209087c25 */ /* 0x000fe2000f8e00dc */
[----:B------:R-:W-:-:S04]  /*85d0*/  SHF.R.S32.HI R6, RZ, 0x3, R6 ;  /* 0x00000003ff067819 */ /* 0x000fc80000011406 */
[----:B------:R-:W-:Y:S01]  /*85e0*/  IMAD.U32 R5, RZ, RZ, UR5 ;  /* 0x00000005ff057e24 */ /* 0x000fe2000f8e00ff */
[----:B------:R-:W-:Y:S01]  /*85f0*/  IADD3 R8, P0, R8, UR8, RZ ;  /* 0x0000000808087c10 */ /* 0x000fe2000ff1e0ff */
[C---:B------:R-:W-:Y:S01]  /*8600*/  VIADD R4, R6.reuse, 0x20 ;  /* 0x0000002006047836 */ /* 0x040fe20000000000 */
[----:B------:R-:W-:Y:S02]  /*8610*/  ISETP.GE.AND P3, PT, R6, UR9, PT ;  /* 0x0000000906007c0c */ /* 0x000fe4000bf66270 */
[----:B------:R-:W-:Y:S01]  /*8620*/  IADD3.X R9, R9, UR20, R5, P0, !PT ;  /* 0x0000001409097c10 */ /* 0x000fe200087fe405 */
[----:B------:R-:W-:Y:S01]  /*8630*/  VIADD R5, R220, 0x40 ;  /* 0x00000040dc057836 */ /* 0x000fe20000000000 */
[----:B------:R-:W-:Y:S02]  /*8640*/  ISETP.GE.AND P2, PT, R4, UR9, PT ;  /* 0x0000000904007c0c */ /* 0x000fe4000bf46270 */
[----:B------:R-:W-:Y:S01]  /*8650*/  SHF.R.S32.HI R4, RZ, 0x1f, R6 ;  /* 0x0000001fff047819 */ /* 0x000fe20000011406 */
[----:B-1----:R-:W-:-:S03]  /*8660*/  USHF.R.S32.HI UR21, URZ, 0x1f, UR14 ;  /* 0x0000001f3f157899 */ /* 0x002fc6000801140e */
[----:B------:R-:W-:Y:S02]  /*8670*/  ULDC.64 UR14, c[0x0][0x468] ;  /* 0x00011a00000e7ab9 */ /* 0x000fe40000000a00 */
[----:B------:R-:W-:Y:S01]  /*8680*/  UIMAD UR5, UR21, UR14, URZ ;  /* 0x0000000e150572a4 */ /* 0x000fe2000f8e023f */
[----:B------:R-:W-:-:S05]  /*8690*/  MOV R10, UR14 ;  /* 0x0000000e000a7c02 */ /* 0x000fca0008000f00 */
[----:B------:R-:W1:Y:S02]  /*86a0*/  S2UR UR21, SR_CTAID.Z ;  /* 0x00000000001579c3 */ /* 0x000e640000002700 */
[----:B-1----:R-:W-:Y:S01]  /*86b0*/  UIMAD UR15, UR21, UR15, UR5 ;  /* 0x0000000f150f72a4 */ /* 0x002fe2000f8e0205 */
[----:B------:R-:W-:-:S05]  /*86c0*/  IMAD.WIDE.U32 R10, R10, UR21, R8 ;  /* 0x000000150a0a7c25 */ /* 0x000fca000f8e0008 */
[----:B------:R-:W-:Y:S01]  /*86d0*/  IADD3 R9, R11, UR15, RZ ;  /* 0x0000000f0b097c10 */ /* 0x000fe2000fffe0ff */
[----:B------:R-:W-:Y:S06]  /*86e0*/  @P3 BRA `(.L_x_986) ;  /* 0x0000000000343947 */ /* 0x000fec0003800000 */
[----:B------:R-:W-:Y:S01]  /*86f0*/  IMAD R7, R4, UR10, RZ ;  /* 0x0000000a04077c24 */ /* 0x000fe2000f8e02ff */
[----:B------:R-:W-:Y:S01]  /*8700*/  ULDC UR5, c[0x0][0x2d0] ;  /* 0x0000b40000057ab9 */ /* 0x000fe20000000800 */
[----:B------:R-:W-:Y:S01]  /*8710*/  IMAD.MOV.U32 R8, RZ, RZ, R10 ;  /* 0x000000ffff087224 */ /* 0x000fe200078e000a */
[----:B------:R-:W-:Y:S01]  /*8720*/  ISETP.GE.AND P1, PT, R220, UR5, PT ;  /* 0x00000005dc007c0c */ /* 0x000fe2000bf26270 */
[C---:B------:R-:W-:Y:S01]  /*8730*/  IMAD R7, R6.reuse, UR11, R7 ;  /* 0x0000000b06077c24 */ /* 0x040fe2000f8e0207 */
[----:B------:R-:W-:Y:S01]  /*8740*/  ISETP.GE.AND P0, PT, R5, UR5, PT ;  /* 0x0000000505007c0c */ /* 0x000fe2000bf06270 */
[----:B------:R-:W-:Y:S01]  /*8750*/  IMAD.WIDE.U32 R12, R6, UR10, R8 ;  /* 0x0000000a060c7c25 */ /* 0x000fe2000f8e0008 */
[----:B------:R-:W-:-:S04]  /*8760*/  ULDC.64 UR14, c[0x0][0x3f0] ;  /* 0x0000fc00000e7ab9 */ /* 0x000fc80000000a00 */
[----:B------:R-:W-:Y:S02]  /*8770*/  IADD3 R7, R7, R13, RZ ;  /* 0x0000000d07077210 */ /* 0x000fe40007ffe0ff */
[----:B------:R-:W-:-:S04]  /*8780*/  LEA R14, P4, R12, UR14, 0x1 ;  /* 0x0000000e0c0e7c11 */ /* 0x000fc8000f8808ff */
[----:B------:R-:W-:-:S05]  /*8790*/  LEA.HI.X R15, R12, UR15, R7, 0x1, P4 ;  /* 0x0000000f0c0f7c11 */ /* 0x000fca000a0f0c07 */
[----:B------:R1:W-:Y:S04]  /*87a0*/  @!P1 STG.E.128 desc[UR6][R14.64], RZ ;  /* 0x000000ff0e009986 */ /* 0x0003e8000c101d06 */
[----:B------:R1:W-:Y:S02]  /*87b0*/  @!P0 STG.E.128 desc[UR6][R14.64+0x80], RZ ;  /* 0x000080ff0e008986 */ /* 0x0003e4000c101d06 */
.L_x_986:
[----:B------:R-:W-:Y:S05]  /*87c0*/  BSYNC B0 ;  /* 0x0000000000007941 */ /* 0x000fea0003800000 */
.L_x_985:
        /* <DEDUP_REMOVED lines=15> */
[----:B------:R2:W-:Y:S04]  /*88c0*/  @!P1 STG.E.128 desc[UR6][R8.64], RZ ;  /* 0x000000ff08009986 */ /* 0x0005e8000c101d06 */
[----:B------:R2:W-:Y:S02]  /*88d0*/  @!P0 STG.E.128 desc[UR6][R8.64+0x80], RZ ;  /* 0x000080ff08008986 */ /* 0x0005e4000c101d06 */
.L_x_988:
[----:B------:R-:W-:Y:S05]  /*88e0*/  BSYNC B0 ;  /* 0x0000000000007941 */ /* 0x000fea0003800000 */
.L_x_987:
[----:B------:R-:W3:Y:S01]  /*88f0*/  S2UR UR8, SR_CTAID.Z ;  /* 0x00000000000879c3 */ /* 0x000ee20000002700 */
[----:B------:R-:W-:Y:S01]  /*8900*/  UIMAD UR5, UR19, UR12, URZ ;  /* 0x0000000c130572a4 */ /* 0x000fe2000f8e023f */
[----:B------:R-:W-:Y:S01]  /*8910*/  IMAD.U32 R7, RZ, RZ, UR12 ;  /* 0x0000000cff077e24 */ /* 0x000fe2000f8e00ff */
[----:B------:R-:W-:Y:S02]  /*8920*/  BSSY B0, `(.L_x_989) ;  /* 0x000001c000007945 */ /* 0x000fe40003800000 */
[----:B------:R-:W-:Y:S01]  /*8930*/  UIMAD UR5, UR18, UR13, UR5 ;  /* 0x0000000d120572a4 */ /* 0x000fe2000f8e0205 */
[----:B--2---:R-:W-:Y:S02]  /*8940*/  IMAD.WIDE.U32 R8, R7, UR18, R220 ;  /* 0x0000001207087c25 */ /* 0x004fe4000f8e00dc */
[----:B------:R-:W2:Y:S03]  /*8950*/  S2UR UR10, SR_CTAID.Z ;  /* 0x00000000000a79c3 */ /* 0x000ea60000002700 */
[----:B------:R-:W-:Y:S01]  /*8960*/  IMAD.U32 R7, RZ, RZ, UR5 ;  /* 0x00000005ff077e24 */ /* 0x000fe2000f8e00ff */
[----:B------:R-:W-:-:S04]  /*8970*/  IADD3 R8, P0, R8, UR16, RZ ;  /* 0x0000001008087c10 */ /* 0x000fc8000ff1e0ff */
[----:B------:R-:W-:Y:S01]  /*8980*/  IADD3.X R9, R9, UR17, R7, P0, !PT ;  /* 0x0000001109097c10 */ /* 0x000fe200087fe407 */
[----:B---3--:R-:W-:-:S03]  /*8990*/  USHF.R.S32.HI UR11, URZ, 0x1f, UR8 ;  /* 0x0000001f3f0b7899 */ /* 0x008fc60008011408 */
[----:B------:R-:W-:Y:S02]  /*89a0*/  ULDC.64 UR8, c[0x0][0x470] ;  /* 0x00011c0000087ab9 */ /* 0x000fe40000000a00 */
[----:B------:R-:W-:Y:S01]  /*89b0*/  UIMAD UR5, UR11, UR8, URZ ;  /* 0x000000080b0572a4 */ /* 0x000fe2000f8e023f */
[----:B------:R-:W-:-:S03]  /*89c0*/  MOV R10, UR8 ;  /* 0x00000008000a7c02 */ /* 0x000fc60008000f00 */
[----:B--2---:R-:W-:Y:S02]  /*89d0*/  UIMAD UR9, UR10, UR9, UR5 ;  /* 0x000000090a0972a4 */ /* 0x004fe4000f8e0205 */
        /* <DEDUP_REMOVED lines=12> */
[----:B-1----:R-:W-:-:S04]  /*8aa0*/  LEA R14, P3, R12, UR8, 0x1 ;  /* 0x000000080c0e7c11 */ /* 0x002fc8000f8608ff */
[----:B------:R-:W-:-:S05]  /*8ab0*/  LEA.HI.X R15, R12, UR9, R7, 0x1, P3 ;  /* 0x000000090c0f7c11 */ /* 0x000fca00098f0c07 */
[----:B------:R2:W-:Y:S04]  /*8ac0*/  @!P1 STG.E.128 desc[UR6][R14.64], RZ ;  /* 0x000000ff0e009986 */ /* 0x0005e8000c101d06 */
[----:B------:R2:W-:Y:S02]  /*8ad0*/  @!P0 STG.E.128 desc[UR6][R14.64+0x80], RZ ;  /* 0x000080ff0e008986 */ /* 0x0005e4000c101d06 */
.L_x_990:
[----:B------:R-:W-:Y:S05]  /*8ae0*/  BSYNC B0 ;  /* 0x0000000000007941 */ /* 0x000fea0003800000 */
.L_x_989:
        /* <DEDUP_REMOVED lines=16> */
.L_x_982:
[----:B------:R-:W-:Y:S05]  /*8bf0*/  BSYNC B1 ;  /* 0x0000000000017941 */ /* 0x000fea0003800000 */
.L_x_947:
[----:B------:R-:W-:Y:S01]  /*8c00*/  R2UR UR8, R218 ;  /* 0x00000000da0872ca */ /* 0x000fe200000e0000 */
[----:B------:R-:W-:Y:S02]  /*8c10*/  ULDC UR5, c[0x0][0xc] ;  /* 0x0000030000057ab9 */ /* 0x000fe40000000800 */
[----:B------:R-:W-:-:S10]  /*8c20*/  UIADD3 UR59, UR5, UR59, URZ ;  /* 0x0000003b053b7290 */ /* 0x000fd4000fffe03f */
[----:B------:R-:W-:-:S06]  /*8c30*/  UISETP.GE.AND UP0, UPT, UR59, UR8, UPT ;  /* 0x000000083b00728c */ /* 0x000fcc000bf06270 */
[----:B------:R-:W-:-:S13]  /*8c40*/  PLOP3.LUT P0, PT, PT, PT, UP0, 0x80, 0x0 ;  /* 0x000000000000781c */ /* 0x000fda0003f0f008 */
[----:B------:R-:W-:Y:S05]  /*8c50*/  @P0 BRA `(.L_x_991) ;  /* 0x0000000000040947 */ /* 0x000fea0003800000 */
[----:B------:R-:W-:Y:S05]  /*8c60*/  BRA `(.L_x_992) ;  /* 0xffffff7c00387947 */ /* 0x000fea000383ffff */
.L_x_991:
[----:B------:R-:W-:Y:S05]  /*8c70*/  EXIT ;  /* 0x000000000000794d */ /* 0x000fea0003800000 */
.L_x_993:
        /* <DEDUP_REMOVED lines=16> */
.L_x_2073:


//--------------------- .text._ZN5flash44flash_bwd_dq_dk_dv_loop_seqk_parallel_kernelI23Flash_bwd_kernel_traitsILi128ELi64ELi64ELi8ELi4ELi2ELi2ELb1ELb0EN7cutlass6half_tE19Flash_kernel_traitsILi128ELi64ELi64ELi8ES3_EELb0ELb0ELb0ELb1ELb0ELb0ELb1EEEvNS_16Flash_bwd_paramsE --------------------------
	.section	.text._ZN5flash44flash_bwd_dq_dk_dv_loop_seqk_parallel_kernelI23Flash_bwd_kernel_traitsILi128ELi64ELi64ELi8ELi4ELi2ELi2ELb1ELb0EN7cutlass6half_tE19Flash_kernel_traitsILi128ELi64ELi64ELi8ES3_EELb0ELb0ELb0ELb1ELb0ELb0ELb1EEEvNS_16Flash_bwd_paramsE,"ax",@progbits
	.align	128
        .global         _ZN5flash44flash_bwd_dq_dk_dv_loop_seqk_parallel_kernelI23Flash_bwd_kernel_traitsILi128ELi64ELi64ELi8ELi4ELi2ELi2ELb1ELb0EN7cutlass6half_tE19Flash_kernel_traitsILi128ELi64ELi64ELi8ES3_EELb0ELb0ELb0ELb1ELb0ELb0ELb1EEEvNS_16Flash_bwd_paramsE
        .type           _ZN5flash44flash_bwd_dq_dk_dv_loop_seqk_parallel_kernelI23Flash_bwd_kernel_traitsILi128ELi64ELi64ELi8ELi4ELi2ELi2ELb1ELb0EN7cutlass6half_tE19Flash_kernel_traitsILi128ELi64ELi64ELi8ES3_EELb0ELb0ELb0ELb1ELb0ELb0ELb1EEEvNS_16Flash_bwd_paramsE,@function
        .size           _ZN5flash44flash_bwd_dq_dk_dv_loop_seqk_parallel_kernelI23Flash_bwd_kernel_traitsILi128ELi64ELi64ELi8ELi4ELi2ELi2ELb1ELb0EN7cutlass6half_tE19Flash_kernel_traitsILi128ELi64ELi64ELi8ES3_EELb0ELb0ELb0ELb1ELb0ELb0ELb1EEEvNS_16Flash_bwd_paramsE,(.L_x_2074 - _ZN5flash44flash_bwd_dq_dk_dv_loop_seqk_parallel_kernelI23Flash_bwd_kernel_traitsILi128ELi64ELi64ELi8ELi4ELi2ELi2ELb1ELb0EN7cutlass6half_tE19Flash_kernel_traitsILi128ELi64ELi64ELi8ES3_EELb0ELb0ELb0ELb1ELb0ELb0ELb1EEEvNS_16Flash_bwd_paramsE)
        .other          _ZN5flash44flash_bwd_dq_dk_dv_loop_seqk_parallel_kernelI23Flash_bwd_kernel_traitsILi128ELi64ELi64ELi8ELi4ELi2ELi2ELb1ELb0EN7cutlass6half_tE19Flash_kernel_traitsILi128ELi64ELi64ELi8ES3_EELb0ELb0ELb0ELb1ELb0ELb0ELb1EEEvNS_16Flash_bwd_paramsE,@"STO_CUDA_ENTRY STV_DEFAULT"
_ZN5flash44flash_bwd_dq_dk_dv_loop_seqk_parallel_kernelI23Flash_bwd_kernel_traitsILi128ELi64ELi64ELi8ELi4ELi2ELi2ELb1ELb0EN7cutlass6half_tE19Flash_kernel_traitsILi128ELi64ELi64ELi8ES3_EELb0ELb0ELb0ELb1ELb0ELb0ELb1EEEvNS_16Flash_bwd_paramsE:
.text._ZN5flash44flash_bwd_dq_dk_dv_loop_seqk_parallel_kernelI23Flash_bwd_kernel_traitsILi128ELi64ELi64ELi8ELi4ELi2ELi2ELb1ELb0EN7cutlass6half_tE19Flash_kernel_traitsILi128ELi64ELi64ELi8ES3_EELb0ELb0ELb0ELb1ELb0ELb0ELb1EEEvNS_16Flash_bwd_paramsE:
        /* <DEDUP_REMOVED lines=17> */
[----:B------:R-:W4:Y:S01]  /*0110*/  S2R R240, SR_CTAID.Z ;  /* 0x0000000000f07919 */ /* 0x000f220000002700 */
[----:B--2---:R-:W-:-:S04]  /*0120*/  ULEA UR5, UR5, UR4, 0x18 ;  /* 0x0000000405057291 */ /* 0x004fc8000f8ec03f */
[----:B------:R-:W-:Y:S02]  /*0130*/  UIADD3 UR4, UR5, 0x10000, URZ ;  /* 0x0001000005047890 */ /* 0x000fe4000fffe03f */
[----:B------:R-:W-:Y:S01]  /*0140*/  UIADD3 UR6, UR5, 0xc000, URZ ;  /* 0x0000c00005067890 */ /* 0x000fe2000fffe03f */
[----:B-1----:R-:W-:Y:S01]  /*0150*/  SHF.R.S32.HI R15, RZ, 0x1f, R13 ;  /* 0x0000001fff0f7819 */ /* 0x002fe2000001140d */
[----:B------:R-:W-:-:S03]  /*0160*/  IMAD.SHL.U32 R246, R13, 0x2, RZ ;  /* 0x000000020df67824 */ /* 0x000fc600078e00ff */
[CC--:B------:R-:W-:Y:S02]  /*0170*/  LEA.HI R6, R15.reuse, R13.reuse, RZ, 0x4 ;  /* 0x0000000d0f067211 */ /* 0x0c0fe400078f20ff */
[CC--:B------:R-:W-:Y:S02]  /*0180*/  LEA.HI R14, R15.reuse, R13.reuse, RZ, 0x3 ;  /* 0x0000000d0f0e7211 */ /* 0x0c0fe400078f18ff */
[----:B------:R-:W-:Y:S02]  /*0190*/  SHF.R.S32.HI R5, RZ, 0x4, R6 ;  /* 0x00000004ff057819 */ /* 0x000fe40000011406 */
[----:B------:R-:W-:Y:S02]  /*01a0*/  LOP3.LUT R0, R14, 0xfffffff8, RZ, 0xc0, !PT ;  /* 0xfffffff80e007812 */ /* 0x000fe400078ec0ff */
[----:B------:R-:W-:Y:S02]  /*01b0*/  SHF.R.S32.HI R237, RZ, 0x3, R14 ;  /* 0x00000003ffed7819 */ /* 0x000fe4000001140e */
[----:B------:R-:W-:Y:S01]  /*01c0*/  LEA.HI R17, R15, R13, RZ, 0x2 ;  /* 0x0000000d0f117211 */ /* 0x000fe200078f10ff */
[----:B------:R-:W-:Y:S01]  /*01d0*/  IMAD.IADD R0, R13, 0x1, -R0 ;  /* 0x000000010d007824 */ /* 0x000fe200078e0a00 */
[----:B------:R-:W-:Y:S01]  /*01e0*/  LEA.HI R4, R6, R5, RZ, 0x1 ;  /* 0x0000000506047211 */ /* 0x000fe200078f08ff */
[----:B------:R-:W-:Y:S01]  /*01f0*/  IMAD.SHL.U32 R2, R237, 0x40, RZ ;  /* 0x00000040ed027824 */ /* 0x000fe200078e00ff */
[--C-:B------:R-:W-:Y:S01]  /*0200*/  SHF.R.S32.HI R9, RZ, 0x2, R17.reuse ;  /* 0x00000002ff097819 */ /* 0x100fe20000011411 */
[----:B------:R-:W-:Y:S01]  /*0210*/  IMAD.SHL.U32 R224, R0, 0x8, RZ ;  /* 0x0000000800e07824 */ /* 0x000fe200078e00ff */
[----:B------:R-:W-:-:S02]  /*0220*/  SHF.R.S32.HI R3, RZ, 0x1f, R17 ;  /* 0x0000001fff037819 */ /* 0x000fc40000011411 */
[----:B------:R-:W-:Y:S01]  /*0230*/  LEA.HI R16, R15, R13, RZ, 0x5 ;  /* 0x0000000d0f107211 */ /* 0x000fe200078f28ff */
[----:B------:R-:W-:Y:S01]  /*0240*/  VIADD R235, R224, 0x40 ;  /* 0x00000040e0eb7836 */ /* 0x000fe20000000000 */
[----:B------:R-:W-:Y:S02]  /*0250*/  LOP3.LUT R4, R4, 0xfffffffe, RZ, 0xc0, !PT ;  /* 0xfffffffe04047812 */ /* 0x000fe400078ec0ff */
[----:B------:R-:W-:Y:S02]  /*0260*/  LEA.HI R3, R3, R9, RZ, 0x3 ;  /* 0x0000000903037211 */ /* 0x000fe400078f18ff */
[----:B------:R-:W-:Y:S01]  /*0270*/  LOP3.LUT R2, R2, 0x1c0, RZ, 0xc0, !PT ;  /* 0x000001c002027812 */ /* 0x000fe200078ec0ff */
[----:B------:R-:W-:Y:S01]  /*0280*/  IMAD.IADD R11, R5, 0x1, -R4 ;  /* 0x00000001050b7824 */ /* 0x000fe200078e0a04 */
[----:B------:R-:W-:Y:S02]  /*0290*/  SHF.R.S32.HI R19, RZ, 0x5, R16 ;  /* 0x00000005ff137819 */ /* 0x000fe40000011410 */
[----:B------:R-:W-:-:S02]  /*02a0*/  LOP3.LUT R4, R3, 0xfffffff8, RZ, 0xc0, !PT ;  /* 0xfffffff803047812 */ /* 0x000fc400078ec0ff */
[----:B------:R-:W-:Y:S02]  /*02b0*/  LOP3.LUT R5, R2, 0x38, R224, 0xf8, !PT ;  /* 0x0000003802057812 */ /* 0x000fe400078ef8e0 */
[----:B------:R-:W-:Y:S01]  /*02c0*/  SHF.R.U32.HI R2, RZ, 0x3, R2 ;  /* 0x00000003ff027819 */ /* 0x000fe20000011602 */
[----:B------:R-:W-:Y:S01]  /*02d0*/  IMAD.IADD R9, R9, 0x1, -R4 ;  /* 0x0000000109097824 */ /* 0x000fe200078e0a04 */
[----:B------:R-:W-:Y:S02]  /*02e0*/  LOP3.LUT R3, R6, 0xfffffff0, RZ, 0xc0, !PT ;  /* 0xfffffff006037812 */ /* 0x000fe400078ec0ff */
[----:B------:R-:W-:Y:S02]  /*02f0*/  LEA.HI R6, R16, R19, RZ, 0x1 ;  /* 0x0000001310067211 */ /* 0x000fe400078f08ff */
[----:B------:R-:W-:Y:S01]  /*0300*/  LOP3.LUT R245, R5, R2, RZ, 0x3c, !PT ;  /* 0x0000000205f57212 */ /* 0x000fe200078e3cff */
[----:B------:R-:W-:Y:S01]  /*0310*/  IMAD.IADD R3, R13, 0x1, -R3 ;  /* 0x000000010d037824 */ /* 0x000fe200078e0a03 */
[----:B------:R-:W-:-:S02]  /*0320*/  LOP3.LUT R2, R6, 0xfffffffe, RZ, 0xc0, !PT ;  /* 0xfffffffe06027812 */ /* 0x000fc400078ec0ff */
[C---:B------:R-:W-:Y:S02]  /*0330*/  LOP3.LUT P4, RZ, R0.reuse, 0x2, RZ, 0xc0, !PT ;  /* 0x0000000200ff7812 */ /* 0x040fe4000788c0ff */
[C---:B------:R-:W-:Y:S01]  /*0340*/  LOP3.LUT P3, RZ, R0.reuse, 0x4, RZ, 0xc0, !PT ;  /* 0x0000000400ff7812 */ /* 0x040fe2000786c0ff */
[----:B------:R-:W-:Y:S01]  /*0350*/  IMAD.SHL.U32 R0, R0, 0x40, RZ ;  /* 0x0000004000007824 */ /* 0x000fe200078e00ff */
[----:B------:R-:W-:Y:S01]  /*0360*/  SHF.R.S32.HI R5, RZ, 0x1f, R3 ;  /* 0x0000001fff057819 */ /* 0x000fe20000011403 */
[----:B------:R-:W-:Y:S01]  /*0370*/  IMAD.IADD R206, R19, 0x1, -R2 ;  /* 0x0000000113ce7824 */ /* 0x000fe200078e0a02 */
[----:B------:R-:W-:Y:S02]  /*0380*/  LEA.HI R4, R15, R13, RZ, 0x7 ;  /* 0x0000000d0f047211 */ /* 0x000fe400078f38ff */
[----:B------:R-:W-:Y:S01]  /*0390*/  LOP3.LUT R0, R0, 0x1c0, RZ, 0xc0, !PT ;  /* 0x000001c000007812 */ /* 0x000fe200078ec0ff */
[----:B------:R-:W-:Y:S01]  /*03a0*/  IMAD.SHL.U32 R2, R206, 0x10, RZ ;  /* 0x00000010ce027824 */ /* 0x000fe200078e00ff */
[----:B------:R-:W-:-:S02]  /*03b0*/  LEA.HI R12, R5, R3, RZ, 0x3 ;  /* 0x00000003050c7211 */ /* 0x000fc400078f18ff */
[----:B------:R-:W-:Y:S01]  /*03c0*/  SHF.R.S32.HI R10, RZ, 0x7, R4 ;  /* 0x00000007ff0a7819 */ /* 0x000fe20000011404 */
[----:B------:R-:W-:Y:S01]  /*03d0*/  IMAD.SHL.U32 R4, R11, 0x200, RZ ;  /* 0x000002000b047824 */ /* 0x000fe200078e00ff */
[C---:B------:R-:W-:Y:S02]  /*03e0*/  LOP3.LUT R5, R0.reuse, 0x8, R14, 0xf8, !PT ;  /* 0x0000000800057812 */ /* 0x040fe400078ef80e */
[----:B------:R-:W-:Y:S02]  /*03f0*/  SHF.R.U32.HI R198, RZ, 0x3, R0 ;  /* 0x00000003ffc67819 */ /* 0x000fe40000011600 */
[----:B------:R-:W-:Y:S01]  /*0400*/  LOP3.LUT R6, R0, 0x10, R2, 0xf8, !PT ;  /* 0x0000001000067812 */ /* 0x000fe200078ef802 */
[----:B------:R-:W-:Y:S01]  /*0410*/  IMAD R2, R10, 0x800, R4 ;  /* 0x000008000a027824 */ /* 0x000fe200078e0204 */
[----:B------:R-:W-:Y:S02]  /*0420*/  LOP3.LUT R0, R5, R198, RZ, 0x3c, !PT ;  /* 0x000000c605007212 */ /* 0x000fe400078e3cff */
[----:B------:R-:W-:-:S02]  /*0430*/  LOP3.LUT R8, R12, 0xfffffff8, RZ, 0xc0, !PT ;  /* 0xfffffff80c087812 */ /* 0x000fc400078ec0ff */
[----:B------:R-:W-:Y:S01]  /*0440*/  LOP3.LUT R5, R6, 0x8, R14, 0xf8, !PT ;  /* 0x0000000806057812 */ /* 0x000fe200078ef80e */
[----:B------:R-:W-:Y:S01]  /*0450*/  IMAD.IADD R211, R2, 0x1, R0 ;  /* 0x0000000102d37824 */ /* 0x000fe200078e0200 */
[----:B------:R-:W-:Y:S01]  /*0460*/  LEA.HI R0, R15, R13, RZ, 0x6 ;  /* 0x0000000d0f007211 */ /* 0x000fe200078f30ff */
[----:B------:R-:W-:Y:S01]  /*0470*/  IMAD.IADD R14, R3, 0x1, -R8 ;  /* 0x00000001030e7824 */ /* 0x000fe200078e0a08 */
[----:B------:R-:W-:Y:S02]  /*0480*/  LOP3.LUT R2, R17, 0x7ffffffc, RZ, 0xc0, !PT ;  /* 0x7ffffffc11027812 */ /* 0x000fe400078ec0ff */
[----:B------:R-:W-:Y:S02]  /*0490*/  SHF.R.S32.HI R0, RZ, 0x6, R0 ;  /* 0x00000006ff007819 */ /* 0x000fe40000011400 */
[----:B------:R-:W-:Y:S01]  /*04a0*/  LOP3.LUT R198, R4, R5, R198, 0xf6, !PT ;  /* 0x0000000504c67212 */ /* 0x000fe200078ef6c6 */
[----:B------:R-:W-:Y:S01]  /*04b0*/  IMAD.IADD R6, R13, 0x1, -R2 ;  /* 0x000000010d067824 */ /* 0x000fe200078e0a02 */
[----:B------:R-:W-:Y:S01]  /*04c0*/  SHF.R.S32.HI R3, RZ, 0x1f, R16 ;  /* 0x0000001fff037819 */ /* 0x000fe20000011410 */
[----:B------:R-:W-:Y:S01]  /*04d0*/  IMAD R245, R0, 0x200, R245 ;  /* 0x0000020000f57824 */ /* 0x000fe200078e02f5 */
[----:B------:R-:W-:Y:S01]  /*04e0*/  LOP3.LUT R4, R16, 0xffffffe0, RZ, 0xc0, !PT ;  /* 0xffffffe010047812 */ /* 0x000fe200078ec0ff */
[----:B------:R-:W-:Y:S01]  /*04f0*/  IMAD.SHL.U32 R2, R0, 0x8, RZ ;  /* 0x0000000800027824 */ /* 0x000fe200078e00ff */
[----:B------:R-:W-:Y:S01]  /*0500*/  LEA.HI R3, R3, R19, RZ, 0x2 ;  /* 0x0000001303037211 */ /* 0x000fe200078f10ff */
[C---:B------:R-:W-:Y:S01]  /*0510*/  IMAD.SHL.U32 R0, R9.reuse, 0x40, RZ ;  /* 0x0000004009007824 */ /* 0x040fe200078e00ff */
[----:B------:R-:W-:Y:S01]  /*0520*/  LOP3.LUT R7, R9, 0x1, RZ, 0xc0, !PT ;  /* 0x0000000109077812 */ /* 0x000fe200078ec0ff */
[----:B------:R-:W-:Y:S01]  /*0530*/  IMAD.IADD R18, R13, 0x1, -R4 ;  /* 0x000000010d127824 */ /* 0x000fe200078e0a04 */
[----:B------:R-:W-:Y:S01]  /*0540*/  LOP3.LUT R5, R3, 0xfffffffc, RZ, 0xc0, !PT ;  /* 0xfffffffc03057812 */ /* 0x000fe200078ec0ff */
[----:B------:R-:W-:Y:S01]  /*0550*/  IMAD.SHL.U32 R4, R10, 0x20, RZ ;  /* 0x000000200a047824 */ /* 0x000fe200078e00ff */
[----:B------:R-:W-:Y:S01]  /*0560*/  LOP3.LUT R0, R0, 0x1c0, RZ, 0xc0, !PT ;  /* 0x000001c000007812 */ /* 0x000fe200078ec0ff */
[----:B------:R-:W-:Y:S01]  /*0570*/  IMAD.SHL.U32 R8, R6, 0x2, RZ ;  /* 0x0000000206087824 */ /* 0x000fe200078e00ff */
[----:B------:R-:W-:Y:S01]  /*0580*/  ISETP.NE.U32.AND P0, PT, R7, 0x1, PT ;  /* 0x000000010700780c */ /* 0x000fe20003f05070 */
[----:B------:R-:W-:Y:S01]  /*0590*/  IMAD.SHL.U32 R6, R11, 0x20, RZ ;  /* 0x000000200b067824 */ /* 0x000fe200078e00ff */
[----:B------:R-:W-:Y:S01]  /*05a0*/  LOP3.LUT R2, R2, 0x18, RZ, 0xc0, !PT ;  /* 0x0000001802027812 */ /* 0x000fe200078ec0ff */
[----:B------:R-:W-:Y:S01]  /*05b0*/  IMAD.IADD R5, R19, 0x1, -R5 ;  /* 0x0000000113057824 */ /* 0x000fe200078e0a05 */
[----:B------:R-:W-:Y:S01]  /*05c0*/  SHF.R.U32.HI R3, RZ, 0x3, R0 ;  /* 0x00000003ff037819 */ /* 0x000fe20000011600 */
[----:B------:R1:W-:Y:S01]  /*05d0*/  STL [R1], R18 ;  /* 0x0000001201007387 */ /* 0x0003e20000100800 */
[----:B------:R-:W-:-:S02]  /*05e0*/  LOP3.LUT R246, R4, 0x6, R246, 0xf8, !PT ;  /* 0x0000000604f67812 */ /* 0x000fc400078ef8f6 */
[----:B------:R-:W-:Y:S01]  /*05f0*/  LOP3.LUT R7, R0, 0x20, R4, 0xf8, !PT ;  /* 0x0000002000077812 */ /* 0x000fe200078ef804 */
[----:B------:R-:W-:Y:S01]  /*0600*/  IMAD.SHL.U32 R4, R14, 0x40, RZ ;  /* 0x000000400e047824 */ /* 0x000fe200078e00ff */
[----:B------:R-:W-:Y:S02]  /*0610*/  R2P PR, R9, 0x6 ;  /* 0x0000000609007804 */ /* 0x000fe40000000000 */
[----:B------:R-:W-:Y:S02]  /*0620*/  LOP3.LUT R10, R3, R0, R2, 0x1e, !PT ;  /* 0x00000000030a7212 */ /* 0x000fe400078e1e02 */
[----:B------:R-:W-:Y:S01]  /*0630*/  LOP3.LUT R9, R2, 0x20, R6, 0xf8, !PT ;  /* 0x0000002002097812 */ /* 0x000fe200078ef806 */
[----:B------:R-:W-:Y:S01]  /*0640*/  IMAD R2, R5, 0x400, R8 ;  /* 0x0000040005027824 */ /* 0x000fe200078e0208 */
[----:B------:R-:W-:Y:S01]  /*0650*/  LOP3.LUT R0, R7, R3, RZ, 0x3c, !PT ;  /* 0x0000000307007212 */ /* 0x000fe200078e3cff */
[----:B------:R-:W-:Y:S01]  /*0660*/  IMAD.SHL.U32 R6, R12, 0x40, RZ ;  /* 0x000000400c067824 */ /* 0x000fe200078e00ff */
[----:B------:R-:W-:-:S02]  /*0670*/  LOP3.LUT R3, R4, 0x1c0, RZ, 0xc0, !PT ;  /* 0x000001c004037812 */ /* 0x000fc400078ec0ff */
[----:B------:R-:W-:Y:S01]  /*0680*/  SHF.R.S32.HI R4, RZ, 0x1f, R18 ;  /* 0x0000001fff047819 */ /* 0x000fe20000011412 */
[----:B------:R-:W-:Y:S01]  /*0690*/  IMAD.IADD R232, R2, 0x1, R0 ;  /* 0x0000000102e87824 */ /* 0x000fe200078e0200 */
[--C-:B------:R-:W-:Y:S01]  /*06a0*/  SHF.R.U32.HI R2, RZ, 0x3, R3.reuse ;  /* 0x00000003ff027819 */ /* 0x100fe20000011603 */
[----:B------:R-:W-:Y:S01]  /*06b0*/  IMAD.SHL.U32 R0, R11, 0x8, RZ ;  /* 0x000000080b007824 */ /* 0x000fe200078e00ff */
[----:B------:R-:W-:Y:S02]  /*06c0*/  LEA.HI R4, R4, R18, RZ, 0x2 ;  /* 0x0000001204047211 */ /* 0x000fe400078f10ff */
[----:B------:R-:W-:Y:S02]  /*06d0*/  LEA R232, R232, UR5, 0x1 ;  /* 0x00000005e8e87c11 */ /* 0x000fe4000f8e08ff */
[----:B------:R-:W-:Y:S02]  /*06e0*/  LOP3.LUT R7, R3, 0x8, R0, 0xf8, !PT ;  /* 0x0000000803077812 */ /* 0x000fe400078ef800 */
[----:B------:R-:W-:Y:S01]  /*06f0*/  SHF.R.S32.HI R4, RZ, 0x2, R4 ;  /* 0x00000002ff047819 */ /* 0x000fe20000011404 */
[----:B------:R-:W-:Y:S01]  /*0700*/  VIADD R231, R232, 0x20 ;  /* 0x00000020e8e77836 */ /* 0x000fe20000000000 */
[----:B------:R-:W-:Y:S01]  /*0710*/  LOP3.LUT R0, R6, 0xfffffe00, RZ, 0xc0, !PT ;  /* 0xfffffe0006007812 */ /* 0x000fe200078ec0ff */
[----:B------:R-:W-:Y:S01]  /*0720*/  IMAD R6, R206, 0x400, R8 ;  /* 0x00000400ce067824 */ /* 0x000fe200078e0208 */
[----:B------:R-:W-:Y:S01]  /*0730*/  LOP3.LUT R3, R2, R9, R3, 0x1e, !PT ;  /* 0x0000000902037212 */ /* 0x000fe200078e1e03 */
[----:B------:R-:W-:Y:S01]  /*0740*/  IMAD R250, R5, 0x10, R4 ;  /* 0x0000001005fa7824 */ /* 0x000fe200078e0204 */
[----:B------:R-:W-:Y:S01]  /*0750*/  LOP3.LUT R2, R7, R2, RZ, 0x3c, !PT ;  /* 0x0000000207027212 */ /* 0x000fe200078e3cff */
[--C-:B------:R-:W-:Y:S01]  /*0760*/  IMAD R4, R5, 0x400, R0.reuse ;  /* 0x0000040005047824 */ /* 0x100fe200078e0200 */
[----:B------:R-:W-:Y:S01]  /*0770*/  LOP3.LUT R210, R3, R0, RZ, 0xfc, !PT ;  /* 0x0000000003d27212 */ /* 0x000fe200078efcff */
[----:B------:R-:W-:Y:S01]  /*0780*/  IMAD R206, R206, 0x400, R0 ;  /* 0x00000400cece7824 */ /* 0x000fe200078e0200 */
[----:B------:R-:W-:Y:S01]  /*0790*/  LEA R0, R211, UR4, 0x1 ;  /* 0x00000004d3007c11 */ /* 0x000fe2000f8e08ff */
[----:B------:R-:W-:Y:S01]  /*07a0*/  IMAD.IADD R209, R4, 0x1, R2 ;  /* 0x0000000104d17824 */ /* 0x000fe200078e0202 */
[----:B------:R-:W-:Y:S01]  /*07b0*/  SEL R197, R197, 0xffffffc0, !P3 ;  /* 0xffffffc0c5c57807 */ /* 0x000fe20005800000 */
[----:B------:R-:W-:Y:S01]  /*07c0*/  IMAD.IADD R206, R2, 0x1, R206 ;  /* 0x0000000102ce7824 */ /* 0x000fe200078e02ce */
[----:B------:R-:W-:Y:S01]  /*07d0*/  SEL R233, R233, 0x10, !P0 ;  /* 0x00000010e9e97807 */ /* 0x000fe20004000000 */
[----:B------:R-:W-:Y:S01]  /*07e0*/  IMAD.MOV.U32 R2, RZ, RZ, 0x20 ;  /* 0x00000020ff027424 */ /* 0x000fe200078e00ff */
[----:B------:R-:W-:Y:S01]  /*07f0*/  LEA R198, R198, UR5, 0x1 ;  /* 0x00000005c6c67c11 */ /* 0x000fe2000f8e08ff */
[----:B------:R-:W-:Y:S01]  /*0800*/  IMAD.IADD R6, R6, 0x1, R10 ;  /* 0x0000000106067824 */ /* 0x000fe200078e020a */
[----:B------:R-:W-:Y:S01]  /*0810*/  SHF.R.S32.HI R251, RZ, 0x1f, R250 ;  /* 0x0000001ffffb7819 */ /* 0x000fe200000114fa */
[----:B------:R-:W-:Y:S01]  /*0820*/  @P1 VIADD R231, R232, 0xffffffe0 ;  /* 0xffffffe0e8e71836 */ /* 0x000fe20000000000 */
[----:B------:R-:W-:Y:S01]  /*0830*/  SEL R2, R2, 0xffffffe0, !P4 ;  /* 0xffffffe002027807 */ /* 0x000fe20006000000 */
[----:B------:R-:W-:Y:S01]  /*0840*/  IMAD.IADD R200, R0, 0x1, R197 ;  /* 0x0000000100c87824 */ /* 0x000fe200078e02c5 */
        /* <DEDUP_REMOVED lines=9> */
[----:B------:R-:W-:Y:S02]  /*08e0*/  @P2 VIADD R248, R247, 0xffffffc0 ;  /* 0xffffffc0f7f82836 */ /* 0x000fe40000000000 */
[----:B-1-34-:R-:W-:-:S07]  /*08f0*/  IMAD.IADD R233, R233, 0x1, R231 ;  /* 0x00000001e9e97824 */ /* 0x01afce00078e02e7 */
.L_x_1040:
        /* <DEDUP_REMOVED lines=47> */
.L_x_994:
[----:B------:R-:W-:Y:S01]  /*0bf0*/  IMAD.SHL.U32 R31, R239, 0x40, RZ ;  /* 0x00000040ef1f7824 */ /* 0x000fe200078e00ff */
[----:B-----5:R-:W-:-:S04]  /*0c00*/  @!P3 IADD3 R216, R5, R4, -R238 ;  /* 0x0000000405d8b210 */ /* 0x020fc80007ffe8ee */
[----:B------:R-:W-:-:S13]  /*0c10*/  ISETP.GT.AND P1, PT, R216, R31, PT ;  /* 0x0000001fd800720c */ /* 0x000fda0003f24270 */
[----:B------:R-:W-:Y:S05]  /*0c20*/  @!P1 BRA `(.L_x_995) ;  /* 0x0000007000789947 */ /* 0x000fea0003800000 */
[----:B------:R-:W3:Y:S01]  /*0c30*/  LDC R13, c[0x0][0x278] ;  /* 0x00009e00ff0d7b82 */ /* 0x000ee20000000800 */
[----:B------:R-:W-:Y:S01]  /*0c40*/  IABS R5, R240 ;  /* 0x000000f000057213 */ /* 0x000fe20000000000 */
[----:B------:R-:W-:Y:S01]  /*0c50*/  ULDC UR4, c[0x0][0x2dc] ;  /* 0x0000b70000047ab9 */ /* 0x000fe20000000800 */
[----:B------:R-:W-:Y:S01]  /*0c60*/  ISETP.NE.AND P1, PT, R249, -0x1, PT ;  /* 0xfffffffff900780c */ /* 0x000fe20003f25270 */
[----:B------:R-:W-:Y:S01]  /*0c70*/  ULDC UR30, c[0x0][0x270] ;  /* 0x00009c00001e7ab9 */ /* 0x000fe20000000800 */
[----:B------:R-:W-:Y:S01]  /*0c80*/  ISETP.NE.AND P2, PT, R0, -0x1, PT ;  /* 0xffffffff0000780c */ /* 0x000fe20003f45270 */
[----:B------:R-:W-:Y:S01]  /*0c90*/  IMAD.MOV.U32 R8, RZ, RZ, R5 ;  /* 0x000000ffff087224 */ /* 0x000fe200078e0005 */
[----:B------:R-:W-:Y:S01]  /*0ca0*/  UIMAD.WIDE UR10, UR4, UR30, URZ ;  /* 0x0000001e040a72a5 */ /* 0x000fe2000f8e023f */
[----:B------:R-:W4:Y:S01]  /*0cb0*/  LDC.64 R6, c[0x0][0x228] ;  /* 0x00008a00ff067b82 */ /* 0x000f220000000a00 */
[----:B------:R-:W5:Y:S01]  /*0cc0*/  S2R R39, SR_CTAID.X ;  /* 0x0000000000277919 */ /* 0x000f620000002500 */
[----:B------:R-:W-:-:S06]  /*0cd0*/  SHF.R.S32.HI R241, RZ, 0x1f, R240 ;  /* 0x0000001ffff17819 */ /* 0x000fcc00000114f0 */
[----:B------:R-:W1:Y:S01]  /*0ce0*/  LDC.U8 R11, c[0x0][0x3d8] ;  /* 0x0000f600ff0b7b82 */ /* 0x000e620000000000 */
[----:B---3--:R-:W-:-:S07]  /*0cf0*/  IABS R10, R13 ;  /* 0x0000000d000a7213 */ /* 0x008fce0000000000 */
[----:B------:R-:W3:Y:S01]  /*0d00*/  LDC.64 R32, c[0x0][0x240] ;  /* 0x00009000ff207b82 */ /* 0x000ee20000000a00 */
[----:B--2---:R-:W2:Y:S01]  /*0d10*/  I2F.RP R2, R10 ;  /* 0x0000000a00027306 */ /* 0x004ea20000209400 */
[----:B----4-:R-:W-:-:S06]  /*0d20*/  IMAD R9, R43, R6, RZ ;  /* 0x000000062b097224 */ /* 0x010fcc00078e02ff */
[----:B------:R-:W4:Y:S01]  /*0d30*/  LDC R42, c[0x0][0x2d4] ;  /* 0x0000b500ff2a7b82 */ /* 0x000f220000000800 */
[C---:B------:R-:W-:Y:S02]  /*0d40*/  IMAD R9, R252.reuse, R7, R9 ;  /* 0x00000007fc097224 */ /* 0x040fe400078e0209 */
[----:B------:R-:W-:Y:S01]  /*0d50*/  IMAD.WIDE.U32 R6, R252, R6, RZ ;  /* 0x00000006fc067225 */ /* 0x000fe200078e00ff */
[----:B-1----:R-:W-:-:S04]  /*0d60*/  ISETP.NE.AND P3, PT, R11, RZ, PT ;  /* 0x000000ff0b00720c */ /* 0x002fc80003f65270 */
[----:B------:R-:W1:Y:S01]  /*0d70*/  @P1 LDC.64 R22, c[0x0][0x250] ;  /* 0x00009400ff161b82 */ /* 0x000e620000000a00 */
[----:B------:R-:W-:Y:S01]  /*0d80*/  IMAD.IADD R30, R7, 0x1, R9 ;  /* 0x00000001071e7824 */ /* 0x000fe200078e0209 */
[----:B--2---:R-:W2:Y:S01]  /*0d90*/  MUFU.RCP R2, R2 ;  /* 0x0000000200027308 */ /* 0x004ea20000001000 */
[----:B------:R-:W-:-:S05]  /*0da0*/  LOP3.LUT R7, R240, R13, RZ, 0x3c, !PT ;  /* 0x0000000df0077212 */ /* 0x000fca00078e3cff */
[----:B------:R-:W5:Y:S08]  /*0db0*/  @P2 LDC.64 R14, c[0x0][0x420] ;  /* 0x00010800ff0e2b82 */ /* 0x000f700000000a00 */
[----:B------:R-:W1:Y:S01]  /*0dc0*/  LDC R38, c[0x0][0x2c4] ;  /* 0x0000b100ff267b82 */ /* 0x000e620000000800 */
[----:B----4-:R-:W-:Y:S01]  /*0dd0*/  IMAD.WIDE.U32 R18, R252, R42, RZ ;  /* 0x0000002afc127225 */ /* 0x010fe200078e00ff */
[----:B--2---:R-:W-:-:S04]  /*0de0*/  IADD3 R2, R2, 0xffffffe, RZ ;  /* 0x0ffffffe02027810 */ /* 0x004fc80007ffe0ff */
[----:B------:R-:W2:Y:S02]  /*0df0*/  F2I.FTZ.U32.TRUNC.NTZ R3, R2 ;  /* 0x0000000200037305 */ /* 0x000ea4000021f000 */
[----:B------:R-:W4:Y:S08]  /*0e00*/  @P3 LDC R25, c[0x0][0x2e4] ;  /* 0x0000b900ff193b82 */ /* 0x000f300000000800 */
[----:B------:R-:W4:Y:S01]  /*0e10*/  LDC.64 R16, c[0x0][0x488] ;  /* 0x00012200ff107b82 */ /* 0x000f220000000a00 */
[----:B--2---:R-:W-:-:S07]  /*0e20*/  IMAD.MOV R2, RZ, RZ, -R3 ;  /* 0x000000ffff027224 */ /* 0x004fce00078e0a03 */
[----:B------:R-:W2:Y:S01]  /*0e30*/  @P1 LDC.64 R26, c[0x0][0x248] ;  /* 0x00009200ff1a1b82 */ /* 0x000ea20000000a00 */
[----:B------:R-:W-:Y:S01]  /*0e40*/  IMAD R4, R2, R10, RZ ;  /* 0x0000000a02047224 */ /* 0x000fe200078e02ff */
[----:B------:R-:W-:-:S05]  /*0e50*/  MOV R2, RZ ;  /* 0x000000ff00027202 */ /* 0x000fca0000000f00 */
[----:B------:R-:W-:Y:S01]  /*0e60*/  IMAD.HI.U32 R2, R3, R4, R2 ;  /* 0x0000000403027227 */ /* 0x000fe200078e0002 */
[----:B------:R-:W-:Y:S01]  /*0e70*/  IADD3 R4, R35, 0x3f, RZ ;  /* 0x0000003f23047810 */ /* 0x000fe20007ffe0ff */
[----:B------:R-:W4:Y:S03]  /*0e80*/  LDC.U8 R40, c[0x0][0x480] ;  /* 0x00012000ff287b82 */ /* 0x000f260000000000 */
[----:B------:R-:W-:Y:S01]  /*0e90*/  SHF.R.S32.HI R5, RZ, 0x1f, R4 ;  /* 0x0000001fff057819 */ /* 0x000fe20000011404 */
[----:B------:R-:W-:-:S03]  /*0ea0*/  IMAD.HI.U32 R2, R2, R8, RZ ;  /* 0x0000000802027227 */ /* 0x000fc600078e00ff */
[----:B------:R-:W-:Y:S01]  /*0eb0*/  LEA.HI R37, R5, R4, RZ, 0x6 ;  /* 0x0000000405257211 */ /* 0x000fe200078f30ff */
[----:B------:R-:W-:Y:S01]  /*0ec0*/  IMAD.MOV R3, RZ, RZ, -R2 ;  /* 0x000000ffff037224 */ /* 0x000fe200078e0a02 */
[----:B------:R-:W-:Y:S02]  /*0ed0*/  SHF.L.U32 R5, R252, 0x7, RZ ;  /* 0x00000007fc057819 */ /* 0x000fe400000006ff */
[----:B------:R-:W-:Y:S01]  /*0ee0*/  LOP3.LUT R4, R37, 0xffffffc0, RZ, 0xc0, !PT ;  /* 0xffffffc025047812 */ /* 0x000fe200078ec0ff */
[----:B------:R-:W-:Y:S01]  /*0ef0*/  IMAD R3, R10, R3, R8 ;  /* 0x000000030a037224 */ /* 0x000fe200078e0208 */
[----:B------:R-:W-:Y:S02]  /*0f00*/  SHF.L.U64.HI R8, R252, 0x7, R43 ;  /* 0x00000007fc087819 */ /* 0x000fe4000001022b */
[----:B------:R-:W-:Y:S01]  /*0f10*/  SEL R5, R5, RZ, P0 ;  /* 0x000000ff05057207 */ /* 0x000fe20000000000 */
[----:B------:R-:W-:Y:S01]  /*0f20*/  VIADD R12, R4, 0xffffffc0 ;  /* 0xffffffc0040c7836 */ /* 0x000fe20000000000 */
[----:B------:R-:W-:-:S02]  /*0f30*/  ISETP.GT.U32.AND P4, PT, R10, R3, PT ;  /* 0x000000030a00720c */ /* 0x000fc40003f84070 */
[----:B------:R-:W-:Y:S02]  /*0f40*/  SEL R8, R8, RZ, P0 ;  /* 0x000000ff08087207 */ /* 0x000fe40000000000 */
[----:B------:R-:W-:Y:S01]  /*0f50*/  IADD3 R20, P0, R12, R5, RZ ;  /* 0x000000050c147210 */ /* 0x000fe20007f1e0ff */
[----:B---3--:R-:W-:Y:S01]  /*0f60*/  IMAD.WIDE.U32 R4, R0, R32, RZ ;  /* 0x0000002000047225 */ /* 0x008fe200078e00ff */
[----:B------:R-:W-:-:S04]  /*0f70*/  SHF.R.S32.HI R21, RZ, 0x1f, R12 ;  /* 0x0000001fff157819 */ /* 0x000fc8000001140c */
[----:B------:R-:W-:Y:S02]  /*0f80*/  IADD3.X R8, R21, R8, RZ, P0, !PT ;  /* 0x0000000815087210 */ /* 0x000fe400007fe4ff */
[----:B------:R-:W-:Y:S02]  /*0f90*/  ISETP.GE.AND P0, PT, R7, RZ, PT ;  /* 0x000000ff0700720c */ /* 0x000fe40003f06270 */
[-C--:B------:R-:W-:Y:S02]  /*0fa0*/  @!P4 IADD3 R3, R3, -R10.reuse, RZ ;  /* 0x8000000a0303c210 */ /* 0x080fe40007ffe0ff */
[----:B------:R-:W-:Y:S02]  /*0fb0*/  @!P4 IADD3 R2, R2, 0x1, RZ ;  /* 0x000000010202c810 */ /* 0x000fe40007ffe0ff */
[----:B------:R-:W-:Y:S01]  /*0fc0*/  ISETP.GE.U32.AND P5, PT, R3, R10, PT ;  /* 0x0000000a0300720c */ /* 0x000fe20003fa6070 */
[----:B------:R-:W-:Y:S01]  /*0fd0*/  IMAD R10, R20, UR11, RZ ;  /* 0x0000000b140a7c24 */ /* 0x000fe2000f8e02ff */
[----:B------:R-:W-:Y:S01]  /*0fe0*/  SHF.R.S32.HI R7, RZ, 0x1f, R42 ;  /* 0x0000001fff077819 */ /* 0x000fe2000001142a */
[----:B------:R-:W-:Y:S01]  /*0ff0*/  IMAD R3, R0, R33, RZ ;  /* 0x0000002100037224 */ /* 0x000fe200078e02ff */
[----:B------:R-:W-:Y:S01]  /*1000*/  ISETP.NE.AND P4, PT, R13, RZ, PT ;  /* 0x000000ff0d00720c */ /* 0x000fe20003f85270 */
[----:B------:R-:W-:Y:S01]  /*1010*/  IMAD R36, R8, UR10, R10 ;  /* 0x0000000a08247c24 */ /* 0x000fe2000f8e020a */
[----:B------:R-:W-:Y:S01]  /*1020*/  SEL R41, R6, R4, !P2 ;  /* 0x0000000406297207 */ /* 0x000fe20005000000 */
[----:B------:R-:W3:Y:S01]  /*1030*/  @!P2 LDC.64 R10, c[0x0][0x418] ;  /* 0x00010600ff0aab82 */ /* 0x000ee20000000a00 */
[----:B------:R-:W-:Y:S01]  /*1040*/  @P2 IADD3 R30, R5, R3, RZ ;  /* 0x00000003051e2210 */ /* 0x000fe20007ffe0ff */
[----:B------:R-:W-:-:S02]  /*1050*/  @P1 IMAD.IADD R3, R238, 0x1, R249 ;  /* 0x00000001ee031824 */ /* 0x000fc400078e02f9 */
[----:B-----5:R-:W-:Y:S02]  /*1060*/  @P2 IMAD.WIDE.U32 R8, R0, R14, RZ ;  /* 0x0000000e00082225 */ /* 0x020fe400078e00ff */
[----:B------:R-:W-:Y:S02]  /*1070*/  @P5 IADD3 R2, R2, 0x1, RZ ;  /* 0x0000000102025810 */ /* 0x000fe40007ffe0ff */
[----:B-1----:R-:W-:Y:S02]  /*1080*/  @P1 IMAD R6, R3, R23, RZ ;  /* 0x0000001703061224 */ /* 0x002fe400078e02ff */
[----:B------:R-:W-:Y:S01]  /*1090*/  MOV R24, R2 ;  /* 0x0000000200187202 */ /* 0x000fe20000000f00 */
[----:B------:R-:W-:Y:S02]  /*10a0*/  IMAD R2, R7, R252, RZ ;  /* 0x000000fc07027224 */ /* 0x000fe400078e02ff */
[----:B------:R-:W-:-:S04]  /*10b0*/  @P1 IMAD.WIDE.U32 R4, R3, R22, RZ ;  /* 0x0000001603041225 */ /* 0x000fc800078e00ff */
[----:B------:R-:W-:Y:S01]  /*10c0*/  IMAD R2, R43, R42, R2 ;  /* 0x0000002a2b027224 */ /* 0x000fe200078e0202 */
[----:B------:R-:W-:Y:S01]  /*10d0*/  @P1 IADD3 R34, R5, R6, RZ ;  /* 0x0000000605221210 */ /* 0x000fe20007ffe0ff */
[----:B------:R-:W-:Y:S01]  /*10e0*/  IMAD R6, R18, UR11, RZ ;  /* 0x0000000b12067c24 */ /* 0x000fe2000f8e02ff */
[----:B------:R-:W-:Y:S01]  /*10f0*/  @P1 MOV R29, R4 ;  /* 0x00000004001d1202 */ /* 0x000fe20000000f00 */
[----:B------:R-:W-:Y:S02]  /*1100*/  IMAD.IADD R3, R19, 0x1, R2 ;  /* 0x0000000113037824 */ /* 0x000fe400078e0202 */
[----:B------:R-:W-:Y:S01]  /*1110*/  @!P0 IMAD.MOV R24, RZ, RZ, -R24 ;  /* 0x000000ffff188224 */ /* 0x000fe200078e0a18 */
[----:B------:R-:W-:Y:S01]  /*1120*/  @!P4 LOP3.LUT R24, RZ, R13, RZ, 0x33, !PT ;  /* 0x0000000dff18c212 */ /* 0x000fe200078e33ff */
[----:B------:R-:W-:Y:S01]  /*1130*/  IMAD R6, R3, UR10, R6 ;  /* 0x0000000a03067c24 */ /* 0x000fe2000f8e0206 */
[----:B----4-:R-:W-:Y:S01]  /*1140*/  ISETP.NE.AND P0, PT, R40, RZ, PT ;  /* 0x000000ff2800720c */ /* 0x010fe20003f05270 */
[----:B------:R-:W-:Y:S01]  /*1150*/  IMAD.WIDE.U32 R4, R18, UR10, RZ ;  /* 0x0000000a12047c25 */ /* 0x000fe2000f8e00ff */
[----:B------:R-:W-:-:S03]  /*1160*/  SHF.R.S32.HI R40, RZ, 0x1f, R31 ;  /* 0x0000001fff287819 */ /* 0x000fc6000001141f */
[----:B---3--:R-:W-:Y:S01]  /*1170*/  @!P2 IMAD R2, R43, R10, RZ ;  /* 0x0000000a2b02a224 */ /* 0x008fe200078e02ff */
[----:B------:R-:W-:Y:S01]  /*1180*/  IADD3 R19, R5, R6, RZ ;  /* 0x0000000605137210 */ /* 0x000fe20007ffe0ff */
[C---:B------:R-:W-:Y:S02]  /*1190*/  @P3 IMAD R13, R252.reuse, R38, RZ ;  /* 0x00000026fc0d3224 */ /* 0x040fe400078e02ff */
[----:B------:R-:W-:Y:S02]  /*11a0*/  @!P2 IMAD R11, R252, R11, R2 ;  /* 0x0000000bfc0ba224 */ /* 0x000fe400078e0202 */
[C---:B------:R-:W-:Y:S01]  /*11b0*/  @P2 IMAD R18, R0.reuse, R15, R9 ;  /* 0x0000000f00122224 */ /* 0x040fe200078e0209 */
[----:B------:R-:W-:Y:S01]  /*11c0*/  @P3 SEL R5, R13, R0, !P2 ;  /* 0x000000000d053207 */ /* 0x000fe20005000000 */
[----:B------:R-:W-:-:S04]  /*11d0*/  IMAD.WIDE.U32 R2, R0, UR10, RZ ;  /* 0x0000000a00027c25 */ /* 0x000fc8000f8e00ff */
[----:B------:R-:W-:Y:S01]  /*11e0*/  IMAD R9, R0, UR11, RZ ;  /* 0x0000000b00097c24 */ /* 0x000fe2000f8e02ff */
[----:B------:R-:W-:Y:S01]  /*11f0*/  SEL R28, R4, R2, !P2 ;  /* 0x00000002041c7207 */ /* 0x000fe20005000000 */
[----:B------:R-:W-:-:S03]  /*1200*/  @!P2 IMAD.WIDE.U32 R6, R252, R10, RZ ;  /* 0x0000000afc06a225 */ /* 0x000fc600078e00ff */
[----:B------:R-:W-:Y:S01]  /*1210*/  @P2 IADD3 R19, R3, R9, RZ ;  /* 0x0000000903132210 */ /* 0x000fe20007ffe0ff */
[----:B------:R-:W-:Y:S01]  /*1220*/  IMAD.WIDE.U32 R2, R39, R16, RZ ;  /* 0x0000001027027225 */ /* 0x000fe200078e00ff */
[----:B------:R-:W-:-:S03]  /*1230*/  @!P2 IADD3 R18, R7, R11, RZ ;  /* 0x0000000b0712a210 */ /* 0x000fc60007ffe0ff */
[----:B------:R-:W-:Y:S01]  /*1240*/  @P3 IMAD R11, R240, R25, R5 ;  /* 0x00000019f00b3224 */ /* 0x000fe200078e0205 */
[----:B------:R-:W-:Y:S01]  /*1250*/  SEL R16, R2, RZ, P0 ;  /* 0x000000ff02107207 */ /* 0x000fe20000000000 */
[----:B------:R-:W-:Y:S02]  /*1260*/  @!P3 IMAD R5, R252, UR30, R240 ;  /* 0x0000001efc05bc24 */ /* 0x000fe4000f8e02f0 */
[----:B------:R-:W-:Y:S02]  /*1270*/  @P1 IMAD.IADD R4, R238, 0x1, R249 ;  /* 0x00000001ee041824 */ /* 0x000fe400078e02f9 */
[----:B------:R-:W-:Y:S01]  /*1280*/  @P2 IMAD.MOV.U32 R13, RZ, RZ, R8 ;  /* 0x000000ffff0d2224 */ /* 0x000fe200078e0008 */
[----:B------:R-:W-:Y:S01]  /*1290*/  @!P2 MOV R13, R6 ;  /* 0x00000006000da202 */ /* 0x000fe20000000f00 */
[----:B------:R-:W-:Y:S02]  /*12a0*/  IMAD R6, R39, R17, R3 ;  /* 0x0000001127067224 */ /* 0x000fe400078e0203 */
[----:B------:R-:W-:-:S02]  /*12b0*/  @!P3 IMAD R11, R5, R38, RZ ;  /* 0x00000026050bb224 */ /* 0x000fc400078e02ff */
[----:B--2---:R-:W-:Y:S01]  /*12c0*/  @P1 IMAD R3, R4, R27, RZ ;  /* 0x0000001b04031224 */ /* 0x004fe200078e02ff */
[----:B------:R-:W-:Y:S01]  /*12d0*/  SEL R25, R6, RZ, P0 ;  /* 0x000000ff06197207 */ /* 0x000fe20000000000 */
[----:B------:R-:W-:Y:S02]  /*12e0*/  IMAD R10, R240, UR4, RZ ;  /* 0x00000004f00a7c24 */ /* 0x000fe4000f8e02ff */
[----:B------:R-:W-:-:S03]  /*12f0*/  @P1 IMAD.WIDE.U32 R4, R4, R26, RZ ;  /* 0x0000001a04041225 */ /* 0x000fc600078e00ff */
[----:B------:R-:W-:Y:S01]  /*1300*/  SHF.R.S32.HI R17, RZ, 0x1f, R10 ;  /* 0x0000001fff117819 */ /* 0x000fe2000001140a */
[----:B------:R-:W-:Y:S01]  /*1310*/  IMAD.WIDE.U32 R8, R20, UR10, RZ ;  /* 0x0000000a14087c25 */ /* 0x000fe2000f8e00ff */
        /* <DEDUP_REMOVED lines=15> */
.L_x_996:
        /* <DEDUP_REMOVED lines=13> */
.L_x_997:
        /* <DEDUP_REMOVED lines=10> */
.L_x_998:
[----:B------:R-:W-:-:S04]  /*1580*/  IMAD R0, R252, UR30, R240 ;  /* 0x0000001efc007c24 */ /* 0x000fc8000f8e02f0 */
[----:B------:R-:W-:-:S07]  /*1590*/  IMAD R0, R0, R42, RZ ;  /* 0x0000002a00007224 */ /* 0x000fce00078e02ff */
.L_x_999:
[----:B------:R-:W2:Y:S01]  /*15a0*/  LDL R45, [R1] ;  /* 0x00000000012d7983 */ /* 0x000ea20000100800 */
[----:B------:R-:W1:Y:S01]  /*15b0*/  LDC.64 R14, c[0x0][0x420] ;  /* 0x00010800ff0e7b82 */ /* 0x000e620000000a00 */
[----:B------:R-:W-:Y:S01]  /*15c0*/  UIMAD UR30, UR4, UR30, URZ ;  /* 0x0000001e041e72a4 */ /* 0x000fe2000f8e023f */
[----:B------:R-:W-:Y:S01]  /*15d0*/  IADD3 R2, P1, R224, R13, RZ ;  /* 0x0000000de0027210 */ /* 0x000fe20007f3e0ff */
[----:B------:R-:W3:Y:S01]  /*15e0*/  S2R R20, SR_TID.X ;  /* 0x0000000000147919 */ /* 0x000ee20000002100 */
[----:B------:R-:W-:Y:S01]  /*15f0*/  SHF.R.S32.HI R225, RZ, 0x1f, R224 ;  /* 0x0000001fffe17819 */ /* 0x000fe200000114e0 */
[----:B------:R-:W-:Y:S01]  /*1600*/  USHF.L.U32 UR29, UR30, 0x6, URZ ;  /* 0x000000061e1d7899 */ /* 0x000fe2000800063f */
[----:B------:R-:W-:Y:S01]  /*1610*/  SHF.R.S32.HI R42, RZ, 0x1f, R237 ;  /* 0x0000001fff2a7819 */ /* 0x000fe200000114ed */
[----:B------:R-:W4:Y:S01]  /*1620*/  S2R R44, SR_TID.X ;  /* 0x00000000002c7919 */ /* 0x000f220000002100 */
[----:B------:R-:W-:Y:S01]  /*1630*/  IADD3 R6, P5, R237, R12, RZ ;  /* 0x0000000ced067210 */ /* 0x000fe20007fbe0ff */
[----:B------:R-:W-:Y:S01]  /*1640*/  USHF.R.S32.HI UR4, URZ, 0x1f, UR29 ;  /* 0x0000001f3f047899 */ /* 0x000fe2000801141d */
[----:B------:R-:W-:Y:S01]  /*1650*/  IMAD.X R3, R225, 0x1, R18, P1 ;  /* 0x00000001e1037824 */ /* 0x000fe200008e0612 */
[----:B------:R-:W-:Y:S01]  /*1660*/  IADD3 R5, P4, P3, R8, UR29, R10 ;  /* 0x0000001d08057c10 */ /* 0x000fe2000fb9e00a */
[----:B------:R-:W-:Y:S01]  /*1670*/  IMAD.IADD R18, R12, 0x1, R11 ;  /* 0x000000010c127824 */ /* 0x000fe200078e020b */
[----:B------:R-:W-:Y:S01]  /*1680*/  ULDC.64 UR10, c[0x0][0x428] ;  /* 0x00010a00000a7ab9 */ /* 0x000fe20000000a00 */
[----:B------:R-:W-:Y:S01]  /*1690*/  ULDC.64 UR14, c[0x0][0x210] ;  /* 0x00008400000e7ab9 */ /* 0x000fe20000000a00 */
[----:B------:R-:W-:Y:S01]  /*16a0*/  IADD3 R8, P2, P1, R16, R5, R28 ;  /* 0x0000000510087210 */ /* 0x000fe2000795e01c */
[----:B------:R-:W-:Y:S01]  /*16b0*/  IMAD.IADD R16, R12, 0x1, R0 ;  /* 0x000000010c107824 */ /* 0x000fe200078e0200 */
[----:B------:R-:W-:Y:S01]  /*16c0*/  IADD3.X R5, R7, UR4, R17, P4, P3 ;  /* 0x0000000407057c10 */ /* 0x000fe2000a7e6411 */
[----:B------:R-:W-:Y:S01]  /*16d0*/  ULDC.64 UR12, c[0x0][0x3e0] ;  /* 0x0000f800000c7ab9 */ /* 0x000fe20000000a00 */
[----:B------:R-:W-:Y:S01]  /*16e0*/  IADD3.X R0, R42, R21, RZ, P5, !PT ;  /* 0x000000152a007210 */ /* 0x000fe20002ffe4ff */
[----:B------:R-:W-:Y:S01]  /*16f0*/  BSSY B1, `(.L_x_995) ;  /* 0x0000671000017945 */ /* 0x000fe20003800000 */
[----:B------:R-:W-:-:S02]  /*1700*/  IADD3.X R10, R25, R5, R19, P2, P1 ;  /* 0x00000005190a7210 */ /* 0x000fc400017e2413 */
[----:B------:R-:W-:Y:S01]  /*1710*/  ISETP.GE.AND P4, PT, R35, 0x1, PT ;  /* 0x000000012300780c */ /* 0x000fe20003f86270 */
[----:B-1----:R-:W-:Y:S02]  /*1720*/  IMAD R4, R21, R14, RZ ;  /* 0x0000000e15047224 */ /* 0x002fe400078e02ff */
[----:B------:R-:W-:Y:S02]  /*1730*/  IMAD R5, R0, R32, RZ ;  /* 0x0000002000057224 */ /* 0x000fe400078e02ff */
[C---:B------:R-:W-:Y:S02]  /*1740*/  IMAD R4, R12.reuse, R15, R4 ;  /* 0x0000000f0c047224 */ /* 0x040fe400078e0204 */
[----:B------:R-:W-:Y:S02]  /*1750*/  IMAD.WIDE.U32 R2, R12, R14, R2 ;  /* 0x0000000e0c027225 */ /* 0x000fe400078e0002 */
[----:B------:R-:W1:Y:S02]  /*1760*/  LDC.64 R12, c[0x0][0x2b0] ;  /* 0x0000ac00ff0c7b82 */ /* 0x000e640000000a00 */
[----:B------:R-:W-:Y:S01]  /*1770*/  IMAD R9, R6, R33, R5 ;  /* 0x0000002106097224 */ /* 0x000fe200078e0205 */
[----:B---3--:R-:W-:Y:S01]  /*1780*/  SHF.R.S32.HI R20, RZ, 0x1f, R20 ;  /* 0x0000001fff147819 */ /* 0x008fe20000011414 */
[----:B------:R-:W-:-:S02]  /*1790*/  IMAD.IADD R3, R3, 0x1, R4 ;  /* 0x0000000103037824 */ /* 0x000fc400078e0204 */
[----:B------:R-:W-:Y:S01]  /*17a0*/  IMAD.WIDE.U32 R6, R6, R32, R224 ;  /* 0x0000002006067225 */ /* 0x000fe200078e00e0 */
[----:B----4-:R-:W-:-:S03]  /*17b0*/  LEA.HI R20, R20, R44, RZ, 0x5 ;  /* 0x0000002c14147211 */ /* 0x010fc600078f28ff */
[----:B------:R-:W-:Y:S01]  /*17c0*/  IMAD R4, R241, UR10, RZ ;  /* 0x0000000af1047c24 */ /* 0x000fe2000f8e02ff */
[----:B------:R-:W-:Y:S01]  /*17d0*/  SHF.R.S32.HI R20, RZ, 0x5, R20 ;  /* 0x00000005ff147819 */ /* 0x000fe20000011414 */
[----:B------:R-:W-:Y:S01]  /*17e0*/  IMAD.WIDE.U32 R2, R240, UR10, R2 ;  /* 0x0000000af0027c25 */ /* 0x000fe2000f8e0002 */
[----:B------:R-:W-:-:S03]  /*17f0*/  IADD3 R6, P2, R41, R6, RZ ;  /* 0x0000000629067210 */ /* 0x000fc60007f5e0ff */
[----:B------:R-:W-:Y:S01]  /*1800*/  IMAD R4, R240, UR11, R4 ;  /* 0x0000000bf0047c24 */ /* 0x000fe2000f8e0204 */
[----:B------:R-:W-:Y:S01]  /*1810*/  ULDC.64 UR10, c[0x0][0x258] ;  /* 0x00009600000a7ab9 */ /* 0x000fe20000000a00 */
[----:B------:R-:W-:Y:S02]  /*1820*/  IADD3.X R7, R30, R7, R9, P2, !PT ;  /* 0x000000071e077210 */ /* 0x000fe400017fe409 */
[----:B------:R-:W-:Y:S01]  /*1830*/  IMAD.IADD R5, R3, 0x1, R4 ;  /* 0x0000000103057824 */ /* 0x000fe200078e0204 */
[----:B------:R-:W-:Y:S01]  /*1840*/  MOV R4, R2 ;  /* 0x0000000200047202 */ /* 0x000fe20000000f00 */
[----:B------:R-:W-:Y:S02]  /*1850*/  IMAD R3, R241, UR10, RZ ;  /* 0x0000000af1037c24 */ /* 0x000fe4000f8e02ff */
[----:B-1----:R-:W-:-:S04]  /*1860*/  IMAD.WIDE R18, R18, 0x4, R12 ;  /* 0x0000000412127825 */ /* 0x002fc800078e020c */
[----:B------:R-:W-:Y:S02]  /*1870*/  IMAD R3, R240, UR11, R3 ;  /* 0x0000000bf0037c24 */ /* 0x000fe4000f8e0203 */
[----:B------:R-:W-:-:S04]  /*1880*/  IMAD.WIDE.U32 R4, R237, R14, R4 ;  /* 0x0000000eed047225 */ /* 0x000fc800078e0004 */
[----:B--2---:R-:W-:Y:S01]  /*1890*/  IMAD R0, R20, UR30, R45 ;  /* 0x0000001e14007c24 */ /* 0x004fe2000f8e022d */
[----:B------:R-:W-:Y:S01]  /*18a0*/  LEA R20, P2, R4, UR12, 0x1 ;  /* 0x0000000c04147c11 */ /* 0x000fe2000f8408ff */
[----:B------:R-:W1:Y:S03]  /*18b0*/  LDC.64 R44, c[0x0][0x478] ;  /* 0x00011e00ff2c7b82 */ /* 0x000e660000000a00 */
[----:B------:R-:W-:-:S04]  /*18c0*/  IADD3 R8, P1, R0, R8, RZ ;  /* 0x0000000800087210 */ /* 0x000fc80007f3e0ff */
[----:B------:R-:W-:Y:S01]  /*18d0*/  LEA.HI.X.SX32 R9, R0, R10, 0x1, P1 ;  /* 0x0000000a00097211 */ /* 0x000fe200008f0eff */
[----:B------:R-:W-:Y:S02]  /*18e0*/  IMAD R0, R42, R14, RZ ;  /* 0x0000000e2a007224 */ /* 0x000fe400078e02ff */
[----:B------:R-:W-:Y:S01]  /*18f0*/  IMAD.WIDE.U32 R10, R240, UR10, R6 ;  /* 0x0000000af00a7c25 */ /* 0x000fe2000f8e0006 */
[----:B------:R-:W-:Y:S01]  /*1900*/  ULDC.64 UR10, c[0x0][0x400] ;  /* 0x00010000000a7ab9 */ /* 0x000fe20000000a00 */
[----:B------:R-:W-:Y:S02]  /*1910*/  LEA.HI.SX32 R6, R37, 0xffffffff, 0x1a ;  /* 0xffffffff25067811 */ /* 0x000fe400078fd2ff */
[----:B------:R-:W-:Y:S01]  /*1920*/  IMAD R0, R237, R15, R0 ;  /* 0x0000000fed007224 */ /* 0x000fe200078e0200 */
[----:B------:R-:W-:Y:S01]  /*1930*/  LEA R214, P1, R8, UR10, 0x2 ;  /* 0x0000000a08d67c11 */ /* 0x000fe2000f8210ff */
[----:B------:R-:W-:Y:S01]  /*1940*/  IMAD.IADD R30, R11, 0x1, R3 ;  /* 0x000000010b1e7824 */ /* 0x000fe200078e0203 */
[----:B------:R-:W-:-:S02]  /*1950*/  LEA R220, P3, R10, UR14, 0x1 ;  /* 0x0000000e0adc7c11 */ /* 0x000fc4000f8608ff */
[----:B------:R-:W-:Y:S02]  /*1960*/  IADD3 R28, R5, R0, RZ ;  /* 0x00000000051c7210 */ /* 0x000fe40007ffe0ff */
[----:B------:R-:W-:Y:S02]  /*1970*/  LEA.HI.X R215, R8, UR11, R9, 0x2, P1 ;  /* 0x0000000b08d77c11 */ /* 0x000fe400088f1409 */
[----:B------:R-:W-:Y:S01]  /*1980*/  LEA.HI.X R221, R10, UR15, R30, 0x1, P3 ;  /* 0x0000000f0add7c11 */ /* 0x000fe200098f0c1e */
[----:B-1----:R-:W-:Y:S01]  /*1990*/  IMAD.WIDE R16, R16, 0x4, R44 ;  /* 0x0000000410107825 */ /* 0x002fe200078e022c */
[----:B------:R-:W-:Y:S01]  /*19a0*/  LEA.HI.X R21, R4, UR13, R28, 0x1, P2 ;  /* 0x0000000d04157c11 */ /* 0x000fe200090f0c1c */
[----:B------:R-:W-:Y:S06]  /*19b0*/  @!P4 BRA `(.L_x_1000) ;  /* 0x0000005800e8c947 */ /* 0x000fec0003800000 */
[----:B------:R-:W-:Y:S01]  /*19c0*/  @P0 BAR.SYNC.DEFER_BLOCKING 0x0 ;  /* 0x0000000000000b1d */ /* 0x000fe20000010000 */
[----:B------:R-:W-:Y:S02]  /*19d0*/  IMAD R0, R239, -0x40, R216 ;  /* 0xffffffc0ef007824 */ /* 0x000fe400078e02d8 */
[----:B------:R-:W-:Y:S02]  /*19e0*/  VIADD R8, R237, 0x20 ;  /* 0x00000020ed087836 */ /* 0x000fe40000000000 */
[----:B------:R-:W-:Y:S01]  /*19f0*/  IMAD.WIDE.U32 R2, R31, R22, R224 ;  /* 0x000000161f027225 */ /* 0x000fe200078e00e0 */
[-C--:B------:R-:W-:Y:S01]  /*1a00*/  ISETP.GE.AND P6, PT, R237, R0.reuse, PT ;  /* 0x00000000ed00720c */ /* 0x080fe20003fc6270 */
[----:B------:R-:W-:Y:S01]  /*1a10*/  ULDC.64 UR10, c[0x0][0x268] ;  /* 0x00009a00000a7ab9 */ /* 0x000fe20000000a00 */
[----:B------:R-:W-:Y:S01]  /*1a20*/  ISETP.GE.AND P5, PT, R8, R0, PT ;  /* 0x000000000800720c */ /* 0x000fe20003fa6270 */
[----:B------:R-:W-:Y:S01]  /*1a30*/  IMAD R7, R40, R22, RZ ;  /* 0x0000001628077224 */ /* 0x000fe200078e02ff */
[----:B------:R-:W-:Y:S01]  /*1a40*/  LEA R0, R245, UR5, 0x1 ;  /* 0x00000005f5007c11 */ /* 0x000fe2000f8e08ff */
[----:B------:R-:W-:Y:S01]  /*1a50*/  IMAD.MOV.U32 R217, RZ, RZ, R6 ;  /* 0x000000ffffd97224 */ /* 0x000fe200078e0006 */
[----:B------:R-:W-:Y:S01]  /*1a60*/  IADD3 R6, P1, R29, R2, RZ ;  /* 0x000000021d067210 */ /* 0x000fe20007f3e0ff */
[----:B------:R-:W-:Y:S01]  /*1a70*/  IMAD R2, R31, R23, R7 ;  /* 0x000000171f027224 */ /* 0x000fe200078e0207 */
[----:B------:R-:W-:Y:S01]  /*1a80*/  BSSY B0, `(.L_x_1001) ;  /* 0x0000029000007945 */ /* 0x000fe20003800000 */
[----:B------:R-:W-:-:S03]  /*1a90*/  IMAD R25, R217, -0x40, R35 ;  /* 0xffffffc0d9197824 */ /* 0x000fc600078e0223 */
[----:B------:R-:W-:Y:S01]  /*1aa0*/  IADD3.X R7, R34, R3, R2, P1, !PT ;  /* 0x0000000322077210 */ /* 0x000fe20000ffe402 */
[----:B------:R-:W-:Y:S01]  /*1ab0*/  IMAD R2, R36, UR10, RZ ;  /* 0x0000000a24027c24 */ /* 0x000fe2000f8e02ff */
[----:B------:R-:W-:Y:S02]  /*1ac0*/  LEA.HI R3, R217, R217, RZ, 0x1 ;  /* 0x000000d9d9037211 */ /* 0x000fe400078f08ff */
[-C--:B------:R-:W-:Y:S01]  /*1ad0*/  ISETP.GE.AND P2, PT, R8, R25.reuse, PT ;  /* 0x000000190800720c */ /* 0x080fe20003f46270 */
[C---:B------:R-:W-:Y:S01]  /*1ae0*/  IMAD R13, R24.reuse, UR11, R2 ;  /* 0x0000000b180d7c24 */ /* 0x040fe2000f8e0202 */
[----:B------:R1:W-:Y:S01]  /*1af0*/  @P6 STS.128 [R0+0x10000], RZ ;  /* 0x010000ff00006388 */ /* 0x0003e20000000c00 */
[----:B------:R-:W-:Y:S01]  /*1b00*/  IMAD.WIDE.U32 R6, R24, UR10, R6 ;  /* 0x0000000a18067c25 */ /* 0x000fe2000f8e0006 */
[----:B------:R-:W-:Y:S02]  /*1b10*/  LOP3.LUT R2, R3, 0xfffffffe, RZ, 0xc0, !PT ;  /* 0xfffffffe03027812 */ /* 0x000fe400078ec0ff */
[----:B------:R1:W-:Y:S01]  /*1b20*/  @P6 STS.128 [R0+0x12000], RZ ;  /* 0x012000ff00006388 */ /* 0x0003e20000000c00 */
[----:B------:R-:W-:-:S02]  /*1b30*/  ISETP.GE.AND P4, PT, R237, R25, PT ;  /* 0x00000019ed00720c */ /* 0x000fc40003f86270 */
[----:B------:R-:W-:Y:S02]  /*1b40*/  IADD3 R29, R217, -R2, RZ ;  /* 0x80000002d91d7210 */ /* 0x000fe40007ffe0ff */
[----:B------:R-:W-:Y:S01]  /*1b50*/  IADD3 R13, R7, R13, RZ ;  /* 0x0000000d070d7210 */ /* 0x000fe20007ffe0ff */
[----:B------:R-:W-:Y:S08]  /*1b60*/  @P6 BRA `(.L_x_1002) ;  /* 0x0000000000686947 */ /* 0x000ff00003800000 */
        /* <DEDUP_REMOVED lines=26> */
.L_x_1002:
[----:B------:R-:W-:Y:S05]  /*1d10*/  BSYNC B0 ;  /* 0x0000000000007941 */ /* 0x000fea0003800000 */
.L_x_1001:
        /* <DEDUP_REMOVED lines=14> */
[----:B------:R3:W-:Y:S01]  /*1e00*/  @P1 STS.128 [R0+0x11000], RZ ;  /* 0x011000ff00001388 */ /* 0x0007e20000000c00 */
[----:B--2---:R-:W-:Y:S02]  /*1e10*/  @!P1 LEA R2, P3, R6, R8, 0x1 ;  /* 0x0000000806029211 */ /* 0x004fe400078608ff */
        /* <DEDUP_REMOVED lines=15> */
.L_x_1004:
[----:B------:R-:W-:Y:S05]  /*1f10*/  BSYNC B0 ;  /* 0x0000000000007941 */ /* 0x000fea0003800000 */
.L_x_1003:
        /* <DEDUP_REMOVED lines=22> */
.L_x_1006:
[----:B------:R-:W-:Y:S05]  /*2080*/  BSYNC B0 ;  /* 0x0000000000007941 */ /* 0x000fea0003800000 */
.L_x_1005:
[----:B------:R1:W-:Y:S01]  /*2090*/  @P2 STS.128 [R0+0x9000], RZ ;  /* 0x009000ff00002388 */ /* 0x0003e20000000c00 */
[----:B------:R-:W-:Y:S01]  /*20a0*/  BSSY B0, `(.L_x_1007) ;  /* 0x000001c000007945 */ /* 0x000fe20003800000 */
[----:B------:R-:W-:Y:S01]  /*20b0*/  MOV R228, R18 ;  /* 0x0000001200e47202 */ /* 0x000fe20000000f00 */
[----:B------:R-:W-:Y:S01]  /*20c0*/  IMAD.MOV.U32 R230, RZ, RZ, R16 ;  /* 0x000000ffffe67224 */ /* 0x000fe200078e0010 */
[----:B------:R1:W-:Y:S01]  /*20d0*/  @P2 STS.128 [R0+0xb000], RZ ;  /* 0x00b000ff00002388 */ /* 0x0003e20000000c00 */
[----:B------:R-:W-:Y:S01]  /*20e0*/  MOV R227, R19 ;  /* 0x0000001300e37202 */ /* 0x000fe20000000f00 */
[----:B------:R-:W-:Y:S01]  /*20f0*/  VIADD R212, R245, 0x2000 ;  /* 0x00002000f5d47836 */ /* 0x000fe20000000000 */
[----:B------:R-:W-:Y:S01]  /*2100*/  MOV R229, R17 ;  /* 0x0000001100e57202 */ /* 0x000fe20000000f00 */
        /* <DEDUP_REMOVED lines=14> */
[----:B--2---:R-:W-:Y:S02]  /*21f0*/  LEA.HI.X R3, R14, R28, R15, 0x5, P0 ;  /* 0x0000001c0e037211 */ /* 0x004fe400000f2c0f */
[----:B------:R-:W-:-:S04]  /*2200*/  LEA R2, P0, R4, UR12, 0x1 ;  /* 0x0000000c04027c11 */ /* 0x000fc8000f8008ff */
[----:B------:R-:W-:-:S05]  /*2210*/  LEA.HI.X R3, R4, UR13, R3, 0x1, P0 ;  /* 0x0000000d04037c11 */ /* 0x000fca00080f0c03 */
[----:B------:R-:W-:Y:S01]  /*2220*/  @!PT LDS RZ, [RZ] ;  /* 0x00000000fffff984 */ /* 0x000fe20000000800 */
[----:B------:R-:W-:Y:S01]  /*2230*/  @!PT LDS RZ, [RZ] ;  /* 0x00000000fffff984 */ /* 0x000fe20000000800 */
[----:B------:R-:W-:Y:S01]  /*2240*/  @!PT LDS RZ, [RZ] ;  /* 0x00000000fffff984 */ /* 0x000fe20000000800 */
[----:B------:R2:W-:Y:S04]  /*2250*/  LDGSTS.E.BYPASS.LTC128B.128 [R0+0xb000], desc[UR38][R2.64+0x80] ;  /* 0x0b00008002007fae */ /* 0x0005e8000b901d66 */
.L_x_1008:
[----:B------:R-:W-:Y:S05]  /*2260*/  BSYNC B0 ;  /* 0x0000000000007941 */ /* 0x000fea0003800000 */
.L_x_1007:
        /* <DEDUP_REMOVED lines=13> */
.L_x_1010:
        /* <DEDUP_REMOVED lines=20> */
.L_x_1011:
[----:B------:R-:W-:Y:S05]  /*2480*/  BSYNC B0 ;  /* 0x0000000000007941 */ /* 0x000fea0003800000 */
.L_x_1009:
        /* <DEDUP_REMOVED lines=13> */
.L_x_1013:
        /* <DEDUP_REMOVED lines=17> */
[----:B---3--:R-:W-:-:S04]  /*2670*/  IADD3 R3, P1, R10, R4, RZ ;  /* 0x000000040a037210 */ /* 0x008fc80007f3e0ff */
        /* <DEDUP_REMOVED lines=8> */
.L_x_1014:
[----:B------:R-:W-:Y:S05]  /*2700*/  BSYNC B0 ;  /* 0x0000000000007941 */ /* 0x000fea0003800000 */
.L_x_1012:
[----:B------:R1:W-:Y:S01]  /*2710*/  @P6 STS.128 [R0+0xc000], RZ ;  /* 0x00c000ff00006388 */ /* 0x0003e20000000c00 */
[-C--:B--23--:R-:W-:Y:S01]  /*2720*/  IMAD.WIDE.U32 R2, R31, R26.reuse, R224 ;  /* 0x0000001a1f027225 */ /* 0x08cfe200078e00e0 */
[----:B------:R-:W-:Y:S01]  /*2730*/  ULDC.64 UR10, c[0x0][0x260] ;  /* 0x00009800000a7ab9 */ /* 0x000fe20000000a00 */
[----:B------:R-:W-:Y:S01]  /*2740*/  BSSY B0, `(.L_x_1015) ;  /* 0x0000025000007945 */ /* 0x000fe20003800000 */
[----:B------:R1:W-:Y:S01]  /*2750*/  @P6 STS.128 [R0+0xe000], RZ ;  /* 0x00e000ff00006388 */ /* 0x0003e20000000c00 */
[----:B------:R-:W-:-:S04]  /*2760*/  IMAD R4, R40, R26, RZ ;  /* 0x0000001a28047224 */ /* 0x000fc800078e02ff */
[----:B------:R-:W-:Y:S01]  /*2770*/  IMAD R5, R31, R27, R4 ;  /* 0x0000001b1f057224 */ /* 0x000fe200078e0204 */
[----:B------:R-:W-:Y:S01]  /*2780*/  IADD3 R4, P0, R38, R2, RZ ;  /* 0x0000000226047210 */ /* 0x000fe20007f1e0ff */
[----:B------:R-:W-:-:S03]  /*2790*/  IMAD R2, R36, UR10, RZ ;  /* 0x0000000a24027c24 */ /* 0x000fc6000f8e02ff */
[----:B------:R-:W-:Y:S01]  /*27a0*/  IADD3.X R5, R39, R3, R5, P0, !PT ;  /* 0x0000000327057210 */ /* 0x000fe200007fe405 */
[C---:B------:R-:W-:Y:S02]  /*27b0*/  IMAD R2, R24.reuse, UR11, R2 ;  /* 0x0000000b18027c24 */ /* 0x040fe4000f8e0202 */
        /* <DEDUP_REMOVED lines=29> */
.L_x_1016:
[----:B------:R-:W-:Y:S05]  /*2990*/  BSYNC B0 ;  /* 0x0000000000007941 */ /* 0x000fea0003800000 */
.L_x_1015:
        /* <DEDUP_REMOVED lines=31> */
.L_x_1018:
[----:B------:R-:W-:Y:S05]  /*2b90*/  BSYNC B0 ;  /* 0x0000000000007941 */ /* 0x000fea0003800000 */
.L_x_1017:
[----:B------:R-:W-:Y:S01]  /*2ba0*/  ULDC.64 UR10, c[0x0][0x3c8] ;  /* 0x0000f200000a7ab9 */ /* 0x000fe20000000a00 */
[----:B------:R-:W0:Y:S01]  /*2bb0*/  LDGDEPBAR ;  /* 0x00000000000079af */ /* 0x000e220000000000 */
[----:B------:R-:W-:Y:S01]  /*2bc0*/  ISETP.NE.U32.AND P5, PT, RZ, UR10, PT ;  /* 0x0000000aff007c0c */ /* 0x000fe2000bfa5070 */
[C---:B-1234-:R-:W-:Y:S01]  /*2bd0*/  VIADD R0, R250.reuse, 0x8 ;  /* 0x00000008fa007836 */ /* 0x05efe20000000000 */
[CC--:B------:R-:W-:Y:S01]  /*2be0*/  ISETP.GE.AND P2, PT, R250.reuse, R25.reuse, PT ;  /* 0x00000019fa00720c */ /* 0x0c0fe20003f46270 */
[----:B------:R-:W-:Y:S01]  /*2bf0*/  IMAD.SHL.U32 R236, R250, 0x4, RZ ;  /* 0x00000004faec7824 */ /* 0x000fe200078e00ff */
[----:B------:R-:W-:Y:S01]  /*2c00*/  ISETP.NE.AND.EX P5, PT, RZ, UR11, PT, P5 ;  /* 0x0000000bff007c0c */ /* 0x000fe2000bfa5350 */
[----:B------:R-:W-:Y:S01]  /*2c10*/  IMAD.MOV.U32 R219, RZ, RZ, 0x7f800000 ;  /* 0x7f800000ffdb7424 */ /* 0x000fe200078e00ff */
[----:B------:R-:W-:Y:S01]  /*2c20*/  ISETP.GE.AND P1, PT, R0, R25, PT ;  /* 0x000000190000720c */ /* 0x000fe20003f26270 */
[----:B------:R-:W-:Y:S01]  /*2c30*/  IMAD.MOV.U32 R226, RZ, RZ, 0x7f800000 ;  /* 0x7f800000ffe27424 */ /* 0x000fe200078e00ff */
[----:B------:R-:W-:Y:S01]  /*2c40*/  SHF.L.U64.HI R3, R250, 0x2, R251 ;  /* 0x00000002fa037819 */ /* 0x000fe200000102fb */
[----:B------:R-:W-:Y:S01]  /*2c50*/  IMAD.MOV.U32 R176, RZ, RZ, 0x20 ;  /* 0x00000020ffb07424 */ /* 0x000fe200078e00ff */
[----:B------:R-:W-:Y:S01]  /*2c60*/  IADD3 R2, P0, R236, R228, RZ ;  /* 0x000000e4ec027210 */ /* 0x000fe20007f1e0ff */
[----:B------:R-:W-:Y:S01]  /*2c70*/  IMAD.MOV.U32 R213, RZ, RZ, RZ ;  /* 0x000000ffffd57224 */ /* 0x000fe200078e00ff */
[----:B------:R-:W-:Y:S01]  /*2c80*/  LEA R152, R211, UR5, 0x1 ;  /* 0x00000005d3987c11 */ /* 0x000fe2000f8e08ff */
[----:B------:R-:W-:-:S02]  /*2c90*/  USHF.L.U32 UR35, UR30, 0x4, URZ ;  /* 0x000000041e237899 */ /* 0x000fc4000800063f */
[----:B------:R-:W-:Y:S01]  /*2ca0*/  IMAD.X R3, R3, 0x1, R227, P0 ;  /* 0x0000000103037824 */ /* 0x000fe200000e06e3 */
[----:B------:R-:W-:Y:S01]  /*2cb0*/  USHF.L.U32 UR36, UR30, 0x3, URZ ;  /* 0x000000031e247899 */ /* 0x000fe2000800063f */
[----:B------:R-:W1:Y:S01]  /*2cc0*/  @P5 LDC.64 R6, c[0x0][0x3d0] ;  /* 0x0000f400ff065b82 */ /* 0x000e620000000a00 */
[----:B------:R-:W-:Y:S01]  /*2cd0*/  IMAD.MOV.U32 R204, RZ, RZ, 0x20 ;  /* 0x00000020ffcc7424 */ /* 0x000fe200078e00ff */
[----:B------:R-:W-:Y:S01]  /*2ce0*/  ULDC UR26, c[0x0][0x2d0] ;  /* 0x0000b400001a7ab9 */ /* 0x000fe20000000800 */
[----:B------:R-:W5:Y:S01]  /*2cf0*/  @!P2 LDG.E R219, desc[UR38][R2.64] ;  /* 0x0000002602dba981 */ /* 0x000f62000c1e1900 */
[----:B------:R-:W-:Y:S02]  /*2d00*/  IMAD.MOV.U32 R201, RZ, RZ, 0x40 ;  /* 0x00000040ffc97424 */ /* 0x000fe400078e00ff */
[----:B------:R-:W-:Y:S01]  /*2d10*/  VIADD R196, R210, 0x2000 ;  /* 0x00002000d2c47836 */ /* 0x000fe20000000000 */
[----:B------:R-:W5:Y:S01]  /*2d20*/  @!P1 LDG.E R226, desc[UR38][R2.64+0x20] ;  /* 0x0000202602e29981 */ /* 0x000f62000c1e1900 */
[----:B------:R-:W-:-:S04]  /*2d30*/  DEPBAR.LE SB0, 0x1 ;  /* 0x000080400000791a */ /* 0x000fc80000000000 */
[----:B------:R-:W-:Y:S01]  /*2d40*/  BAR.SYNC.DEFER_BLOCKING 0x0 ;  /* 0x0000000000007b1d */ /* 0x000fe20000010000 */
[----:B------:R-:W-:Y:S01]  /*2d50*/  IMAD.MOV.U32 R218, RZ, RZ, R212 ;  /* 0x000000ffffda7224 */ /* 0x000fe200078e00d4 */
[C-C-:B------:R-:W-:Y:S02]  /*2d60*/  SHF.L.U64.HI R244, R250.reuse, 0x2, R251.reuse ;  /* 0x00000002faf47819 */ /* 0x140fe400000102fb */
[----:B------:R-:W-:Y:S02]  /*2d70*/  CS2R R94, SRZ ;  /* 0x00000000005e7805 */ /* 0x000fe4000001ff00 */
[----:B------:R-:W-:Y:S02]  /*2d80*/  SHF.L.U64.HI R243, R250, 0x2, R251 ;  /* 0x00000002faf37819 */ /* 0x000fe400000102fb */
[----:B------:R-:W-:Y:S02]  /*2d90*/  CS2R R92, SRZ ;  /* 0x00000000005c7805 */ /* 0x000fe4000001ff00 */
[----:B------:R-:W-:-:S02]  /*2da0*/  CS2R R98, SRZ ;  /* 0x0000000000627805 */ /* 0x000fc4000001ff00 */
[----:B------:R-:W-:Y:S02]  /*2db0*/  CS2R R96, SRZ ;  /* 0x0000000000607805 */ /* 0x000fe4000001ff00 */
[----:B------:R-:W-:Y:S02]  /*2dc0*/  CS2R R90, SRZ ;  /* 0x00000000005a7805 */ /* 0x000fe4000001ff00 */
[----:B------:R-:W-:Y:S02]  /*2dd0*/  CS2R R88, SRZ ;  /* 0x0000000000587805 */ /* 0x000fe4000001ff00 */
[----:B------:R-:W-:Y:S02]  /*2de0*/  CS2R R86, SRZ ;  /* 0x0000000000567805 */ /* 0x000fe4000001ff00 */
[----:B------:R-:W-:Y:S01]  /*2df0*/  CS2R R84, SRZ ;  /* 0x0000000000547805 */ /* 0x000fe2000001ff00 */
[-C--:B-1----:R-:W-:Y:S01]  /*2e00*/  @P5 IMAD R0, R43, R6.reuse, RZ ;  /* 0x000000062b005224 */ /* 0x082fe200078e02ff */
[----:B------:R-:W-:Y:S01]  /*2e10*/  CS2R R78, SRZ ;  /* 0x00000000004e7805 */ /* 0x000fe2000001ff00 */
[----:B------:R-:W-:Y:S01]  /*2e20*/  @P5 IMAD.WIDE.U32 R4, R252, R6, R240 ;  /* 0x00000006fc045225 */ /* 0x000fe200078e00f0 */
[----:B------:R-:W-:-:S02]  /*2e30*/  CS2R R76, SRZ ;  /* 0x00000000004c7805 */ /* 0x000fc4000001ff00 */
[----:B------:R-:W-:Y:S02]  /*2e40*/  CS2R R82, SRZ ;  /* 0x0000000000527805 */ /* 0x000fe4000001ff00 */
[----:B------:R-:W-:Y:S01]  /*2e50*/  CS2R R80, SRZ ;  /* 0x0000000000507805 */ /* 0x000fe2000001ff00 */
[----:B------:R-:W-:Y:S01]  /*2e60*/  @P5 IMAD R7, R252, R7, R0 ;  /* 0x00000007fc075224 */ /* 0x000fe200078e0200 */
[----:B------:R-:W-:Y:S02]  /*2e70*/  @P5 LEA R6, P0, R4, UR10, 0x2 ;  /* 0x0000000a04065c11 */ /* 0x000fe4000f8010ff */
[----:B------:R-:W-:Y:S02]  /*2e80*/  CS2R R74, SRZ ;  /* 0x00000000004a7805 */ /* 0x000fe4000001ff00 */
[----:B------:R-:W-:Y:S01]  /*2e90*/  CS2R R72, SRZ ;  /* 0x0000000000487805 */ /* 0x000fe2000001ff00 */
[----:B------:R-:W-:Y:S01]  /*2ea0*/  @P5 IMAD.IADD R7, R5, 0x1, R7 ;  /* 0x0000000105075824 */ /* 0x000fe200078e0207 */
[----:B------:R-:W-:Y:S01]  /*2eb0*/  CS2R R70, SRZ ;  /* 0x0000000000467805 */ /* 0x000fe2000001ff00 */
[----:B------:R1:W2:Y:S01]  /*2ec0*/  LDSM.16.M88.4 R116, [R152+0x10000] ;  /* 0x010000009874783b */ /* 0x0002a20000000200 */
[----:B------:R-:W-:-:S02]  /*2ed0*/  CS2R R68, SRZ ;  /* 0x0000000000447805 */ /* 0x000fc4000001ff00 */
[----:B------:R-:W-:Y:S02]  /*2ee0*/  CS2R R46, SRZ ;  /* 0x00000000002e7805 */ /* 0x000fe4000001ff00 */
[----:B------:R-:W-:Y:S01]  /*2ef0*/  @P5 LEA.HI.X R7, R4, UR11, R7, 0x2, P0 ;  /* 0x0000000b04075c11 */ /* 0x000fe200080f1407 */
[----:B------:R1:W3:Y:S01]  /*2f00*/  LDSM.16.M88.4 R120, [R152+0x10800] ;  /* 0x010800009878783b */ /* 0x0002e20000000200 */
[----:B------:R-:W-:Y:S02]  /*2f10*/  CS2R R44, SRZ ;  /* 0x00000000002c7805 */ /* 0x000fe4000001ff00 */
[----:B------:R-:W-:Y:S02]  /*2f20*/  CS2R R50, SRZ ;  /* 0x0000000000327805 */ /* 0x000fe4000001ff00 */
[----:B------:R-:W-:Y:S01]  /*2f30*/  CS2R R48, SRZ ;  /* 0x0000000000307805 */ /* 0x000fe2000001ff00 */
[----:B------:R1:W4:Y:S01]  /*2f40*/  LDSM.16.M88.4 R148, [R152+0x12000] ;  /* 0x012000009894783b */ /* 0x0003220000000200 */
[----:B------:R-:W-:-:S02]  /*2f50*/  CS2R R40, SRZ ;  /* 0x0000000000287805 */ /* 0x000fc4000001ff00 */
[----:B------:R-:W-:Y:S02]  /*2f60*/  CS2R R38, SRZ ;  /* 0x0000000000267805 */ /* 0x000fe4000001ff00 */
[----:B------:R-:W-:Y:S01]  /*2f70*/  CS2R R36, SRZ ;  /* 0x0000000000247805 */ /* 0x000fe2000001ff00 */
[----:B------:R1:W2:Y:S01]  /*2f80*/  @P5 LDG.E R7, desc[UR38][R6.64] ;  /* 0x0000002606075981 */ /* 0x0002a2000c1e1900 */
[----:B------:R-:W-:Y:S02]  /*2f90*/  CS2R R28, SRZ ;  /* 0x00000000001c7805 */ /* 0x000fe4000001ff00 */
[----:B------:R-:W-:Y:S02]  /*2fa0*/  CS2R R32, SRZ ;  /* 0x0000000000207805 */ /* 0x000fe4000001ff00 */
[----:B------:R-:W-:Y:S01]  /*2fb0*/  CS2R R26, SRZ ;  /* 0x00000000001a7805 */ /* 0x000fe2000001ff00 */
[----:B------:R-:W3:Y:S01]  /*2fc0*/  S2R R4, SR_TID.X ;  /* 0x0000000000047919 */ /* 0x000ee20000002100 */
[----:B------:R-:W-:-:S02]  /*2fd0*/  CS2R R22, SRZ ;  /* 0x0000000000167805 */ /* 0x000fc4000001ff00 */
[----:B------:R-:W-:Y:S01]  /*2fe0*/  CS2R R20, SRZ ;  /* 0x0000000000147805 */ /* 0x000fe2000001ff00 */
[----:B------:R-:W-:Y:S01]  /*2ff0*/  UIMAD UR34, UR30, 0x18, URZ ;  /* 0x000000181e2278a4 */ /* 0x000fe2000f8e023f */
[----:B------:R-:W2:Y:S01]  /*3000*/  LDSM.16.M88.4 R152, [R152+0x12800] ;  /* 0x012800009898783b */ /* 0x000ea20000000200 */
[----:B------:R-:W-:Y:S02]  /*3010*/  USHF.L.U32 UR33, UR30, 0x5, URZ ;  /* 0x000000051e217899 */ /* 0x000fe4000800063f */
[----:B------:R-:W-:Y:S01]  /*3020*/  UIMAD UR32, UR30, 0x28, URZ ;  /* 0x000000281e2078a4 */ /* 0x000fe2000f8e023f */
[----:B------:R2:W2:Y:S01]  /*3030*/  LDSM.16.M88.4 R124, [R202] ;  /* 0x00000000ca7c783b */ /* 0x0004a20000000200 */
[----:B------:R-:W-:Y:S02]  /*3040*/  UIMAD UR31, UR30, 0x30, URZ ;  /* 0x000000301e1f78a4 */ /* 0x000fe4000f8e023f */
[----:B------:R-:W-:Y:S01]  /*3050*/  UIADD3 UR29, -UR29, URZ, URZ ;  /* 0x0000003f1d1d7290 */ /* 0x000fe2000fffe13f */
[----:B------:R2:W2:Y:S01]  /*3060*/  LDSM.16.M88.4 R128, [R202+0x800] ;  /* 0x00080000ca80783b */ /* 0x0004a20000000200 */
[----:B------:R-:W-:Y:S01]  /*3070*/  ULDC UR28, c[0x0][0x39c] ;  /* 0x0000e700001c7ab9 */ /* 0x000fe20000000800 */
[----:B------:R-:W-:-:S02]  /*3080*/  ULDC UR27, c[0x0][0x2ec] ;  /* 0x0000bb00001b7ab9 */ /* 0x000fc40000000800 */
[----:B------:R2:W2:Y:S04]  /*3090*/  LDSM.16.M88.4 R132, [R200] ;  /* 0x00000000c884783b */ /* 0x0004a80000000200 */
[----:B------:R2:W2:Y:S01]  /*30a0*/  LDSM.16.M88.4 R136, [R200+0x800] ;  /* 0x00080000c888783b */ /* 0x0004a20000000200 */
[----:B-1----:R-:W1:Y:S03]  /*30b0*/  @P5 LDC R6, c[0x0][0x2e8] ;  /* 0x0000ba00ff065b82 */ /* 0x002e660000000800 */
[----:B------:R1:W1:Y:S04]  /*30c0*/  LDSM.16.M88.4 R156, [R202+0x2000] ;  /* 0x00200000ca9c783b */ /* 0x0002680000000200 */
[----:B------:R1:W1:Y:S01]  /*30d0*/  LDSM.16.M88.4 R160, [R202+0x2800] ;  /* 0x00280000caa0783b */ /* 0x0002620000000200 */
[----:B---3--:R-:W-:-:S03]  /*30e0*/  SHF.R.S32.HI R3, RZ, 0x1f, R4 ;  /* 0x0000001fff037819 */ /* 0x008fc60000011404 */
[----:B------:R3:W1:Y:S01]  /*30f0*/  LDSM.16.M88.4 R164, [R200+0x2000] ;  /* 0x00200000c8a4783b */ /* 0x0006620000000200 */
[----:B------:R-:W-:-:S03]  /*3100*/  LEA.HI R0, R3, R4, RZ, 0x4 ;  /* 0x0000000403007211 */ /* 0x000fc600078f20ff */
[----:B------:R3:W1:Y:S01]  /*3110*/  LDSM.16.M88.4 R168, [R200+0x2800] ;  /* 0x00280000c8a8783b */ /* 0x0006620000000200 */
[----:B------:R-:W-:-:S04]  /*3120*/  LEA.HI R3, R3, R4, RZ, 0x3 ;  /* 0x0000000403037211 */ /* 0x000fc800078f18ff */
[----:B------:R-:W-:-:S05]  /*3130*/  LOP3.LUT R3, R3, 0xfffffff8, RZ, 0xc0, !PT ;  /* 0xfffffff803037812 */ /* 0x000fca00078ec0ff */
[----:B------:R-:W-:-:S05]  /*3140*/  IMAD.IADD R3, R4, 0x1, -R3 ;  /* 0x0000000104037824 */ /* 0x000fca00078e0a03 */
[----:B------:R-:W-:-:S04]  /*3150*/  LOP3.LUT P4, RZ, R3, 0x2, RZ, 0xc0, !PT ;  /* 0x0000000203ff7812 */ /* 0x000fc8000788c0ff */
[----:B------:R-:W-:Y:S02]  /*3160*/  SEL R176, R176, 0xffffffe0, !P4 ;  /* 0xffffffe0b0b07807 */ /* 0x000fe40006000000 */
[----:B------:R-:W-:-:S03]  /*3170*/  LOP3.LUT R0, R0, 0xfffffff0, RZ, 0xc0, !PT ;  /* 0xfffffff000007812 */ /* 0x000fc600078ec0ff */
[----:B------:R-:W-:Y:S02]  /*3180*/  IMAD.IADD R176, R176, 0x1, R200 ;  /* 0x00000001b0b07824 */ /* 0x000fe400078e02c8 */
[----:B------:R-:W-:-:S03]  /*3190*/  IMAD.IADD R0, R4, 0x1, -R0 ;  /* 0x0000000104007824 */ /* 0x000fc600078e0a00 */
[----:B------:R3:W2:Y:S04]  /*31a0*/  LDSM.16.M88.4 R140, [R176] ;  /* 0x00000000b08c783b */ /* 0x0006a80000000200 */
[----:B------:R3:W2:Y:S04]  /*31b0*/  LDSM.16.M88.4 R144, [R176+0x800] ;  /* 0x00080000b090783b */ /* 0x0006a80000000200 */
[----:B------:R3:W2:Y:S04]  /*31c0*/  LDSM.16.M88.4 R172, [R176+0x2000] ;  /* 0x00200000b0ac783b */ /* 0x0006a80000000200 */
[----:B------:R-:W2:Y:S01]  /*31d0*/  LDSM.16.M88.4 R176, [R176+0x2800] ;  /* 0x00280000b0b0783b */ /* 0x000ea20000000200 */
[----:B------:R-:W-:-:S04]  /*31e0*/  SHF.R.S32.HI R2, RZ, 0x1f, R0 ;  /* 0x0000001fff027819 */ /* 0x000fc80000011400 */
[----:B------:R-:W-:Y:S01]  /*31f0*/  LEA.HI R2, R2, R0, RZ, 0x3 ;  /* 0x0000000002027211 */ /* 0x000fe200078f18ff */
[----:B------:R-:W-:-:S03]  /*3200*/  VIADD R5, R31, 0x40 ;  /* 0x000000401f057836 */ /* 0x000fc60000000000 */
[----:B------:R-:W-:Y:S01]  /*3210*/  LOP3.LUT R2, R2, 0xfffffff8, RZ, 0xc0, !PT ;  /* 0xfffffff802027812 */ /* 0x000fe200078ec0ff */
[----:B-1----:R-:W2:Y:S01]  /*3220*/  @P5 MUFU.RCP R6, R6 ;  /* 0x0000000600065308 */ /* 0x002ea20000001000 */
[----:B------:R-:W-:Y:S01]  /*3230*/  ISETP.GE.AND P0, PT, R5, R216, PT ;  /* 0x000000d80500720c */ /* 0x000fe20003f06270 */
[----:B------:R-:W-:Y:S02]  /*3240*/  UIADD3 UR25, UR35, 0x40, URZ ;  /* 0x0000004023197890 */ /* 0x000fe4000fffe03f */
[----:B------:R-:W-:Y:S01]  /*3250*/  IMAD.IADD R0, R0, 0x1, -R2 ;  /* 0x0000000100007824 */ /* 0x000fe200078e0a02 */
[----:B------:R-:W-:Y:S02]  /*3260*/  UIADD3 UR21, UR35, 0x20, URZ ;  /* 0x0000002023157890 */ /* 0x000fe4000fffe03f */
[----:B------:R-:W-:Y:S02]  /*3270*/  UIADD3 UR13, UR35, 0x60, URZ ;  /* 0x00000060230d7890 */ /* 0x000fe4000fffe03f */
[----:B------:R-:W-:Y:S01]  /*3280*/  R2P PR, R0, 0x6 ;  /* 0x0000000600007804 */ /* 0x000fe20000000000 */
[----:B------:R-:W-:-:S02]  /*3290*/  UIADD3 UR24, UR36, UR25, URZ ;  /* 0x0000001924187290 */ /* 0x000fc4000fffe03f */
[----:B------:R-:W-:Y:S02]  /*32a0*/  UIADD3 UR20, UR36, UR21, URZ ;  /* 0x0000001524147290 */ /* 0x000fe4000fffe03f */
[----:B------:R-:W-:Y:S01]  /*32b0*/  UIADD3 UR12, UR36, UR13, URZ ;  /* 0x0000000d240c7290 */ /* 0x000fe2000fffe03f */
[----:B------:R-:W-:Y:S01]  /*32c0*/  IMAD R4, R239, 0x40, R246 ;  /* 0x00000040ef047824 */ /* 0x000fe200078e02f6 */
[----:B------:R-:W-:Y:S01]  /*32d0*/  UIADD3 UR23, UR36, UR24, URZ ;  /* 0x0000001824177290 */ /* 0x000fe2000fffe03f */
[----:B------:R-:W-:Y:S01]  /*32e0*/  VIADD R0, R209, 0x2000 ;  /* 0x00002000d1007836 */ /* 0x000fe20000000000 */
[----:B------:R-:W-:Y:S01]  /*32f0*/  UIADD3 UR19, UR36, UR20, URZ ;  /* 0x0000001424137290 */ /* 0x000fe2000fffe03f */
[----:B------:R-:W-:Y:S01]  /*3300*/  SEL R204, R204, 0xffffffe0, !P1 ;  /* 0xffffffe0cccc7807 */ /* 0x000fe20004800000 */
[----:B------:R-:W-:Y:S01]  /*3310*/  UIADD3 UR11, UR36, UR12, URZ ;  /* 0x0000000c240b7290 */ /* 0x000fe2000fffe03f */
[----:B------:R-:W-:Y:S01]  /*3320*/  IADD3 R4, -R35, R250, -R4 ;  /* 0x000000fa23047210 */ /* 0x000fe20007ffe904 */
[----:B------:R-:W-:Y:S01]  /*3330*/  UIADD3 UR22, UR36, UR23, URZ ;  /* 0x0000001724167290 */ /* 0x000fe2000fffe03f */
[----:B------:R-:W-:Y:S01]  /*3340*/  SEL R201, R201, 0xffffffc0, !P2 ;  /* 0xffffffc0c9c97807 */ /* 0x000fe20005000000 */
[----:B------:R-:W-:Y:S01]  /*3350*/  UIADD3 UR18, UR36, UR19, URZ ;  /* 0x0000001324127290 */ /* 0x000fe2000fffe03f */
[----:B------:R-:W-:Y:S01]  /*3360*/  SEL R196, R196, R210, !P3 ;  /* 0x000000d2c4c47207 */ /* 0x000fe20005800000 */
[----:B------:R-:W-:Y:S01]  /*3370*/  UIADD3 UR10, UR36, UR11, URZ ;  /* 0x0000000b240a7290 */ /* 0x000fe2000fffe03f */
[----:B------:R-:W-:Y:S01]  /*3380*/  SEL R0, R0, R209, !P3 ;  /* 0x000000d100007207 */ /* 0x000fe20005800000 */
[----:B------:R-:W-:Y:S01]  /*3390*/  IMAD.IADD R205, R206, 0x1, R204 ;  /* 0x00000001cecd7824 */ /* 0x000fe200078e02cc */
[----:B------:R-:W-:Y:S01]  /*33a0*/  UIADD3 UR17, UR36, UR18, URZ ;  /* 0x0000001224117290 */ /* 0x000fe2000fffe03f */
[----:B------:R-:W-:Y:S01]  /*33b0*/  CS2R R42, SRZ ;  /* 0x00000000002a7805 */ /* 0x000fe2000001ff00 */
[----:B------:R-:W-:Y:S01]  /*33c0*/  UIADD3 UR15, UR36, UR22, URZ ;  /* 0x00000016240f7290 */ /* 0x000fe2000fffe03f */
[----:B------:R-:W-:Y:S01]  /*33d0*/  CS2R R30, SRZ ;  /* 0x00000000001e7805 */ /* 0x000fe2000001ff00 */
[----:B------:R-:W-:Y:S01]  /*33e0*/  UIADD3 UR9, UR36, UR10, URZ ;  /* 0x0000000a24097290 */ /* 0x000fe2000fffe03f */
[----:B------:R-:W-:-:S02]  /*33f0*/  CS2R R34, SRZ ;  /* 0x0000000000227805 */ /* 0x000fc4000001ff00 */
[----:B------:R-:W-:Y:S01]  /*3400*/  CS2R R24, SRZ ;  /* 0x0000000000187805 */ /* 0x000fe2000001ff00 */
[----:B------:R-:W-:Y:S01]  /*3410*/  IMAD.IADD R242, R4, 0x1, R216 ;  /* 0x0000000104f27824 */ /* 0x000fe200078e02d8 */
[----:B------:R-:W-:Y:S01]  /*3420*/  LEA R196, R196, UR5, 0x1 ;  /* 0x00000005c4c47c11 */ /* 0x000fe2000f8e08ff */
[----:B------:R-:W-:Y:S01]  /*3430*/  IMAD.IADD R207, R206, 0x1, R201 ;  /* 0x00000001cecf7824 */ /* 0x000fe200078e02c9 */
[----:B------:R-:W-:Y:S01]  /*3440*/  LEA R199, R0, UR5, 0x1 ;  /* 0x0000000500c77c11 */ /* 0x000fe2000f8e08ff */
[----:B------:R-:W-:Y:S01]  /*3450*/  IMAD.IADD R208, R201, 0x1, R205 ;  /* 0x00000001c9d07824 */ /* 0x000fe200078e02cd */
[----:B------:R-:W-:Y:S02]  /*3460*/  UIMAD UR30, UR30, 0x38, URZ ;  /* 0x000000381e1e78a4 */ /* 0x000fe4000f8e023f */
[----:B------:R-:W-:Y:S02]  /*3470*/  UIADD3 UR16, UR36, UR17, URZ ;  /* 0x0000001124107290 */ /* 0x000fe4000fffe03f */
[----:B------:R-:W-:-:S02]  /*3480*/  UIADD3 UR14, UR36, UR15, URZ ;  /* 0x0000000f240e7290 */ /* 0x000fc4000fffe03f */
[----:B------:R-:W-:Y:S01]  /*3490*/  UIADD3 UR4, UR36, UR9, URZ ;  /* 0x0000000924047290 */ /* 0x000fe2000fffe03f */
[----:B--234-:R-:W-:-:S11]  /*34a0*/  @P5 FMUL.FTZ R213, R7, R6 ;  /* 0x0000000607d55220 */ /* 0x01cfd60000410000 */
.L_x_1021:
[----:B------:R-:W0:Y:S01]  /*34b0*/  LDGDEPBAR ;  /* 0x00000000000079af */ /* 0x000e220000000000 */
[----:B------:R-:W-:Y:S02]  /*34c0*/  LEA R0, R211, UR5, 0x1 ;  /* 0x00000005d3007c11 */ /* 0x000fe4000f8e08ff */
[C---:B------:R-:W-:Y:S02]  /*34d0*/  IADD3 R2, R199.reuse, R204, RZ ;  /* 0x000000ccc7027210 */ /* 0x040fe40007ffe0ff */
[-C--:B------:R-:W-:Y:S02]  /*34e0*/  IADD3 R3, R199, R201.reuse, RZ ;  /* 0x000000c9c7037210 */ /* 0x080fe40007ffe0ff */
[----:B------:R-:W-:Y:S02]  /*34f0*/  IADD3 R180, R2, R201, RZ ;  /* 0x000000c902b47210 */ /* 0x000fe40007ffe0ff */
[----:B-----5:R-:W-:Y:S02]  /*3500*/  FSETP.NEU.FTZ.AND P3, PT, R219, -INF , PT ;  /* 0xff800000db00780b */ /* 0x020fe40003f7d000 */
[----:B------:R-:W-:Y:S01]  /*3510*/  FSETP.NEU.FTZ.AND P2, PT, R226, -INF , PT ;  /* 0xff800000e200780b */ /* 0x000fe20003f5d000 */
[----:B------:R-:W-:Y:S04]  /*3520*/  DEPBAR.LE SB0, 0x0 ;  /* 0x000080000000791a */ /* 0x000fe80000000000 */
[----:B------:R-:W-:Y:S06]  /*3530*/  BAR.SYNC.DEFER_BLOCKING 0x0 ;  /* 0x0000000000007b1d */ /* 0x000fec0000010000 */
[----:B------:R-:W-:Y:S08]  /*3540*/  LDSM.16.M88.4 R16, [R199] ;  /* 0x00000000c710783b */ /* 0x000ff00000000200 */
[----:B------:R-:W1:Y:S08]  /*3550*/  LDSM.16.M88.4 R8, [R0+0xc000] ;  /* 0x00c000000008783b */ /* 0x000e700000000200 */
[----:B------:R-:W2:Y:S08]  /*3560*/  LDSM.16.M88.4 R52, [R0+0xc800] ;  /* 0x00c800000034783b */ /* 0x000eb00000000200 */
[----:B------:R-:W-:Y:S08]  /*3570*/  LDSM.16.M88.4 R56, [R2] ;  /* 0x000000000238783b */ /* 0x000ff00000000200 */
[----:B------:R-:W3:Y:S08]  /*3580*/  LDSM.16.M88.4 R60, [R202+-0x4000] ;  /* 0xffc00000ca3c783b */ /* 0x000ef00000000200 */
[----:B------:R-:W4:Y:S01]  /*3590*/  LDSM.16.M88.4 R64, [R202+-0x3800] ;  /* 0xffc80000ca40783b */ /* 0x000f220000000200 */
[C---:B-1----:R-:W-:Y:S07]  /*35a0*/  HMMA.16816.F32 R4, R16.reuse, R8, RZ ;  /* 0x000000081004723c */ /* 0x042fee00000018ff */
[----:B------:R-:W-:Y:S01]  /*35b0*/  LDSM.16.M88.4 R100, [R3] ;  /* 0x000000000364783b */ /* 0x000fe20000000200 */
[C---:B------:R-:W-:Y:S07]  /*35c0*/  HMMA.16816.F32 R8, R16.reuse, R10, RZ ;  /* 0x0000000a1008723c */ /* 0x040fee00000018ff */
[----:B------:R-:W1:Y:S01]  /*35d0*/  LDSM.16.M88.4 R104, [R200+-0x4000] ;  /* 0xffc00000c868783b */ /* 0x000e620000000200 */
[C---:B--2---:R-:W-:Y:S07]  /*35e0*/  HMMA.16816.F32 R12, R16.reuse, R52, RZ ;  /* 0x00000034100c723c */ /* 0x044fee00000018ff */
[----:B------:R-:W-:Y:S01]  /*35f0*/  LDSM.16.M88.4 R108, [R180] ;  /* 0x00000000b46c783b */ /* 0x000fe20000000200 */
[----:B------:R-:W-:Y:S06]  /*3600*/  HMMA.16816.F32 R16, R16, R54, RZ ;  /* 0x000000361010723c */ /* 0x000fec00000018ff */
[C---:B---3--:R-:W-:Y:S01]  /*3610*/  HMMA.16816.F32 R4, R56.reuse, R60, R4 ;  /* 0x0000003c3804723c */ /* 0x048fe20000001804 */
[----:B------:R-:W2:Y:S05]  /*3620*/  LDSM.16.M88.4 R52, [R200+-0x3800] ;  /* 0xffc80000c834783b */ /* 0x000eaa0000000200 */
[C---:B------:R-:W-:Y:S03]  /*3630*/  HMMA.16816.F32 R8, R56.reuse, R62, R8 ;  /* 0x0000003e3808723c */ /* 0x040fe60000001808 */
[----:B------:R-:W3:Y:S03]  /*3640*/  LDSM.16.M88.4 R112, [R203] ;  /* 0x00000000cb70783b */ /* 0x000ee60000000200 */
[C---:B----4-:R-:W-:Y:S05]  /*3650*/  HMMA.16816.F32 R12, R56.reuse, R64, R12 ;  /* 0x00000040380c723c */ /* 0x050fea000000180c */
[----:B------:R-:W-:Y:S01]  /*3660*/  LDSM.16.M88.4 R60, [R199+0x2000] ;  /* 0x00200000c73c783b */ /* 0x000fe20000000200 */
[----:B------:R-:W-:Y:S06]  /*3670*/  HMMA.16816.F32 R16, R56, R66, R16 ;  /* 0x000000423810723c */ /* 0x000fec0000001810 */
[C---:B-1----:R-:W-:Y:S01]  /*3680*/  HMMA.16816.F32 R4, R100.reuse, R104, R4 ;  /* 0x000000686404723c */ /* 0x042fe20000001804 */
[----:B------:R-:W1:Y:S05]  /*3690*/  LDSM.16.M88.4 R56, [R203+0x800] ;  /* 0x00080000cb38783b */ /* 0x000e6a0000000200 */
[C---:B------:R-:W-:Y:S03]  /*36a0*/  HMMA.16816.F32 R8, R100.reuse, R106, R8 ;  /* 0x0000006a6408723c */ /* 0x040fe60000001808 */
[----:B------:R-:W4:Y:S03]  /*36b0*/  LDSM.16.M88.4 R64, [R0+0xe000] ;  /* 0x00e000000040783b */ /* 0x000f260000000200 */
[C---:B--2---:R-:W-:Y:S05]  /*36c0*/  HMMA.16816.F32 R12, R100.reuse, R52, R12 ;  /* 0x00000034640c723c */ /* 0x044fea000000180c */
[----:B------:R-:W-:Y:S01]  /*36d0*/  LDSM.16.M88.4 R104, [R202+-0x2000] ;  /* 0xffe00000ca68783b */ /* 0x000fe20000000200 */
[----:B------:R-:W-:Y:S07]  /*36e0*/  HMMA.16816.F32 R16, R100, R54, R16 ;  /* 0x000000366410723c */ /* 0x000fee0000001810 */
[----:B------:R2:W4:Y:S01]  /*36f0*/  LDSM.16.M88.4 R52, [R0+0xe800] ;  /* 0x00e800000034783b */ /* 0x0005220000000200 */
[C---:B---3--:R-:W-:Y:S07]  /*3700*/  HMMA.16816.F32 R4, R108.reuse, R112, R4 ;  /* 0x000000706c04723c */ /* 0x048fee0000001804 */
[----:B------:R-:W3:Y:S01]  /*3710*/  LDSM.16.M88.4 R100, [R2+0x2000] ;  /* 0x002000000264783b */ /* 0x000ee20000000200 */
[C---:B------:R-:W-:Y:S06]  /*3720*/  HMMA.16816.F32 R8, R108.reuse, R114, R8 ;  /* 0x000000726c08723c */ /* 0x040fec0000001808 */
[C---:B-1----:R-:W-:Y:S01]  /*3730*/  HMMA.16816.F32 R12, R108.reuse, R56, R12 ;  /* 0x000000386c0c723c */ /* 0x042fe2000000180c */
[----:B------:R-:W-:Y:S05]  /*3740*/  LDSM.16.M88.4 R112, [R200+-0x2000] ;  /* 0xffe00000c870783b */ /* 0x000fea0000000200 */
[----:B------:R-:W-:Y:S03]  /*3750*/  HMMA.16816.F32 R16, R108, R58, R16 ;  /* 0x0000003a6c10723c */ /* 0x000fe60000001810 */
[----:B------:R-:W1:Y:S02]  /*3760*/  LDSM.16.M88.4 R56, [R202+-0x1800] ;  /* 0xffe80000ca38783b */ /* 0x000e640000000200 */
[----:B--2---:R-:W-:Y:S01]  /*3770*/  LEA R0, R217, R242, 0x6 ;  /* 0x000000f2d9007211 */ /* 0x004fe200078e30ff */
[C---:B----4-:R-:W-:Y:S05]  /*3780*/  HMMA.16816.F32 R4, R60.reuse, R64, R4 ;  /* 0x000000403c04723c */ /* 0x050fea0000001804 */
[----:B------:R2:W4:Y:S01]  /*3790*/  LDSM.16.M88.4 R108, [R3+0x2000] ;  /* 0x00200000036c783b */ /* 0x0005220000000200 */
[C---:B------:R-:W-:Y:S06]  /*37a0*/  HMMA.16816.F32 R8, R60.reuse, R66, R8 ;  /* 0x000000423c08723c */ /* 0x040fec0000001808 */
[C---:B------:R-:W-:Y:S01]  /*37b0*/  HMMA.16816.F32 R12, R60.reuse, R52, R12 ;  /* 0x000000343c0c723c */ /* 0x040fe2000000180c */
[----:B------:R-:W-:Y:S05]  /*37c0*/  LDSM.16.M88.4 R64, [R203+0x2000] ;  /* 0x00200000cb40783b */ /* 0x000fea0000000200 */
[----:B------:R-:W-:Y:S03]  /*37d0*/  HMMA.16816.F32 R16, R60, R54, R16 ;  /* 0x000000363c10723c */ /* 0x000fe60000001810 */
[----:B------:R-:W4:Y:S03]  /*37e0*/  LDSM.16.M88.4 R52, [R200+-0x1800] ;  /* 0xffe80000c834783b */ /* 0x000f260000000200 */
[C---:B---3--:R-:W-:Y:S05]  /*37f0*/  HMMA.16816.F32 R4, R100.reuse, R104, R4 ;  /* 0x000000686404723c */ /* 0x048fea0000001804 */
[----:B------:R-:W3:Y:S01]  /*3800*/  LDSM.16.M88.4 R60, [R180+0x2000] ;  /* 0x00200000b43c783b */ /* 0x000ee20000000200 */
[C---:B------:R-:W-:Y:S05]  /*3810*/  HMMA.16816.F32 R8, R100.reuse, R106, R8 ;  /* 0x0000006a6408723c */ /* 0x040fea0000001808 */
[----:B--2---:R-:W-:Y:S01]  /*3820*/  FMUL.FTZ R3, R219, 1.4426950216293334961 ;  /* 0x3fb8aa3bdb037820 */ /* 0x004fe20000410000 */
[C---:B-1----:R-:W-:Y:S05]  /*3830*/  HMMA.16816.F32 R12, R100.reuse, R56, R12 ;  /* 0x00000038640c723c */ /* 0x042fea000000180c */
[----:B------:R-:W-:Y:S01]  /*3840*/  FSEL R3, R3, RZ, P3 ;  /* 0x000000ff03037208 */ /* 0x000fe20001800000 */
[----:B------:R-:W-:Y:S06]  /*3850*/  HMMA.16816.F32 R16, R100, R58, R16 ;  /* 0x0000003a6410723c */ /* 0x000fec0000001810 */
[C---:B----4-:R-:W-:Y:S06]  /*3860*/  HMMA.16816.F32 R4, R108.reuse, R112, R4 ;  /* 0x000000706c04723c */ /* 0x050fec0000001804 */
[C---:B------:R-:W-:Y:S06]  /*3870*/  HMMA.16816.F32 R8, R108.reuse, R114, R8 ;  /* 0x000000726c08723c */ /* 0x040fec0000001808 */
[C---:B------:R-:W-:Y:S06]  /*3880*/  HMMA.16816.F32 R12, R108.reuse, R52, R12 ;  /* 0x000000346c0c723c */ /* 0x040fec000000180c */
[----:B------:R-:W-:Y:S01]  /*3890*/  HMMA.16816.F32 R16, R108, R54, R16 ;  /* 0x000000366c10723c */ /* 0x000fe20000001810 */
[----:B------:R-:W1:Y:S05]  /*38a0*/  LDSM.16.M88.4 R52, [R203+0x2800] ;  /* 0x00280000cb34783b */ /* 0x000e6a0000000200 */
[C---:B---3--:R-:W-:Y:S06]  /*38b0*/  HMMA.16816.F32 R4, R60.reuse, R64, R4 ;  /* 0x000000403c04723c */ /* 0x048fec0000001804 */
[C---:B------:R-:W-:Y:S11]  /*38c0*/  HMMA.16816.F32 R8, R60.reuse, R66, R8 ;  /* 0x000000423c08723c */ /* 0x040ff60000001808 */
[----:B------:R-:W-:Y:S07]  /*38d0*/  @!UPT UIADD3 URZ, URZ, URZ, URZ ;  /* 0x0000003f3f3ff290 */ /* 0x000fee000fffe03f */
[----:B------:R-:W-:Y:S01]  /*38e0*/  FMUL.FTZ R6, R6, UR28 ;  /* 0x0000001c06067c20 */ /* 0x000fe20008410000 */
[----:B------:R-:W-:Y:S01]  /*38f0*/  FMUL.FTZ R5, R5, UR28 ;  /* 0x0000001c05057c20 */ /* 0x000fe20008410000 */
[----:B------:R-:W-:Y:S01]  /*3900*/  FMUL.FTZ R4, R4, UR28 ;  /* 0x0000001c04047c20 */ /* 0x000fe20008410000 */
[----:B------:R-:W-:Y:S01]  /*3910*/  FMUL.FTZ R7, R7, UR28 ;  /* 0x0000001c07077c20 */ /* 0x000fe20008410000 */
[----:B------:R2:W3:Y:S02]  /*3920*/  MUFU.TANH R185, R6 ;  /* 0x0000000600b97308 */ /* 0x0004e40000002400 */
[----:B------:R-:W-:Y:S01]  /*3930*/  FMUL.FTZ R10, R10, UR28 ;  /* 0x0000001c0a0a7c20 */ /* 0x000fe20008410000 */
[----:B------:R-:W-:Y:S01]  /*3940*/  FMUL.FTZ R8, R8, UR28 ;  /* 0x0000001c08087c20 */ /* 0x000fe20008410000 */
[----:B------:R-:W-:Y:S01]  /*3950*/  FMUL.FTZ R11, R11, UR28 ;  /* 0x0000001c0b0b7c20 */ /* 0x000fe20008410000 */
[----:B------:R-:W-:Y:S01]  /*3960*/  FMUL.FTZ R9, R9, UR28 ;  /* 0x0000001c09097c20 */ /* 0x000fe20008410000 */
[C---:B-1----:R-:W-:Y:S04]  /*3970*/  HMMA.16816.F32 R12, R60.reuse, R52, R12 ;  /* 0x000000343c0c723c */ /* 0x042fe8000000180c */
[----:B------:R1:W4:Y:S02]  /*3980*/  MUFU.TANH R107, R4 ;  /* 0x00000004006b7308 */ /* 0x0003240000002400 */
[----:B------:R-:W-:Y:S08]  /*3990*/  HMMA.16816.F32 R16, R60, R54, R16 ;  /* 0x000000363c10723c */ /* 0x000ff00000001810 */
[----:B------:R3:W-:Y:S03]  /*39a0*/  MUFU.TANH R104, R8 ;  /* 0x0000000800687308 */ /* 0x0007e60000002400 */
[----:B--2---:R-:W-:Y:S04]  /*39b0*/  IADD3 R6, R0, 0x8, RZ ;  /* 0x0000000800067810 */ /* 0x004fe80007ffe0ff */
[----:B------:R-:W-:Y:S03]  /*39c0*/  ISETP.GE.AND P5, PT, R6, RZ, PT ;  /* 0x000000ff0600720c */ /* 0x000fe60003fa6270 */
[----:B------:R-:W2:Y:S01]  /*39d0*/  MUFU.TANH R105, R5 ;  /* 0x0000000500697308 */ /* 0x000ea20000002400 */
[----:B-1----:R-:W-:Y:S04]  /*39e0*/  LEA R4, R239, R246, 0x6 ;  /* 0x000000f6ef047211 */ /* 0x002fe800078e30ff */
[----:B------:R-:W-:Y:S01]  /*39f0*/  @P0 IADD3 R2, R4, 0x1, RZ ;  /* 0x0000000104020810 */ /* 0x000fe20007ffe0ff */
[----:B------:R-:W-:Y:S04]  /*3a00*/  FMUL.FTZ R12, R12, UR28 ;  /* 0x0000001c0c0c7c20 */ /* 0x000fe80008410000 */
[----:B------:R1:W-:Y:S01]  /*3a10*/  MUFU.TANH R103, R9 ;  /* 0x0000000900677308 */ /* 0x0003e20000002400 */
[-C--:B------:R-:W-:Y:S01]  /*3a20*/  @P0 ISETP.GE.AND P1, PT, R2, R216.reuse, PT ;  /* 0x000000d80200020c */ /* 0x080fe20003f26270 */
[----:B------:R-:W-:Y:S01]  /*3a30*/  FMUL.FTZ R13, R13, UR28 ;  /* 0x0000001c0d0d7c20 */ /* 0x000fe20008410000 */
[----:B------:R-:W-:Y:S01]  /*3a40*/  @P0 ISETP.GE.AND P4, PT, R4, R216, PT ;  /* 0x000000d80400020c */ /* 0x000fe20003f86270 */
[----:B------:R-:W-:Y:S01]  /*3a50*/  FMUL.FTZ R2, R226, 1.4426950216293334961 ;  /* 0x3fb8aa3be2027820 */ /* 0x000fe20000410000 */
[----:B------:R-:W-:Y:S01]  /*3a60*/  FMUL.FTZ R17, R17, UR28 ;  /* 0x0000001c11117c20 */ /* 0x000fe20008410000 */
[----:B------:R-:W-:Y:S01]  /*3a70*/  FMUL.FTZ R18, R18, UR28 ;  /* 0x0000001c12127c20 */ /* 0x000fe20008410000 */
[----:B------:R-:W-:Y:S03]  /*3a80*/  FMUL.FTZ R19, R19, UR28 ;  /* 0x0000001c13137c20 */ /* 0x000fe60008410000 */
[----:B------:R4:W-:Y:S01]  /*3a90*/  MUFU.TANH R101, R12 ;  /* 0x0000000c00657308 */ /* 0x0009e20000002400 */
[----:B------:R-:W-:Y:S01]  /*3aa0*/  FMUL.FTZ R16, R16, UR28 ;  /* 0x0000001c10107c20 */ /* 0x000fe20008410000 */
[----:B------:R-:W-:Y:S01]  /*3ab0*/  FSEL R2, R2, RZ, P2 ;  /* 0x000000ff02027208 */ /* 0x000fe20001000000 */
[----:B------:R-:W-:Y:S01]  /*3ac0*/  FMUL.FTZ R14, R14, UR28 ;  /* 0x0000001c0e0e7c20 */ /* 0x000fe20008410000 */
[C---:B------:R-:W-:Y:S01]  /*3ad0*/  @!P5 IADD3 R6, -R0.reuse, -0x8, RZ ;  /* 0xfffffff80006d810 */ /* 0x040fe20007ffe1ff */
[----:B------:R-:W-:Y:S01]  /*3ae0*/  FMUL.FTZ R15, R15, UR28 ;  /* 0x0000001c0f0f7c20 */ /* 0x000fe20008410000 */
[C---:B---3--:R-:W-:Y:S04]  /*3af0*/  IADD3 R8, R0.reuse, 0x7, RZ ;  /* 0x0000000700087810 */ /* 0x048fe80007ffe0ff */
[----:B------:R-:W-:Y:S01]  /*3b00*/  MUFU.TANH R181, R14 ;  /* 0x0000000e00b57308 */ /* 0x000fe20000002400 */
[----:B-1----:R-:W-:Y:S02]  /*3b10*/  IADD3 R9, R0, -0x9, RZ ;  /* 0xfffffff700097810 */ /* 0x002fe40007ffe0ff */
[----:B------:R-:W-:Y:S02]  /*3b20*/  ISETP.GE.AND P2, PT, R8, RZ, PT ;  /* 0x000000ff0800720c */ /* 0x000fe40003f46270 */
[----:B------:R-:W-:Y:S02]  /*3b30*/  ISETP.GE.AND P3, PT, R9, RZ, PT ;  /* 0x000000ff0900720c */ /* 0x000fe40003f66270 */
[----:B------:R-:W-:Y:S03]  /*3b40*/  I2FP.F32.S32 R6, R6 ;  /* 0x0000000600067245 */ /* 0x000fe60000201400 */
[----:B------:R1:W3:Y:S01]  /*3b50*/  MUFU.TANH R184, R7 ;  /* 0x0000000700b87308 */ /* 0x0002e20000002400 */
[----:B----4-:R-:W-:Y:S01]  /*3b60*/  IABS R12, R0 ;  /* 0x00000000000c7213 */ /* 0x010fe20000000000 */
[-C--:B------:R-:W-:Y:S03]  /*3b70*/  FFMA.FTZ R6, R6, -R213.reuse, R185 ;  /* 0x800000d506067223 */ /* 0x080fe600000100b9 */
[----:B------:R-:W-:Y:S05]  /*3b80*/  I2FP.F32.S32 R12, R12 ;  /* 0x0000000c000c7245 */ /* 0x000fea0000201400 */
[----:B------:R-:W-:Y:S01]  /*3b90*/  MUFU.TANH R180, R15 ;  /* 0x0000000f00b47308 */ /* 0x000fe20000002400 */
[----:B------:R-:W-:Y:S01]  /*3ba0*/  @P0 FSEL R6, R6, -INF , !P4 ;  /* 0xff80000006060808 */ /* 0x000fe20006000000 */
[----:B------:R-:W-:Y:S01]  /*3bb0*/  FFMA.FTZ R5, R12, -R213, R107 ;  /* 0x800000d50c057223 */ /* 0x000fe2000001006b */
[C---:B------:R-:W-:Y:S02]  /*3bc0*/  @!P2 IADD3 R8, -R0.reuse, -0x7, RZ ;  /* 0xfffffff90008a810 */ /* 0x040fe40007ffe1ff */
[----:B------:R-:W-:Y:S01]  /*3bd0*/  @!P3 IADD3 R9, -R0, 0x9, RZ ;  /* 0x000000090009b810 */ /* 0x000fe20007ffe1ff */
[----:B------:R-:W-:Y:S01]  /*3be0*/  FFMA.FTZ R6, R6, UR27, -R2 ;  /* 0x0000001b06067c23 */ /* 0x000fe20008010802 */
[----:B------:R-:W-:Y:S03]  /*3bf0*/  @P0 FSEL R5, R5, -INF , !P4 ;  /* 0xff80000005050808 */ /* 0x000fe60006000000 */
[----:B------:R4:W3:Y:S01]  /*3c00*/  MUFU.TANH R183, R10 ;  /* 0x0000000a00b77308 */ /* 0x0008e20000002400 */
[----:B-1----:R-:W-:Y:S02]  /*3c10*/  IADD3 R7, R0, -0x1, RZ ;  /* 0xffffffff00077810 */ /* 0x002fe40007ffe0ff */
[----:B------:R-:W-:Y:S01]  /*3c20*/  I2FP.F32.S32 R14, R9 ;  /* 0x00000009000e7245 */ /* 0x000fe20000201400 */
[----:B------:R-:W-:Y:S01]  /*3c30*/  FFMA.FTZ R5, R5, UR27, -R3 ;  /* 0x0000001b05057c23 */ /* 0x000fe20008010803 */
[----:B------:R-:W-:Y:S02]  /*3c40*/  ISETP.GE.AND P6, PT, R7, RZ, PT ;  /* 0x000000ff0700720c */ /* 0x000fe40003fc6270 */
[----:B------:R-:W-:Y:S03]  /*3c50*/  @P0 IADD3 R9, R4, 0x10, RZ ;  /* 0x0000001004090810 */ /* 0x000fe60007ffe0ff */
[----:B------:R1:W3:Y:S01]  /*3c60*/  MUFU.TANH R182, R11 ;  /* 0x0000000b00b67308 */ /* 0x0002e20000002400 */
[----:B------:R-:W-:Y:S02]  /*3c70*/  @P0 ISETP.GE.AND P4, PT, R9, R216, PT ;  /* 0x000000d80900020c */ /* 0x000fe40003f86270 */
[C---:B------:R-:W-:Y:S07]  /*3c80*/  IADD3 R9, R0.reuse, -0x19, RZ ;  /* 0xffffffe700097810 */ /* 0x040fee0007ffe0ff */
[----:B------:R3:W-:Y:S01]  /*3c90*/  MUFU.EX2 R115, R5 ;  /* 0x0000000500737308 */ /* 0x0007e20000000800 */
[C---:B----4-:R-:W-:Y:S02]  /*3ca0*/  IADD3 R10, R0.reuse, -0x8, RZ ;  /* 0xfffffff8000a7810 */ /* 0x050fe40007ffe0ff */
[----:B------:R-:W-:Y:S02]  /*3cb0*/  @!P6 IADD3 R7, -R0, 0x1, RZ ;  /* 0x000000010007e810 */ /* 0x000fe40007ffe1ff */
[----:B------:R-:W-:Y:S05]  /*3cc0*/  ISETP.GE.AND P5, PT, R10, RZ, PT ;  /* 0x000000ff0a00720c */ /* 0x000fea0003fa6270 */
[----:B------:R4:W-:Y:S01]  /*3cd0*/  MUFU.EX2 R193, R6 ;  /* 0x0000000600c17308 */ /* 0x0009e20000000800 */
[----:B-1----:R-:W-:Y:S05]  /*3ce0*/  I2FP.F32.S32 R11, R7 ;  /* 0x00000007000b7245 */ /* 0x002fea0000201400 */
[-C--:B--2---:R-:W-:Y:S04]  /*3cf0*/  FFMA.FTZ R7, R11, -R213.reuse, R105 ;  /* 0x800000d50b077223 */ /* 0x084fe80000010069 */
[----:B------:R1:W-:Y:S01]  /*3d00*/  MUFU.TANH R67, R16 ;  /* 0x0000001000437308 */ /* 0x0003e20000002400 */
[----:B---3--:R-:W-:Y:S02]  /*3d10*/  I2FP.F32.S32 R5, R8 ;  /* 0x0000000800057245 */ /* 0x008fe40000201400 */
[----:B------:R-:W-:Y:S02]  /*3d20*/  @!P5 IADD3 R10, -R0, 0x8, RZ ;  /* 0x00000008000ad810 */ /* 0x000fe40007ffe1ff */
[----:B------:R-:W-:Y:S01]  /*3d30*/  @P0 FSEL R7, R7, -INF , !P1 ;  /* 0xff80000007070808 */ /* 0x000fe20004800000 */
[-C--:B------:R-:W-:Y:S01]  /*3d40*/  FFMA.FTZ R5, R5, -R213.reuse, R184 ;  /* 0x800000d505057223 */ /* 0x080fe200000100b8 */
[----:B------:R-:W-:Y:S03]  /*3d50*/  I2FP.F32.S32 R15, R10 ;  /* 0x0000000a000f7245 */ /* 0x000fe60000201400 */
[----:B------:R-:W2:Y:S01]  /*3d60*/  MUFU.TANH R100, R13 ;  /* 0x0000000d00647308 */ /* 0x000ea20000002400 */
[----:B------:R-:W-:Y:S01]  /*3d70*/  @P0 IADD3 R8, R4, 0x8, RZ ;  /* 0x0000000804080810 */ /* 0x000fe20007ffe0ff */
[--C-:B------:R-:W-:Y:S01]  /*3d80*/  FFMA.FTZ R7, R7, UR27, -R3.reuse ;  /* 0x0000001b07077c23 */ /* 0x100fe20008010803 */
[----:B------:R-:W-:Y:S01]  /*3d90*/  @P0 FSEL R5, R5, -INF , !P1 ;  /* 0xff80000005050808 */ /* 0x000fe20004800000 */
[-C--:B----4-:R-:W-:Y:S01]  /*3da0*/  FFMA.FTZ R6, R15, -R213.reuse, R104 ;  /* 0x800000d50f067223 */ /* 0x090fe20000010068 */
[-C--:B------:R-:W-:Y:S02]  /*3db0*/  @P0 ISETP.GE.AND P2, PT, R8, R216.reuse, PT ;  /* 0x000000d80800020c */ /* 0x080fe40003f46270 */
[----:B------:R-:W-:Y:S01]  /*3dc0*/  IADD3 R8, R0, -0x10, RZ ;  /* 0xfffffff000087810 */ /* 0x000fe20007ffe0ff */
[--C-:B------:R-:W-:Y:S02]  /*3dd0*/  FFMA.FTZ R5, R5, UR27, -R2.reuse ;  /* 0x0000001b05057c23 */ /* 0x100fe40008010802 */
[----:B------:R3:W-:Y:S01]  /*3de0*/  MUFU.EX2 R114, R7 ;  /* 0x0000000700727308 */ /* 0x0007e20000000800 */
[----:B------:R-:W-:Y:S02]  /*3df0*/  @P0 FSEL R6, R6, -INF , !P2 ;  /* 0xff80000006060808 */ /* 0x000fe40005000000 */
[----:B------:R-:W-:Y:S02]  /*3e00*/  ISETP.GE.AND P6, PT, R8, RZ, PT ;  /* 0x000000ff0800720c */ /* 0x000fe40003fc6270 */
[----:B-1----:R-:W-:Y:S01]  /*3e10*/  @P0 IADD3 R16, R4, 0x11, RZ ;  /* 0x0000001104100810 */ /* 0x002fe20007ffe0ff */
[----:B------:R-:W-:Y:S01]  /*3e20*/  FFMA.FTZ R6, R6, UR27, -R3 ;  /* 0x0000001b06067c23 */ /* 0x000fe20008010803 */
[----:B------:R-:W-:Y:S03]  /*3e30*/  IADD3 R10, R0, -0x18, RZ ;  /* 0xffffffe8000a7810 */ /* 0x000fe60007ffe0ff */
[----:B------:R1:W-:Y:S10]  /*3e40*/  MUFU.EX2 R192, R5 ;  /* 0x0000000500c07308 */ /* 0x0003f40000000800 */
[----:B------:R4:W-:Y:S01]  /*3e50*/  MUFU.EX2 R111, R6 ;  /* 0x00000006006f7308 */ /* 0x0009e20000000800 */
[----:B---3--:R-:W-:Y:S02]  /*3e60*/  @P0 IADD3 R7, R4, 0x9, RZ ;  /* 0x0000000904070810 */ /* 0x008fe40007ffe0ff */
[C---:B------:R-:W-:Y:S02]  /*3e70*/  @!P6 IADD3 R8, -R0.reuse, 0x10, RZ ;  /* 0x000000100008e810 */ /* 0x040fe40007ffe1ff */
[----:B------:R-:W-:Y:S02]  /*3e80*/  @P0 ISETP.GE.AND P3, PT, R7, R216, PT ;  /* 0x000000d80700020c */ /* 0x000fe40003f66270 */
[----:B------:R-:W-:Y:S03]  /*3e90*/  IADD3 R7, R0, -0x11, RZ ;  /* 0xffffffef00077810 */ /* 0x000fe60007ffe0ff */
[----:B------:R-:W3:Y:S01]  /*3ea0*/  MUFU.TANH R66, R17 ;  /* 0x0000001100427308 */ /* 0x000ee20000002400 */
[-C--:B-1----:R-:W-:Y:S01]  /*3eb0*/  FFMA.FTZ R5, R14, -R213.reuse, R103 ;  /* 0x800000d50e057223 */ /* 0x082fe20000010067 */
[----:B------:R-:W-:Y:S02]  /*3ec0*/  ISETP.GE.AND P6, PT, R217, 0x1, PT ;  /* 0x00000001d900780c */ /* 0x000fe40003fc6270 */
[----:B------:R-:W-:Y:S02]  /*3ed0*/  ISETP.GE.AND P5, PT, R7, RZ, PT ;  /* 0x000000ff0700720c */ /* 0x000fe40003fa6270 */
[----:B------:R-:W-:Y:S04]  /*3ee0*/  @P0 FSEL R5, R5, -INF , !P3 ;  /* 0xff80000005050808 */ /* 0x000fe80005800000 */
[----:B------:R-:W-:Y:S01]  /*3ef0*/  MUFU.TANH R113, R18 ;  /* 0x0000001200717308 */ /* 0x000fe20000002400 */
[----:B----4-:R-:W-:Y:S01]  /*3f00*/  FFMA.FTZ R6, R12, -R213, R183 ;  /* 0x800000d50c067223 */ /* 0x010fe200000100b7 */
[----:B------:R-:W-:Y:S01]  /*3f10*/  IADD3 R12, P1, R236, R230, RZ ;  /* 0x000000e6ec0c7210 */ /* 0x000fe20007f3e0ff */
[----:B------:R-:W-:Y:S03]  /*3f20*/  FFMA.FTZ R5, R5, UR27, -R3 ;  /* 0x0000001b05057c23 */ /* 0x000fe60008010803 */
[----:B------:R-:W-:Y:S04]  /*3f30*/  @P0 FSEL R6, R6, -INF , !P2 ;  /* 0xff80000006060808 */ /* 0x000fe80005000000 */
[----:B------:R1:W-:Y:S01]  /*3f40*/  MUFU.EX2 R109, R5 ;  /* 0x00000005006d7308 */ /* 0x0003e20000000800 */
[----:B------:R-:W-:Y:S01]  /*3f50*/  @!P5 IADD3 R7, -R0, 0x11, RZ ;  /* 0x000000110007d810 */ /* 0x000fe20007ffe1ff */
[----:B------:R-:W-:Y:S01]  /*3f60*/  FFMA.FTZ R6, R6, UR27, -R2 ;  /* 0x0000001b06067c23 */ /* 0x000fe20008010802 */
[----:B------:R-:W-:Y:S02]  /*3f70*/  IADD3.X R13, R244, R229, RZ, P1, !PT ;  /* 0x000000e5f40d7210 */ /* 0x000fe40000ffe4ff */
[----:B------:R-:W-:Y:S05]  /*3f80*/  @P0 ISETP.GE.AND P1, PT, R16, R216, PT ;  /* 0x000000d81000020c */ /* 0x000fea0003f26270 */
[----:B------:R4:W-:Y:S01]  /*3f90*/  MUFU.EX2 R191, R6 ;  /* 0x0000000600bf7308 */ /* 0x0009e20000000800 */
[----:B------:R-:W-:Y:S01]  /*3fa0*/  ISETP.GE.AND P2, PT, R9, RZ, PT ;  /* 0x000000ff0900720c */ /* 0x000fe20003f46270 */
[----:B------:R-:W3:Y:S04]  /*3fb0*/  LDG.E R65, desc[UR38][R12.64] ;  /* 0x000000260c417981 */ /* 0x000ee8000c1e1900 */
[----:B------:R3:W3:Y:S04]  /*3fc0*/  LDG.E R64, desc[UR38][R12.64+0x20] ;  /* 0x000020260c407981 */ /* 0x0006e8000c1e1900 */
[----:B------:R-:W-:Y:S01]  /*3fd0*/  MUFU.TANH R112, R19 ;  /* 0x0000001300707308 */ /* 0x000fe20000002400 */
[----:B-1----:R-:W-:Y:S01]  /*3fe0*/  FFMA.FTZ R5, R11, -R213, R182 ;  /* 0x800000d50b057223 */ /* 0x002fe200000100b6 */
[----:B------:R-:W-:Y:S02]  /*3ff0*/  I2FP.F32.S32 R11, R8 ;  /* 0x00000008000b7245 */ /* 0x000fe40000201400 */
[----:B------:R-:W-:Y:S02]  /*4000*/  I2FP.F32.S32 R8, R7 ;  /* 0x0000000700087245 */ /* 0x000fe40000201400 */
[----:B------:R-:W-:Y:S02]  /*4010*/  @P0 FSEL R5, R5, -INF , !P3 ;  /* 0xff80000005050808 */ /* 0x000fe40005800000 */
[----:B------:R-:W-:Y:S01]  /*4020*/  ISETP.GE.AND P3, PT, R10, RZ, PT ;  /* 0x000000ff0a00720c */ /* 0x000fe20003f66270 */
[-C--:B----4-:R-:W-:Y:S01]  /*4030*/  FFMA.FTZ R6, R11, -R213.reuse, R101 ;  /* 0x800000d50b067223 */ /* 0x090fe20000010065 */
[-C--:B--2---:R-:W-:Y:S01]  /*4040*/  FFMA.FTZ R7, R8, -R213.reuse, R100 ;  /* 0x800000d508077223 */ /* 0x084fe20000010064 */
[----:B------:R-:W-:Y:S01]  /*4050*/  FFMA.FTZ R5, R5, UR27, -R2 ;  /* 0x0000001b05057c23 */ /* 0x000fe20008010802 */
[----:B------:R-:W-:Y:S02]  /*4060*/  @!P2 IADD3 R9, -R0, 0x19, RZ ;  /* 0x000000190009a810 */ /* 0x000fe40007ffe1ff */
[----:B------:R-:W-:Y:S01]  /*4070*/  @P0 FSEL R6, R6, -INF , !P4 ;  /* 0xff80000006060808 */ /* 0x000fe20006000000 */
[----:B------:R1:W-:Y:S01]  /*4080*/  MUFU.EX2 R190, R5 ;  /* 0x0000000500be7308 */ /* 0x0003e20000000800 */
[----:B------:R-:W-:Y:S03]  /*4090*/  @P0 FSEL R7, R7, -INF , !P1 ;  /* 0xff80000007070808 */ /* 0x000fe60004800000 */
[--C-:B------:R-:W-:Y:S02]  /*40a0*/  FFMA.FTZ R6, R6, UR27, -R3.reuse ;  /* 0x0000001b06067c23 */ /* 0x100fe40008010803 */
[----:B------:R-:W-:Y:S01]  /*40b0*/  FFMA.FTZ R7, R7, UR27, -R3 ;  /* 0x0000001b07077c23 */ /* 0x000fe20008010803 */
[----:B------:R-:W-:Y:S03]  /*40c0*/  @!P3 IADD3 R10, -R0, 0x18, RZ ;  /* 0x00000018000ab810 */ /* 0x000fe60007ffe1ff */
[----:B------:R2:W-:Y:S01]  /*40d0*/  MUFU.EX2 R110, R6 ;  /* 0x00000006006e7308 */ /* 0x0005e20000000800 */
[----:B------:R-:W-:Y:S09]  /*40e0*/  I2FP.F32.S32 R0, R10 ;  /* 0x0000000a00007245 */ /* 0x000ff20000201400 */
[----:B------:R4:W3:Y:S01]  /*40f0*/  MUFU.EX2 R108, R7 ;  /* 0x00000007006c7308 */ /* 0x0008e20000000800 */
[-C--:B-1----:R-:W-:Y:S01]  /*4100*/  FFMA.FTZ R5, R15, -R213.reuse, R181 ;  /* 0x800000d50f057223 */ /* 0x082fe200000100b5 */
[----:B------:R-:W-:Y:S01]  /*4110*/  @P0 IADD3 R15, R4, 0x18, RZ ;  /* 0x00000018040f0810 */ /* 0x000fe20007ffe0ff */
[-C--:B------:R-:W-:Y:S03]  /*4120*/  FFMA.FTZ R0, R0, -R213.reuse, R67 ;  /* 0x800000d500007223 */ /* 0x080fe60000010043 */
[----:B------:R-:W-:Y:S01]  /*4130*/  @P0 FSEL R5, R5, -INF , !P4 ;  /* 0xff80000005050808 */ /* 0x000fe20006000000 */
[----:B--2---:R-:W-:Y:S05]  /*4140*/  FFMA.FTZ R6, R14, -R213, R180 ;  /* 0x800000d50e067223 */ /* 0x004fea00000100b4 */
[----:B------:R-:W-:Y:S02]  /*4150*/  @P0 FSEL R6, R6, -INF , !P1 ;  /* 0xff80000006060808 */ /* 0x000fe40004800000 */
[-C--:B------:R-:W-:Y:S02]  /*4160*/  @P0 ISETP.GE.AND P1, PT, R15, R216.reuse, PT ;  /* 0x000000d80f00020c */ /* 0x080fe40003f26270 */
[----:B----4-:R-:W-:Y:S01]  /*4170*/  @P0 IADD3 R7, R4, 0x19, RZ ;  /* 0x0000001904070810 */ /* 0x010fe20007ffe0ff */
[--C-:B------:R-:W-:Y:S01]  /*4180*/  FFMA.FTZ R4, R5, UR27, -R2.reuse ;  /* 0x0000001b05047c23 */ /* 0x100fe20008010802 */
[----:B------:R-:W-:Y:S01]  /*4190*/  @P0 FSEL R0, R0, -INF , !P1 ;  /* 0xff80000000000808 */ /* 0x000fe20004800000 */
[----:B------:R-:W-:Y:S01]  /*41a0*/  FFMA.FTZ R6, R6, UR27, -R2 ;  /* 0x0000001b06067c23 */ /* 0x000fe20008010802 */
[----:B------:R-:W-:Y:S01]  /*41b0*/  I2FP.F32.S32 R5, R9 ;  /* 0x0000000900057245 */ /* 0x000fe20000201400 */
[----:B------:R1:W-:Y:S01]  /*41c0*/  MUFU.EX2 R189, R4 ;  /* 0x0000000400bd7308 */ /* 0x0003e20000000800 */
[----:B------:R-:W-:Y:S01]  /*41d0*/  @P0 ISETP.GE.AND P2, PT, R7, R216, PT ;  /* 0x000000d80700020c */ /* 0x000fe20003f46270 */
[--C-:B------:R-:W-:Y:S02]  /*41e0*/  FFMA.FTZ R0, R0, UR27, -R3.reuse ;  /* 0x0000001b00007c23 */ /* 0x100fe40008010803 */
[-C--:B---3--:R-:W-:Y:S06]  /*41f0*/  FFMA.FTZ R5, R5, -R213.reuse, R66 ;  /* 0x800000d505057223 */ /* 0x088fec0000010042 */
[----:B------:R2:W-:Y:S01]  /*4200*/  MUFU.EX2 R106, R0 ;  /* 0x00000000006a7308 */ /* 0x0005e20000000800 */
[----:B------:R-:W-:Y:S05]  /*4210*/  @P0 FSEL R5, R5, -INF , !P2 ;  /* 0xff80000005050808 */ /* 0x000fea0005000000 */
[----:B------:R-:W-:Y:S01]  /*4220*/  FFMA.FTZ R3, R5, UR27, -R3 ;  /* 0x0000001b05037c23 */ /* 0x000fe20008010803 */
[----:B------:R-:W-:Y:S03]  /*4230*/  F2FP.F16.F32.PACK_AB R5, R108, R110 ;  /* 0x0000006e6c05723e */ /* 0x000fe600000000ff */
[----:B------:R-:W-:Y:S01]  /*4240*/  MUFU.EX2 R188, R6 ;  /* 0x0000000600bc7308 */ /* 0x000fe20000000800 */
[-C--:B-1----:R-:W-:Y:S05]  /*4250*/  FFMA.FTZ R4, R11, -R213.reuse, R113 ;  /* 0x800000d50b047223 */ /* 0x082fea0000010071 */
[----:B------:R-:W-:Y:S04]  /*4260*/  @P0 FSEL R4, R4, -INF , !P1 ;  /* 0xff80000004040808 */ /* 0x000fe80004800000 */
[----:B------:R1:W3:Y:S01]  /*4270*/  MUFU.EX2 R102, R3 ;  /* 0x0000000300667308 */ /* 0x0002e20000000800 */
[----:B--2---:R-:W-:Y:S01]  /*4280*/  FFMA.FTZ R0, R8, -R213, R112 ;  /* 0x800000d508007223 */ /* 0x004fe20000010070 */
[--C-:B------:R-:W-:Y:S04]  /*4290*/  FFMA.FTZ R4, R4, UR27, -R2.reuse ;  /* 0x0000001b04047c23 */ /* 0x100fe80008010802 */
[----:B------:R-:W-:Y:S04]  /*42a0*/  @P0 FSEL R0, R0, -INF , !P2 ;  /* 0xff80000000000808 */ /* 0x000fe80005000000 */
[----:B------:R2:W-:Y:S01]  /*42b0*/  MUFU.EX2 R187, R4 ;  /* 0x0000000400bb7308 */ /* 0x0005e20000000800 */
[----:B------:R-:W-:Y:S01]  /*42c0*/  FFMA.FTZ R2, R0, UR27, -R2 ;  /* 0x0000001b00027c23 */ /* 0x000fe20008010802 */
[----:B------:R-:W-:Y:S08]  /*42d0*/  F2FP.F16.F32.PACK_AB R0, R190, R191 ;  /* 0x000000bfbe00723e */ /* 0x000ff000000000ff */
[----:B------:R4:W3:Y:S01]  /*42e0*/  MUFU.EX2 R186, R2 ;  /* 0x0000000200ba7308 */ /* 0x0008e20000000800 */
[----:B-1----:R-:W-:Y:S05]  /*42f0*/  F2FP.F16.F32.PACK_AB R3, R192, R193 ;  /* 0x000000c1c003723e */ /* 0x002fea00000000ff */
[----:B------:R3:W-:Y:S01]  /*4300*/  STS [R232+0x12400], R3 ;  /* 0x01240003e8007388 */ /* 0x0007e20000000800 */
[----:B--2---:R-:W-:Y:S05]  /*4310*/  F2FP.F16.F32.PACK_AB R4, R114, R115 ;  /* 0x000000737204723e */ /* 0x004fea00000000ff */
[----:B------:R1:W-:Y:S01]  /*4320*/  STS [R232+0x12000], R4 ;  /* 0x01200004e8007388 */ /* 0x0003e20000000800 */
[----:B----4-:R-:W-:Y:S03]  /*4330*/  F2FP.F16.F32.PACK_AB R2, R109, R111 ;  /* 0x0000006f6d02723e */ /* 0x010fe600000000ff */
[----:B------:R2:W-:Y:S04]  /*4340*/  STS [R234+0x12400], R0 ;  /* 0x01240000ea007388 */ /* 0x0005e80000000800 */
[----:B------:R4:W-:Y:S04]  /*4350*/  STS [R234+0x12000], R2 ;  /* 0x01200002ea007388 */ /* 0x0009e80000000800 */
[----:B------:R-:W-:Y:S01]  /*4360*/  STS [R231+0x12000], R5 ;  /* 0x01200005e7007388 */ /* 0x000fe20000000800 */
[----:B---3--:R-:W-:Y:S02]  /*4370*/  F2FP.F16.F32.PACK_AB R3, R102, R106 ;  /* 0x0000006a6603723e */ /* 0x008fe400000000ff */
[----:B-1----:R-:W-:Y:S02]  /*4380*/  F2FP.F16.F32.PACK_AB R4, R188, R189 ;  /* 0x000000bdbc04723e */ /* 0x002fe400000000ff */
[----:B--2---:R-:W-:Y:S03]  /*4390*/  LEA R0, R209, UR5, 0x1 ;  /* 0x00000005d1007c11 */ /* 0x004fe6000f8e08ff */
[----:B------:R-:W-:Y:S01]  /*43a0*/  STS [R231+0x12400], R4 ;  /* 0x01240004e7007388 */ /* 0x000fe20000000800 */
[----:B----4-:R-:W-:Y:S03]  /*43b0*/  F2FP.F16.F32.PACK_AB R2, R186, R187 ;  /* 0x000000bbba02723e */ /* 0x010fe600000000ff */
[----:B------:R-:W-:Y:S01]  /*43c0*/  STS [R233+0x12000], R3 ;  /* 0x01200003e9007388 */ /* 0x000fe20000000800 */
[CC--:B------:R-:W-:Y:S03]  /*43d0*/  IADD3 R60, R201.reuse, R0.reuse, RZ ;  /* 0x00000000c93c7210 */ /* 0x0c0fe60007ffe0ff */
[----:B------:R1:W-:Y:S04]  /*43e0*/  STS [R233+0x12400], R2 ;  /* 0x01240002e9007388 */ /* 0x0003e80000000800 */
[----:B------:R-:W2:Y:S08]  /*43f0*/  LDSM.16.M88.4 R16, [R0+0x8000] ;  /* 0x008000000010783b */ /* 0x000eb00000000200 */
[----:B------:R-:W-:Y:S08]  /*4400*/  LDSM.16.M88.4 R56, [R60+0x8000] ;  /* 0x008000003c38783b */ /* 0x000ff00000000200 */
[----:B------:R-:W-:Y:S01]  /*4410*/  LDSM.16.M88.4 R60, [R60+0xa000] ;  /* 0x00a000003c3c783b */ /* 0x000fe20000000200 */
        /* <DEDUP_REMOVED lines=16> */
[----:B------:R2:W3:Y:S05]  /*4520*/  LDSM.16.M88.4 R56, [R0+0xa000] ;  /* 0x00a000000038783b */ /* 0x0004ea0000000200 */
[C---:B-1----:R-:W-:Y:S06]  /*4530*/  HMMA.16816.F32 R4, R52.reuse, R140, R4 ;  /* 0x0000008c3404723c */ /* 0x042fec0000001804 */
[C---:B------:R-:W-:Y:S05]  /*4540*/  HMMA.16816.F32 R8, R52.reuse, R142, R8 ;  /* 0x0000008e3408723c */ /* 0x040fea0000001808 */
[----:B--2---:R-:W-:Y:S01]  /*4550*/  FFMA.FTZ R0, -R105, R105, 1 ;  /* 0x3f80000069007423 */ /* 0x004fe20000010169 */
[C---:B------:R-:W-:Y:S06]  /*4560*/  HMMA.16816.F32 R12, R52.reuse, R144, R12 ;  /* 0x00000090340c723c */ /* 0x040fec000000180c */
[----:B------:R-:W-:Y:S01]  /*4570*/  HMMA.16816.F32 R16, R52, R146, R16 ;  /* 0x000000923410723c */ /* 0x000fe20000001810 */
[----:B------:R1:W2:Y:S05]  /*4580*/  LDSM.16.M88.4 R52, [R2+0xa000] ;  /* 0x00a000000234783b */ /* 0x0002aa0000000200 */
[C---:B---3--:R-:W-:Y:S06]  /*4590*/  HMMA.16816.F32 R4, R56.reuse, R148, R4 ;  /* 0x000000943804723c */ /* 0x048fec0000001804 */
[C---:B------:R-:W-:Y:S06]  /*45a0*/  HMMA.16816.F32 R8, R56.reuse, R150, R8 ;  /* 0x000000963808723c */ /* 0x040fec0000001808 */
[C---:B------:R-:W-:Y:S06]  /*45b0*/  HMMA.16816.F32 R12, R56.reuse, R152, R12 ;  /* 0x00000098380c723c */ /* 0x040fec000000180c */
[----:B------:R-:W-:Y:S01]  /*45c0*/  HMMA.16816.F32 R16, R56, R154, R16 ;  /* 0x0000009a3810723c */ /* 0x000fe20000001810 */
[----:B------:R-:W3:Y:S04]  /*45d0*/  LDSM.16.M88.4 R56, [R3+0xa000] ;  /* 0x00a000000338783b */ /* 0x000ee80000000200 */
[----:B-1----:R-:W-:Y:S06]  /*45e0*/  FFMA.FTZ R2, -R107, R107, 1 ;  /* 0x3f8000006b027423 */ /* 0x002fec000001016b */
[----:B------:R-:W-:Y:S01]  /*45f0*/  FMUL.FTZ R2, R2, UR28 ;  /* 0x0000001c02027c20 */ /* 0x000fe20008410000 */
        /* <DEDUP_REMOVED lines=13> */
[----:B------:R-:W-:Y:S01]  /*46d0*/  FADD.FTZ R4, -R65, R5 ;  /* 0x0000000541047221 */ /* 0x000fe20000010100 */
[----:B------:R-:W-:Y:S03]  /*46e0*/  FADD.FTZ R6, -R64, R6 ;  /* 0x0000000640067221 */ /* 0x000fe60000010100 */
[----:B------:R-:W-:Y:S01]  /*46f0*/  FMUL.FTZ R3, R115, R3 ;  /* 0x0000000373037220 */ /* 0x000fe20000410000 */
[C---:B------:R-:W-:Y:S01]  /*4700*/  FADD.FTZ R5, -R65.reuse, R8 ;  /* 0x0000000841057221 */ /* 0x040fe20000010100 */
[----:B------:R-:W-:Y:S01]  /*4710*/  FADD.FTZ R8, -R65, R9 ;  /* 0x0000000941087221 */ /* 0x000fe20000010100 */
[----:B------:R-:W-:Y:S01]  /*4720*/  FMUL.FTZ R4, R114, R4 ;  /* 0x0000000472047220 */ /* 0x000fe20000410000 */
[----:B------:R-:W-:Y:S01]  /*4730*/  FMUL.FTZ R9, R0, UR28 ;  /* 0x0000001c00097c20 */ /* 0x000fe20008410000 */
[----:B------:R-:W-:Y:S01]  /*4740*/  FMUL.FTZ R2, R2, R3 ;  /* 0x0000000302027220 */ /* 0x000fe20000410000 */
[----:B------:R-:W-:Y:S01]  /*4750*/  FFMA.FTZ R0, -R104, R104, 1 ;  /* 0x3f80000068007423 */ /* 0x000fe20000010168 */
[----:B------:R-:W-:Y:S01]  /*4760*/  FFMA.FTZ R3, -R103, R103, 1 ;  /* 0x3f80000067037423 */ /* 0x000fe20000010167 */
[----:B------:R-:W-:Y:S01]  /*4770*/  FMUL.FTZ R9, R9, R4 ;  /* 0x0000000409097220 */ /* 0x000fe20000410000 */
[C---:B------:R-:W-:Y:S01]  /*4780*/  FADD.FTZ R12, -R65.reuse, R12 ;  /* 0x0000000c410c7221 */ /* 0x040fe20000010100 */
[----:B------:R-:W-:Y:S01]  /*4790*/  FADD.FTZ R13, -R65, R13 ;  /* 0x0000000d410d7221 */ /* 0x000fe20000010100 */
[----:B------:R-:W-:Y:S01]  /*47a0*/  FMUL.FTZ R5, R111, R5 ;  /* 0x000000056f057220 */ /* 0x000fe20000410000 */
[----:B------:R-:W-:Y:S01]  /*47b0*/  FMUL.FTZ R0, R0, UR28 ;  /* 0x0000001c00007c20 */ /* 0x000fe20008410000 */
[----:B------:R-:W-:Y:S01]  /*47c0*/  F2FP.F16.F32.PACK_AB R9, R9, R2 ;  /* 0x000000020909723e */ /* 0x000fe200000000ff */
[C---:B------:R-:W-:Y:S01]  /*47d0*/  FADD.FTZ R4, -R65.reuse, R16 ;  /* 0x0000001041047221 */ /* 0x040fe20000010100 */
[----:B------:R-:W-:Y:S01]  /*47e0*/  FADD.FTZ R65, -R65, R17 ;  /* 0x0000001141417221 */ /* 0x000fe20000010100 */
[----:B------:R-:W-:Y:S01]  /*47f0*/  FMUL.FTZ R16, R3, UR28 ;  /* 0x0000001c03107c20 */ /* 0x000fe20008410000 */
[----:B------:R-:W-:Y:S01]  /*4800*/  FMUL.FTZ R17, R110, R12 ;  /* 0x0000000c6e117220 */ /* 0x000fe20000410000 */
[----:B------:R-:W-:Y:S01]  /*4810*/  FMUL.FTZ R52, R108, R13 ;  /* 0x0000000d6c347220 */ /* 0x000fe20000410000 */
[----:B------:R-:W-:Y:S01]  /*4820*/  FMUL.FTZ R8, R109, R8 ;  /* 0x000000086d087220 */ /* 0x000fe20000410000 */
[----:B------:R-:W-:Y:S01]  /*4830*/  FFMA.FTZ R2, -R101, R101, 1 ;  /* 0x3f80000065027423 */ /* 0x000fe20000010165 */
[----:B------:R-:W-:Y:S01]  /*4840*/  FFMA.FTZ R12, -R100, R100, 1 ;  /* 0x3f800000640c7423 */ /* 0x000fe20000010164 */
[----:B------:R-:W-:Y:S01]  /*4850*/  FFMA.FTZ R3, -R67, R67, 1 ;  /* 0x3f80000043037423 */ /* 0x000fe20000010143 */
[----:B------:R-:W-:Y:S01]  /*4860*/  FFMA.FTZ R13, -R66, R66, 1 ;  /* 0x3f800000420d7423 */ /* 0x000fe20000010142 */
        /* <DEDUP_REMOVED lines=12> */
[----:B------:R-:W-:Y:S01]  /*4930*/  F2FP.F16.F32.PACK_AB R16, R16, R0 ;  /* 0x000000001010723e */ /* 0x000fe200000000ff */
[----:B------:R-:W-:Y:S01]  /*4940*/  FADD.FTZ R7, -R64, R7 ;  /* 0x0000000740077221 */ /* 0x000fe20000010100 */
[----:B------:R-:W-:Y:S01]  /*4950*/  FFMA.FTZ R0, -R185, R185, 1 ;  /* 0x3f800000b9007423 */ /* 0x000fe200000101b9 */
[----:B------:R-:W-:Y:S01]  /*4960*/  FFMA.FTZ R8, -R184, R184, 1 ;  /* 0x3f800000b8087423 */ /* 0x000fe200000101b8 */
[----:B------:R-:W-:Y:S01]  /*4970*/  F2FP.F16.F32.PACK_AB R12, R12, R2 ;  /* 0x000000020c0c723e */ /* 0x000fe200000000ff */
[----:B------:R-:W-:Y:S01]  /*4980*/  FMUL.FTZ R2, R193, R6 ;  /* 0x00000006c1027220 */ /* 0x000fe20000410000 */
[----:B------:R-:W-:Y:S01]  /*4990*/  F2FP.F16.F32.PACK_AB R13, R13, R3 ;  /* 0x000000030d0d723e */ /* 0x000fe200000000ff */
[----:B------:R-:W-:Y:S01]  /*49a0*/  FMUL.FTZ R3, R192, R7 ;  /* 0x00000007c0037220 */ /* 0x000fe20000410000 */
[----:B------:R-:W-:Y:S01]  /*49b0*/  FMUL.FTZ R0, R0, UR28 ;  /* 0x0000001c00007c20 */ /* 0x000fe20008410000 */
[----:B------:R-:W-:Y:S01]  /*49c0*/  FMUL.FTZ R8, R8, UR28 ;  /* 0x0000001c08087c20 */ /* 0x000fe20008410000 */
[C---:B------:R-:W-:Y:S01]  /*49d0*/  FADD.FTZ R4, -R64.reuse, R10 ;  /* 0x0000000a40047221 */ /* 0x040fe20000010100 */
[----:B------:R-:W-:Y:S01]  /*49e0*/  FADD.FTZ R5, -R64, R11 ;  /* 0x0000000b40057221 */ /* 0x000fe20000010100 */
[----:B------:R-:W-:Y:S01]  /*49f0*/  FMUL.FTZ R0, R0, R2 ;  /* 0x0000000200007220 */ /* 0x000fe20000410000 */
[----:B------:R-:W-:Y:S01]  /*4a00*/  FMUL.FTZ R8, R8, R3 ;  /* 0x0000000308087220 */ /* 0x000fe20000410000 */
[C---:B------:R-:W-:Y:S01]  /*4a10*/  FADD.FTZ R3, -R64.reuse, R14 ;  /* 0x0000000e40037221 */ /* 0x040fe20000010100 */
[----:B------:R-:W-:Y:S01]  /*4a20*/  FADD.FTZ R6, -R64, R15 ;  /* 0x0000000f40067221 */ /* 0x000fe20000010100 */
[----:B------:R-:W-:Y:S01]  /*4a30*/  FFMA.FTZ R2, -R183, R183, 1 ;  /* 0x3f800000b7027423 */ /* 0x000fe200000101b7 */
[----:B------:R-:W-:Y:S01]  /*4a40*/  FFMA.FTZ R17, -R182, R182, 1 ;  /* 0x3f800000b6117423 */ /* 0x000fe200000101b6 */
[C---:B------:R-:W-:Y:S01]  /*4a50*/  FADD.FTZ R7, -R64.reuse, R18 ;  /* 0x0000001240077221 */ /* 0x040fe20000010100 */
[----:B------:R-:W-:Y:S01]  /*4a60*/  FADD.FTZ R19, -R64, R19 ;  /* 0x0000001340137221 */ /* 0x000fe20000010100 */
[----:B------:R-:W-:Y:S01]  /*4a70*/  FFMA.FTZ R11, -R181, R181, 1 ;  /* 0x3f800000b50b7423 */ /* 0x000fe200000101b5 */
[----:B------:R-:W-:Y:S01]  /*4a80*/  FFMA.FTZ R10, -R180, R180, 1 ;  /* 0x3f800000b40a7423 */ /* 0x000fe200000101b4 */
[----:B------:R-:W-:Y:S01]  /*4a90*/  FFMA.FTZ R15, -R113, R113, 1 ;  /* 0x3f800000710f7423 */ /* 0x000fe20000010171 */
[----:B------:R-:W-:Y:S01]  /*4aa0*/  FFMA.FTZ R14, -R112, R112, 1 ;  /* 0x3f800000700e7423 */ /* 0x000fe20000010170 */
[----:B------:R-:W-:Y:S01]  /*4ab0*/  FMUL.FTZ R18, R2, UR28 ;  /* 0x0000001c02127c20 */ /* 0x000fe20008410000 */
[----:B------:R-:W-:Y:S01]  /*4ac0*/  F2FP.F16.F32.PACK_AB R8, R8, R0 ;  /* 0x000000000808723e */ /* 0x000fe200000000ff */
[----:B------:R-:W-:Y:S01]  /*4ad0*/  FMUL.FTZ R4, R191, R4 ;  /* 0x00000004bf047220 */ /* 0x000fe20000410000 */
[----:B------:R-:W-:Y:S01]  /*4ae0*/  FMUL.FTZ R5, R190, R5 ;  /* 0x00000005be057220 */ /* 0x000fe20000410000 */
[----:B------:R-:W-:Y:S01]  /*4af0*/  FMUL.FTZ R17, R17, UR28 ;  /* 0x0000001c11117c20 */ /* 0x000fe20008410000 */
        /* <DEDUP_REMOVED lines=71> */
.L_x_1019:
[----:B---3--:R-:W-:Y:S01]  /*4f70*/  F2FP.F16.F32.PACK_AB R2, R17, R18 ;  /* 0x000000121102723e */ /* 0x008fe200000000ff */
        /* <DEDUP_REMOVED lines=103> */
.L_x_1020:
        /* <DEDUP_REMOVED lines=12> */
[----:B------:R-:W-:Y:S04]  /*56b0*/  LDSM.16.MT88.4 R184, [R0+0xd000] ;  /* 0x00d0000000b8783b */ /* 0x000fe80000004200 */
[----:B------:R-:W-:Y:S04]  /*56c0*/  LDSM.16.M88.4 R188, [R207+0x1000] ;  /* 0x00100000cfbc783b */ /* 0x000fe80000000200 */
[----:B------:R-:W-:Y:S01]  /*56d0*/  LDSM.16.MT88.4 R192, [R0+0xf000] ;  /* 0x00f0000000c0783b */ /* 0x000fe20000004200 */
[-C--:B-1----:R-:W-:Y:S03]  /*56e0*/  HMMA.16816.F32 R4, R64, R16.reuse, RZ ;  /* 0x000000104004723c */ /* 0x082fe600000018ff */
[----:B------:R-:W5:Y:S04]  /*56f0*/  @P6 LDG.E R219, desc[UR38][R2.64+-0x100] ;  /* 0xffff002602db6981 */ /* 0x000f68000c1e1900 */
[----:B------:R1:W5:Y:S01]  /*5700*/  @P6 LDG.E R226, desc[UR38][R2.64+-0xe0] ;  /* 0xffff202602e26981 */ /* 0x000362000c1e1900 */
[C---:B--2---:R-:W-:Y:S06]  /*5710*/  HMMA.16816.F32 R8, R60.reuse, R16, RZ ;  /* 0x000000103c08723c */ /* 0x044fec00000018ff */
[-C--:B------:R-:W-:Y:S06]  /*5720*/  HMMA.16816.F32 R12, R60, R18.reuse, RZ ;  /* 0x000000123c0c723c */ /* 0x080fec00000018ff */
[C---:B------:R-:W-:Y:S06]  /*5730*/  HMMA.16816.F32 R16, R64.reuse, R18, RZ ;  /* 0x000000124010723c */ /* 0x040fec00000018ff */
[-C--:B---3--:R-:W-:Y:S06]  /*5740*/  HMMA.16816.F32 R52, R64, R100.reuse, RZ ;  /* 0x000000644034723c */ /* 0x088fec00000018ff */
[C---:B------:R-:W-:Y:S02]  /*5750*/  HMMA.16816.F32 R56, R60.reuse, R100, RZ ;  /* 0x000000643c38723c */ /* 0x040fe400000018ff */
[----:B-1----:R-:W-:Y:S04]  /*5760*/  IMAD.MOV.U32 R2, RZ, RZ, R214 ;  /* 0x000000ffff027224 */ /* 0x002fe800078e00d6 */
[-C--:B------:R-:W-:Y:S06]  /*5770*/  HMMA.16816.F32 R60, R60, R102.reuse, RZ ;  /* 0x000000663c3c723c */ /* 0x080fec00000018ff */
[----:B------:R-:W-:Y:S01]  /*5780*/  HMMA.16816.F32 R64, R64, R102, RZ ;  /* 0x000000664040723c */ /* 0x000fe200000018ff */
[----:B------:R-:W1:Y:S05]  /*5790*/  LDSM.16.M88.4 R100, [R207] ;  /* 0x00000000cf64783b */ /* 0x000e6a0000000200 */
[-C--:B----4-:R-:W-:Y:S06]  /*57a0*/  HMMA.16816.F32 R4, R104, R108.reuse, R4 ;  /* 0x0000006c6804723c */ /* 0x090fec0000001804 */
[C---:B------:R-:W-:Y:S06]  /*57b0*/  HMMA.16816.F32 R8, R112.reuse, R108, R8 ;  /* 0x0000006c7008723c */ /* 0x040fec0000001808 */
[-C--:B------:R-:W-:Y:S06]  /*57c0*/  HMMA.16816.F32 R12, R112, R110.reuse, R12 ;  /* 0x0000006e700c723c */ /* 0x080fec000000180c */
[C---:B------:R-:W-:Y:S01]  /*57d0*/  HMMA.16816.F32 R16, R104.reuse, R110, R16 ;  /* 0x0000006e6810723c */ /* 0x040fe20000001810 */
[----:B------:R-:W-:Y:S05]  /*57e0*/  LDSM.16.MT88.4 R108, [R0+0xd800] ;  /* 0x00d80000006c783b */ /* 0x000fea0000004200 */
[-C--:B------:R-:W-:Y:S06]  /*57f0*/  HMMA.16816.F32 R52, R104, R180.reuse, R52 ;  /* 0x000000b46834723c */ /* 0x080fec0000001834 */
[C---:B------:R-:W-:Y:S06]  /*5800*/  HMMA.16816.F32 R56, R112.reuse, R180, R56 ;  /* 0x000000b47038723c */ /* 0x040fec0000001838 */
[-C--:B------:R-:W-:Y:S01]  /*5810*/  HMMA.16816.F32 R60, R112, R182.reuse, R60 ;  /* 0x000000b6703c723c */ /* 0x080fe2000000183c */
[----:B------:R-:W-:Y:S05]  /*5820*/  LDSM.16.M88.4 R112, [R208+0x1000] ;  /* 0x00100000d070783b */ /* 0x000fea0000000200 */
[----:B------:R-:W-:Y:S01]  /*5830*/  HMMA.16816.F32 R64, R104, R182, R64 ;  /* 0x000000b66840723c */ /* 0x000fe20000001840 */
[----:B------:R-:W2:Y:S04]  /*5840*/  LDSM.16.M88.4 R104, [R208] ;  /* 0x00000000d068783b */ /* 0x000ea80000000200 */
[----:B------:R3:W4:Y:S01]  /*5850*/  LDSM.16.MT88.4 R180, [R0+0xf800] ;  /* 0x00f8000000b4783b */ /* 0x0007220000004200 */
[-C--:B-1----:R-:W-:Y:S06]  /*5860*/  HMMA.16816.F32 R4, R100, R184.reuse, R4 ;  /* 0x000000b86404723c */ /* 0x082fec0000001804 */
[C---:B------:R-:W-:Y:S06]  /*5870*/  HMMA.16816.F32 R8, R188.reuse, R184, R8 ;  /* 0x000000b8bc08723c */ /* 0x040fec0000001808 */
[-C--:B------:R-:W-:Y:S06]  /*5880*/  HMMA.16816.F32 R12, R188, R186.reuse, R12 ;  /* 0x000000babc0c723c */ /* 0x080fec000000180c */
[C---:B------:R-:W-:Y:S01]  /*5890*/  HMMA.16816.F32 R16, R100.reuse, R186, R16 ;  /* 0x000000ba6410723c */ /* 0x040fe20000001810 */
[----:B---3--:R-:W-:Y:S05]  /*58a0*/  IMAD.U32 R0, RZ, RZ, UR29 ;  /* 0x0000001dff007e24 */ /* 0x008fea000f8e00ff */
[-C--:B------:R-:W-:Y:S05]  /*58b0*/  HMMA.16816.F32 R52, R100, R192.reuse, R52 ;  /* 0x000000c06434723c */ /* 0x080fea0000001834 */
[----:B------:R-:W-:Y:S01]  /*58c0*/  LEA.HI.X.SX32 R215, R0, R215, 0x2, P1 ;  /* 0x000000d700d77211 */ /* 0x000fe200008f16ff */
[C---:B------:R-:W-:Y:S01]  /*58d0*/  HMMA.16816.F32 R56, R188.reuse, R192, R56 ;  /* 0x000000c0bc38723c */ /* 0x040fe20000001838 */
[----:B------:R-:W-:Y:S04]  /*58e0*/  IMAD.U32 R0, RZ, RZ, UR36 ;  /* 0x00000024ff007e24 */ /* 0x000fe8000f8e00ff */
[----:B------:R-:W-:Y:S01]  /*58f0*/  IMAD.MOV.U32 R3, RZ, RZ, R215 ;  /* 0x000000ffff037224 */ /* 0x000fe200078e00d7 */
        /* <DEDUP_REMOVED lines=8> */
[-C--:B------:R-:W-:Y:S01]  /*5980*/  HMMA.16816.F32 R12, R112, R110.reuse, R12 ;  /* 0x0000006e700c723c */ /* 0x080fe2000000180c */
[----:B------:R-:W-:Y:S04]  /*5990*/  IMAD.U32 R108, RZ, RZ, UR35 ;  /* 0x00000023ff6c7e24 */ /* 0x000fe8000f8e00ff */
[----:B------:R-:W-:Y:S01]  /*59a0*/  IMAD.U32 R109, RZ, RZ, UR35 ;  /* 0x00000023ff6d7e24 */ /* 0x000fe2000f8e00ff */
[C---:B------:R-:W-:Y:S05]  /*59b0*/  HMMA.16816.F32 R16, R104.reuse, R110, R16 ;  /* 0x0000006e6810723c */ /* 0x040fea0000001810 */
[-C--:B------:R-:W-:Y:S01]  /*59c0*/  LEA R108, P2, R108, R2.reuse, 0x2 ;  /* 0x000000026c6c7211 */ /* 0x080fe200078410ff */
[-C--:B----4-:R-:W-:Y:S01]  /*59d0*/  HMMA.16816.F32 R52, R104, R180.reuse, R52 ;  /* 0x000000b46834723c */ /* 0x090fe20000001834 */
[----:B------:R1:W-:Y:S04]  /*59e0*/  REDG.E.ADD.F32.FTZ.RN.STRONG.GPU desc[UR38][R2.64], R4 ;  /* 0x00000004020079a6 */ /* 0x0003e8000c10f3a6 */
[-C--:B------:R-:W-:Y:S01]  /*59f0*/  LEA.HI.X.SX32 R101, R0, R3.reuse, 0x2, P3 ;  /* 0x0000000300657211 */ /* 0x080fe200018f16ff */
[C---:B------:R-:W-:Y:S01]  /*5a00*/  HMMA.16816.F32 R56, R112.reuse, R180, R56 ;  /* 0x000000b47038723c */ /* 0x040fe20000001838 */
[----:B------:R-:W-:Y:S03]  /*5a10*/  IMAD.U32 R0, RZ, RZ, UR33 ;  /* 0x00000021ff007e24 */ /* 0x000fe6000f8e00ff */
[----:B------:R2:W-:Y:S01]  /*5a20*/  REDG.E.ADD.F32.FTZ.RN.STRONG.GPU desc[UR38][R100.64], R5 ;  /* 0x00000005640079a6 */ /* 0x0005e2000c10f3a6 */
[-C--:B------:R-:W-:Y:S01]  /*5a30*/  LEA R102, P1, R102, R2.reuse, 0x2 ;  /* 0x0000000266667211 */ /* 0x080fe200078210ff */
[-C--:B------:R-:W-:Y:S05]  /*5a40*/  HMMA.16816.F32 R60, R112, R182.reuse, R60 ;  /* 0x000000b6703c723c */ /* 0x080fea000000183c */
[-C--:B------:R-:W-:Y:S01]  /*5a50*/  LEA.HI.X.SX32 R109, R109, R3.reuse, 0x2, P2 ;  /* 0x000000036d6d7211 */ /* 0x080fe200010f16ff */
[----:B------:R-:W-:Y:S04]  /*5a60*/  HMMA.16816.F32 R64, R104, R182, R64 ;  /* 0x000000b66840723c */ /* 0x000fe80000001840 */
[----:B------:R3:W-:Y:S01]  /*5a70*/  REDG.E.ADD.F32.FTZ.RN.STRONG.GPU desc[UR38][R108.64], R6 ;  /* 0x000000066c0079a6 */ /* 0x0007e2000c10f3a6 */
[-C--:B------:R-:W-:Y:S05]  /*5a80*/  LEA.HI.X.SX32 R103, R103, R3.reuse, 0x2, P1 ;  /* 0x0000000367677211 */ /* 0x080fea00008f16ff */
[----:B------:R4:W-:Y:S01]  /*5a90*/  REDG.E.ADD.F32.FTZ.RN.STRONG.GPU desc[UR38][R102.64], R7 ;  /* 0x00000007660079a6 */ /* 0x0009e2000c10f3a6 */
[----:B-1----:R-:W-:Y:S02]  /*5aa0*/  IMAD.U32 R4, RZ, RZ, UR30 ;  /* 0x0000001eff047e24 */ /* 0x002fe4000f8e00ff */
[----:B--2---:R-:W-:Y:S05]  /*5ab0*/  IMAD.U32 R5, RZ, RZ, UR33 ;  /* 0x00000021ff057e24 */ /* 0x004fea000f8e00ff */
[-C--:B------:R-:W-:Y:S01]  /*5ac0*/  LEA R104, P1, R5, R2.reuse, 0x2 ;  /* 0x0000000205687211 */ /* 0x080fe200078210ff */
[----:B------:R-:W-:Y:S03]  /*5ad0*/  IMAD.U32 R5, RZ, RZ, UR31 ;  /* 0x0000001fff057e24 */ /* 0x000fe6000f8e00ff */
[-C--:B------:R-:W-:Y:S01]  /*5ae0*/  LEA.HI.X.SX32 R105, R0, R3.reuse, 0x2, P1 ;  /* 0x0000000300697211 */ /* 0x080fe200008f16ff */
[----:B------:R-:W-:Y:S01]  /*5af0*/  IMAD.U32 R0, RZ, RZ, UR30 ;  /* 0x0000001eff007e24 */ /* 0x000fe2000f8e00ff */
[-C--:B------:R-:W-:Y:S01]  /*5b00*/  LEA R4, P1, R4, R2.reuse, 0x2 ;  /* 0x0000000204047211 */ /* 0x080fe200078210ff */
[----:B---3--:R-:W-:Y:S02]  /*5b10*/  IMAD.U32 R6, RZ, RZ, UR31 ;  /* 0x0000001fff067e24 */ /* 0x008fe4000f8e00ff */
[----:B------:R1:W-:Y:S03]  /*5b20*/  REDG.E.ADD.F32.FTZ.RN.STRONG.GPU desc[UR38][R104.64], R8 ;  /* 0x00000008680079a6 */ /* 0x0003e6000c10f3a6 */
[-C--:B------:R-:W-:Y:S01]  /*5b30*/  LEA R6, P2, R6, R2.reuse, 0x2 ;  /* 0x0000000206067211 */ /* 0x080fe200078410ff */
[----:B----4-:R-:W-:Y:S02]  /*5b40*/  IMAD.U32 R102, RZ, RZ, UR32 ;  /* 0x00000020ff667e24 */ /* 0x010fe4000f8e00ff */
[----:B------:R-:W-:Y:S03]  /*5b50*/  IMAD.U32 R7, RZ, RZ, UR32 ;  /* 0x00000020ff077e24 */ /* 0x000fe6000f8e00ff */
[-C--:B------:R-:W-:Y:S04]  /*5b60*/  LEA R102, P3, R102, R2.reuse, 0x2 ;  /* 0x0000000266667211 */ /* 0x080fe800078610ff */
[-C--:B------:R-:W-:Y:S02]  /*5b70*/  LEA.HI.X.SX32 R103, R7, R3.reuse, 0x2, P3 ;  /* 0x0000000307677211 */ /* 0x080fe400018f16ff */
[-C--:B------:R-:W-:Y:S02]  /*5b80*/  LEA.HI.X.SX32 R7, R5, R3.reuse, 0x2, P2 ;  /* 0x0000000305077211 */ /* 0x080fe400010f16ff */
[-C--:B------:R-:W-:Y:S01]  /*5b90*/  LEA.HI.X.SX32 R5, R0, R3.reuse, 0x2, P1 ;  /* 0x0000000300057211 */ /* 0x080fe200008f16ff */
[----:B------:R-:W-:Y:S01]  /*5ba0*/  REDG.E.ADD.F32.FTZ.RN.STRONG.GPU desc[UR38][R102.64], R9 ;  /* 0x00000009660079a6 */ /* 0x000fe2000c10f3a6 */
[----:B------:R-:W-:Y:S03]  /*5bb0*/  IMAD.U32 R0, RZ, RZ, UR21 ;  /* 0x00000015ff007e24 */ /* 0x000fe6000f8e00ff */
[----:B------:R2:W-:Y:S04]  /*5bc0*/  REDG.E.ADD.F32.FTZ.RN.STRONG.GPU desc[UR38][R6.64], R10 ;  /* 0x0000000a060079a6 */ /* 0x0005e8000c10f3a6 */
[----:B------:R3:W-:Y:S01]  /*5bd0*/  REDG.E.ADD.F32.FTZ.RN.STRONG.GPU desc[UR38][R4.64], R11 ;  /* 0x0000000b040079a6 */ /* 0x0007e2000c10f3a6 */
[----:B-1----:R-:W-:Y:S03]  /*5be0*/  IMAD.U32 R8, RZ, RZ, UR20 ;  /* 0x00000014ff087e24 */ /* 0x002fe6000f8e00ff */
[----:B------:R-:W-:Y:S02]  /*5bf0*/  REDG.E.ADD.F32.FTZ.RN.STRONG.GPU desc[UR38][R2.64+0x80], R16 ;  /* 0x00008010020079a6 */ /* 0x000fe4000c10f3a6 */
[-C--:B------:R-:W-:Y:S02]  /*5c00*/  LEA R8, P3, R8, R2.reuse, 0x2 ;  /* 0x0000000208087211 */ /* 0x080fe400078610ff */
[----:B------:R-:W-:Y:S01]  /*5c10*/  REDG.E.ADD.F32.FTZ.RN.STRONG.GPU desc[UR38][R100.64+0x80], R17 ;  /* 0x00008011640079a6 */ /* 0x000fe2000c10f3a6 */
        /* <DEDUP_REMOVED lines=230> */
[----:B-1----:R-:W1:Y:S01]  /*6a80*/  @P0 LDC.64 R14, c[0x0][0x458] ;  /* 0x00011600ff0e0b82 */ /* 0x002e620000000a00 */
[----:B------:R-:W-:Y:S02]  /*6a90*/  F2FP.F16.F32.PACK_AB R40, R41, R40 ;  /* 0x000000282928723e */ /* 0x000fe400000000ff */
[----:B------:R-:W-:Y:S01]  /*6aa0*/  STS [R248+0x2400], R3 ;  /* 0x00240003f8007388 */ /* 0x000fe20000000800 */
[----:B------:R-:W-:-:S02]  /*6ab0*/  F2FP.F16.F32.PACK_AB R42, R43, R42 ;  /* 0x0000002a2b2a723e */ /* 0x000fc400000000ff */
[----:B------:R-:W-:Y:S01]  /*6ac0*/  F2FP.F16.F32.PACK_AB R44, R45, R44 ;  /* 0x0000002c2d2c723e */ /* 0x000fe200000000ff */
[----:B------:R-:W-:Y:S01]  /*6ad0*/  STS [R247+0x3000], R6 ;  /* 0x00300006f7007388 */ /* 0x000fe20000000800 */
[----:B------:R-:W-:Y:S02]  /*6ae0*/  F2FP.F16.F32.PACK_AB R46, R47, R46 ;  /* 0x0000002e2f2e723e */ /* 0x000fe400000000ff */
[----:B------:R-:W-:Y:S01]  /*6af0*/  SHF.R.S32.HI R12, RZ, 0x1f, R252 ;  /* 0x0000001fff0c7819 */ /* 0x000fe200000114fc */
        /* <DEDUP_REMOVED lines=11> */
[----:B----4-:R-:W-:-:S03]  /*6bb0*/  @P0 IADD3 R0, R238, R249, RZ ;  /* 0x000000f9ee000210 */ /* 0x010fc60007ffe0ff */
[----:B------:R4:W-:Y:S04]  /*6bc0*/  STS [R248+0x5000], R28 ;  /* 0x0050001cf8007388 */ /* 0x0009e80000000800 */
        /* <DEDUP_REMOVED lines=16> */
[----:B------:R-:W-:-:S03]  /*6cd0*/  LEA R0, R245, UR5, 0x1 ;  /* 0x00000005f5007c11 */ /* 0x000fc6000f8e08ff */
        /* <DEDUP_REMOVED lines=14> */
.L_x_1022:
        /* <DEDUP_REMOVED lines=13> */
.L_x_1023:
[----:B------:R-:W-:Y:S01]  /*6e90*/  BAR.SYNC.DEFER_BLOCKING 0x0 ;  /* 0x0000000000007b1d */ /* 0x000fe20000010000 */
[----:B------:R-:W-:Y:S01]  /*6ea0*/  IMAD.SHL.U32 R12, R239, 0x40, RZ ;  /* 0x00000040ef0c7824 */ /* 0x000fe200078e00ff */
[--C-:B------:R-:W-:Y:S01]  /*6eb0*/  SHF.R.S32.HI R5, RZ, 0x1f, R224.reuse ;  /* 0x0000001fff057819 */ /* 0x100fe200000114e0 */
[----:B------:R-:W-:Y:S01]  /*6ec0*/  IMAD.MOV.U32 R4, RZ, RZ, R224 ;  /* 0x000000ffff047224 */ /* 0x000fe200078e00e0 */
[----:B------:R-:W-:Y:S02]  /*6ed0*/  SHF.R.S32.HI R26, RZ, 0x1f, R240 ;  /* 0x0000001fff1a7819 */ /* 0x000fe400000114f0 */
[----:B------:R-:W-:Y:S01]  /*6ee0*/  SHF.R.S32.HI R25, RZ, 0x1f, R12 ;  /* 0x0000001fff197819 */ /* 0x000fe2000001140c */
[-C--:B------:R-:W-:Y:S01]  /*6ef0*/  IMAD.WIDE.U32 R6, R12, R2.reuse, R4 ;  /* 0x000000020c067225 */ /* 0x080fe200078e0004 */
[----:B------:R-:W-:Y:S01]  /*6f00*/  ULDC.64 UR10, c[0x0][0x468] ;  /* 0x00011a00000a7ab9 */ /* 0x000fe20000000a00 */
[----:B------:R-:W-:Y:S01]  /*6f10*/  BSSY B0, `(.L_x_1024) ;  /* 0x0000024000007945 */ /* 0x000fe20003800000 */
[----:B------:R-:W-:Y:S01]  /*6f20*/  SHF.R.S32.HI R33, RZ, 0x1f, R237 ;  /* 0x0000001fff217819 */ /* 0x000fe200000114ed */
[----:B------:R-:W-:Y:S01]  /*6f30*/  IMAD R8, R25, R2, RZ ;  /* 0x0000000219087224 */ /* 0x000fe200078e02ff */
[----:B------:R-:W-:-:S02]  /*6f40*/  IADD3 R6, P0, R10, R6, RZ ;  /* 0x000000060a067210 */ /* 0x000fc40007f1e0ff */
[----:B------:R-:W-:Y:S01]  /*6f50*/  IADD3 R10, R237, 0x20, RZ ;  /* 0x00000020ed0a7810 */ /* 0x000fe20007ffe0ff */
[----:B------:R-:W-:Y:S02]  /*6f60*/  IMAD R9, R12, R3, R8 ;  /* 0x000000030c097224 */ /* 0x000fe400078e0208 */
[----:B------:R-:W-:-:S03]  /*6f70*/  IMAD R8, R239, -0x40, R216 ;  /* 0xffffffc0ef087824 */ /* 0x000fc600078e02d8 */
[----:B------:R-:W-:Y:S01]  /*6f80*/  IADD3.X R7, R11, R7, R9, P0, !PT ;  /* 0x000000070b077210 */ /* 0x000fe200007fe409 */
[----:B------:R-:W-:Y:S01]  /*6f90*/  IMAD R9, R26, UR10, RZ ;  /* 0x0000000a1a097c24 */ /* 0x000fe2000f8e02ff */
[-C--:B------:R-:W-:Y:S01]  /*6fa0*/  ISETP.GE.AND P3, PT, R237, R8.reuse, PT ;  /* 0x00000008ed00720c */ /* 0x080fe20003f66270 */
[----:B----4-:R1:W2:Y:S02]  /*6fb0*/  LDS.128 R28, [R0+0xd000] ;  /* 0x00d00000001c7984 */ /* 0x0102a40000000c00 */
[----:B------:R-:W-:Y:S01]  /*6fc0*/  IMAD R9, R240, UR11, R9 ;  /* 0x0000000bf0097c24 */ /* 0x000fe2000f8e0209 */
[----:B------:R-:W-:Y:S01]  /*6fd0*/  ISETP.GE.AND P2, PT, R10, R8, PT ;  /* 0x000000080a00720c */ /* 0x000fe20003f46270 */
        /* <DEDUP_REMOVED lines=23> */
.L_x_1025:
[----:B------:R-:W-:Y:S05]  /*7150*/  BSYNC B0 ;  /* 0x0000000000007941 */ /* 0x000fea0003800000 */
.L_x_1024:
        /* <DEDUP_REMOVED lines=16> */
[----:B------:R1:W-:Y:S04]  /*7260*/  @!P1 STG.E.128 desc[UR38][R2.64], R28 ;  /* 0x0000001c02009986 */ /* 0x0003e8000c101d26 */
[----:B------:R1:W-:Y:S02]  /*7270*/  @!P0 STG.E.128 desc[UR38][R2.64+0x80], R8 ;  /* 0x0000800802008986 */ /* 0x0003e4000c101d26 */
.L_x_1027:
[----:B------:R-:W-:Y:S05]  /*7280*/  BSYNC B0 ;  /* 0x0000000000007941 */ /* 0x000fea0003800000 */
.L_x_1026:
        /* <DEDUP_REMOVED lines=26> */
.L_x_1029:
[----:B------:R-:W-:Y:S05]  /*7430*/  BSYNC B0 ;  /* 0x0000000000007941 */ /* 0x000fea0003800000 */
.L_x_1028:
        /* <DEDUP_REMOVED lines=18> */
.L_x_1000:
        /* <DEDUP_REMOVED lines=29> */
.L_x_1031:
        /* <DEDUP_REMOVED lines=13> */
.L_x_1032:
[-C--:B------:R-:W-:Y:S01]  /*7800*/  IMAD R0, R17, R8.reuse, RZ ;  /* 0x0000000811007224 */ /* 0x080fe200078e02ff */
[----:B------:R-:W-:Y:S01]  /*7810*/  SHF.R.S32.HI R14, RZ, 0x1f, R240 ;  /* 0x0000001fff0e7819 */ /* 0x000fe200000114f0 */
[----:B------:R-:W-:Y:S01]  /*7820*/  IMAD.WIDE.U32 R2, R11, R8, R224 ;  /* 0x000000080b027225 */ /* 0x000fe200078e00e0 */
[----:B------:R-:W-:Y:S01]  /*7830*/  ULDC.64 UR10, c[0x0][0x468] ;  /* 0x00011a00000a7ab9 */ /* 0x000fe20000000a00 */
[----:B------:R-:W-:Y:S01]  /*7840*/  IADD3 R5, R237, 0x20, RZ ;  /* 0x00000020ed057810 */ /* 0x000fe20007ffe0ff */
[----:B------:R-:W-:Y:S01]  /*7850*/  BSSY B0, `(.L_x_1033) ;  /* 0x000001b000007945 */ /* 0x000fe20003800000 */
[----:B------:R-:W-:Y:S01]  /*7860*/  IMAD R4, R11, R9, R0 ;  /* 0x000000090b047224 */ /* 0x000fe200078e0200 */
[----:B------:R-:W-:Y:S01]  /*7870*/  IADD3 R2, P0, R6, R2, RZ ;  /* 0x0000000206027210 */ /* 0x000fe20007f1e0ff */
[----:B------:R-:W-:Y:S01]  /*7880*/  IMAD R0, R239, -0x40, R216 ;  /* 0xffffffc0ef007824 */ /* 0x000fe200078e02d8 */
[----:B------:R-:W-:Y:S02]  /*7890*/  SHF.R.S32.HI R18, RZ, 0x1f, R237 ;  /* 0x0000001fff127819 */ /* 0x000fe400000114ed */
[----:B------:R-:W-:Y:S01]  /*78a0*/  IADD3.X R3, R7, R3, R4, P0, !PT ;  /* 0x0000000307037210 */ /* 0x000fe200007fe404 */
[----:B------:R-:W-:Y:S01]  /*78b0*/  IMAD R4, R14, UR10, RZ ;  /* 0x0000000a0e047c24 */ /* 0x000fe2000f8e02ff */
[----:B------:R-:W-:-:S02]  /*78c0*/  ISETP.GE.AND P3, PT, R237, R0, PT ;  /* 0x00000000ed00720c */ /* 0x000fc40003f66270 */
        /* <DEDUP_REMOVED lines=19> */
.L_x_1034:
[----:B------:R-:W-:Y:S05]  /*7a00*/  BSYNC B0 ;  /* 0x0000000000007941 */ /* 0x000fea0003800000 */
.L_x_1033:
        /* <DEDUP_REMOVED lines=18> */
.L_x_1036:
[----:B------:R-:W-:Y:S05]  /*7b30*/  BSYNC B0 ;  /* 0x0000000000007941 */ /* 0x000fea0003800000 */
.L_x_1035:
        /* <DEDUP_REMOVED lines=26> */
.L_x_1038:
[----:B------:R-:W-:Y:S05]  /*7ce0*/  BSYNC B0 ;  /* 0x0000000000007941 */ /* 0x000fea0003800000 */
.L_x_1037:
        /* <DEDUP_REMOVED lines=17> */
.L_x_1030:
[----:B------:R-:W-:Y:S05]  /*7e00*/  BSYNC B1 ;  /* 0x0000000000017941 */ /* 0x000fea0003800000 */
.L_x_995:
[----:B------:R-:W4:Y:S02]  /*7e10*/  LDC R0, c[0x0][0xc] ;  /* 0x00000300ff007b82 */ /* 0x000f240000000800 */
[----:B----4-:R-:W-:-:S04]  /*7e20*/  IADD3 R239, R0, R239, RZ ;  /* 0x000000ef00ef7210 */ /* 0x010fc80007ffe0ff */
[----:B------:R-:W-:-:S13]  /*7e30*/  ISETP.GE.AND P0, PT, R239, UR8, PT ;  /* 0x00000008ef007c0c */ /* 0x000fda000bf06270 */
[----:B------:R-:W-:Y:S05]  /*7e40*/  @P0 BRA `(.L_x_1039) ;  /* 0x0000000000040947 */ /* 0x000fea0003800000 */
[----:B------:R-:W-:Y:S05]  /*7e50*/  BRA `(.L_x_1040) ;  /* 0xffffff8800a87947 */ /* 0x000fea000383ffff */
.L_x_1039:
[----:B------:R-:W-:Y:S05]  /*7e60*/  EXIT ;  /* 0x000000000000794d */ /* 0x000fea0003800000 */
.L_x_1041:
        /* <DEDUP_REMOVED lines=9> */
.L_x_2074:


//--------------------- .text._ZN5flash44flash_bwd_dq_dk_dv_loop_seqk_parallel_kernelI23Flash_bwd_kernel_traitsILi128ELi64ELi64ELi8ELi4ELi2ELi2ELb1ELb0EN7cutlass6half_tE19Flash_kernel_traitsILi128ELi64ELi64ELi8ES3_EELb1ELb0ELb1ELb0ELb0ELb1ELb0EEEvNS_16Flash_bwd_paramsE --------------------------
	.section	.text._ZN5flash44flash_bwd_dq_dk_dv_loop_seqk_parallel_kernelI23Flash_bwd_kernel_traitsILi128ELi64ELi64ELi8ELi4ELi2ELi2ELb1ELb0EN7cutlass6half_tE19Flash_kernel_traitsILi128ELi64ELi64ELi8ES3_EELb1ELb0ELb1ELb0ELb0ELb1ELb0EEEvNS_16Flash_bwd_paramsE,"ax",@progbits
	.align	128
        .global         _ZN5flash44flash_bwd_dq_dk_dv_loop_seqk_parallel_kernelI23Flash_bwd_kernel_traitsILi128ELi64ELi64ELi8ELi4ELi2ELi2ELb1ELb0EN7cutlass6half_tE19Flash_kernel_traitsILi128ELi64ELi64ELi8ES3_EELb1ELb0ELb1ELb0ELb0ELb1ELb0EEEvNS_16Flash_bwd_paramsE
        .type           _ZN5flash44flash_bwd_dq_dk_dv_loop_seqk_parallel_kernelI23Flash_bwd_kernel_traitsILi128ELi64ELi64ELi8ELi4ELi2ELi2ELb1ELb0EN7cutlass6half_tE19Flash_kernel_traitsILi128ELi64ELi64ELi8ES3_EELb1ELb0ELb1ELb0ELb0ELb1ELb0EEEvNS_16Flash_bwd_paramsE,@function
        .size           _ZN5flash44flash_bwd_dq_dk_dv_loop_seqk_parallel_kernelI23Flash_bwd_kernel_traitsILi128ELi64ELi64ELi8ELi4ELi2ELi2ELb1ELb0EN7cutlass6half_tE19Flash_kernel_traitsILi128ELi64ELi64ELi8ES3_EELb1ELb0ELb1ELb0ELb0ELb1ELb0EEEvNS_16Flash_bwd_paramsE,(.L_x_2075 - _ZN5flash44flash_bwd_dq_dk_dv_loop_seqk_parallel_kernelI23Flash_bwd_kernel_traitsILi128ELi64ELi64ELi8ELi4ELi2ELi2ELb1ELb0EN7cutlass6half_tE19Flash_kernel_traitsILi128ELi64ELi64ELi8ES3_EELb1ELb0ELb1ELb0ELb0ELb1ELb0EEEvNS_16Flash_bwd_paramsE)
        .other          _ZN5flash44flash_bwd_dq_dk_dv_loop_seqk_parallel_kernelI23Flash_bwd_kernel_traitsILi128ELi64ELi64ELi8ELi4ELi2ELi2ELb1ELb0EN7cutlass6half_tE19Flash_kernel_traitsILi128ELi64ELi64ELi8ES3_EELb1ELb0ELb1ELb0ELb0ELb1ELb0EEEvNS_16Flash_bwd_paramsE,@"STO_CUDA_ENTRY STV_DEFAULT"
_ZN5flash44flash_bwd_dq_dk_dv_loop_seqk_parallel_kernelI23Flash_bwd_kernel_traitsILi128ELi64ELi64ELi8ELi4ELi2ELi2ELb1ELb0EN7cutlass6half_tE19Flash_kernel_traitsILi128ELi64ELi64ELi8ES3_EELb1ELb0ELb1ELb0ELb0ELb1ELb0EEEvNS_16Flash_bwd_paramsE:
.text._ZN5flash44flash_bwd_dq_dk_dv_loop_seqk_parallel_kernelI23Flash_bwd_kernel_traitsILi128ELi64ELi64ELi8ELi4ELi2ELi2ELb1ELb0EN7cutlass6half_tE19Flash_kernel_traitsILi128ELi64ELi64ELi8ES3_EELb1ELb0ELb1ELb0ELb0ELb1ELb0EEEvNS_16Flash_bwd_paramsE:
        /* <DEDUP_REMOVED lines=12> */
[----:B------:R-:W2:Y:S01]  /*00c0*/  S2UR UR8, SR_CTAID.Y ;  /* 0x00000000000879c3 */ /* 0x000ea20000002600 */
[----:B------:R-:W-:Y:S01]  /*00d0*/  IMAD.U32 R218, RZ, RZ, UR6 ;  /* 0x00000006ffda7e24 */ /* 0x000fe2000f8e00ff */
[----:B------:R-:W-:Y:S01]  /*00e0*/  UMOV UR5, 0x400 ;  /* 0x0000040000057882 */ /* 0x000fe20000000000 */
[----:B------:R-:W-:-:S05]  /*00f0*/  ULDC.64 UR10, c[0x0][0x208] ;  /* 0x00008200000a7ab9 */ /* 0x000fca0000000a00 */
[----:B------:R-:W3:Y:S08]  /*0100*/  S2UR UR4, SR_CgaCtaId ;  /* 0x00000000000479c3 */ /* 0x000ef00000008800 */
[----:B------:R-:W4:Y:S01]  /*0110*/  S2UR UR7, SR_CTAID.Z ;  /* 0x00000000000779c3 */ /* 0x000f220000002700 */
[----:B--2---:R-:W-:-:S06]  /*0120*/  USHF.L.U32 UR6, UR8, 0x7, URZ ;  /* 0x0000000708067899 */ /* 0x004fcc000800063f */
[----:B------:R-:W-:Y:S01]  /*0130*/  IMAD.U32 R225, RZ, RZ, UR6 ;  /* 0x00000006ffe17e24 */ /* 0x000fe2000f8e00ff */
[----:B-1----:R-:W-:Y:S01]  /*0140*/  SHF.R.S32.HI R7, RZ, 0x1f, R4 ;  /* 0x0000001fff077819 */ /* 0x002fe20000011404 */
[----:B---3--:R-:W-:-:S03]  /*0150*/  ULEA UR4, UR4, UR5, 0x18 ;  /* 0x0000000504047291 */ /* 0x008fc6000f8ec03f */
[CC--:B------:R-:W-:Y:S02]  /*0160*/  LEA.HI R3, R7.reuse, R4.reuse, RZ, 0x5 ;  /* 0x0000000407037211 */ /* 0x0c0fe400078f28ff */
[CC--:B------:R-:W-:Y:S02]  /*0170*/  LEA.HI R15, R7.reuse, R4.reuse, RZ, 0x3 ;  /* 0x00000004070f7211 */ /* 0x0c0fe400078f18ff */
[CC--:B------:R-:W-:Y:S01]  /*0180*/  LEA.HI R5, R7.reuse, R4.reuse, RZ, 0x4 ;  /* 0x0000000407057211 */ /* 0x0c0fe200078f20ff */
[----:B----4-:R-:W-:Y:S01]  /*0190*/  USHF.R.S32.HI UR5, URZ, 0x1f, UR7 ;  /* 0x0000001f3f057899 */ /* 0x010fe20008011407 */
[CC--:B------:R-:W-:Y:S01]  /*01a0*/  LEA.HI R214, R7.reuse, R4.reuse, RZ, 0x7 ;  /* 0x0000000407d67211 */ /* 0x0c0fe200078f38ff */
[----:B------:R-:W-:Y:S01]  /*01b0*/  USHF.R.S32.HI UR6, URZ, 0x1f, UR7 ;  /* 0x0000001f3f067899 */ /* 0x000fe20008011407 */
[CC--:B------:R-:W-:Y:S02]  /*01c0*/  LEA.HI R8, R7.reuse, R4.reuse, RZ, 0x6 ;  /* 0x0000000407087211 */ /* 0x0c0fe400078f30ff */
[----:B------:R-:W-:Y:S01]  /*01d0*/  LEA.HI R7, R7, R4, RZ, 0x2 ;  /* 0x0000000407077211 */ /* 0x000fe200078f10ff */
[----:B------:R-:W-:Y:S01]  /*01e0*/  IMAD.U32 R226, RZ, RZ, UR5 ;  /* 0x00000005ffe27e24 */ /* 0x000fe2000f8e00ff */
[----:B------:R-:W-:Y:S01]  /*01f0*/  LOP3.LUT R11, R3, 0xffffffe0, RZ, 0xc0, !PT ;  /* 0xffffffe0030b7812 */ /* 0x000fe200078ec0ff */
[----:B------:R-:W-:Y:S01]  /*0200*/  USHF.R.S32.HI UR5, URZ, 0x1f, UR8 ;  /* 0x0000001f3f057899 */ /* 0x000fe20008011408 */
[----:B------:R-:W-:Y:S01]  /*0210*/  LOP3.LUT R17, R15, 0xfffffff8, RZ, 0xc0, !PT ;  /* 0xfffffff80f117812 */ /* 0x000fe200078ec0ff */
[----:B------:R-:W-:Y:S01]  /*0220*/  IMAD.U32 R223, RZ, RZ, UR6 ;  /* 0x00000006ffdf7e24 */ /* 0x000fe2000f8e00ff */
[----:B------:R-:W-:Y:S01]  /*0230*/  LOP3.LUT R13, R5, 0xfffffff0, RZ, 0xc0, !PT ;  /* 0xfffffff0050d7812 */ /* 0x000fe200078ec0ff */
[C---:B------:R-:W-:Y:S01]  /*0240*/  IMAD.IADD R11, R4.reuse, 0x1, -R11 ;  /* 0x00000001040b7824 */ /* 0x040fe200078e0a0b */
        /* <DEDUP_REMOVED lines=8> */
[----:B------:R-:W-:Y:S01]  /*02d0*/  LEA.HI R3, R3, R10, RZ, 0x1 ;  /* 0x0000000a03037211 */ /* 0x000fe200078f08ff */
[----:B------:R-:W-:Y:S01]  /*02e0*/  IMAD.SHL.U32 R220, R6, 0x8, RZ ;  /* 0x0000000806dc7824 */ /* 0x000fe200078e00ff */
[----:B------:R-:W-:Y:S01]  /*02f0*/  SHF.R.S32.HI R0, RZ, 0x2, R7 ;  /* 0x00000002ff007819 */ /* 0x000fe20000011407 */
[----:B------:R-:W-:Y:S01]  /*0300*/  IMAD.SHL.U32 R4, R4, 0x2, RZ ;  /* 0x0000000204047824 */ /* 0x000fe200078e00ff */
[----:B------:R-:W-:Y:S01]  /*0310*/  SHF.R.S32.HI R2, RZ, 0x4, R5 ;  /* 0x00000004ff027819 */ /* 0x000fe20000011405 */
[----:B------:R-:W-:Y:S01]  /*0320*/  UIADD3 UR6, UR4, 0xc000, URZ ;  /* 0x0000c00004067890 */ /* 0x000fe2000fffe03f */
[----:B------:R-:W-:Y:S01]  /*0330*/  SHF.R.S32.HI R7, RZ, 0x1f, R7 ;  /* 0x0000001fff077819 */ /* 0x000fe20000011407 */
[----:B------:R-:W-:Y:S01]  /*0340*/  IMAD.U32 R224, RZ, RZ, UR5 ;  /* 0x00000005ffe07e24 */ /* 0x000fe2000f8e00ff */
[----:B------:R-:W-:Y:S01]  /*0350*/  LOP3.LUT R9, R9, 0x1c0, RZ, 0xc0, !PT ;  /* 0x000001c009097812 */ /* 0x000fe200078ec0ff */
[----:B------:R-:W-:Y:S01]  /*0360*/  UIADD3 UR5, UR4, 0x10000, URZ ;  /* 0x0001000004057890 */ /* 0x000fe2000fffe03f */
[----:B------:R-:W-:-:S02]  /*0370*/  LOP3.LUT R3, R3, 0xfffffffe, RZ, 0xc0, !PT ;  /* 0xfffffffe03037812 */ /* 0x000fc400078ec0ff */
[----:B------:R-:W-:Y:S02]  /*0380*/  LEA.HI R5, R5, R2, RZ, 0x1 ;  /* 0x0000000205057211 */ /* 0x000fe400078f08ff */
[----:B------:R-:W-:Y:S01]  /*0390*/  LEA.HI R7, R7, R0, RZ, 0x3 ;  /* 0x0000000007077211 */ /* 0x000fe200078f18ff */
[----:B------:R-:W-:Y:S01]  /*03a0*/  IMAD.IADD R3, R10, 0x1, -R3 ;  /* 0x000000010a037824 */ /* 0x000fe200078e0a03 */
[----:B------:R-:W-:Y:S02]  /*03b0*/  SHF.R.U32.HI R216, RZ, 0x3, R9 ;  /* 0x00000003ffd87819 */ /* 0x000fe40000011609 */
[C---:B------:R-:W-:Y:S02]  /*03c0*/  LOP3.LUT P4, RZ, R6.reuse, 0x2, RZ, 0xc0, !PT ;  /* 0x0000000206ff7812 */ /* 0x040fe4000788c0ff */
[----:B------:R-:W-:Y:S02]  /*03d0*/  LOP3.LUT R9, R9, 0x38, R220, 0xf8, !PT ;  /* 0x0000003809097812 */ /* 0x000fe400078ef8dc */
[C---:B------:R-:W-:Y:S01]  /*03e0*/  LOP3.LUT P3, RZ, R6.reuse, 0x4, RZ, 0xc0, !PT ;  /* 0x0000000406ff7812 */ /* 0x040fe2000786c0ff */
[----:B------:R-:W-:Y:S01]  /*03f0*/  IMAD.SHL.U32 R6, R6, 0x40, RZ ;  /* 0x0000004006067824 */ /* 0x000fe200078e00ff */
[----:B------:R-:W-:-:S02]  /*0400*/  LOP3.LUT R5, R5, 0xfffffffe, RZ, 0xc0, !PT ;  /* 0xfffffffe05057812 */ /* 0x000fc400078ec0ff */
[----:B------:R-:W-:Y:S02]  /*0410*/  LOP3.LUT R7, R7, 0xfffffff8, RZ, 0xc0, !PT ;  /* 0xfffffff807077812 */ /* 0x000fe400078ec0ff */
[----:B------:R-:W-:Y:S01]  /*0420*/  LOP3.LUT R216, R9, R216, RZ, 0x3c, !PT ;  /* 0x000000d809d87212 */ /* 0x000fe200078e3cff */
[----:B------:R-:W-:Y:S01]  /*0430*/  IMAD.SHL.U32 R9, R3, 0x10, RZ ;  /* 0x0000001003097824 */ /* 0x000fe200078e00ff */
[----:B------:R-:W-:Y:S01]  /*0440*/  LEA.HI R215, R215, R10, RZ, 0x2 ;  /* 0x0000000ad7d77211 */ /* 0x000fe200078f10ff */
[----:B------:R-:W-:Y:S01]  /*0450*/  IMAD.IADD R5, R2, 0x1, -R5 ;  /* 0x0000000102057824 */ /* 0x000fe200078e0a05 */
[----:B------:R-:W-:Y:S01]  /*0460*/  LOP3.LUT R6, R6, 0x1c0, RZ, 0xc0, !PT ;  /* 0x000001c006067812 */ /* 0x000fe200078ec0ff */
[----:B------:R-:W-:Y:S01]  /*0470*/  IMAD.IADD R7, R0, 0x1, -R7 ;  /* 0x0000000100077824 */ /* 0x000fe200078e0a07 */
[----:B------:R-:W-:Y:S02]  /*0480*/  SHF.R.S32.HI R2, RZ, 0x1f, R11 ;  /* 0x0000001fff027819 */ /* 0x000fe4000001140b */
[----:B------:R-:W-:-:S02]  /*0490*/  LOP3.LUT R215, R215, 0xfffffffc, RZ, 0xc0, !PT ;  /* 0xfffffffcd7d77812 */ /* 0x000fc400078ec0ff */
[----:B------:R-:W-:Y:S02]  /*04a0*/  SHF.R.S32.HI R0, RZ, 0x1f, R13 ;  /* 0x0000001fff007819 */ /* 0x000fe4000001140d */
[----:B------:R-:W-:Y:S01]  /*04b0*/  LOP3.LUT R210, R6, 0x10, R9, 0xf8, !PT ;  /* 0x0000001006d27812 */ /* 0x000fe200078ef809 */
[----:B------:R-:W-:Y:S01]  /*04c0*/  IMAD.IADD R215, R10, 0x1, -R215 ;  /* 0x000000010ad77824 */ /* 0x000fe200078e0ad7 */
[----:B------:R-:W-:Y:S01]  /*04d0*/  LEA.HI R2, R2, R11, RZ, 0x2 ;  /* 0x0000000b02027211 */ /* 0x000fe200078f10ff */
[----:B------:R-:W-:Y:S01]  /*04e0*/  IMAD.SHL.U32 R11, R5, 0x200, RZ ;  /* 0x00000200050b7824 */ /* 0x000fe200078e00ff */
[----:B------:R-:W-:Y:S01]  /*04f0*/  LEA.HI R0, R0, R13, RZ, 0x3 ;  /* 0x0000000d00007211 */ /* 0x000fe200078f18ff */
[----:B------:R-:W-:Y:S01]  /*0500*/  IMAD R228, R215, 0x400, R4 ;  /* 0x00000400d7e47824 */ /* 0x000fe200078e0204 */
[----:B------:R-:W-:Y:S02]  /*0510*/  LOP3.LUT R12, R6, 0x8, R15, 0xf8, !PT ;  /* 0x00000008060c7812 */ /* 0x000fe400078ef80f */
[----:B------:R-:W-:-:S02]  /*0520*/  SHF.R.U32.HI R9, RZ, 0x3, R6 ;  /* 0x00000003ff097819 */ /* 0x000fc40000011606 */
[----:B------:R-:W-:Y:S02]  /*0530*/  LOP3.LUT R210, R210, 0x8, R15, 0xf8, !PT ;  /* 0x00000008d2d27812 */ /* 0x000fe400078ef80f */
[----:B------:R-:W-:Y:S02]  /*0540*/  LOP3.LUT R10, R7, 0x1, RZ, 0xc0, !PT ;  /* 0x00000001070a7812 */ /* 0x000fe400078ec0ff */
[C---:B------:R-:W-:Y:S01]  /*0550*/  LOP3.LUT R6, R0.reuse, 0xfffffff8, RZ, 0xc0, !PT ;  /* 0xfffffff800067812 */ /* 0x040fe200078ec0ff */
[----:B------:R-:W-:Y:S01]  /*0560*/  IMAD.SHL.U32 R0, R0, 0x40, RZ ;  /* 0x0000004000007824 */ /* 0x000fe200078e00ff */
[----:B------:R-:W-:Y:S02]  /*0570*/  LOP3.LUT R201, R12, R9, RZ, 0x3c, !PT ;  /* 0x000000090cc97212 */ /* 0x000fe400078e3cff */
[----:B------:R-:W-:Y:S01]  /*0580*/  LOP3.LUT R210, R11, R210, R9, 0xf6, !PT ;  /* 0x000000d20bd27212 */ /* 0x000fe200078ef609 */
[----:B------:R-:W-:Y:S01]  /*0590*/  IMAD.IADD R6, R13, 0x1, -R6 ;  /* 0x000000010d067824 */ /* 0x000fe200078e0a06 */
[----:B------:R-:W-:-:S02]  /*05a0*/  ISETP.NE.U32.AND P0, PT, R10, 0x1, PT ;  /* 0x000000010a00780c */ /* 0x000fc40003f05070 */
[----:B------:R-:W-:Y:S01]  /*05b0*/  SHF.R.S32.HI R9, RZ, 0x6, R8 ;  /* 0x00000006ff097819 */ /* 0x000fe20000011408 */
[C---:B------:R-:W-:Y:S01]  /*05c0*/  IMAD.SHL.U32 R8, R7.reuse, 0x40, RZ ;  /* 0x0000004007087824 */ /* 0x040fe200078e00ff */
[----:B------:R-:W-:Y:S01]  /*05d0*/  SHF.R.S32.HI R214, RZ, 0x7, R214 ;  /* 0x00000007ffd67819 */ /* 0x000fe200000114d6 */
[----:B------:R-:W-:Y:S01]  /*05e0*/  IMAD.SHL.U32 R6, R6, 0x40, RZ ;  /* 0x0000004006067824 */ /* 0x000fe200078e00ff */
[----:B------:R-:W-:Y:S01]  /*05f0*/  R2P PR, R7, 0x6 ;  /* 0x0000000607007804 */ /* 0x000fe20000000000 */
[C---:B------:R-:W-:Y:S01]  /*0600*/  IMAD R216, R9.reuse, 0x200, R216 ;  /* 0x0000020009d87824 */ /* 0x040fe200078e02d8 */
[----:B------:R-:W-:Y:S01]  /*0610*/  LOP3.LUT R8, R8, 0x1c0, RZ, 0xc0, !PT ;  /* 0x000001c008087812 */ /* 0x000fe200078ec0ff */
[----:B------:R-:W-:Y:S01]  /*0620*/  IMAD.SHL.U32 R7, R9, 0x8, RZ ;  /* 0x0000000809077824 */ /* 0x000fe200078e00ff */
[----:B------:R-:W-:Y:S01]  /*0630*/  LOP3.LUT R6, R6, 0x1c0, RZ, 0xc0, !PT ;  /* 0x000001c006067812 */ /* 0x000fe200078ec0ff */
[----:B------:R-:W-:Y:S01]  /*0640*/  IMAD R12, R214, 0x800, R11 ;  /* 0x00000800d60c7824 */ /* 0x000fe200078e020b */
[----:B------:R-:W-:Y:S01]  /*0650*/  LOP3.LUT R0, R0, 0xfffffe00, RZ, 0xc0, !PT ;  /* 0xfffffe0000007812 */ /* 0x000fe200078ec0ff */
[----:B------:R-:W-:Y:S01]  /*0660*/  IMAD.SHL.U32 R9, R214, 0x20, RZ ;  /* 0x00000020d6097824 */ /* 0x000fe200078e00ff */
[----:B------:R-:W-:Y:S01]  /*0670*/  LOP3.LUT R7, R7, 0x18, RZ, 0xc0, !PT ;  /* 0x0000001807077812 */ /* 0x000fe200078ec0ff */
[----:B------:R-:W-:Y:S01]  /*0680*/  IMAD.IADD R201, R12, 0x1, R201 ;  /* 0x000000010cc97824 */ /* 0x000fe200078e02c9 */
[----:B------:R-:W-:Y:S01]  /*0690*/  SHF.R.U32.HI R209, RZ, 0x3, R6 ;  /* 0x00000003ffd17819 */ /* 0x000fe20000011606 */
[C---:B------:R-:W-:Y:S01]  /*06a0*/  IMAD.SHL.U32 R12, R5.reuse, 0x20, RZ ;  /* 0x00000020050c7824 */ /* 0x040fe200078e00ff */
[----:B------:R-:W-:Y:S01]  /*06b0*/  LOP3.LUT R10, R8, 0x20, R9, 0xf8, !PT ;  /* 0x00000020080a7812 */ /* 0x000fe200078ef809 */
[----:B------:R-:W-:Y:S01]  /*06c0*/  IMAD.SHL.U32 R5, R5, 0x8, RZ ;  /* 0x0000000805057824 */ /* 0x000fe200078e00ff */
[----:B------:R-:W-:Y:S01]  /*06d0*/  SHF.R.U32.HI R9, RZ, 0x3, R8 ;  /* 0x00000003ff097819 */ /* 0x000fe20000011608 */
[----:B------:R-:W-:Y:S01]  /*06e0*/  IMAD R212, R215, 0x400, R0 ;  /* 0x00000400d7d47824 */ /* 0x000fe200078e0200 */
[----:B------:R-:W-:-:S02]  /*06f0*/  LOP3.LUT R211, R7, 0x20, R12, 0xf8, !PT ;  /* 0x0000002007d37812 */ /* 0x000fc400078ef80c */
[----:B------:R-:W-:Y:S02]  /*0700*/  LOP3.LUT R11, R10, R9, RZ, 0x3c, !PT ;  /* 0x000000090a0b7212 */ /* 0x000fe400078e3cff */
[----:B------:R-:W-:Y:S01]  /*0710*/  LOP3.LUT R229, R9, R8, R7, 0x1e, !PT ;  /* 0x0000000809e57212 */ /* 0x000fe200078e1e07 */
[----:B------:R-:W-:Y:S01]  /*0720*/  IMAD R8, R3, 0x400, R4 ;  /* 0x0000040003087824 */ /* 0x000fe200078e0204 */
[----:B------:R-:W-:Y:S01]  /*0730*/  LOP3.LUT R4, R6, 0x8, R5, 0xf8, !PT ;  /* 0x0000000806047812 */ /* 0x000fe200078ef805 */
[----:B------:R-:W-:Y:S01]  /*0740*/  IMAD.IADD R228, R228, 0x1, R11 ;  /* 0x00000001e4e47824 */ /* 0x000fe200078e020b */
[----:B------:R-:W-:Y:S01]  /*0750*/  LOP3.LUT R211, R209, R211, R6, 0x1e, !PT ;  /* 0x000000d3d1d37212 */ /* 0x000fe200078e1e06 */
[----:B------:R-:W-:Y:S01]  /*0760*/  IMAD.IADD R229, R8, 0x1, R229 ;  /* 0x0000000108e57824 */ /* 0x000fe200078e02e5 */
[----:B------:R-:W-:Y:S01]  /*0770*/  LOP3.LUT R209, R4, R209, RZ, 0x3c, !PT ;  /* 0x000000d104d17212 */ /* 0x000fe200078e3cff */
[----:B------:R-:W-:Y:S01]  /*0780*/  IMAD R4, R3, 0x400, R0 ;  /* 0x0000040003047824 */ /* 0x000fe200078e0200 */
[----:B------:R-:W-:Y:S01]  /*0790*/  LOP3.LUT R211, R211, R0, RZ, 0xfc, !PT ;  /* 0x00000000d3d37212 */ /* 0x000fe200078efcff */
[----:B------:R-:W-:Y:S01]  /*07a0*/  IMAD.MOV.U32 R3, RZ, RZ, 0x20 ;  /* 0x00000020ff037424 */ /* 0x000fe200078e00ff */
[----:B------:R-:W-:Y:S01]  /*07b0*/  LEA R228, R228, UR4, 0x1 ;  /* 0x00000004e4e47c11 */ /* 0x000fe2000f8e08ff */
[----:B------:R-:W-:Y:S01]  /*07c0*/  IMAD.MOV.U32 R0, RZ, RZ, 0x40 ;  /* 0x00000040ff007424 */ /* 0x000fe200078e00ff */
[----:B------:R-:W-:Y:S01]  /*07d0*/  SHF.R.S32.HI R222, RZ, 0x2, R2 ;  /* 0x00000002ffde7819 */ /* 0x000fe20000011402 */
[----:B------:R-:W-:Y:S01]  /*07e0*/  IMAD.MOV.U32 R5, RZ, RZ, -0x10 ;  /* 0xfffffff0ff057424 */ /* 0x000fe200078e00ff */
[----:B------:R-:W-:Y:S01]  /*07f0*/  SEL R2, R3, 0xffffffe0, !P4 ;  /* 0xffffffe003027807 */ /* 0x000fe20006000000 */
[----:B------:R-:W-:Y:S01]  /*0800*/  IMAD.IADD R212, R212, 0x1, R209 ;  /* 0x00000001d4d47824 */ /* 0x000fe200078e02d1 */
[----:B------:R-:W-:Y:S01]  /*0810*/  LEA R201, R201, UR4, 0x1 ;  /* 0x00000004c9c97c11 */ /* 0x000fe2000f8e08ff */
[----:B------:R-:W-:Y:S01]  /*0820*/  IMAD.IADD R209, R209, 0x1, R4 ;  /* 0x00000001d1d17824 */ /* 0x000fe200078e0204 */
[----:B------:R-:W-:Y:S01]  /*0830*/  SEL R0, R0, 0xffffffc0, !P3 ;  /* 0xffffffc000007807 */ /* 0x000fe20005800000 */
[C---:B------:R-:W-:Y:S01]  /*0840*/  VIADD R230, R228.reuse, 0x20 ;  /* 0x00000020e4e67836 */ /* 0x040fe20000000000 */
[----:B------:R-:W-:Y:S01]  /*0850*/  LEA R229, R229, UR6, 0x1 ;  /* 0x00000006e5e57c11 */ /* 0x000fe2000f8e08ff */
[----:B------:R-:W-:Y:S01]  /*0860*/  @P1 VIADD R230, R228, 0xffffffe0 ;  /* 0xffffffe0e4e61836 */ /* 0x000fe20000000000 */
[----:B------:R-:W-:Y:S01]  /*0870*/  SEL R5, R5, 0x10, !P0 ;  /* 0x0000001005057807 */ /* 0x000fe20004000000 */
[--C-:B------:R-:W-:Y:S01]  /*0880*/  IMAD.IADD R200, R2, 0x1, R201.reuse ;  /* 0x0000000102c87824 */ /* 0x100fe200078e02c9 */
[----:B------:R-:W-:Y:S01]  /*0890*/  LEA R210, R210, UR4, 0x1 ;  /* 0x00000004d2d27c11 */ /* 0x000fe2000f8e08ff */
[C---:B------:R-:W-:Y:S01]  /*08a0*/  IMAD.IADD R3, R0.reuse, 0x1, R201 ;  /* 0x0000000100037824 */ /* 0x040fe200078e02c9 */
[----:B------:R-:W-:Y:S01]  /*08b0*/  IADD3 R2, R0, R201, R2 ;  /* 0x000000c900027210 */ /* 0x000fe20007ffe002 */
[----:B------:R-:W-:Y:S01]  /*08c0*/  VIADD R231, R229, 0x40 ;  /* 0x00000040e5e77836 */ /* 0x000fe20000000000 */
[----:B------:R-:W-:Y:S01]  /*08d0*/  LEA R227, R216, UR4, 0x1 ;  /* 0x00000004d8e37c11 */ /* 0x000fe2000f8e08ff */
[----:B------:R-:W-:Y:S01]  /*08e0*/  IMAD R222, R215, 0x10, R222 ;  /* 0x00000010d7de7824 */ /* 0x000fe200078e02de */
[----:B------:R-:W-:Y:S01]  /*08f0*/  LEA R209, R209, UR5, 0x1 ;  /* 0x00000005d1d17c11 */ /* 0x000fe2000f8e08ff */
[----:B------:R-:W-:-:S02]  /*0900*/  IMAD.IADD R0, R0, 0x1, R210 ;  /* 0x0000000100007824 */ /* 0x000fc400078e02d2 */
[----:B------:R-:W-:Y:S02]  /*0910*/  IMAD.IADD R232, R228, 0x1, R5 ;  /* 0x00000001e4e87824 */ /* 0x000fe400078e0205 */
[----:B------:R-:W-:Y:S02]  /*0920*/  @P2 VIADD R231, R229, 0xffffffc0 ;  /* 0xffffffc0e5e72836 */ /* 0x000fe40000000000 */
[----:B------:R-:W-:-:S07]  /*0930*/  IMAD.IADD R234, R5, 0x1, R230 ;  /* 0x0000000105ea7824 */ /* 0x000fce00078e02e6 */
.L_x_1072:
[----:B-1----:R-:W1:Y:S01]  /*0940*/  S2UR UR5, SR_CTAID.Y ;  /* 0x00000000000579c3 */ /* 0x002e620000002600 */
[----:B------:R-:W-:Y:S01]  /*0950*/  ULDC.64 UR6, c[0x0][0x308] ;  /* 0x0000c20000067ab9 */ /* 0x000fe20000000a00 */
[----:B------:R-:W-:Y:S01]  /*0960*/  ULDC.64 UR8, c[0x0][0x300] ;  /* 0x0000c00000087ab9 */ /* 0x000fe20000000a00 */
[----:B------:R-:W-:Y:S01]  /*0970*/  UISETP.NE.U32.AND UP3, UPT, UR6, URZ, UPT ;  /* 0x0000003f0600728c */ /* 0x000fe2000bf65070 */
[----:B------:R-:W-:Y:S01]  /*0980*/  R2UR UR19, R218 ;  /* 0x00000000da1372ca */ /* 0x000fe200000e0000 */
        /* <DEDUP_REMOVED lines=14> */
[----:B---3--:R-:W-:Y:S01]  /*0a70*/  IMAD.U32 R14, RZ, RZ, UR6 ;  /* 0x00000006ff0e7e24 */ /* 0x008fe2000f8e00ff */
[----:B------:R-:W-:Y:S02]  /*0a80*/  @UP4 UIADD3 UR8, UP1, UR16, UR8, URZ ;  /* 0x0000000810084290 */ /* 0x000fe4000ff3e03f */
[----:B------:R-:W-:Y:S01]  /*0a90*/  UIADD3.X UR14, UR5, UR13, URZ, UP2, !UPT ;  /* 0x0000000d050e7290 */ /* 0x000fe200097fe43f */
[----:B------:R-:W-:Y:S01]  /*0aa0*/  IMAD.U32 R15, RZ, RZ, UR7 ;  /* 0x00000007ff0f7e24 */ /* 0x000fe2000f8e00ff */
[----:B------:R-:W-:Y:S02]  /*0ab0*/  UISETP.NE.AND.EX UP0, UPT, UR13, URZ, UPT, UP0 ;  /* 0x0000003f0d00728c */ /* 0x000fe4000bf05300 */
[----:B------:R-:W-:Y:S01]  /*0ac0*/  @UP4 UIADD3.X UR9, UR5, UR9, URZ, UP1, !UPT ;  /* 0x0000000905094290 */ /* 0x000fe20008ffe43f */
[----:B--2---:R-:W-:Y:S01]  /*0ad0*/  IMAD.U32 R8, RZ, RZ, UR8 ;  /* 0x00000008ff087e24 */ /* 0x004fe2000f8e00ff */
[----:B------:R-:W-:Y:S01]  /*0ae0*/  ULDC.64 UR12, c[0x0][0x2f8] ;  /* 0x0000be00000c7ab9 */ /* 0x000fe20000000a00 */
[----:B------:R-:W-:Y:S01]  /*0af0*/  UISETP.NE.AND UP2, UPT, UR17, URZ, UPT ;  /* 0x0000003f1100728c */ /* 0x000fe2000bf45270 */
[----:B------:R-:W2:Y:S01]  /*0b00*/  @P0 LDG.E R7, desc[UR10][R14.64] ;  /* 0x0000000a0e070981 */ /* 0x000ea2000c1e1900 */
        /* <DEDUP_REMOVED lines=8> */
[----:B------:R-:W-:Y:S01]  /*0b90*/  IMAD.U32 R10, RZ, RZ, UR6 ;  /* 0x00000006ff0a7e24 */ /* 0x000fe2000f8e00ff */
[----:B------:R-:W-:-:S04]  /*0ba0*/  @!UP3 ULDC.64 UR6, c[0x0][0x318] ;  /* 0x0000c6000006bab9 */ /* 0x000fc80000000a00 */
[----:B------:R-:W-:-:S06]  /*0bb0*/  IMAD.U32 R11, RZ, RZ, UR5 ;  /* 0x00000005ff0b7e24 */ /* 0x000fcc000f8e00ff */
[----:B----4-:R-:W4:Y:S01]  /*0bc0*/  @!P2 LDG.E R5, desc[UR10][R10.64] ;  /* 0x0000000a0a05a981 */ /* 0x010f22000c1e1900 */
[----:B------:R-:W-:Y:S02]  /*0bd0*/  IMAD.U32 R12, RZ, RZ, UR15 ;  /* 0x0000000fff0c7e24 */ /* 0x000fe4000f8e00ff */
[----:B------:R-:W-:-:S05]  /*0be0*/  IMAD.U32 R13, RZ, RZ, UR14 ;  /* 0x0000000eff0d7e24 */ /* 0x000fca000f8e00ff */
[----:B-----5:R-:W5:Y:S04]  /*0bf0*/  @P3 LDG.E R6, desc[UR10][R12.64] ;  /* 0x0000000a0c063981 */ /* 0x020f68000c1e1900 */
[----:B------:R-:W5:Y:S01]  /*0c00*/  @P3 LDG.E R4, desc[UR10][R12.64+0x4] ;  /* 0x0000040a0c043981 */ /* 0x000f62000c1e1900 */
[----:B------:R-:W-:Y:S01]  /*0c10*/  @!UP3 UISETP.NE.U32.AND UP1, UPT, UR6, URZ, UPT ;  /* 0x0000003f0600b28c */ /* 0x000fe2000bf25070 */
[----:B------:R-:W-:Y:S02]  /*0c20*/  UMOV UR18, URZ ;  /* 0x0000003f00127c82 */ /* 0x000fe40008000000 */
[----:B------:R-:W-:Y:S01]  /*0c30*/  @!UP3 ULDC UR6, c[0x0][0x2cc] ;  /* 0x0000b3000006bab9 */ /* 0x000fe20000000800 */
[----:B------:R-:W-:-:S03]  /*0c40*/  @!UP3 UISETP.NE.AND.EX UP1, UPT, UR7, URZ, UPT, UP1 ;  /* 0x0000003f0700b28c */ /* 0x000fc6000bf25310 */
[----:B------:R-:W-:Y:S01]  /*0c50*/  UMOV UR7, 0xffffffff ;  /* 0xffffffff00077882 */ /* 0x000fe20000000000 */
[----:B------:R-:W-:Y:S01]  /*0c60*/  UMOV UR5, 0xffffffff ;  /* 0xffffffff00057882 */ /* 0x000fe20000000000 */
[----:B------:R-:W-:Y:S02]  /*0c70*/  @!UP3 USEL UR8, UR6, URZ, UP1 ;  /* 0x0000003f0608b287 */ /* 0x000fe40008800000 */
[----:B------:R-:W-:Y:S01]  /*0c80*/  USHF.L.U32 UR59, UR19, 0x6, URZ ;  /* 0x00000006133b7899 */ /* 0x000fe2000800063f */
[----:B--2---:R-:W-:Y:S02]  /*0c90*/  @P0 R2UR UR9, R7 ;  /* 0x00000000070902ca */ /* 0x004fe400000e0000 */
[----:B------:R-:W-:-:S04]  /*0ca0*/  ISETP.NE.U32.AND P0, PT, RZ, UR12, PT ;  /* 0x0000000cff007c0c */ /* 0x000fc8000bf05070 */
[----:B------:R-:W-:Y:S02]  /*0cb0*/  ISETP.NE.AND.EX P0, PT, RZ, UR13, PT, P0 ;  /* 0x0000000dff007c0c */ /* 0x000fe4000bf05300 */
[----:B---3--:R-:W-:Y:S02]  /*0cc0*/  @P1 R2UR UR18, R8 ;  /* 0x00000000081212ca */ /* 0x008fe400000e0000 */
[----:B----4-:R-:W-:-:S11]  /*0cd0*/  @!P2 R2UR UR7, R5 ;  /* 0x000000000507a2ca */ /* 0x010fd600000e0000 */
        /* <DEDUP_REMOVED lines=14> */
.L_x_1042:
[----:B------:R-:W-:-:S13]  /*0dc0*/  R2UR UR9, R241 ;  /* 0x00000000f10972ca */ /* 0x000fda00000e0000 */
        /* <DEDUP_REMOVED lines=8> */
[----:B------:R-:W-:Y:S01]  /*0e50*/  R2UR UR28, R242 ;  /* 0x00000000f21c72ca */ /* 0x000fe200000e0000 */
[----:B------:R-:W-:Y:S01]  /*0e60*/  UISETP.NE.AND UP2, UPT, UR5, -0x1, UPT ;  /* 0xffffffff0500788c */ /* 0x000fe2000bf45270 */
[----:B------:R-:W-:Y:S01]  /*0e70*/  R2UR UR27, R241 ;  /* 0x00000000f11b72ca */ /* 0x000fe200000e0000 */
[----:B------:R-:W-:Y:S01]  /*0e80*/  ULDC.64 UR8, c[0x0][0x228] ;  /* 0x00008a0000087ab9 */ /* 0x000fe20000000a00 */
[----:B------:R-:W-:Y:S02]  /*0e90*/  UIADD3 UR18, UR7, 0x3f, URZ ;  /* 0x0000003f07127890 */ /* 0x000fe4000fffe03f */
[----:B------:R-:W2:Y:S01]  /*0ea0*/  S2UR UR17, SR_CTAID.X ;  /* 0x00000000001179c3 */ /* 0x000ea20000002500 */
[----:B------:R-:W-:Y:S01]  /*0eb0*/  UIMAD UR16, UR53, UR8, URZ ;  /* 0x00000008351072a4 */ /* 0x000fe2000f8e023f */
[----:B------:R-:W-:Y:S01]  /*0ec0*/  ULDC.64 UR36, c[0x0][0x240] ;  /* 0x0000900000247ab9 */ /* 0x000fe20000000a00 */
[----:B------:R-:W-:Y:S01]  /*0ed0*/  ULDC UR48, c[0x0][0x2d4] ;  /* 0x0000b50000307ab9 */ /* 0x000fe20000000800 */
[----:B------:R-:W-:Y:S01]  /*0ee0*/  ULDC UR19, c[0x0][0x394] ;  /* 0x0000e50000137ab9 */ /* 0x000fe20000000800 */
[----:B------:R-:W-:-:S02]  /*0ef0*/  ULDC UR55, c[0x0][0x2dc] ;  /* 0x0000b70000377ab9 */ /* 0x000fc40000000800 */
[----:B------:R-:W-:Y:S01]  /*0f00*/  UISETP.NE.AND UP1, UPT, UR28, -0x1, UPT ;  /* 0xffffffff1c00788c */ /* 0x000fe2000bf25270 */
[----:B------:R-:W3:Y:S01]  /*0f10*/  S2UR UR49, SR_CTAID.Y ;  /* 0x00000000003179c3 */ /* 0x000ee20000002600 */
[----:B------:R-:W-:Y:S01]  /*0f20*/  ULDC UR54, c[0x0][0x270] ;  /* 0x00009c0000367ab9 */ /* 0x000fe20000000800 */
[----:B------:R-:W-:Y:S02]  /*0f30*/  USHF.R.S32.HI UR21, URZ, 0x1f, UR18 ;  /* 0x0000001f3f157899 */ /* 0x000fe40008011412 */
[----:B------:R-:W-:Y:S01]  /*0f40*/  UIMAD UR24, UR5, UR37, URZ ;  /* 0x00000025051872a4 */ /* 0x000fe2000f8e023f */
[----:B------:R-:W-:Y:S01]  /*0f50*/  ULDC.U8 UR22, c[0x0][0x3d8] ;  /* 0x0000f60000167ab9 */ /* 0x000fe20000000000 */
[----:B------:R-:W-:Y:S01]  /*0f60*/  ULDC UR46, c[0x0][0x2c4] ;  /* 0x0000b100002e7ab9 */ /* 0x000fe20000000800 */
[----:B-1----:R-:W-:Y:S01]  /*0f70*/  IABS R7, R4 ;  /* 0x0000000400077213 */ /* 0x002fe20000000000 */
[----:B------:R-:W-:Y:S02]  /*0f80*/  S2UR UR47, SR_CTAID.Z ;  /* 0x00000000002f79c3 */ /* 0x000fe40000002700 */
[----:B------:R-:W-:Y:S01]  /*0f90*/  @UP1 UIADD3 UR26, UR27, UR28, URZ ;  /* 0x0000001c1b1a1290 */ /* 0x000fe2000fffe03f */
[----:B------:R-:W-:Y:S01]  /*0fa0*/  ISETP.NE.AND P3, PT, R4, RZ, PT ;  /* 0x000000ff0400720c */ /* 0x000fe20003f65270 */
[----:B------:R-:W1:Y:S01]  /*0fb0*/  I2F.RP R8, R7 ;  /* 0x0000000700087306 */ /* 0x000e620000209400 */
[----:B------:R-:W-:-:S02]  /*0fc0*/  @UP1 UIADD3 UR28, UR27, UR28, URZ ;  /* 0x0000001c1b1c1290 */ /* 0x000fc4000fffe03f */
[----:B------:R-:W-:Y:S02]  /*0fd0*/  ULEA.HI UR27, UR21, UR18, URZ, 0x6 ;  /* 0x00000012151b7291 */ /* 0x000fe4000f8f303f */
[----:B--2---:R-:W-:Y:S02]  /*0fe0*/  UIMAD.WIDE.U32 UR30, UR17, UR12, URZ ;  /* 0x0000000c111e72a5 */ /* 0x004fe4000f8e003f */
[----:B------:R-:W-:Y:S02]  /*0ff0*/  UISETP.NE.AND UP3, UPT, UR22, URZ, UPT ;  /* 0x0000003f1600728c */ /* 0x000fe4000bf65270 */
[----:B------:R-:W-:Y:S01]  /*1000*/  UIMAD UR41, UR17, UR13, UR31 ;  /* 0x0000000d112972a4 */ /* 0x000fe2000f8e021f */
[----:B------:R-:W2:Y:S01]  /*1010*/  S2UR UR17, SR_CTAID.Y ;  /* 0x00000000001179c3 */ /* 0x000ea20000002600 */
[----:B------:R-:W-:Y:S02]  /*1020*/  USHF.R.S32.HI UR31, URZ, 0x1f, UR48 ;  /* 0x0000001f3f1f7899 */ /* 0x000fe40008011430 */
[----:B---3--:R-:W-:Y:S01]  /*1030*/  UIMAD.WIDE.U32 UR14, UR49, UR8, URZ ;  /* 0x00000008310e72a5 */ /* 0x008fe2000f8e003f */
[----:B-1----:R-:W1:Y:S01]  /*1040*/  MUFU.RCP R8, R8 ;  /* 0x0000000800087308 */ /* 0x002e620000001000 */
[----:B------:R-:W-:Y:S01]  /*1050*/  UIMAD UR25, UR49, UR9, UR16 ;  /* 0x00000009311972a4 */ /* 0x000fe2000f8e0210 */
[----:B------:R-:W-:-:S02]  /*1060*/  @UP2 ULDC.64 UR12, c[0x0][0x420] ;  /* 0x00010800000c2ab9 */ /* 0x000fc40000000a00 */
[----:B------:R-:W-:Y:S01]  /*1070*/  @!UP2 ULDC.64 UR8, c[0x0][0x418] ;  /* 0x000106000008aab9 */ /* 0x000fe20000000a00 */
[----:B------:R-:W-:Y:S02]  /*1080*/  @UP2 UIMAD.WIDE.U32 UR34, UR5, UR12, URZ ;  /* 0x0000000c052222a5 */ /* 0x000fe4000f8e003f */
[----:B------:R-:W-:Y:S02]  /*1090*/  @!UP2 UIMAD UR12, UR53, UR8, URZ ;  /* 0x00000008350ca2a4 */ /* 0x000fe4000f8e023f */
[----:B------:R-:W-:Y:S02]  /*10a0*/  @!UP2 UIMAD.WIDE.U32 UR32, UR49, UR8, URZ ;  /* 0x000000083120a2a5 */ /* 0x000fe4000f8e003f */
[----:B------:R-:W-:Y:S02]  /*10b0*/  UIADD3 UR8, UR7, 0x40, UR59 ;  /* 0x0000004007087890 */ /* 0x000fe4000fffe03b */
[----:B------:R-:W-:Y:S02]  /*10c0*/  @UP2 UIMAD UR45, UR5, UR13, UR35 ;  /* 0x0000000d052d22a4 */ /* 0x000fe4000f8e0223 */
[----:B------:R-:W-:Y:S01]  /*10d0*/  @!UP2 UIMAD UR29, UR49, UR9, UR12 ;  /* 0x00000009311da2a4 */ /* 0x000fe2000f8e020c */
[----:B-1----:R-:W-:Y:S01]  /*10e0*/  VIADD R8, R8, 0xffffffe ;  /* 0x0ffffffe08087836 */ /* 0x002fe20000000000 */
[----:B------:R-:W-:-:S02]  /*10f0*/  UIADD3 UR19, UR8, UR19, -UR6 ;  /* 0x0000001308137290 */ /* 0x000fc4000fffe806 */
[----:B--2---:R-:W-:Y:S01]  /*1100*/  USHF.L.U32 UR17, UR17, 0x7, URZ ;  /* 0x0000000711117899 */ /* 0x004fe2000800063f */
[----:B------:R-:W1:Y:S01]  /*1110*/  F2I.FTZ.U32.TRUNC.NTZ R9, R8 ;  /* 0x0000000800097305 */ /* 0x000e62000021f000 */
[----:B------:R-:W-:Y:S02]  /*1120*/  UIMAD.WIDE UR8, UR55, UR54, URZ ;  /* 0x00000036370872a5 */ /* 0x000fe4000f8e023f */
[----:B------:R-:W-:Y:S02]  /*1130*/  USEL UR40, UR17, URZ, UP0 ;  /* 0x0000003f11287287 */ /* 0x000fe40008000000 */
[----:B------:R-:W-:Y:S02]  /*1140*/  UIMAD.WIDE.U32 UR16, UR5, UR36, URZ ;  /* 0x00000024051072a5 */ /* 0x000fe4000f8e003f */
[----:B------:R-:W-:Y:S02]  /*1150*/  UIMAD.WIDE.U32 UR12, UR49, UR48, URZ ;  /* 0x00000030310c72a5 */ /* 0x000fe4000f8e003f */
[----:B------:R-:W-:-:S02]  /*1160*/  USEL UR51, UR14, UR16, !UP2 ;  /* 0x000000100e337287 */ /* 0x000fc4000d000000 */
[----:B------:R-:W-:Y:S02]  /*1170*/  UIMAD UR16, UR31, UR49, URZ ;  /* 0x000000311f1072a4 */ /* 0x000fe4000f8e023f */
[----:B------:R-:W-:Y:S01]  /*1180*/  UIADD3 UR18, UR19, 0x3f, URZ ;  /* 0x0000003f13127890 */ /* 0x000fe2000fffe03f */
[--C-:B-1----:R-:W-:Y:S01]  /*1190*/  IMAD.MOV R5, RZ, RZ, -R9.reuse ;  /* 0x000000ffff057224 */ /* 0x102fe200078e0a09 */
[----:B------:R-:W-:Y:S01]  /*11a0*/  UIADD3 UR42, UR15, UR25, URZ ;  /* 0x000000190f2a7290 */ /* 0x000fe2000fffe03f */
[----:B------:R-:W-:Y:S01]  /*11b0*/  IMAD.MOV.U32 R8, RZ, RZ, RZ ;  /* 0x000000ffff087224 */ /* 0x000fe200078e00ff */
[----:B------:R-:W-:Y:S01]  /*11c0*/  UIMAD.WIDE.U32 UR14, UR8, UR12, URZ ;  /* 0x0000000c080e72a5 */ /* 0x000fe2000f8e003f */
[----:B------:R-:W-:Y:S01]  /*11d0*/  IMAD R6, R5, R7, RZ ;  /* 0x0000000705067224 */ /* 0x000fe200078e02ff */
[----:B------:R-:W-:Y:S01]  /*11e0*/  IABS R5, UR47 ;  /* 0x0000002f00057c13 */ /* 0x000fe20008000000 */
[----:B------:R-:W-:Y:S02]  /*11f0*/  UIMAD UR19, UR9, UR12, URZ ;  /* 0x0000000c091372a4 */ /* 0x000fe4000f8e023f */
[----:B------:R-:W-:Y:S01]  /*1200*/  IMAD.HI.U32 R6, R9, R6, R8 ;  /* 0x0000000609067227 */ /* 0x000fe200078e0008 */
[----:B------:R-:W-:-:S02]  /*1210*/  UIMAD UR12, UR53, UR48, UR16 ;  /* 0x00000030350c72a4 */ /* 0x000fc4000f8e0210 */
[----:B------:R-:W-:Y:S02]  /*1220*/  @UP2 UIADD3 UR42, UR17, UR24, URZ ;  /* 0x00000018112a2290 */ /* 0x000fe4000fffe03f */
[----:B------:R-:W-:Y:S01]  /*1230*/  UIADD3 UR16, UR13, UR12, URZ ;  /* 0x0000000c0d107290 */ /* 0x000fe2000fffe03f */
[----:B------:R-:W-:Y:S01]  /*1240*/  IMAD.HI.U32 R22, R6, R5, RZ ;  /* 0x0000000506167227 */ /* 0x000fe200078e00ff */
[----:B------:R-:W-:Y:S02]  /*1250*/  USHF.R.S32.HI UR17, URZ, 0x1f, UR18 ;  /* 0x0000001f3f117899 */ /* 0x000fe40008011412 */
[----:B------:R-:W-:Y:S01]  /*1260*/  UIMAD.WIDE.U32 UR12, UR8, UR5, URZ ;  /* 0x00000005080c72a5 */ /* 0x000fe2000f8e003f */
[----:B------:R-:W-:Y:S01]  /*1270*/  IMAD.MOV R6, RZ, RZ, -R22 ;  /* 0x000000ffff067224 */ /* 0x000fe200078e0a16 */
[----:B------:R-:W-:Y:S02]  /*1280*/  UIMAD UR16, UR8, UR16, UR19 ;  /* 0x00000010081072a4 */ /* 0x000fe4000f8e0213 */
[----:B------:R-:W-:Y:S01]  /*1290*/  ULEA.HI UR17, UR17, UR18, URZ, 0x6 ;  /* 0x0000001211117291 */ /* 0x000fe2000f8f303f */
[----:B------:R-:W-:Y:S01]  /*12a0*/  IMAD R6, R7, R6, R5 ;  /* 0x0000000607067224 */ /* 0x000fe200078e0205 */
[----:B------:R-:W-:Y:S01]  /*12b0*/  USHF.L.U64.HI UR20, UR49, 0x7, UR53 ;  /* 0x0000000731147899 */ /* 0x000fe20008010235 */
[----:B------:R-:W-:Y:S01]  /*12c0*/  LOP3.LUT R5, R4, UR47, RZ, 0x3c, !PT ;  /* 0x0000002f04057c12 */ /* 0x000fe2000f8e3cff */
[----:B------:R-:W-:-:S02]  /*12d0*/  USEL UR52, UR14, UR12, !UP2 ;  /* 0x0000000c0e347287 */ /* 0x000fc4000d000000 */
[----:B------:R-:W-:Y:S01]  /*12e0*/  UIADD3 UR43, UR15, UR16, URZ ;  /* 0x000000100f2b7290 */ /* 0x000fe2000fffe03f */
[----:B------:R-:W-:Y:S01]  /*12f0*/  ISETP.GT.U32.AND P1, PT, R7, R6, PT ;  /* 0x000000060700720c */ /* 0x000fe20003f24070 */
[----:B------:R-:W-:Y:S01]  /*1300*/  USHF.R.S32.HI UR15, URZ, 0x6, UR27 ;  /* 0x000000063f0f7899 */ /* 0x000fe2000801141b */
[----:B------:R-:W-:Y:S01]  /*1310*/  ISETP.GE.AND P2, PT, R5, RZ, PT ;  /* 0x000000ff0500720c */ /* 0x000fe20003f46270 */
[----:B------:R-:W-:Y:S02]  /*1320*/  USHF.R.S32.HI UR14, URZ, 0x6, UR17 ;  /* 0x000000063f0e7899 */ /* 0x000fe40008011411 */
[----:B------:R-:W-:Y:S02]  /*1330*/  USEL UR39, UR20, URZ, UP0 ;  /* 0x0000003f14277287 */ /* 0x000fe40008000000 */
[----:B------:R-:W-:Y:S02]  /*1340*/  UISETP.LT.AND UP0, UPT, UR15, UR14, UPT ;  /* 0x0000000e0f00728c */ /* 0x000fe4000bf01270 */
[----:B------:R-:W-:-:S02]  /*1350*/  @UP3 UIMAD UR16, UR49, UR46, URZ ;  /* 0x0000002e311032a4 */ /* 0x000fc4000f8e023f */
[----:B------:R-:W-:Y:S02]  /*1360*/  USEL UR31, UR15, UR14, UP0 ;  /* 0x0000000e0f1f7287 */ /* 0x000fe40008000000 */
[----:B------:R-:W-:Y:S01]  /*1370*/  @UP3 USEL UR16, UR16, UR5, !UP2 ;  /* 0x0000000510103287 */ /* 0x000fe2000d000000 */
[----:B------:R-:W-:Y:S01]  /*1380*/  @!P1 IMAD.IADD R6, R6, 0x1, -R7 ;  /* 0x0000000106069824 */ /* 0x000fe200078e0a07 */
[----:B------:R-:W-:Y:S01]  /*1390*/  ULEA UR14, UR31, 0xffffffc0, 0x6 ;  /* 0xffffffc01f0e7891 */ /* 0x000fe2000f8e303f */
[----:B------:R-:W-:Y:S01]  /*13a0*/  @!P1 VIADD R22, R22, 0x1 ;  /* 0x0000000116169836 */ /* 0x000fe20000000000 */
[----:B------:R-:W-:Y:S01]  /*13b0*/  @UP3 ULDC UR15, c[0x0][0x2e4] ;  /* 0x0000b900000f3ab9 */ /* 0x000fe20000000800 */
[----:B------:R-:W-:Y:S01]  /*13c0*/  UIMAD UR12, UR9, UR5, URZ ;  /* 0x00000005090c72a4 */ /* 0x000fe2000f8e023f */
[----:B------:R-:W-:Y:S01]  /*13d0*/  ISETP.GE.U32.AND P0, PT, R6, R7, PT ;  /* 0x000000070600720c */ /* 0x000fe20003f06070 */
[----:B------:R-:W-:Y:S01]  /*13e0*/  @UP3 UIMAD UR27, UR47, UR15, UR16 ;  /* 0x0000000f2f1b32a4 */ /* 0x000fe2000f8e0210 */
[----:B------:R-:W-:Y:S01]  /*13f0*/  PLOP3.LUT P1, PT, PT, PT, UP1, 0x80, 0x0 ;  /* 0x000000000000781c */ /* 0x000fe20003f2f018 */
[----:B------:R-:W-:-:S02]  /*1400*/  USHF.R.S32.HI UR19, URZ, 0x1f, UR14 ;  /* 0x0000001f3f137899 */ /* 0x000fc4000801140e */
[----:B------:R-:W-:Y:S01]  /*1410*/  UIADD3 UR15, UP0, UR14, UR40, URZ ;  /* 0x000000280e0f7290 */ /* 0x000fe2000ff1e03f */
[----:B------:R-:W-:Y:S01]  /*1420*/  ULDC.U8 UR23, c[0x0][0x480] ;  /* 0x0001200000177ab9 */ /* 0x000fe20000000000 */
[----:B------:R-:W-:Y:S02]  /*1430*/  @UP1 ULDC.64 UR20, c[0x0][0x250] ;  /* 0x0000940000141ab9 */ /* 0x000fe40000000a00 */
[----:B------:R-:W-:Y:S02]  /*1440*/  UIADD3.X UR16, UR19, UR39, URZ, UP0, !UPT ;  /* 0x0000002713107290 */ /* 0x000fe400087fe43f */
[----:B------:R-:W-:Y:S02]  /*1450*/  UIMAD UR9, UR9, UR15, URZ ;  /* 0x0000000f090972a4 */ /* 0x000fe4000f8e023f */
[----:B------:R-:W-:Y:S01]  /*1460*/  UISETP.NE.AND UP4, UPT, UR23, URZ, UPT ;  /* 0x0000003f1700728c */ /* 0x000fe2000bf85270 */
[----:B------:R-:W-:Y:S01]  /*1470*/  @P0 VIADD R22, R22, 0x1 ;  /* 0x0000000116160836 */ /* 0x000fe20000000000 */
[----:B------:R-:W-:Y:S01]  /*1480*/  UIMAD.WIDE.U32 UR24, UR8, UR15, URZ ;  /* 0x0000000f081872a5 */ /* 0x000fe2000f8e003f */
[----:B------:R-:W-:Y:S01]  /*1490*/  PLOP3.LUT P0, PT, PT, PT, UP3, 0x80, 0x0 ;  /* 0x000000000000781c */ /* 0x000fe20003f0f038 */
[----:B------:R-:W-:Y:S01]  /*14a0*/  @UP1 ULDC.64 UR22, c[0x0][0x248] ;  /* 0x0000920000161ab9 */ /* 0x000fe20000000a00 */
[----:B------:R-:W-:Y:S01]  /*14b0*/  @UP2 UIADD3 UR43, UR13, UR12, URZ ;  /* 0x0000000c0d2b2290 */ /* 0x000fe2000fffe03f */
[----:B------:R-:W-:Y:S01]  /*14c0*/  @!P2 IMAD.MOV R22, RZ, RZ, -R22 ;  /* 0x000000ffff16a224 */ /* 0x000fe200078e0a16 */
[----:B------:R-:W-:Y:S01]  /*14d0*/  UIMAD UR15, UR8, UR16, UR9 ;  /* 0x00000010080f72a4 */ /* 0x000fe2000f8e0209 */
[----:B------:R-:W-:Y:S01]  /*14e0*/  @!P3 LOP3.LUT R22, RZ, R4, RZ, 0x33, !PT ;  /* 0x00000004ff16b212 */ /* 0x000fe200078e33ff */
[----:B------:R-:W-:-:S02]  /*14f0*/  @UP1 UIMAD.WIDE.U32 UR12, UR26, UR22, URZ ;  /* 0x000000161a0c12a5 */ /* 0x000fc4000f8e003f */
[----:B------:R-:W-:Y:S02]  /*1500*/  @UP1 UIMAD.WIDE.U32 UR8, UR28, UR20, URZ ;  /* 0x000000141c0812a5 */ /* 0x000fe4000f8e003f */
[----:B------:R-:W-:Y:S02]  /*1510*/  @!UP3 UIMAD UR17, UR49, UR54, UR47 ;  /* 0x000000363111b2a4 */ /* 0x000fe4000f8e022f */
[----:B------:R-:W-:Y:S02]  /*1520*/  UIMAD UR44, UR47, UR55, URZ ;  /* 0x000000372f2c72a4 */ /* 0x000fe4000f8e023f */
[----:B------:R-:W-:Y:S02]  /*1530*/  @UP1 UIMAD UR18, UR26, UR23, URZ ;  /* 0x000000171a1212a4 */ /* 0x000fe4000f8e023f */
[----:B------:R-:W-:Y:S02]  /*1540*/  @UP1 UIMAD UR16, UR28, UR21, URZ ;  /* 0x000000151c1012a4 */ /* 0x000fe4000f8e023f */
[----:B------:R-:W-:-:S02]  /*1550*/  @!UP3 UIMAD UR27, UR17, UR46, URZ ;  /* 0x0000002e111bb2a4 */ /* 0x000fc4000f8e023f */
[----:B------:R-:W-:Y:S02]  /*1560*/  USEL UR50, UR30, URZ, UP4 ;  /* 0x0000003f1e327287 */ /* 0x000fe4000a000000 */
[----:B------:R-:W-:Y:S02]  /*1570*/  USHF.R.S32.HI UR38, URZ, 0x1f, UR59 ;  /* 0x0000001f3f267899 */ /* 0x000fe4000801143b */
[----:B------:R-:W-:Y:S02]  /*1580*/  @!UP2 UIADD3 UR45, UR33, UR29, URZ ;  /* 0x0000001d212da290 */ /* 0x000fe4000fffe03f */
[----:B------:R-:W-:Y:S02]  /*1590*/  USHF.R.S32.HI UR47, URZ, 0x1f, UR44 ;  /* 0x0000001f3f2f7899 */ /* 0x000fe4000801142c */
[----:B------:R-:W-:Y:S02]  /*15a0*/  @UP1 UIADD3 UR39, UR9, UR16, URZ ;  /* 0x0000001009271290 */ /* 0x000fe4000fffe03f */
[----:B------:R-:W-:-:S02]  /*15b0*/  USEL UR49, UR41, URZ, UP4 ;  /* 0x0000003f29317287 */ /* 0x000fc4000a000000 */
[----:B------:R-:W-:Y:S02]  /*15c0*/  UIADD3 UR46, UR25, UR15, URZ ;  /* 0x0000000f192e7290 */ /* 0x000fe4000fffe03f */
[----:B------:R-:W-:Y:S01]  /*15d0*/  @UP1 UIADD3 UR40, UR13, UR18, URZ ;  /* 0x000000120d281290 */ /* 0x000fe2000fffe03f */
[----:B------:R-:W-:Y:S01]  /*15e0*/  @UP1 UMOV UR30, UR12 ;  /* 0x0000000c001e1c82 */ /* 0x000fe20008000000 */
[----:B------:R-:W-:Y:S01]  /*15f0*/  @UP1 UMOV UR28, UR8 ;  /* 0x00000008001c1c82 */ /* 0x000fe20008000000 */
[----:B------:R-:W-:Y:S09]  /*1600*/  @P1 BRA `(.L_x_1044) ;  /* 0x0000000000381947 */ /* 0x000ff20003800000 */
[----:B------:R-:W-:Y:S01]  /*1610*/  R2UR UR13, R241 ;  /* 0x00000000f10d72ca */ /* 0x000fe200000e0000 */
[----:B------:R-:W1:Y:S01]  /*1620*/  S2UR UR16, SR_CTAID.Y ;  /* 0x00000000001079c3 */ /* 0x000e620000002600 */
[----:B------:R-:W-:-:S11]  /*1630*/  ULDC.64 UR22, c[0x0][0x248] ;  /* 0x0000920000167ab9 */ /* 0x000fd60000000a00 */
[----:B------:R-:W-:-:S04]  /*1640*/  USHF.R.S32.HI UR8, URZ, 0x1f, UR13 ;  /* 0x0000001f3f087899 */ /* 0x000fc8000801140d */
[----:B------:R-:W-:Y:S02]  /*1650*/  UIMAD UR12, UR8, UR22, URZ ;  /* 0x00000016080c72a4 */ /* 0x000fe4000f8e023f */
[----:B------:R-:W-:Y:S02]  /*1660*/  UIMAD.WIDE.U32 UR8, UR13, UR22, URZ ;  /* 0x000000160d0872a5 */ /* 0x000fe4000f8e003f */
[----:B------:R-:W-:-:S04]  /*1670*/  UIMAD UR12, UR13, UR23, UR12 ;  /* 0x000000170d0c72a4 */ /* 0x000fc8000f8e020c */
[----:B------:R-:W-:-:S03]  /*1680*/  UIADD3 UR9, UR9, UR12, URZ ;  /* 0x0000000c09097290 */ /* 0x000fc6000fffe03f */
[----:B------:R-:W-:Y:S02]  /*1690*/  ULDC.64 UR12, c[0x0][0x230] ;  /* 0x00008c00000c7ab9 */ /* 0x000fe40000000a00 */
[----:B------:R-:W-:Y:S02]  /*16a0*/  UIMAD UR15, UR53, UR12, URZ ;  /* 0x0000000c350f72a4 */ /* 0x000fe4000f8e023f */
[----:B-1----:R-:W-:Y:S02]  /*16b0*/  UIMAD.WIDE.U32 UR8, UR16, UR12, UR8 ;  /* 0x0000000c100872a5 */ /* 0x002fe4000f8e0008 */
[----:B------:R-:W-:-:S04]  /*16c0*/  UIMAD UR13, UR16, UR13, UR15 ;  /* 0x0000000d100d72a4 */ /* 0x000fc8000f8e020f */
[----:B------:R-:W-:Y:S01]  /*16d0*/  UIADD3 UR40, UR9, UR13, URZ ;  /* 0x0000000d09287290 */ /* 0x000fe2000fffe03f */
[----:B------:R-:W-:-:S11]  /*16e0*/  UMOV UR30, UR8 ;  /* 0x00000008001e7c82 */ /* 0x000fd60008000000 */
.L_x_1044:
[----:B------:R-:W-:Y:S05]  /*16f0*/  @P1 BRA `(.L_x_1045) ;  /* 0x0000000000381947 */ /* 0x000fea0003800000 */
        /* <DEDUP_REMOVED lines=14> */
.L_x_1045:
        /* <DEDUP_REMOVED lines=13> */
.L_x_1046:
[----:B------:R-:W-:Y:S08]  /*18b0*/  S2UR UR9, SR_CTAID.Z ;  /* 0x00000000000979c3 */ /* 0x000ff00000002700 */
[----:B------:R-:W1:Y:S02]  /*18c0*/  S2UR UR5, SR_CTAID.Y ;  /* 0x00000000000579c3 */ /* 0x000e640000002600 */
[----:B-1----:R-:W-:-:S04]  /*18d0*/  UIMAD UR5, UR5, UR54, UR9 ;  /* 0x00000036050572a4 */ /* 0x002fc8000f8e0209 */
[----:B------:R-:W-:-:S12]  /*18e0*/  UIMAD UR5, UR5, UR48, URZ ;  /* 0x00000030050572a4 */ /* 0x000fd8000f8e023f */
.L_x_1047:
[----:B------:R-:W1:Y:S01]  /*18f0*/  S2UR UR12, SR_CTAID.Z ;  /* 0x00000000000c79c3 */ /* 0x000e620000002700 */
[----:B------:R-:W2:Y:S01]  /*1900*/  S2R R11, SR_TID.X ;  /* 0x00000000000b7919 */ /* 0x000ea20000002100 */
[----:B------:R-:W-:Y:S01]  /*1910*/  SHF.R.S32.HI R13, RZ, 0x1f, R217 ;  /* 0x0000001fff0d7819 */ /* 0x000fe200000114d9 */
[----:B------:R-:W-:Y:S01]  /*1920*/  UIADD3 UR48, UR59, UR7, URZ ;  /* 0x000000073b307290 */ /* 0x000fe2000fffe03f */
[----:B------:R-:W-:Y:S01]  /*1930*/  IADD3 R6, P0, R217, UR14, RZ ;  /* 0x0000000ed9067c10 */ /* 0x000fe2000ff1e0ff */
[----:B------:R-:W-:Y:S01]  /*1940*/  ULDC UR32, c[0x0][0x398] ;  /* 0x0000e60000207ab9 */ /* 0x000fe20000000800 */
[--C-:B------:R-:W-:Y:S01]  /*1950*/  SHF.R.S32.HI R221, RZ, 0x1f, R220.reuse ;  /* 0x0000001fffdd7819 */ /* 0x100fe200000114dc */
[----:B------:R-:W-:Y:S01]  /*1960*/  UIMAD UR41, UR55, UR54, URZ ;  /* 0x00000036372972a4 */ /* 0x000fe2000f8e023f */
[----:B------:R-:W3:Y:S01]  /*1970*/  LDC.64 R4, c[0x0][0x420] ;  /* 0x00010800ff047b82 */ /* 0x000ee20000000a00 */
[----:B------:R-:W-:Y:S01]  /*1980*/  IADD3.X R7, R13, UR19, RZ, P0, !PT ;  /* 0x000000130d077c10 */ /* 0x000fe200087fe4ff */
[----:B------:R-:W-:Y:S01]  /*1990*/  ULDC.64 UR16, c[0x0][0x258] ;  /* 0x0000960000107ab9 */ /* 0x000fe20000000a00 */
[----:B------:R-:W-:Y:S01]  /*19a0*/  IADD3 R14, P0, R220, UR8, RZ ;  /* 0x00000008dc0e7c10 */ /* 0x000fe2000ff1e0ff */
[----:B------:R-:W-:Y:S01]  /*19b0*/  IMAD.WIDE.U32 R16, R6, UR36, R220 ;  /* 0x0000002406107c25 */ /* 0x000fe2000f8e00dc */
[----:B------:R-:W-:Y:S01]  /*19c0*/  USHF.L.U32 UR9, UR41, 0x6, URZ ;  /* 0x0000000629097899 */ /* 0x000fe2000800063f */
[----:B------:R-:W-:Y:S01]  /*19d0*/  BSSY B1, `(.L_x_1043) ;  /* 0x000062c000017945 */ /* 0x000fe20003800000 */
[----:B------:R-:W-:Y:S01]  /*19e0*/  IADD3.X R15, R221, UR45, RZ, P0, !PT ;  /* 0x0000002ddd0f7c10 */ /* 0x000fe200087fe4ff */
[----:B------:R-:W4:Y:S01]  /*19f0*/  S2UR UR33, SR_CTAID.Z ;  /* 0x00000000002179c3 */ /* 0x000f220000002700 */
[----:B------:R-:W-:Y:S01]  /*1a00*/  IMAD R7, R7, UR36, RZ ;  /* 0x0000002407077c24 */ /* 0x000fe2000f8e02ff */
[----:B------:R-:W-:Y:S01]  /*1a10*/  IADD3 R18, P0, R16, UR51, RZ ;  /* 0x0000003310127c10 */ /* 0x000fe2000ff1e0ff */
[----:B------:R-:W-:Y:S01]  /*1a20*/  UIADD3 UR18, UP2, UP0, UR24, UR9, UR44 ;  /* 0x0000000918127290 */ /* 0x000fe2000f85e02c */
[----:B------:R-:W-:Y:S01]  /*1a30*/  IMAD.U32 R16, RZ, RZ, UR16 ;  /* 0x00000010ff107e24 */ /* 0x000fe2000f8e00ff */
[----:B------:R-:W-:Y:S01]  /*1a40*/  USHF.R.S32.HI UR9, URZ, 0x1f, UR9 ;  /* 0x0000001f3f097899 */ /* 0x000fe20008011409 */
[----:B------:R-:W-:Y:S01]  /*1a50*/  IMAD R7, R6, UR37, R7 ;  /* 0x0000002506077c24 */ /* 0x000fe2000f8e0207 */
[----:B------:R-:W-:Y:S01]  /*1a60*/  ULDC.64 UR24, c[0x0][0x210] ;  /* 0x0000840000187ab9 */ /* 0x000fe20000000a00 */
[----:B-1----:R-:W-:-:S02]  /*1a70*/  USHF.R.S32.HI UR15, URZ, 0x1f, UR12 ;  /* 0x0000001f3f0f7899 */ /* 0x002fc4000801140c */
[----:B------:R-:W-:Y:S01]  /*1a80*/  UIADD3.X UR9, UR46, UR9, UR47, UP2, UP0 ;  /* 0x000000092e097290 */ /* 0x000fe200097e042f */
[----:B------:R-:W-:Y:S01]  /*1a90*/  IADD3.X R19, R17, UR42, R7, P0, !PT ;  /* 0x0000002a11137c10 */ /* 0x000fe200087fe407 */
[----:B------:R-:W-:Y:S01]  /*1aa0*/  ULDC.64 UR12, c[0x0][0x428] ;  /* 0x00010a00000c7ab9 */ /* 0x000fe20000000a00 */
[----:B------:R-:W-:Y:S02]  /*1ab0*/  UIADD3 UR26, UR14, UR5, URZ ;  /* 0x000000050e1a7290 */ /* 0x000fe4000fffe03f */
[----:B------:R-:W-:Y:S01]  /*1ac0*/  UIMAD UR8, UR15, UR12, URZ ;  /* 0x0000000c0f0872a4 */ /* 0x000fe2000f8e023f */
[C---:B---3--:R-:W-:Y:S01]  /*1ad0*/  IMAD R6, R4.reuse, UR19, RZ ;  /* 0x0000001304067c24 */ /* 0x048fe2000f8e02ff */
[----:B--2---:R-:W-:Y:S01]  /*1ae0*/  SHF.R.S32.HI R10, RZ, 0x1f, R11 ;  /* 0x0000001fff0a7819 */ /* 0x004fe2000001140b */
[----:B------:R-:W-:Y:S01]  /*1af0*/  IMAD.WIDE.U32 R20, R4, UR14, R14 ;  /* 0x0000000e04147c25 */ /* 0x000fe2000f8e000e */
[----:B------:R-:W-:Y:S01]  /*1b00*/  ULDC.64 UR34, c[0x0][0x478] ;  /* 0x00011e0000227ab9 */ /* 0x000fe20000000a00 */
[----:B------:R-:W-:-:S02]  /*1b10*/  UIADD3 UR27, UR14, UR27, URZ ;  /* 0x0000001b0e1b7290 */ /* 0x000fc4000fffe03f */
[----:B------:R-:W-:Y:S01]  /*1b20*/  IMAD R6, R5, UR14, R6 ;  /* 0x0000000e05067c24 */ /* 0x000fe2000f8e0206 */
[----:B------:R-:W-:Y:S01]  /*1b30*/  ULDC.64 UR56, c[0x0][0x2b0] ;  /* 0x0000ac0000387ab9 */ /* 0x000fe20000000a00 */
[----:B----4-:R-:W-:Y:S01]  /*1b40*/  UIMAD UR13, UR33, UR13, UR8 ;  /* 0x0000000d210d72a4 */ /* 0x010fe2000f8e0208 */
[----:B------:R-:W-:Y:S01]  /*1b50*/  IMAD.U32 R14, RZ, RZ, UR12 ;  /* 0x0000000cff0e7e24 */ /* 0x000fe2000f8e00ff */
[----:B------:R-:W-:Y:S01]  /*1b60*/  UIADD3 UR8, UR48, -UR32, -UR6 ;  /* 0x8000002030087290 */ /* 0x000fe2000fffe806 */
[----:B------:R-:W-:Y:S01]  /*1b70*/  IMAD.IADD R7, R21, 0x1, R6 ;  /* 0x0000000115077824 */ /* 0x000fe200078e0206 */
[----:B------:R-:W-:Y:S01]  /*1b80*/  UIMAD UR12, UR15, UR16, URZ ;  /* 0x000000100f0c72a4 */ /* 0x000fe2000f8e023f */
[----:B------:R-:W-:Y:S01]  /*1b90*/  IMAD.MOV.U32 R6, RZ, RZ, R20 ;  /* 0x000000ffff067224 */ /* 0x000fe200078e0014 */
[----:B------:R-:W-:Y:S01]  /*1ba0*/  USHF.R.S32.HI UR29, URZ, 0x1f, UR8 ;  /* 0x0000001f3f1d7899 */ /* 0x000fe20008011408 */
[----:B------:R-:W-:Y:S01]  /*1bb0*/  IMAD.WIDE.U32 R16, R16, UR33, R18 ;  /* 0x0000002110107c25 */ /* 0x000fe2000f8e0012 */
[----:B------:R-:W-:-:S02]  /*1bc0*/  UIMAD UR12, UR33, UR17, UR12 ;  /* 0x00000011210c72a4 */ /* 0x000fc4000f8e020c */
[----:B------:R-:W-:Y:S01]  /*1bd0*/  ULEA.HI UR29, UR29, UR8, URZ, 0x6 ;  /* 0x000000081d1d7291 */ /* 0x000fe2000f8f303f */
[----:B------:R-:W-:Y:S01]  /*1be0*/  IMAD.WIDE.U32 R14, R14, UR33, R6 ;  /* 0x000000210e0e7c25 */ /* 0x000fe2000f8e0006 */
[----:B------:R-:W-:Y:S01]  /*1bf0*/  LEA.HI R7, R10, R11, RZ, 0x5 ;  /* 0x0000000b0a077211 */ /* 0x000fe200078f28ff */
[----:B------:R-:W-:Y:S01]  /*1c00*/  UIADD3 UR8, UP3, UP2, UR50, UR18, UR52 ;  /* 0x0000001232087290 */ /* 0x000fe2000fa7e034 */
[----:B------:R-:W-:Y:S01]  /*1c10*/  LEA R248, P2, R16, UR24, 0x1 ;  /* 0x0000001810f87c11 */ /* 0x000fe2000f8408ff */
[----:B------:R-:W-:Y:S01]  /*1c20*/  USHF.R.S32.HI UR29, URZ, 0x6, UR29 ;  /* 0x000000063f1d7899 */ /* 0x000fe2000801141d */
[----:B------:R-:W-:Y:S01]  /*1c30*/  LOP3.LUT R236, R7, 0xffffffe0, RZ, 0xc0, !PT ;  /* 0xffffffe007ec7812 */ /* 0x000fe200078ec0ff */
[----:B------:R-:W-:Y:S01]  /*1c40*/  UIADD3.X UR9, UR49, UR9, UR43, UP3, UP2 ;  /* 0x0000000931097290 */ /* 0x000fe20009fe442b */
[----:B------:R-:W-:Y:S01]  /*1c50*/  SHF.R.S32.HI R7, RZ, 0x5, R7 ;  /* 0x00000005ff077819 */ /* 0x000fe20000011407 */
[----:B------:R-:W-:Y:S01]  /*1c60*/  UISETP.LT.AND UP0, UPT, URZ, UR29, UPT ;  /* 0x0000001d3f00728c */ /* 0x000fe2000bf01270 */
[----:B------:R-:W-:Y:S01]  /*1c70*/  VIADD R15, R15, UR13 ;  /* 0x0000000d0f0f7c36 */ /* 0x000fe20008000000 */
[----:B------:R-:W-:Y:S01]  /*1c80*/  ULDC.64 UR16, c[0x0][0x3e0] ;  /* 0x0000f80000107ab9 */ /* 0x000fe20000000a00 */
[----:B------:R-:W-:Y:S01]  /*1c90*/  IMAD.IADD R236, R11, 0x1, -R236 ;  /* 0x000000010bec7824 */ /* 0x000fe200078e0aec */
[----:B------:R-:W-:Y:S01]  /*1ca0*/  USEL UR29, URZ, UR29, !UP0 ;  /* 0x0000001d3f1d7287 */ /* 0x000fe2000c000000 */
[-C--:B------:R-:W-:Y:S01]  /*1cb0*/  IMAD R6, R13, R4.reuse, RZ ;  /* 0x000000040d067224 */ /* 0x080fe200078e02ff */
[----:B------:R-:W-:Y:S01]  /*1cc0*/  ULDC.64 UR14, c[0x0][0x400] ;  /* 0x00010000000e7ab9 */ /* 0x000fe20000000a00 */
[----:B------:R-:W-:Y:S01]  /*1cd0*/  IMAD R12, R7, UR41, R236 ;  /* 0x00000029070c7c24 */ /* 0x000fe2000f8e02ec */
[----:B------:R-:W-:Y:S01]  /*1ce0*/  UISETP.GT.AND UP0, UPT, UR31, UR29, UPT ;  /* 0x0000001d1f00728c */ /* 0x000fe2000bf04270 */
[----:B------:R-:W-:Y:S01]  /*1cf0*/  VIADD R7, R17, UR12 ;  /* 0x0000000c11077c36 */ /* 0x000fe20008000000 */
[----:B------:R-:W-:Y:S01]  /*1d00*/  UIMAD.WIDE UR12, UR26, 0x4, UR34 ;  /* 0x000000041a0c78a5 */ /* 0x000fe2000f8e0222 */
[C---:B------:R-:W-:Y:S01]  /*1d10*/  IMAD R6, R217.reuse, R5, R6 ;  /* 0x00000005d9067224 */ /* 0x040fe200078e0206 */
[----:B------:R-:W-:Y:S01]  /*1d20*/  IADD3 R8, P0, R12, UR8, RZ ;  /* 0x000000080c087c10 */ /* 0x000fe2000ff1e0ff */
[----:B------:R-:W-:Y:S01]  /*1d30*/  IMAD.WIDE.U32 R14, R217, R4, R14 ;  /* 0x00000004d90e7225 */ /* 0x000fe200078e000e */
[----:B------:R-:W-:Y:S01]  /*1d40*/  LEA.HI.X R249, R16, UR25, R7, 0x1, P2 ;  /* 0x0000001910f97c11 */ /* 0x000fe200090f0c07 */
[----:B------:R-:W-:Y:S01]  /*1d50*/  UIADD3 UR5, UR31, -0x1, URZ ;  /* 0xffffffff1f057890 */ /* 0x000fe2000fffe03f */
[----:B------:R-:W-:Y:S01]  /*1d60*/  LEA.HI.X.SX32 R7, R12, UR9, 0x1, P0 ;  /* 0x000000090c077c11 */ /* 0x000fe200080f0eff */
[----:B------:R-:W-:Y:S01]  /*1d70*/  IMAD.IADD R6, R15, 0x1, R6 ;  /* 0x000000010f067824 */ /* 0x000fe200078e0206 */
[----:B------:R-:W-:Y:S01]  /*1d80*/  PLOP3.LUT P0, PT, PT, PT, UP0, 0x80, 0x0 ;  /* 0x000000000000781c */ /* 0x000fe20003f0f008 */
[----:B------:R-:W-:Y:S01]  /*1d90*/  UIMAD.WIDE UR8, UR27, 0x4, UR56 ;  /* 0x000000041b0878a5 */ /* 0x000fe2000f8e0238 */
[----:B------:R-:W-:Y:S01]  /*1da0*/  LEA R246, P3, R14, UR16, 0x1 ;  /* 0x000000100ef67c11 */ /* 0x000fe2000f8608ff */
[----:B------:R-:W-:Y:S01]  /*1db0*/  UMOV UR16, UR13 ;  /* 0x0000000d00107c82 */ /* 0x000fe20008000000 */
[----:B------:R-:W-:-:S02]  /*1dc0*/  LEA R244, P2, R8, UR14, 0x2 ;  /* 0x0000000e08f47c11 */ /* 0x000fc4000f8410ff */
[----:B------:R-:W-:Y:S01]  /*1dd0*/  LEA.HI.X R247, R14, UR17, R6, 0x1, P3 ;  /* 0x000000110ef77c11 */ /* 0x000fe200098f0c06 */
[----:B------:R-:W-:Y:S01]  /*1de0*/  UMOV UR17, UR12 ;  /* 0x0000000c00117c82 */ /* 0x000fe20008000000 */
[----:B------:R-:W-:-:S05]  /*1df0*/  LEA.HI.X R245, R8, UR15, R7, 0x2, P2 ;  /* 0x0000000f08f57c11 */ /* 0x000fca00090f1407 */
[----:B------:R-:W-:Y:S05]  /*1e00*/  @P0 BRA `(.L_x_1048) ;  /* 0x0000000800340947 */ /* 0x000fea0003800000 */
        /* <DEDUP_REMOVED lines=23> */
.L_x_1049:
[----:B------:R-:W-:Y:S01]  /*1f80*/  R2UR UR7, R242 ;  /* 0x00000000f20772ca */ /* 0x000fe200000e0000 */
[----:B------:R-:W-:Y:S01]  /*1f90*/  @UP1 ULDC.64 UR12, c[0x0][0x458] ;  /* 0x00011600000c1ab9 */ /* 0x000fe20000000a00 */
[----:B------:R-:W-:-:S13]  /*1fa0*/  R2UR UR5, R241 ;  /* 0x00000000f10572ca */ /* 0x000fda00000e0000 */
[----:B------:R-:W-:-:S04]  /*1fb0*/  @UP1 UIADD3 UR5, UR5, UR7, URZ ;  /* 0x0000000705051290 */ /* 0x000fc8000fffe03f */
[----:B------:R-:W-:Y:S02]  /*1fc0*/  @UP1 UIMAD.WIDE.U32 UR14, UR5, UR12, URZ ;  /* 0x0000000c050e12a5 */ /* 0x000fe4000f8e003f */
[----:B------:R-:W-:-:S04]  /*1fd0*/  @UP1 UIMAD UR5, UR5, UR13, URZ ;  /* 0x0000000d050512a4 */ /* 0x000fc8000f8e023f */
[----:B------:R-:W-:-:S03]  /*1fe0*/  @UP1 UIADD3 UR16, UR15, UR5, URZ ;  /* 0x000000050f101290 */ /* 0x000fc6000fffe03f */
[----:B------:R-:W-:Y:S01]  /*1ff0*/  @UP1 UMOV UR5, UR14 ;  /* 0x0000000e00051c82 */ /* 0x000fe20008000000 */
[----:B------:R-:W-:Y:S08]  /*2000*/  @P1 BRA `(.L_x_1050) ;  /* 0x0000000000381947 */ /* 0x000ff00003800000 */
        /* <DEDUP_REMOVED lines=9> */
[----:B------:R-:W-:-:S04]  /*20a0*/  UIMAD UR5, UR53, UR16, URZ ;  /* 0x00000010350572a4 */ /* 0x000fc8000f8e023f */
[----:B-1----:R-:W-:Y:S02]  /*20b0*/  UIMAD UR5, UR7, UR17, UR5 ;  /* 0x00000011070572a4 */ /* 0x002fe4000f8e0205 */
[----:B------:R-:W-:-:S04]  /*20c0*/  UIMAD.WIDE.U32 UR14, UR7, UR16, UR14 ;  /* 0x00000010070e72a5 */ /* 0x000fc8000f8e000e */
[----:B------:R-:W-:-:S03]  /*20d0*/  UIADD3 UR16, UR15, UR5, URZ ;  /* 0x000000050f107290 */ /* 0x000fc6000fffe03f */
[----:B------:R-:W-:-:S09]  /*20e0*/  UMOV UR5, UR14 ;  /* 0x0000000e00057c82 */ /* 0x000fd20008000000 */
.L_x_1050:
[----:B------:R-:W1:Y:S01]  /*20f0*/  S2UR UR14, SR_CTAID.Z ;  /* 0x00000000000e79c3 */ /* 0x000e620000002700 */
[----:B------:R-:W-:Y:S01]  /*2100*/  R2UR UR15, R218 ;  /* 0x00000000da0f72ca */ /* 0x000fe200000e0000 */
[----:B------:R-:W-:Y:S01]  /*2110*/  UIMAD UR7, UR38, UR8, URZ ;  /* 0x00000008260772a4 */ /* 0x000fe2000f8e023f */
[----:B------:R-:W-:Y:S01]  /*2120*/  IMAD.U32 R7, RZ, RZ, UR8 ;  /* 0x00000008ff077e24 */ /* 0x000fe2000f8e00ff */
[----:B------:R-:W-:Y:S01]  /*2130*/  IADD3 R4, R217, 0x20, RZ ;  /* 0x00000020d9047810 */ /* 0x000fe20007ffe0ff */
[----:B------:R-:W-:Y:S01]  /*2140*/  BSSY B0, `(.L_x_1051) ;  /* 0x000001d000007945 */ /* 0x000fe20003800000 */
[----:B------:R-:W-:Y:S01]  /*2150*/  UIMAD UR7, UR59, UR9, UR7 ;  /* 0x000000093b0772a4 */ /* 0x000fe2000f8e0207 */
[----:B------:R-:W-:-:S05]  /*2160*/  IMAD.WIDE.U32 R6, R7, UR59, R220 ;  /* 0x0000003b07067c25 */ /* 0x000fca000f8e00dc */
[----:B------:R-:W-:Y:S01]  /*2170*/  IMAD.U32 R5, RZ, RZ, UR7 ;  /* 0x00000007ff057e24 */ /* 0x000fe2000f8e00ff */
[----:B------:R-:W-:Y:S01]  /*2180*/  IADD3 R8, P0, R6, UR18, RZ ;  /* 0x0000001206087c10 */ /* 0x000fe2000ff1e0ff */
[----:B------:R-:W-:-:S03]  /*2190*/  UIMAD UR6, UR15, -0x40, UR6 ;  /* 0xffffffc00f0678a4 */ /* 0x000fc6000f8e0206 */
[----:B------:R-:W-:-:S03]  /*21a0*/  IADD3.X R9, R7, UR19, R5, P0, !PT ;  /* 0x0000001307097c10 */ /* 0x000fc600087fe405 */
[----:B------:R-:W-:Y:S02]  /*21b0*/  ISETP.GE.AND P1, PT, R217, UR6, PT ;  /* 0x00000006d9007c0c */ /* 0x000fe4000bf26270 */
[----:B------:R-:W-:Y:S01]  /*21c0*/  ISETP.GE.AND P0, PT, R4, UR6, PT ;  /* 0x0000000604007c0c */ /* 0x000fe2000bf06270 */
[----:B-1----:R-:W-:-:S03]  /*21d0*/  USHF.R.S32.HI UR17, URZ, 0x1f, UR14 ;  /* 0x0000001f3f117899 */ /* 0x002fc6000801140e */
[----:B------:R-:W-:Y:S02]  /*21e0*/  ULDC.64 UR14, c[0x0][0x468] ;  /* 0x00011a00000e7ab9 */ /* 0x000fe40000000a00 */
[----:B------:R-:W-:Y:S01]  /*21f0*/  UIMAD UR7, UR17, UR14, URZ ;  /* 0x0000000e110772a4 */ /* 0x000fe2000f8e023f */
[----:B------:R-:W-:-:S05]  /*2200*/  IMAD.U32 R6, RZ, RZ, UR14 ;  /* 0x0000000eff067e24 */ /* 0x000fca000f8e00ff */
[----:B------:R-:W1:Y:S02]  /*2210*/  S2UR UR17, SR_CTAID.Z ;  /* 0x00000000001179c3 */ /* 0x000e640000002700 */
[----:B-1----:R-:W-:Y:S01]  /*2220*/  UIMAD UR15, UR17, UR15, UR7 ;  /* 0x0000000f110f72a4 */ /* 0x002fe2000f8e0207 */
        /* <DEDUP_REMOVED lines=14> */
.L_x_1052:
[----:B------:R-:W-:Y:S05]  /*2310*/  BSYNC B0 ;  /* 0x0000000000007941 */ /* 0x000fea0003800000 */
.L_x_1051:
        /* <DEDUP_REMOVED lines=15> */
.L_x_1054:
[----:B------:R-:W-:Y:S05]  /*2410*/  BSYNC B0 ;  /* 0x0000000000007941 */ /* 0x000fea0003800000 */
.L_x_1053:
[----:B------:R-:W3:Y:S01]  /*2420*/  S2UR UR7, SR_CTAID.Z ;  /* 0x00000000000779c3 */ /* 0x000ee20000002700 */
[----:B------:R-:W-:Y:S01]  /*2430*/  IMAD.U32 R5, RZ, RZ, UR12 ;  /* 0x0000000cff057e24 */ /* 0x000fe2000f8e00ff */
[----:B------:R-:W-:Y:S01]  /*2440*/  UIMAD UR6, UR38, UR12, URZ ;  /* 0x0000000c260672a4 */ /* 0x000fe2000f8e023f */
[----:B------:R-:W-:Y:S02]  /*2450*/  BSSY B0, `(.L_x_1055) ;  /* 0x000001a000007945 */ /* 0x000fe40003800000 */
[----:B------:R-:W-:Y:S01]  /*2460*/  IMAD.WIDE.U32 R4, R5, UR59, R220 ;  /* 0x0000003b05047c25 */ /* 0x000fe2000f8e00dc */
[----:B------:R-:W-:Y:S02]  /*2470*/  UIMAD UR6, UR59, UR13, UR6 ;  /* 0x0000000d3b0672a4 */ /* 0x000fe4000f8e0206 */
[----:B------:R-:W4:Y:S01]  /*2480*/  S2UR UR8, SR_CTAID.Z ;  /* 0x00000000000879c3 */ /* 0x000f220000002700 */
[----:B------:R-:W-:-:S03]  /*2490*/  IADD3 R8, P2, R4, UR5, RZ ;  /* 0x0000000504087c10 */ /* 0x000fc6000ff5e0ff */
[----:B------:R-:W-:-:S05]  /*24a0*/  IMAD.U32 R4, RZ, RZ, UR6 ;  /* 0x00000006ff047e24 */ /* 0x000fca000f8e00ff */
[----:B------:R-:W-:Y:S01]  /*24b0*/  IADD3.X R9, R5, UR16, R4, P2, !PT ;  /* 0x0000001005097c10 */ /* 0x000fe200097fe404 */
[----:B---3--:R-:W-:-:S03]  /*24c0*/  USHF.R.S32.HI UR9, URZ, 0x1f, UR7 ;  /* 0x0000001f3f097899 */ /* 0x008fc60008011407 */
[----:B------:R-:W-:Y:S02]  /*24d0*/  ULDC.64 UR6, c[0x0][0x470] ;  /* 0x00011c0000067ab9 */ /* 0x000fe40000000a00 */
[----:B------:R-:W-:Y:S01]  /*24e0*/  UIMAD UR5, UR9, UR6, URZ ;  /* 0x00000006090572a4 */ /* 0x000fe2000f8e023f */
[----:B--2---:R-:W-:-:S03]  /*24f0*/  MOV R6, UR6 ;  /* 0x0000000600067c02 */ /* 0x004fc60008000f00 */
[----:B----4-:R-:W-:Y:S02]  /*2500*/  UIMAD UR7, UR8, UR7, UR5 ;  /* 0x00000007080772a4 */ /* 0x010fe4000f8e0205 */
        /* <DEDUP_REMOVED lines=14> */
.L_x_1056:
[----:B------:R-:W-:Y:S05]  /*25f0*/  BSYNC B0 ;  /* 0x0000000000007941 */ /* 0x000fea0003800000 */
.L_x_1055:
        /* <DEDUP_REMOVED lines=14> */
.L_x_1048:
[----:B------:R-:W-:Y:S01]  /*26e0*/  R2UR UR12, R218 ;  /* 0x00000000da0c72ca */ /* 0x000fe200000e0000 */
[----:B------:R-:W-:Y:S01]  /*26f0*/  UIMAD UR14, UR38, UR20, URZ ;  /* 0x00000014260e72a4 */ /* 0x000fe2000f8e023f */
[----:B------:R-:W-:Y:S01]  /*2700*/  IMAD.U32 R7, RZ, RZ, UR20 ;  /* 0x00000014ff077e24 */ /* 0x000fe2000f8e00ff */
[----:B------:R-:W-:Y:S01]  /*2710*/  ULDC.64 UR18, c[0x0][0x268] ;  /* 0x00009a0000127ab9 */ /* 0x000fe20000000a00 */
[----:B------:R-:W-:Y:S01]  /*2720*/  VIADD R8, R217, 0x20 ;  /* 0x00000020d9087836 */ /* 0x000fe20000000000 */
[----:B------:R-:W-:Y:S01]  /*2730*/  UIMAD UR15, UR59, UR21, UR14 ;  /* 0x000000153b0f72a4 */ /* 0x000fe2000f8e020e */
[----:B------:R-:W-:Y:S01]  /*2740*/  IMAD.WIDE.U32 R14, R7, UR59, R220 ;  /* 0x0000003b070e7c25 */ /* 0x000fe2000f8e00dc */
[----:B------:R-:W-:-:S03]  /*2750*/  UIMAD UR14, UR38, UR22, URZ ;  /* 0x00000016260e72a4 */ /* 0x000fc6000f8e023f */
[----:B------:R-:W-:Y:S01]  /*2760*/  IMAD.U32 R7, RZ, RZ, UR22 ;  /* 0x00000016ff077e24 */ /* 0x000fe2000f8e00ff */
[----:B------:R-:W-:Y:S01]  /*2770*/  UIMAD UR14, UR59, UR23, UR14 ;  /* 0x000000173b0e72a4 */ /* 0x000fe2000f8e020e */
[----:B------:R-:W-:Y:S01]  /*2780*/  IMAD.U32 R6, RZ, RZ, UR15 ;  /* 0x0000000fff067e24 */ /* 0x000fe2000f8e00ff */
[----:B------:R-:W-:Y:S01]  /*2790*/  UIMAD UR13, UR12, -0x40, UR6 ;  /* 0xffffffc00c0d78a4 */ /* 0x000fe2000f8e0206 */
[----:B------:R-:W-:Y:S01]  /*27a0*/  IADD3 R14, P0, R14, UR28, RZ ;  /* 0x0000001c0e0e7c10 */ /* 0x000fe2000ff1e0ff */
[----:B------:R-:W-:Y:S01]  /*27b0*/  UIMAD UR12, UR5, -0x40, UR7 ;  /* 0xffffffc0050c78a4 */ /* 0x000fe2000f8e0207 */
[----:B------:R-:W-:Y:S02]  /*27c0*/  IMAD.WIDE.U32 R16, R7, UR59, R220 ;  /* 0x0000003b07107c25 */ /* 0x000fe4000f8e00dc */
[----:B------:R-:W-:Y:S02]  /*27d0*/  IADD3.X R15, R15, UR39, R6, P0, !PT ;  /* 0x000000270f0f7c10 */ /* 0x000fe400087fe406 */
[C---:B------:R-:W-:Y:S01]  /*27e0*/  ISETP.GE.AND P3, PT, R8.reuse, UR13, PT ;  /* 0x0000000d08007c0c */ /* 0x040fe2000bf66270 */
[----:B------:R-:W-:Y:S01]  /*27f0*/  IMAD.U32 R6, RZ, RZ, UR14 ;  /* 0x0000000eff067e24 */ /* 0x000fe2000f8e00ff */
[----:B------:R-:W-:Y:S01]  /*2800*/  ISETP.GE.AND P1, PT, R8, UR12, PT ;  /* 0x0000000c08007c0c */ /* 0x000fe2000bf26270 */
[----:B------:R-:W-:Y:S01]  /*2810*/  IMAD R7, R9, UR18, RZ ;  /* 0x0000001209077c24 */ /* 0x000fe2000f8e02ff */
[----:B------:R-:W-:Y:S01]  /*2820*/  IADD3 R16, P0, R16, UR30, RZ ;  /* 0x0000001e10107c10 */ /* 0x000fe2000ff1e0ff */
[----:B------:R-:W-:Y:S01]  /*2830*/  ULDC.64 UR14, c[0x0][0x260] ;  /* 0x00009800000e7ab9 */ /* 0x000fe20000000a00 */
[----:B------:R-:W-:Y:S01]  /*2840*/  ISETP.GE.AND P4, PT, R217, UR13, PT ;  /* 0x0000000dd9007c0c */ /* 0x000fe2000bf86270 */
[C---:B------:R-:W-:Y:S01]  /*2850*/  IMAD R26, R22.reuse, UR19, R7 ;  /* 0x00000013161a7c24 */ /* 0x040fe2000f8e0207 */
[----:B------:R-:W-:Y:S01]  /*2860*/  IADD3.X R17, R17, UR40, R6, P0, !PT ;  /* 0x0000002811117c10 */ /* 0x000fe200087fe406 */
[----:B------:R-:W-:Y:S01]  /*2870*/  IMAD R9, R9, UR14, RZ ;  /* 0x0000000e09097c24 */ /* 0x000fe2000f8e02ff */
[----:B------:R-:W-:Y:S01]  /*2880*/  ULEA.HI UR13, UR5, UR5, URZ, 0x1 ;  /* 0x00000005050d7291 */ /* 0x000fe2000f8f083f */
[----:B------:R-:W-:Y:S01]  /*2890*/  IMAD.WIDE.U32 R6, R22, UR18, R14 ;  /* 0x0000001216067c25 */ /* 0x000fe2000f8e000e */
[----:B------:R-:W-:Y:S01]  /*28a0*/  USHF.L.U32 UR18, UR37, 0x6, URZ ;  /* 0x0000000625127899 */ /* 0x000fe2000800063f */
[----:B------:R-:W-:Y:S01]  /*28b0*/  @!P3 IADD3 R20, P0, R217, 0x20, RZ ;  /* 0x00000020d914b810 */ /* 0x000fe20007f1e0ff */
[----:B------:R-:W-:Y:S01]  /*28c0*/  ULOP3.LUT UR13, UR13, 0xfffffffe, URZ, 0xc0, !UPT ;  /* 0xfffffffe0d0d7892 */ /* 0x000fe2000f8ec03f */
[----:B------:R-:W-:-:S04]  /*28d0*/  IMAD.WIDE.U32 R14, R4, 0x40, RZ ;  /* 0x00000040040e7825 */ /* 0x000fc800078e00ff */
[----:B------:R-:W-:Y:S01]  /*28e0*/  IMAD.MOV.U32 R237, RZ, RZ, 0x7f800000 ;  /* 0x7f800000ffed7424 */ /* 0x000fe200078e00ff */
[----:B------:R-:W-:Y:S01]  /*28f0*/  @!P1 IADD3 R18, P2, R246, R14, RZ ;  /* 0x0000000ef6129210 */ /* 0x000fe20007f5e0ff */
[----:B------:R-:W-:Y:S01]  /*2900*/  IMAD R24, R22, UR15, R9 ;  /* 0x0000000f16187c24 */ /* 0x000fe2000f8e0209 */
[----:B------:R-:W-:Y:S01]  /*2910*/  UIADD3 UR13, UR5, -UR13, URZ ;  /* 0x8000000d050d7290 */ /* 0x000fe2000fffe03f */
[----:B------:R-:W-:Y:S02]  /*2920*/  IMAD.SHL.U32 R9, R5, 0x40, RZ ;  /* 0x0000004005097824 */ /* 0x000fe400078e00ff */
[----:B------:R-:W-:Y:S01]  /*2930*/  IMAD.MOV.U32 R238, RZ, RZ, 0x7f800000 ;  /* 0x7f800000ffee7424 */ /* 0x000fe200078e00ff */
[----:B------:R-:W1:Y:S01]  /*2940*/  @!P4 LDC.64 R4, c[0x0][0x220] ;  /* 0x00008800ff04cb82 */ /* 0x000e620000000a00 */
[----:B------:R-:W-:Y:S01]  /*2950*/  IMAD.IADD R27, R7, 0x1, R26 ;  /* 0x00000001071b7824 */ /* 0x000fe200078e021a */
[----:B------:R-:W-:Y:S01]  /*2960*/  @!P1 IADD3.X R19, R247, R15, R9, P2, !PT ;  /* 0x0000000ff7139210 */ /* 0x000fe200017fe409 */
[--C-:B------:R-:W-:Y:S01]  /*2970*/  @!P3 IMAD.X R7, RZ, RZ, R13.reuse, P0 ;  /* 0x000000ffff07b224 */ /* 0x100fe200000e060d */
[----:B------:R-:W-:Y:S01]  /*2980*/  @!P3 IADD3 R15, P0, R217, 0x20, RZ ;  /* 0x00000020d90fb810 */ /* 0x000fe20007f1e0ff */
[--C-:B------:R-:W-:Y:S01]  /*2990*/  @!P4 IMAD.MOV.U32 R26, RZ, RZ, R6.reuse ;  /* 0x000000ffff1ac224 */ /* 0x100fe200078e0006 */
[----:B------:R-:W-:Y:S01]  /*29a0*/  UISETP.NE.AND UP0, UPT, UR13, 0x1, UPT ;  /* 0x000000010d00788c */ /* 0x000fe2000bf05270 */
[----:B------:R-:W-:Y:S01]  /*29b0*/  @!P3 IMAD R7, R7, UR20, RZ ;  /* 0x000000140707bc24 */ /* 0x000fe2000f8e02ff */
[----:B------:R-:W-:Y:S01]  /*29c0*/  S2UR UR24, SR_CTAID.Y ;  /* 0x00000000001879c3 */ /* 0x000fe20000002600 */
[----:B------:R-:W-:Y:S01]  /*29d0*/  @!P3 IMAD.X R14, RZ, RZ, R13, P0 ;  /* 0x000000ffff0eb224 */ /* 0x000fe200000e060d */
[----:B------:R-:W-:Y:S01]  /*29e0*/  PLOP3.LUT P0, PT, PT, PT, UP4, 0x80, 0x0 ;  /* 0x000000000000781c */ /* 0x000fe20003f0f048 */
[----:B------:R-:W-:-:S05]  /*29f0*/  @!P3 IMAD.MOV.U32 R8, RZ, RZ, R6 ;  /* 0x000000ffff08b224 */ /* 0x000fca00078e0006 */
[----:B------:R-:W2:Y:S01]  /*2a00*/  S2UR UR25, SR_CTAID.Z ;  /* 0x00000000001979c3 */ /* 0x000ea20000002700 */
[----:B------:R-:W-:Y:S01]  /*2a10*/  @!P3 IMAD.MOV.U32 R9, RZ, RZ, R27 ;  /* 0x000000ffff09b224 */ /* 0x000fe200078e001b */
[----:B------:R-:W-:Y:S01]  /*2a20*/  SHF.R.S32.HI R235, RZ, 0x1f, R236 ;  /* 0x0000001fffeb7819 */ /* 0x000fe200000114ec */
[C---:B------:R-:W-:Y:S01]  /*2a30*/  @!P3 IMAD R12, R20.reuse, UR21, R7 ;  /* 0x00000015140cbc24 */ /* 0x040fe2000f8e0207 */
[----:B------:R-:W-:Y:S01]  /*2a40*/  UIADD3 UR48, -UR6, 0x40, UR48 ;  /* 0x0000004006307890 */ /* 0x000fe2000fffe130 */
[----:B------:R-:W-:-:S04]  /*2a50*/  @!P3 IMAD.WIDE.U32 R20, R20, UR20, R8 ;  /* 0x000000141414bc25 */ /* 0x000fc8000f8e0008 */
[----:B------:R-:W-:Y:S01]  /*2a60*/  IMAD.MOV.U32 R206, RZ, RZ, 0x20 ;  /* 0x00000020ffce7424 */ /* 0x000fe200078e00ff */
[----:B------:R-:W3:Y:S01]  /*2a70*/  @!P3 LDC.64 R6, c[0x0][0x220] ;  /* 0x00008800ff06bb82 */ /* 0x000ee20000000a00 */
[----:B------:R-:W-:-:S07]  /*2a80*/  IMAD.WIDE.U32 R22, R22, UR14, R16 ;  /* 0x0000000e16167c25 */ /* 0x000fce000f8e0010 */
[----:B------:R-:W-:Y:S01]  /*2a90*/  @P0 BAR.SYNC.DEFER_BLOCKING 0x0 ;  /* 0x0000000000000b1d */ /* 0x000fe20000010000 */
[----:B------:R-:W-:Y:S01]  /*2aa0*/  UIMAD.WIDE.U32 UR14, UR36, 0x40, URZ ;  /* 0x00000040240e78a5 */ /* 0x000fe2000f8e003f */
[----:B------:R-:W-:Y:S02]  /*2ab0*/  @!P4 IMAD R16, R13, UR20, RZ ;  /* 0x000000140d10cc24 */ /* 0x000fe4000f8e02ff */
[----:B------:R-:W-:-:S04]  /*2ac0*/  @!P4 IMAD.WIDE.U32 R26, R217, UR20, R26 ;  /* 0x00000014d91acc25 */ /* 0x000fc8000f8e001a */
[----:B------:R-:W4:Y:S01]  /*2ad0*/  @!P4 LDC.64 R8, c[0x0][0x218] ;  /* 0x00008600ff08cb82 */ /* 0x000f220000000a00 */
[----:B------:R-:W-:Y:S01]  /*2ae0*/  IMAD.MOV.U32 R205, RZ, RZ, 0x40 ;  /* 0x00000040ffcd7424 */ /* 0x000fe200078e00ff */
[C---:B-1----:R-:W-:Y:S01]  /*2af0*/  @!P4 LEA R28, P2, R26.reuse, R4, 0x1 ;  /* 0x000000041a1cc211 */ /* 0x042fe200078408ff */
[----:B------:R-:W-:Y:S01]  /*2b00*/  @!P4 IMAD R16, R217, UR21, R16 ;  /* 0x00000015d910cc24 */ /* 0x000fe2000f8e0210 */
[----:B------:R-:W-:Y:S01]  /*2b10*/  CS2R R94, SRZ ;  /* 0x00000000005e7805 */ /* 0x000fe2000001ff00 */
[----:B------:R-:W-:Y:S01]  /*2b20*/  IMAD.IADD R25, R23, 0x1, R24 ;  /* 0x0000000117197824 */ /* 0x000fe200078e0218 */
[----:B------:R-:W-:Y:S01]  /*2b30*/  CS2R R92, SRZ ;  /* 0x00000000005c7805 */ /* 0x000fe2000001ff00 */
[----:B------:R-:W-:Y:S01]  /*2b40*/  @!P4 IMAD.IADD R16, R27, 0x1, R16 ;  /* 0x000000011b10c824 */ /* 0x000fe200078e0210 */
[----:B------:R-:W-:Y:S01]  /*2b50*/  CS2R R98, SRZ ;  /* 0x0000000000627805 */ /* 0x000fe2000001ff00 */
[----:B------:R-:W-:Y:S01]  /*2b60*/  @!P4 IMAD R4, R13, UR22, RZ ;  /* 0x000000160d04cc24 */ /* 0x000fe2000f8e02ff */
[----:B------:R-:W-:Y:S01]  /*2b70*/  CS2R R96, SRZ ;  /* 0x0000000000607805 */ /* 0x000fe2000001ff00 */
[----:B------:R-:W-:Y:S01]  /*2b80*/  @!P4 IMAD.MOV.U32 R24, RZ, RZ, R22 ;  /* 0x000000ffff18c224 */ /* 0x000fe200078e0016 */
[----:B------:R-:W-:Y:S01]  /*2b90*/  @!P4 LEA.HI.X R29, R26, R5, R16, 0x1, P2 ;  /* 0x000000051a1dc211 */ /* 0x000fe200010f0c10 */
[--C-:B------:R-:W-:Y:S01]  /*2ba0*/  @!P3 IMAD.MOV.U32 R23, RZ, RZ, R25.reuse ;  /* 0x000000ffff17b224 */ /* 0x100fe200078e0019 */
[C---:B---3--:R-:W-:Y:S01]  /*2bb0*/  @!P3 LEA R16, P2, R20.reuse, R6, 0x1 ;  /* 0x000000061410b211 */ /* 0x048fe200078408ff */
[----:B------:R-:W-:Y:S01]  /*2bc0*/  @!P3 IMAD.IADD R12, R21, 0x1, R12 ;  /* 0x00000001150cb824 */ /* 0x000fe200078e020c */
[----:B------:R1:W-:Y:S01]  /*2bd0*/  @P4 STS.128 [R227+0x10000], RZ ;  /* 0x010000ffe3004388 */ /* 0x0003e20000000c00 */
[C---:B------:R-:W-:Y:S01]  /*2be0*/  @!P4 IMAD R13, R217.reuse, UR23, R4 ;  /* 0x00000017d90dcc24 */ /* 0x040fe2000f8e0204 */
[----:B------:R-:W-:Y:S01]  /*2bf0*/  CS2R R90, SRZ ;  /* 0x00000000005a7805 */ /* 0x000fe2000001ff00 */
[----:B------:R-:W-:Y:S01]  /*2c00*/  @!P4 IMAD.WIDE.U32 R24, R217, UR22, R24 ;  /* 0x00000016d918cc25 */ /* 0x000fe2000f8e0018 */
[----:B------:R-:W3:Y:S01]  /*2c10*/  @!P3 LDC.64 R4, c[0x0][0x218] ;  /* 0x00008600ff04bb82 */ /* 0x000ee20000000a00 */
[----:B------:R-:W-:Y:S01]  /*2c20*/  @!P3 LEA.HI.X R17, R20, R7, R12, 0x1, P2 ;  /* 0x000000071411b211 */ /* 0x000fe200010f0c0c */
[----:B------:R1:W-:Y:S01]  /*2c30*/  @P4 STS.128 [R227+0x12000], RZ ;  /* 0x012000ffe3004388 */ /* 0x0003e20000000c00 */
[----:B------:R-:W-:Y:S01]  /*2c40*/  @!P4 IMAD.IADD R6, R25, 0x1, R13 ;  /* 0x000000011906c824 */ /* 0x000fe200078e020d */
[----:B----4-:R-:W-:Y:S01]  /*2c50*/  @!P4 LEA R26, P0, R24, R8, 0x1 ;  /* 0x00000008181ac211 */ /* 0x010fe200078008ff */
[----:B------:R-:W-:Y:S01]  /*2c60*/  @!P3 IMAD R14, R14, UR22, RZ ;  /* 0x000000160e0ebc24 */ /* 0x000fe2000f8e02ff */
[----:B------:R-:W-:Y:S01]  /*2c70*/  ISETP.GE.AND P2, PT, R217, UR12, PT ;  /* 0x0000000cd9007c0c */ /* 0x000fe2000bf46270 */
[----:B------:R-:W-:Y:S01]  /*2c80*/  @!PT LDS RZ, [RZ] ;  /* 0x00000000fffff984 */ /* 0x000fe20000000800 */
[----:B------:R-:W-:Y:S01]  /*2c90*/  @!PT LDS RZ, [RZ] ;  /* 0x00000000fffff984 */ /* 0x000fe20000000800 */
[----:B------:R-:W-:Y:S01]  /*2ca0*/  @!PT LDS RZ, [RZ] ;  /* 0x00000000fffff984 */ /* 0x000fe20000000800 */
[----:B------:R-:W-:Y:S01]  /*2cb0*/  @!P4 LDGSTS.E.BYPASS.LTC128B.128 [R227+0x10000], desc[UR10][R28.64] ;  /* 0x100000001ce3cfae */ /* 0x000fe2000b901d4a */
[----:B------:R-:W-:Y:S01]  /*2cc0*/  @!P4 LEA.HI.X R27, R24, R9, R6, 0x1, P0 ;  /* 0x00000009181bc211 */ /* 0x000fe200000f0c06 */
[----:B------:R-:W-:Y:S01]  /*2cd0*/  VIADD R9, R216, 0x2000 ;  /* 0x00002000d8097836 */ /* 0x000fe20000000000 */
[----:B------:R-:W-:Y:S01]  /*2ce0*/  PLOP3.LUT P0, PT, PT, PT, UP0, 0x80, 0x0 ;  /* 0x000000000000781c */ /* 0x000fe20003f0f008 */
[----:B------:R-:W-:Y:S01]  /*2cf0*/  @!P4 LDGSTS.E.BYPASS.LTC128B.128 [R227+0x12000], desc[UR10][R28.64+0x80] ;  /* 0x120000801ce3cfae */ /* 0x000fe2000b901d4a */
[----:B------:R-:W-:Y:S01]  /*2d00*/  IMAD.U32 R7, RZ, RZ, UR18 ;  /* 0x00000012ff077e24 */ /* 0x000fe2000f8e00ff */
[----:B------:R-:W-:Y:S01]  /*2d10*/  @!P1 IADD3 R6, P6, R248, UR14, RZ ;  /* 0x0000000ef8069c10 */ /* 0x000fe2000ffde0ff */
[----:B------:R-:W-:Y:S01]  /*2d20*/  @!P3 IMAD R14, R15, UR23, R14 ;  /* 0x000000170f0ebc24 */ /* 0x000fe2000f8e020e */
[----:B------:R1:W-:Y:S01]  /*2d30*/  @P3 STS.128 [R227+0x11000], RZ ;  /* 0x011000ffe3003388 */ /* 0x0003e20000000c00 */
[----:B------:R-:W-:Y:S01]  /*2d40*/  SEL R9, R9, R216, !P0 ;  /* 0x000000d809097207 */ /* 0x000fe20004000000 */
[----:B------:R-:W-:Y:S01]  /*2d50*/  @!P3 IMAD.WIDE.U32 R22, R15, UR22, R22 ;  /* 0x000000160f16bc25 */ /* 0x000fe2000f8e0016 */
[----:B------:R-:W-:Y:S01]  /*2d60*/  @!P1 IADD3.X R7, R249, UR15, R7, P6, !PT ;  /* 0x0000000ff9079c10 */ /* 0x000fe2000b7fe407 */
[----:B------:R1:W-:Y:S01]  /*2d70*/  @P3 STS.128 [R227+0x13000], RZ ;  /* 0x013000ffe3003388 */ /* 0x0003e20000000c00 */
[----:B------:R-:W-:Y:S01]  /*2d80*/  LEA R239, R9, UR4, 0x1 ;  /* 0x0000000409ef7c11 */ /* 0x000fe2000f8e08ff */
[----:B------:R-:W-:Y:S01]  /*2d90*/  @!P3 IMAD.IADD R14, R23, 0x1, R14 ;  /* 0x00000001170eb824 */ /* 0x000fe200078e020e */
[----:B------:R-:W-:Y:S01]  /*2da0*/  UIADD3 UR48, UR48, -UR32, URZ ;  /* 0x8000002030307290 */ /* 0x000fe2000fffe03f */
[----:B------:R-:W-:Y:S01]  /*2db0*/  @!PT LDS RZ, [RZ] ;  /* 0x00000000fffff984 */ /* 0x000fe20000000800 */
[----:B------:R-:W-:Y:S01]  /*2dc0*/  @!PT LDS RZ, [RZ] ;  /* 0x00000000fffff984 */ /* 0x000fe20000000800 */
[----:B------:R-:W-:Y:S01]  /*2dd0*/  @!PT LDS RZ, [RZ] ;  /* 0x00000000fffff984 */ /* 0x000fe20000000800 */
[----:B------:R-:W-:Y:S01]  /*2de0*/  @!P3 LDGSTS.E.BYPASS.LTC128B.128 [R227+0x11000], desc[UR10][R16.64] ;  /* 0x1100000010e3bfae */ /* 0x000fe2000b901d4a */
[C---:B---3--:R-:W-:Y:S01]  /*2df0*/  @!P3 LEA R4, P5, R22.reuse, R4, 0x1 ;  /* 0x000000041604b211 */ /* 0x048fe200078a08ff */
[----:B------:R-:W-:Y:S01]  /*2e00*/  IMAD.MOV.U32 R233, RZ, RZ, 0x4 ;  /* 0x00000004ffe97424 */ /* 0x000fe200078e00ff */
[----:B------:R-:W-:Y:S01]  /*2e10*/  CS2R R88, SRZ ;  /* 0x0000000000587805 */ /* 0x000fe2000001ff00 */
[----:B------:R-:W-:Y:S01]  /*2e20*/  @!P3 LDGSTS.E.BYPASS.LTC128B.128 [R227+0x13000], desc[UR10][R16.64+0x80] ;  /* 0x1300008010e3bfae */ /* 0x000fe2000b901d4a */
[----:B------:R-:W-:-:S02]  /*2e30*/  @!P3 LEA.HI.X R5, R22, R5, R14, 0x1, P5 ;  /* 0x000000051605b211 */ /* 0x000fc400028f0c0e */
[----:B------:R-:W-:Y:S01]  /*2e40*/  CS2R R86, SRZ ;  /* 0x0000000000567805 */ /* 0x000fe2000001ff00 */
[----:B------:R-:W3:Y:S01]  /*2e50*/  LDC.64 R14, c[0x0][0x3b8] ;  /* 0x0000ee00ff0e7b82 */ /* 0x000ee20000000a00 */
[----:B------:R-:W0:Y:S01]  /*2e60*/  LDGDEPBAR ;  /* 0x00000000000079af */ /* 0x000e220000000000 */
[----:B------:R-:W-:Y:S02]  /*2e70*/  CS2R R84, SRZ ;  /* 0x0000000000547805 */ /* 0x000fe4000001ff00 */
[----:B------:R-:W-:Y:S02]  /*2e80*/  CS2R R78, SRZ ;  /* 0x00000000004e7805 */ /* 0x000fe4000001ff00 */
[----:B------:R-:W-:Y:S01]  /*2e90*/  CS2R R76, SRZ ;  /* 0x00000000004c7805 */ /* 0x000fe2000001ff00 */
[----:B------:R1:W-:Y:S01]  /*2ea0*/  @P2 STS.128 [R227+0x8000], RZ ;  /* 0x008000ffe3002388 */ /* 0x0003e20000000c00 */
[----:B------:R-:W-:Y:S02]  /*2eb0*/  CS2R R82, SRZ ;  /* 0x0000000000527805 */ /* 0x000fe4000001ff00 */
[----:B------:R-:W-:-:S02]  /*2ec0*/  CS2R R80, SRZ ;  /* 0x0000000000507805 */ /* 0x000fc4000001ff00 */
        /* <DEDUP_REMOVED lines=9> */
[----:B------:R-:W-:Y:S02]  /*2f60*/  CS2R R62, SRZ ;  /* 0x00000000003e7805 */ /* 0x000fe4000001ff00 */
[----:B------:R-:W-:-:S02]  /*2f70*/  CS2R R60, SRZ ;  /* 0x00000000003c7805 */ /* 0x000fc4000001ff00 */
[----:B------:R-:W-:Y:S01]  /*2f80*/  CS2R R66, SRZ ;  /* 0x0000000000427805 */ /* 0x000fe2000001ff00 */
[----:B------:R-:W-:Y:S01]  /*2f90*/  @!P2 LDGSTS.E.BYPASS.LTC128B.128 [R227+0xa000], desc[UR10][R246.64+0x80] ;  /* 0x0a000080f6e3afae */ /* 0x000fe2000b901d4a */
        /* <DEDUP_REMOVED lines=19> */
[----:B------:R-:W-:Y:S01]  /*30d0*/  CS2R R36, SRZ ;  /* 0x0000000000247805 */ /* 0x000fe2000001ff00 */
[----:B------:R-:W-:Y:S02]  /*30e0*/  UIMAD UR45, UR41, 0x18, URZ ;  /* 0x00000018292d78a4 */ /* 0x000fe4000f8e023f */
[----:B------:R1:W-:Y:S01]  /*30f0*/  @P2 STS [R239], RZ ;  /* 0x000000ffef002388 */ /* 0x0003e20000000800 */
[----:B------:R-:W-:Y:S02]  /*3100*/  USHF.L.U32 UR44, UR41, 0x5, URZ ;  /* 0x00000005292c7899 */ /* 0x000fe4000800063f */
[----:B------:R-:W-:Y:S01]  /*3110*/  UIMAD UR43, UR41, 0x28, URZ ;  /* 0x00000028292b78a4 */ /* 0x000fe2000f8e023f */
[----:B------:R1:W-:Y:S01]  /*3120*/  @P2 STS [R239+0x4], RZ ;  /* 0x000004ffef002388 */ /* 0x0003e20000000800 */
[----:B------:R-:W-:Y:S01]  /*3130*/  UIMAD UR42, UR41, 0x30, URZ ;  /* 0x00000030292a78a4 */ /* 0x000fe2000f8e023f */
[----:B------:R-:W-:-:S02]  /*3140*/  ULDC.U8 UR20, c[0x0][0x388] ;  /* 0x0000e20000147ab9 */ /* 0x000fc40000000000 */
[----:B------:R1:W-:Y:S01]  /*3150*/  @P2 STS [R239+0x8], RZ ;  /* 0x000008ffef002388 */ /* 0x0003e20000000800 */
[----:B------:R-:W-:-:S03]  /*3160*/  ULDC UR19, c[0x0][0x2ec] ;  /* 0x0000bb0000137ab9 */ /* 0x000fc60000000800 */
        /* <DEDUP_REMOVED lines=32> */
[----:B------:R1:W-:Y:S01]  /*3370*/  @P3 STS.128 [R227+0xf000], RZ ;  /* 0x00f000ffe3003388 */ /* 0x0003e20000000c00 */
[----:B----4-:R-:W-:-:S03]  /*3380*/  VIADD R6, R222, 0x8 ;  /* 0x00000008de067836 */ /* 0x010fc60000000000 */
[----:B------:R-:W-:Y:S01]  /*3390*/  @!PT LDS RZ, [RZ] ;  /* 0x00000000fffff984 */ /* 0x000fe20000000800 */
[----:B------:R-:W-:Y:S01]  /*33a0*/  @!PT LDS RZ, [RZ] ;  /* 0x00000000fffff984 */ /* 0x000fe20000000800 */
[----:B------:R-:W-:Y:S01]  /*33b0*/  @!PT LDS RZ, [RZ] ;  /* 0x00000000fffff984 */ /* 0x000fe20000000800 */
[----:B------:R-:W-:Y:S01]  /*33c0*/  @!P3 LDGSTS.E.BYPASS.LTC128B.128 [R227+0xd000], desc[UR10][R4.64] ;  /* 0x0d00000004e3bfae */ /* 0x000fe2000b901d4a */
[----:B------:R-:W-:-:S03]  /*33d0*/  IMAD.MOV.U32 R7, RZ, RZ, 0x4 ;  /* 0x00000004ff077424 */ /* 0x000fc600078e00ff */
[----:B------:R4:W-:Y:S01]  /*33e0*/  @!P3 LDGSTS.E.BYPASS.LTC128B.128 [R227+0xf000], desc[UR10][R4.64+0x80] ;  /* 0x0f00008004e3bfae */ /* 0x0009e2000b901d4a */
[----:B------:R-:W-:Y:S01]  /*33f0*/  ISETP.GE.AND P1, PT, R6, UR12, PT ;  /* 0x0000000c06007c0c */ /* 0x000fe2000bf26270 */
[----:B------:R-:W-:Y:S02]  /*3400*/  IMAD.WIDE R16, R222, R7, UR8 ;  /* 0x00000008de107e25 */ /* 0x000fe4000f8e0207 */
[----:B------:R-:W0:Y:S04]  /*3410*/  LDGDEPBAR ;  /* 0x00000000000079af */ /* 0x000e280000000000 */
[----:B------:R1:W5:Y:S06]  /*3420*/  @!P2 LDG.E R237, desc[UR10][R16.64] ;  /* 0x0000000a10eda981 */ /* 0x00036c000c1e1900 */
[----:B------:R1:W5:Y:S01]  /*3430*/  @!P1 LDG.E R238, desc[UR10][R16.64+0x20] ;  /* 0x0000200a10ee9981 */ /* 0x000362000c1e1900 */
[----:B------:R-:W-:-:S04]  /*3440*/  DEPBAR.LE SB0, 0x1 ;  /* 0x000080400000791a */ /* 0x000fc80000000000 */
[----:B------:R-:W-:Y:S06]  /*3450*/  BAR.SYNC.DEFER_BLOCKING 0x0 ;  /* 0x0000000000007b1d */ /* 0x000fec0000010000 */
[----:B---3--:R-:W3:Y:S04]  /*3460*/  LDG.E.64 R4, desc[UR10][R14.64] ;  /* 0x0000000a0e047981 */ /* 0x008ee8000c1e1b00 */
[----:B------:R-:W4:Y:S01]  /*3470*/  LDG.E.64 R12, desc[UR10][R14.64+0x8] ;  /* 0x0000080a0e0c7981 */ /* 0x000f22000c1e1b00 */
        /* <DEDUP_REMOVED lines=20> */
[----:B--2---:R-:W-:-:S03]  /*35c0*/  UIMAD UR12, UR24, UR54, UR25 ;  /* 0x00000036180c72a4 */ /* 0x004fc6000f8e0219 */
[----:B------:R-:W-:Y:S01]  /*35d0*/  LEA.HI R7, R7, R6, RZ, 0x3 ;  /* 0x0000000607077211 */ /* 0x000fe200078f18ff */
[----:B------:R-:W-:-:S03]  /*35e0*/  USHF.L.U32 UR12, UR12, 0x5, URZ ;  /* 0x000000050c0c7899 */ /* 0x000fc6000800063f */
[----:B------:R-:W-:Y:S01]  /*35f0*/  LOP3.LUT R7, R7, 0xfffffff8, RZ, 0xc0, !PT ;  /* 0xfffffff807077812 */ /* 0x000fe200078ec0ff */
[----:B------:R-:W-:Y:S02]  /*3600*/  USHF.L.U32 UR21, UR41, 0x4, URZ ;  /* 0x0000000429157899 */ /* 0x000fe4000800063f */
        /* <DEDUP_REMOVED lines=12> */
[----:B------:R-:W-:Y:S01]  /*36d0*/  USHF.R.S32.HI UR13, URZ, 0x1f, UR12 ;  /* 0x0000001f3f0d7899 */ /* 0x000fe2000801140c */
[----:B------:R-:W-:Y:S01]  /*36e0*/  SEL R6, R6, R211, !P0 ;  /* 0x000000d306067207 */ /* 0x000fe20004000000 */
[----:B------:R-:W-:Y:S02]  /*36f0*/  UIADD3 UR31, UR18, UR32, URZ ;  /* 0x00000020121f7290 */ /* 0x000fe4000fffe03f */
[----:B------:R-:W-:Y:S02]  /*3700*/  UIADD3 UR27, UR18, UR28, URZ ;  /* 0x0000001c121b7290 */ /* 0x000fe4000fffe03f */
[----:B------:R-:W-:Y:S01]  /*3710*/  UIADD3 UR23, UR18, UR24, URZ ;  /* 0x0000001812177290 */ /* 0x000fe2000fffe03f */
[----:B------:R-:W-:Y:S01]  /*3720*/  LEA R207, R6, UR4, 0x1 ;  /* 0x0000000406cf7c11 */ /* 0x000fe2000f8e08ff */
[----:B------:R-:W-:Y:S02]  /*3730*/  UIADD3 UR30, UR18, UR31, URZ ;  /* 0x0000001f121e7290 */ /* 0x000fe4000fffe03f */
[----:B------:R-:W-:-:S02]  /*3740*/  UIADD3 UR26, UR18, UR27, URZ ;  /* 0x0000001b121a7290 */ /* 0x000fc4000fffe03f */
[----:B------:R-:W-:Y:S02]  /*3750*/  UIADD3 UR22, UR18, UR23, URZ ;  /* 0x0000001712167290 */ /* 0x000fe4000fffe03f */
[----:B------:R-:W-:Y:S02]  /*3760*/  UIMAD UR41, UR41, 0x38, URZ ;  /* 0x00000038292978a4 */ /* 0x000fe4000f8e023f */
[----:B------:R-:W-:Y:S02]  /*3770*/  UIADD3 UR39, UR21, 0x20, URZ ;  /* 0x0000002015277890 */ /* 0x000fe4000fffe03f */
[----:B------:R-:W-:Y:S02]  /*3780*/  UIADD3 UR40, UR18, UR30, URZ ;  /* 0x0000001e12287290 */ /* 0x000fe4000fffe03f */
[----:B------:R-:W-:Y:S02]  /*3790*/  UIADD3 UR38, UR18, UR26, URZ ;  /* 0x0000001a12267290 */ /* 0x000fe4000fffe03f */
[----:B------:R-:W-:Y:S01]  /*37a0*/  UIADD3 UR37, UR18, UR22, URZ ;  /* 0x0000001612257290 */ /* 0x000fe2000fffe03f */
[----:B---3--:R-:W-:Y:S01]  /*37b0*/  R2UR UR46, R4 ;  /* 0x00000000042e72ca */ /* 0x008fe200000e0000 */
[----:B----4-:R-:W-:-:S05]  /*37c0*/  IMAD.MOV.U32 R4, RZ, RZ, 0x20 ;  /* 0x00000020ff047424 */ /* 0x010fca00078e00ff */
[----:B------:R-:W-:-:S05]  /*37d0*/  SEL R4, R4, 0xffffffe0, !P3 ;  /* 0xffffffe004047807 */ /* 0x000fca0005800000 */
[----:B------:R-:W-:-:S05]  /*37e0*/  IMAD.IADD R4, R4, 0x1, R3 ;  /* 0x0000000104047824 */ /* 0x000fca00078e0203 */
[----:B------:R2:W3:Y:S04]  /*37f0*/  LDSM.16.M88.4 R136, [R4+0x10000] ;  /* 0x010000000488783b */ /* 0x0004e80000000200 */
[----:B------:R2:W4:Y:S04]  /*3800*/  LDSM.16.M88.4 R140, [R4+0x10800] ;  /* 0x01080000048c783b */ /* 0x0005280000000200 */
[----:B------:R2:W1:Y:S04]  /*3810*/  LDSM.16.M88.4 R168, [R4+0x12000] ;  /* 0x0120000004a8783b */ /* 0x0004680000000200 */
[----:B------:R2:W1:Y:S01]  /*3820*/  LDSM.16.M88.4 R172, [R4+0x12800] ;  /* 0x0128000004ac783b */ /* 0x0004620000000200 */
[----:B------:R-:W-:-:S04]  /*3830*/  IADD3 R236, P5, P4, R12, UR12, R236 ;  /* 0x0000000c0cec7c10 */ /* 0x000fc8000fcbe0ec */
[----:B------:R-:W-:Y:S02]  /*3840*/  R2P PR, R7, 0x6 ;  /* 0x0000000607007804 */ /* 0x000fe40000000000 */
[----:B------:R-:W-:Y:S01]  /*3850*/  R2UR UR47, R5 ;  /* 0x00000000052f72ca */ /* 0x000fe200000e0000 */
[----:B------:R-:W-:Y:S02]  /*3860*/  VIADD R5, R212, 0x2000 ;  /* 0x00002000d4057836 */ /* 0x000fe40000000000 */
[----:B------:R-:W-:Y:S01]  /*3870*/  SEL R206, R206, 0xffffffe0, !P1 ;  /* 0xffffffe0cece7807 */ /* 0x000fe20004800000 */
[----:B------:R-:W-:Y:S01]  /*3880*/  UIADD3 UR12, UR59, 0x40, URZ ;  /* 0x000000403b0c7890 */ /* 0x000fe2000fffe03f */
[----:B------:R-:W-:Y:S02]  /*3890*/  SEL R205, R205, 0xffffffc0, !P2 ;  /* 0xffffffc0cdcd7807 */ /* 0x000fe40005000000 */
[----:B------:R-:W-:Y:S01]  /*38a0*/  SEL R5, R5, R212, !P0 ;  /* 0x000000d405057207 */ /* 0x000fe20004000000 */
[----:B------:R-:W-:Y:S01]  /*38b0*/  IMAD.IADD R204, R209, 0x1, R206 ;  /* 0x00000001d1cc7824 */ /* 0x000fe200078e02ce */
[----:B------:R-:W-:Y:S01]  /*38c0*/  IADD3.X R235, R13, UR13, R235, P5, P4 ;  /* 0x0000000d0deb7c10 */ /* 0x000fe2000afe84eb */
[----:B------:R-:W-:Y:S01]  /*38d0*/  IMAD.U32 R240, RZ, RZ, UR12 ;  /* 0x0000000cfff07e24 */ /* 0x000fe2000f8e00ff */
[----:B------:R-:W-:Y:S01]  /*38e0*/  LEA R208, R5, UR4, 0x1 ;  /* 0x0000000405d07c11 */ /* 0x000fe2000f8e08ff */
[----:B------:R-:W-:Y:S01]  /*38f0*/  IMAD.IADD R202, R209, 0x1, R205 ;  /* 0x00000001d1ca7824 */ /* 0x000fe200078e02cd */
[----:B------:R-:W-:Y:S01]  /*3900*/  ULDC UR12, c[0x0][0x394] ;  /* 0x0000e500000c7ab9 */ /* 0x000fe20000000800 */
[----:B------:R-:W-:Y:S01]  /*3910*/  IMAD.IADD R203, R205, 0x1, R204 ;  /* 0x00000001cdcb7824 */ /* 0x000fe200078e02cc */
[----:B------:R-:W-:-:S02]  /*3920*/  UIADD3 UR61, UR46, -0x61c88647, URZ ;  /* 0x9e3779b92e3d7890 */ /* 0x000fc4000fffe03f */
[----:B------:R-:W-:Y:S02]  /*3930*/  UIADD3 UR60, UR47, -0x4498517b, URZ ;  /* 0xbb67ae852f3c7890 */ /* 0x000fe4000fffe03f */
[----:B------:R-:W-:Y:S02]  /*3940*/  UIADD3 UR58, UR46, 0x3c6ef372, URZ ;  /* 0x3c6ef3722e3a7890 */ /* 0x000fe4000fffe03f */
[----:B------:R-:W-:Y:S02]  /*3950*/  UIADD3 UR57, UR47, 0x76cf5d0a, URZ ;  /* 0x76cf5d0a2f397890 */ /* 0x000fe4000fffe03f */
[----:B------:R-:W-:Y:S02]  /*3960*/  UIADD3 UR56, UR46, -0x255992d5, URZ ;  /* 0xdaa66d2b2e387890 */ /* 0x000fe4000fffe03f */
[----:B------:R-:W-:Y:S02]  /*3970*/  UIADD3 UR55, UR47, 0x32370b8f, URZ ;  /* 0x32370b8f2f377890 */ /* 0x000fe4000fffe03f */
[----:B------:R-:W-:-:S02]  /*3980*/  UIADD3 UR54, UR46, 0x78dde6e4, URZ ;  /* 0x78dde6e42e367890 */ /* 0x000fc4000fffe03f */
[----:B------:R-:W-:Y:S02]  /*3990*/  UIADD3 UR53, UR47, -0x126145ec, URZ ;  /* 0xed9eba142f357890 */ /* 0x000fe4000fffe03f */
[----:B------:R-:W-:Y:S02]  /*39a0*/  UIADD3 UR52, UR46, 0x1715609d, URZ ;  /* 0x1715609d2e347890 */ /* 0x000fe4000fffe03f */
[----:B------:R-:W-:Y:S02]  /*39b0*/  UIADD3 UR51, UR47, -0x56f99767, URZ ;  /* 0xa90668992f337890 */ /* 0x000fe4000fffe03f */
[----:B------:R-:W-:Y:S02]  /*39c0*/  UIADD3 UR50, UR46, -0x4ab325aa, URZ ;  /* 0xb54cda562e327890 */ /* 0x000fe4000fffe03f */
[----:B------:R-:W-:Y:S01]  /*39d0*/  UIADD3 UR49, UR47, 0x646e171e, URZ ;  /* 0x646e171e2f317890 */ /* 0x000fe2000fffe03f */
[----:B-1234-:R-:W-:-:S11]  /*39e0*/  UMOV UR15, UR12 ;  /* 0x0000000c000f7c82 */ /* 0x01efd60008000000 */
.L_x_1062:
        /* <DEDUP_REMOVED lines=17> */
[----:B------:R-:W2:Y:S04]  /*3b00*/  LDSM.16.M88.4 R24, [R201+0xc000] ;  /* 0x00c00000c918783b */ /* 0x000ea80000000200 */
[----:B------:R-:W3:Y:S04]  /*3b10*/  LDSM.16.M88.4 R28, [R201+0xc800] ;  /* 0x00c80000c91c783b */ /* 0x000ee80000000200 */
[----:B------:R-:W-:Y:S04]  /*3b20*/  LDSM.16.M88.4 R32, [R126] ;  /* 0x000000007e20783b */ /* 0x000fe80000000200 */
[----:B------:R-:W4:Y:S04]  /*3b30*/  LDSM.16.M88.4 R100, [R200+0xc000] ;  /* 0x00c00000c864783b */ /* 0x000f280000000200 */
[----:B------:R-:W1:Y:S01]  /*3b40*/  LDSM.16.M88.4 R104, [R200+0xc800] ;  /* 0x00c80000c868783b */ /* 0x000e620000000200 */
[C---:B--2---:R-:W-:Y:S06]  /*3b50*/  HMMA.16816.F32 R4, R20.reuse, R24, RZ ;  /* 0x000000181404723c */ /* 0x044fec00000018ff */
[C---:B------:R-:W-:Y:S01]  /*3b60*/  HMMA.16816.F32 R8, R20.reuse, R26, RZ ;  /* 0x0000001a1408723c */ /* 0x040fe200000018ff */
[----:B------:R-:W-:Y:S05]  /*3b70*/  LDSM.16.M88.4 R24, [R3+0xc000] ;  /* 0x00c000000318783b */ /* 0x000fea0000000200 */
[C---:B---3--:R-:W-:Y:S06]  /*3b80*/  HMMA.16816.F32 R12, R20.reuse, R28, RZ ;  /* 0x0000001c140c723c */ /* 0x048fec00000018ff */
[----:B------:R-:W-:Y:S01]  /*3b90*/  HMMA.16816.F32 R16, R20, R30, RZ ;  /* 0x0000001e1410723c */ /* 0x000fe200000018ff */
[----:B------:R-:W2:Y:S04]  /*3ba0*/  LDSM.16.M88.4 R20, [R125] ;  /* 0x000000007d14783b */ /* 0x000ea80000000200 */
[----:B------:R-:W3:Y:S01]  /*3bb0*/  LDSM.16.M88.4 R28, [R3+0xc800] ;  /* 0x00c80000031c783b */ /* 0x000ee20000000200 */
[C---:B----4-:R-:W-:Y:S06]  /*3bc0*/  HMMA.16816.F32 R4, R32.reuse, R100, R4 ;  /* 0x000000642004723c */ /* 0x050fec0000001804 */
[C---:B------:R-:W-:Y:S01]  /*3bd0*/  HMMA.16816.F32 R8, R32.reuse, R102, R8 ;  /* 0x000000662008723c */ /* 0x040fe20000001808 */
[----:B------:R-:W-:Y:S05]  /*3be0*/  LDSM.16.M88.4 R100, [R2+0xc000] ;  /* 0x00c000000264783b */ /* 0x000fea0000000200 */
[C---:B-1----:R-:W-:Y:S06]  /*3bf0*/  HMMA.16816.F32 R12, R32.reuse, R104, R12 ;  /* 0x00000068200c723c */ /* 0x042fec000000180c */
[----:B------:R-:W-:Y:S01]  /*3c00*/  HMMA.16816.F32 R16, R32, R106, R16 ;  /* 0x0000006a2010723c */ /* 0x000fe20000001810 */
[----:B------:R-:W1:Y:S04]  /*3c10*/  LDSM.16.M88.4 R32, [R124] ;  /* 0x000000007c20783b */ /* 0x000e680000000200 */
[----:B------:R-:W4:Y:S01]  /*3c20*/  LDSM.16.M88.4 R104, [R2+0xc800] ;  /* 0x00c800000268783b */ /* 0x000f220000000200 */
[C---:B--2---:R-:W-:Y:S06]  /*3c30*/  HMMA.16816.F32 R4, R20.reuse, R24, R4 ;  /* 0x000000181404723c */ /* 0x044fec0000001804 */
[C---:B------:R-:W-:Y:S01]  /*3c40*/  HMMA.16816.F32 R8, R20.reuse, R26, R8 ;  /* 0x0000001a1408723c */ /* 0x040fe20000001808 */
[----:B------:R-:W-:Y:S05]  /*3c50*/  LDSM.16.M88.4 R24, [R201+0xe000] ;  /* 0x00e00000c918783b */ /* 0x000fea0000000200 */
[C---:B---3--:R-:W-:Y:S06]  /*3c60*/  HMMA.16816.F32 R12, R20.reuse, R28, R12 ;  /* 0x0000001c140c723c */ /* 0x048fec000000180c */
[----:B------:R-:W-:Y:S01]  /*3c70*/  HMMA.16816.F32 R16, R20, R30, R16 ;  /* 0x0000001e1410723c */ /* 0x000fe20000001810 */
[----:B------:R-:W2:Y:S04]  /*3c80*/  LDSM.16.M88.4 R20, [R208+0x2000] ;  /* 0x00200000d014783b */ /* 0x000ea80000000200 */
[----:B------:R-:W3:Y:S01]  /*3c90*/  LDSM.16.M88.4 R28, [R201+0xe800] ;  /* 0x00e80000c91c783b */ /* 0x000ee20000000200 */
[C---:B-1----:R-:W-:Y:S06]  /*3ca0*/  HMMA.16816.F32 R4, R32.reuse, R100, R4 ;  /* 0x000000642004723c */ /* 0x042fec0000001804 */
[C---:B------:R-:W-:Y:S01]  /*3cb0*/  HMMA.16816.F32 R8, R32.reuse, R102, R8 ;  /* 0x000000662008723c */ /* 0x040fe20000001808 */
[----:B------:R-:W-:Y:S05]  /*3cc0*/  LDSM.16.M88.4 R100, [R200+0xe000] ;  /* 0x00e00000c864783b */ /* 0x000fea0000000200 */
[C---:B----4-:R-:W-:Y:S06]  /*3cd0*/  HMMA.16816.F32 R12, R32.reuse, R104, R12 ;  /* 0x00000068200c723c */ /* 0x050fec000000180c */
[----:B------:R-:W-:Y:S01]  /*3ce0*/  HMMA.16816.F32 R16, R32, R106, R16 ;  /* 0x0000006a2010723c */ /* 0x000fe20000001810 */
[----:B------:R-:W1:Y:S04]  /*3cf0*/  LDSM.16.M88.4 R32, [R126+0x2000] ;  /* 0x002000007e20783b */ /* 0x000e680000000200 */
        /* <DEDUP_REMOVED lines=16> */
[C---:B------:R-:W-:Y:S06]  /*3e00*/  HMMA.16816.F32 R8, R20.reuse, R26, R8 ;  /* 0x0000001a1408723c */ /* 0x040fec0000001808 */
[C---:B---3--:R-:W-:Y:S06]  /*3e10*/  HMMA.16816.F32 R12, R20.reuse, R28, R12 ;  /* 0x0000001c140c723c */ /* 0x048fec000000180c */
[----:B------:R-:W-:Y:S06]  /*3e20*/  HMMA.16816.F32 R16, R20, R30, R16 ;  /* 0x0000001e1410723c */ /* 0x000fec0000001810 */
[C---:B-1----:R-:W-:Y:S06]  /*3e30*/  HMMA.16816.F32 R4, R32.reuse, R100, R4 ;  /* 0x000000642004723c */ /* 0x042fec0000001804 */
[C---:B------:R-:W-:Y:S06]  /*3e40*/  HMMA.16816.F32 R8, R32.reuse, R102, R8 ;  /* 0x000000662008723c */ /* 0x040fec0000001808 */
[C---:B----4-:R-:W-:Y:S06]  /*3e50*/  HMMA.16816.F32 R12, R32.reuse, R104, R12 ;  /* 0x00000068200c723c */ /* 0x050fec000000180c */
[----:B------:R-:W-:Y:S01]  /*3e60*/  HMMA.16816.F32 R16, R32, R106, R16 ;  /* 0x0000006a2010723c */ /* 0x000fe20000001810 */
[----:B------:R-:W-:Y:S11]  /*3e70*/  @!UPT UIADD3 URZ, URZ, URZ, URZ ;  /* 0x0000003f3f3ff290 */ /* 0x000ff6000fffe03f */
[----:B------:R-:W-:Y:S01]  /*3e80*/  @!UPT UIADD3 URZ, URZ, URZ, URZ ;  /* 0x0000003f3f3ff290 */ /* 0x000fe2000fffe03f */
[----:B------:R-:W-:Y:S11]  /*3e90*/  @!P0 BRA `(.L_x_1058) ;  /* 0x00000000002c8947 */ /* 0x000ff60003800000 */
[----:B------:R-:W-:Y:S04]  /*3ea0*/  UIADD3 UR12, UR59, UR7, URZ ;  /* 0x000000073b0c7290 */ /* 0x000fe8000fffe03f */
[----:B------:R-:W-:Y:S02]  /*3eb0*/  UIADD3 UR14, UR15, UR12, -UR6 ;  /* 0x0000000c0f0e7290 */ /* 0x000fe4000fffe806 */
[----:B------:R-:W-:Y:S04]  /*3ec0*/  UIADD3 UR12, UR13, 0x40, URZ ;  /* 0x000000400d0c7890 */ /* 0x000fe8000fffe03f */
[----:B------:R-:W-:Y:S01]  /*3ed0*/  UISETP.GE.AND UP0, UPT, UR12, UR14, UPT ;  /* 0x0000000e0c00728c */ /* 0x000fe2000bf06270 */
[----:B------:R-:W-:Y:S02]  /*3ee0*/  R2UR UR14, R240 ;  /* 0x00000000f00e72ca */ /* 0x000fe400000e0000 */
[----:B------:R-:W-:Y:S03]  /*3ef0*/  UMOV UR12, UR15 ;  /* 0x0000000f000c7c82 */ /* 0x000fe60008000000 */
[----:B------:R-:W-:Y:S08]  /*3f00*/  PLOP3.LUT P1, PT, PT, PT, UP0, 0x80, 0x0 ;  /* 0x000000000000781c */ /* 0x000ff00003f2f008 */
[----:B------:R-:W-:Y:S05]  /*3f10*/  IMAD.U32 R20, RZ, RZ, UR14 ;  /* 0x0000000eff147e24 */ /* 0x000fea000f8e00ff */
[----:B------:R-:W-:Y:S11]  /*3f20*/  ISETP.LT.AND P0, PT, R20, UR6, PT ;  /* 0x0000000614007c0c */ /* 0x000ff6000bf01270 */
[----:B------:R-:W-:Y:S02]  /*3f30*/  @!UPT UIADD3 URZ, URZ, URZ, URZ ;  /* 0x0000003f3f3ff290 */ /* 0x000fe4000fffe03f */
[----:B------:R-:W-:Y:S05]  /*3f40*/  @!P1 BRA P0, `(.L_x_1059) ;  /* 0x0000000400309947 */ /* 0x000fea0000000000 */
.L_x_1058:
[----:B------:R-:W-:Y:S01]  /*3f50*/  R2UR UR14, R218 ;  /* 0x00000000da0e72ca */ /* 0x000fe200000e0000 */
[----:B------:R-:W-:Y:S01]  /*3f60*/  ULDC UR15, c[0x0][0x398] ;  /* 0x0000e600000f7ab9 */ /* 0x000fe20000000800 */
[----:B------:R-:W-:Y:S02]  /*3f70*/  VIADD R24, R222, UR13 ;  /* 0x0000000dde187c36 */ /* 0x000fe40008000000 */
[----:B------:R-:W-:Y:S01]  /*3f80*/  IMAD.U32 R20, RZ, RZ, UR15 ;  /* 0x0000000fff147e24 */ /* 0x000fe2000f8e00ff */
[----:B------:R-:W-:Y:S01]  /*3f90*/  UIADD3 UR13, -UR12, UR6, -UR7 ;  /* 0x000000060c0d7290 */ /* 0x000fe2000fffe907 */
[----:B------:R-:W-:Y:S02]  /*3fa0*/  VIADD R23, R24, 0x8 ;  /* 0x0000000818177836 */ /* 0x000fe40000000000 */
[----:B------:R-:W-:Y:S03]  /*3fb0*/  IMAD.SHL.U32 R22, R214, 0x20, RZ ;  /* 0x00000020d6167824 */ /* 0x000fe600078e00ff */
[----:B------:R-:W-:Y:S02]  /*3fc0*/  VIADDMNMX R31, R24, UR13, RZ, !PT ;  /* 0x0000000d181f7c46 */ /* 0x000fe4000f8001ff */
[C---:B------:R-:W-:Y:S01]  /*3fd0*/  VIADDMNMX R21, R23.reuse, UR13, RZ, !PT ;  /* 0x0000000d17157c46 */ /* 0x040fe2000f8001ff */
[----:B------:R-:W-:Y:S06]  /*3fe0*/  UIADD3 UR13, UR6, 0x1, -UR7 ;  /* 0x00000001060d7890 */ /* 0x000fec000fffe807 */
[----:B------:R-:W-:Y:S01]  /*3ff0*/  IADD3 R20, R23, UR13, R20 ;  /* 0x0000000d17147c10 */ /* 0x000fe2000fffe014 */
[----:B------:R-:W-:Y:S01]  /*4000*/  UIADD3 UR13, UR13, UR15, URZ ;  /* 0x0000000f0d0d7290 */ /* 0x000fe2000fffe03f */
[----:B------:R-:W1:Y:S02]  /*4010*/  S2R R23, SR_TID.X ;  /* 0x0000000000177919 */ /* 0x000e640000002100 */
[----:B------:R-:W-:Y:S01]  /*4020*/  VIMNMX R20, R20, UR6, PT ;  /* 0x0000000614147c48 */ /* 0x000fe2000bfe0100 */
[----:B------:R-:W-:Y:S02]  /*4030*/  UMOV UR15, UR12 ;  /* 0x0000000c000f7c82 */ /* 0x000fe40008000000 */
        /* <DEDUP_REMOVED lines=61> */
.L_x_1059:
[----:B------:R-:W-:Y:S01]  /*4410*/  LEA R179, R212, UR4, 0x1 ;  /* 0x00000004d4b37c11 */ /* 0x000fe2000f8e08ff */
[----:B------:R-:W-:Y:S01]  /*4420*/  IMAD.WIDE.U32 R188, R236, -0x2daee0ad, RZ ;  /* 0xd2511f53ecbc7825 */ /* 0x000fe200078e00ff */
[----:B------:R-:W-:Y:S01]  /*4430*/  R2UR UR12, R218 ;  /* 0x00000000da0c72ca */ /* 0x000fe200000e0000 */
[----:B------:R-:W-:Y:S01]  /*4440*/  UISETP.GT.AND UP2, UPT, UR5, UR29, UPT ;  /* 0x0000001d0500728c */ /* 0x000fe2000bf44270 */
[C---:B------:R-:W-:Y:S01]  /*4450*/  FSETP.NEU.FTZ.AND P0, PT, R237.reuse, -INF , PT ;  /* 0xff800000ed00780b */ /* 0x040fe20003f1d000 */
[----:B------:R-:W-:Y:S02]  /*4460*/  IMAD.U32 R184, RZ, RZ, UR5 ;  /* 0x00000005ffb87e24 */ /* 0x000fe4000f8e00ff */
[----:B------:R-:W-:Y:S01]  /*4470*/  FMUL.FTZ R187, R237, 1.4426950216293334961 ;  /* 0x3fb8aa3bedbb7820 */ /* 0x000fe20000410000 */
[----:B------:R-:W-:Y:S02]  /*4480*/  IMAD.IADD R178, R206, 0x1, R179 ;  /* 0x00000001ceb27824 */ /* 0x000fe400078e02b3 */
[----:B------:R-:W-:Y:S01]  /*4490*/  FMUL.FTZ R185, R238, 1.4426950216293334961 ;  /* 0x3fb8aa3beeb97820 */ /* 0x000fe20000410000 */
[----:B------:R-:W-:Y:S01]  /*44a0*/  IMAD R184, R184, 0x4, R215 ;  /* 0x00000004b8b87824 */ /* 0x000fe200078e02d7 */
[----:B------:R-:W-:Y:S01]  /*44b0*/  FSEL R187, R187, RZ, P0 ;  /* 0x000000ffbbbb7208 */ /* 0x000fe20000000000 */
[----:B------:R-:W-:Y:S01]  /*44c0*/  IMAD.IADD R177, R205, 0x1, R179 ;  /* 0x00000001cdb17824 */ /* 0x000fe200078e02b3 */
[----:B------:R-:W-:Y:S01]  /*44d0*/  FSETP.NEU.FTZ.AND P0, PT, R238, -INF , PT ;  /* 0xff800000ee00780b */ /* 0x000fe20003f1d000 */
[----:B------:R-:W-:Y:S04]  /*44e0*/  IMAD.WIDE.U32 R198, R184, -0x326172a9, RZ ;  /* 0xcd9e8d57b8c67825 */ /* 0x000fe800078e00ff */
[----:B------:R-:W-:Y:S01]  /*44f0*/  FFMA.FTZ R186, R4, UR19, -R187 ;  /* 0x0000001304ba7c23 */ /* 0x000fe200080108bb */
[----:B------:R-:W-:Y:S01]  /*4500*/  IMAD.U32 R191, RZ, RZ, UR12 ;  /* 0x0000000cffbf7e24 */ /* 0x000fe2000f8e00ff */
[----:B------:R-:W-:Y:S01]  /*4510*/  LOP3.LUT R184, R199, UR46, R235, 0x96, !PT ;  /* 0x0000002ec7b87c12 */ /* 0x000fe2000f8e96eb */
[--C-:B------:R-:W-:Y:S01]  /*4520*/  FFMA.FTZ R182, R16, UR19, -R187.reuse ;  /* 0x0000001310b67c23 */ /* 0x100fe200080108bb */
[----:B------:R-:W-:Y:S01]  /*4530*/  FFMA.FTZ R183, R8, UR19, -R187 ;  /* 0x0000001308b77c23 */ /* 0x000fe200080108bb */
[----:B------:R-:W-:Y:S01]  /*4540*/  IMAD R191, R191, 0x2, R214 ;  /* 0x00000002bfbf7824 */ /* 0x000fe200078e02d6 */
[----:B------:R-:W-:Y:S01]  /*4550*/  MUFU.EX2 R186, R186 ;  /* 0x000000ba00ba7308 */ /* 0x000fe20000000800 */
[----:B------:R-:W-:Y:S02]  /*4560*/  IMAD.IADD R176, R205, 0x1, R178 ;  /* 0x00000001cdb07824 */ /* 0x000fe400078e02b2 */
[----:B------:R-:W-:Y:S01]  /*4570*/  IMAD.WIDE.U32 R196, R184, -0x2daee0ad, RZ ;  /* 0xd2511f53b8c47825 */ /* 0x000fe200078e00ff */
[----:B------:R-:W-:Y:S02]  /*4580*/  LOP3.LUT R190, R189, UR47, R191, 0x96, !PT ;  /* 0x0000002fbdbe7c12 */ /* 0x000fe4000f8e96bf */
[----:B------:R-:W-:Y:S02]  /*4590*/  FSEL R189, R185, RZ, P0 ;  /* 0x000000ffb9bd7208 */ /* 0x000fe40000000000 */
[----:B------:R-:W-:Y:S01]  /*45a0*/  LOP3.LUT R188, R197, UR60, R188, 0x96, !PT ;  /* 0x0000003cc5bc7c12 */ /* 0x000fe2000f8e96bc */
[----:B------:R-:W-:Y:S01]  /*45b0*/  IMAD.WIDE.U32 R190, R190, -0x326172a9, RZ ;  /* 0xcd9e8d57bebe7825 */ /* 0x000fe200078e00ff */
[----:B------:R-:W-:Y:S03]  /*45c0*/  MUFU.EX2 R182, R182 ;  /* 0x000000b600b67308 */ /* 0x000fe60000000800 */
[--C-:B------:R-:W-:Y:S01]  /*45d0*/  FFMA.FTZ R213, R18, UR19, -R189.reuse ;  /* 0x0000001312d57c23 */ /* 0x100fe200080108bd */
[--C-:B------:R-:W-:Y:S01]  /*45e0*/  FFMA.FTZ R193, R6, UR19, -R189.reuse ;  /* 0x0000001306c17c23 */ /* 0x100fe200080108bd */
[----:B------:R-:W-:Y:S01]  /*45f0*/  LOP3.LUT R198, R191, UR61, R198, 0x96, !PT ;  /* 0x0000003dbfc67c12 */ /* 0x000fe2000f8e96c6 */
[----:B------:R-:W-:Y:S04]  /*4600*/  IMAD.WIDE.U32 R194, R188, -0x326172a9, RZ ;  /* 0xcd9e8d57bcc27825 */ /* 0x000fe800078e00ff */
[--C-:B------:R-:W-:Y:S01]  /*4610*/  FFMA.FTZ R192, R11, UR19, -R189.reuse ;  /* 0x000000130bc07c23 */ /* 0x100fe200080108bd */
[----:B------:R-:W-:Y:S01]  /*4620*/  MUFU.EX2 R183, R183 ;  /* 0x000000b700b77308 */ /* 0x000fe20000000800 */
[----:B------:R-:W-:Y:S01]  /*4630*/  IMAD.WIDE.U32 R198, R198, -0x2daee0ad, RZ ;  /* 0xd2511f53c6c67825 */ /* 0x000fe200078e00ff */
[----:B------:R-:W-:Y:S03]  /*4640*/  LOP3.LUT R188, R195, UR58, R190, 0x96, !PT ;  /* 0x0000003ac3bc7c12 */ /* 0x000fe6000f8e96be */
[----:B------:R-:W-:Y:S01]  /*4650*/  FFMA.FTZ R185, R7, UR19, -R189 ;  /* 0x0000001307b97c23 */ /* 0x000fe200080108bd */
[--C-:B------:R-:W-:Y:S01]  /*4660*/  FFMA.FTZ R190, R9, UR19, -R187.reuse ;  /* 0x0000001309be7c23 */ /* 0x100fe200080108bb */
[----:B------:R-:W-:Y:S01]  /*4670*/  LOP3.LUT R196, R199, UR57, R196, 0x96, !PT ;  /* 0x00000039c7c47c12 */ /* 0x000fe2000f8e96c4 */
[----:B------:R-:W-:Y:S02]  /*4680*/  IMAD.WIDE.U32 R250, R188, -0x2daee0ad, RZ ;  /* 0xd2511f53bcfa7825 */ /* 0x000fe400078e00ff */
[----:B------:R1:W-:Y:S02]  /*4690*/  MUFU.EX2 R184, R192 ;  /* 0x000000c000b87308 */ /* 0x0003e40000000800 */
[----:B------:R-:W-:Y:S01]  /*46a0*/  IMAD.WIDE.U32 R196, R196, -0x326172a9, RZ ;  /* 0xcd9e8d57c4c47825 */ /* 0x000fe200078e00ff */
[----:B------:R-:W-:Y:S04]  /*46b0*/  LOP3.LUT R198, R251, UR55, R198, 0x96, !PT ;  /* 0x00000037fbc67c12 */ /* 0x000fe8000f8e96c6 */
[----:B------:R-:W-:Y:S03]  /*46c0*/  LOP3.LUT R194, R197, UR56, R194, 0x96, !PT ;  /* 0x00000038c5c27c12 */ /* 0x000fe6000f8e96c2 */
[----:B------:R2:W-:Y:S01]  /*46d0*/  MUFU.EX2 R188, R193 ;  /* 0x000000c100bc7308 */ /* 0x0005e20000000800 */
[----:B------:R-:W-:Y:S04]  /*46e0*/  IMAD.WIDE.U32 R198, R198, -0x326172a9, RZ ;  /* 0xcd9e8d57c6c67825 */ /* 0x000fe800078e00ff */
[--C-:B------:R-:W-:Y:S01]  /*46f0*/  FFMA.FTZ R197, R12, UR19, -R187.reuse ;  /* 0x000000130cc57c23 */ /* 0x100fe200080108bb */
[----:B------:R-:W-:Y:S01]  /*4700*/  IMAD.WIDE.U32 R194, R194, -0x2daee0ad, RZ ;  /* 0xd2511f53c2c27825 */ /* 0x000fe200078e00ff */
[----:B------:R-:W-:Y:S03]  /*4710*/  LOP3.LUT R191, R199, UR54, R196, 0x96, !PT ;  /* 0x00000036c7bf7c12 */ /* 0x000fe6000f8e96c4 */
[----:B-1----:R-:W-:Y:S01]  /*4720*/  FFMA.FTZ R192, R5, UR19, -R187 ;  /* 0x0000001305c07c23 */ /* 0x002fe200080108bb */
[--C-:B------:R-:W-:Y:S01]  /*4730*/  FFMA.FTZ R199, R10, UR19, -R189.reuse ;  /* 0x000000130ac77c23 */ /* 0x100fe200080108bd */
[----:B------:R-:W-:Y:S01]  /*4740*/  LOP3.LUT R250, R195, UR53, R250, 0x96, !PT ;  /* 0x00000035c3fa7c12 */ /* 0x000fe2000f8e96fa */
[----:B------:R-:W-:Y:S04]  /*4750*/  IMAD.WIDE.U32 R4, R191, -0x2daee0ad, RZ ;  /* 0xd2511f53bf047825 */ /* 0x000fe800078e00ff */
[----:B------:R-:W-:Y:S01]  /*4760*/  FFMA.FTZ R191, R15, UR19, -R189 ;  /* 0x000000130fbf7c23 */ /* 0x000fe200080108bd */
[----:B------:R-:W-:Y:S01]  /*4770*/  MUFU.EX2 R185, R185 ;  /* 0x000000b900b97308 */ /* 0x000fe20000000800 */
[--C-:B------:R-:W-:Y:S01]  /*4780*/  FFMA.FTZ R196, R13, UR19, -R187.reuse ;  /* 0x000000130dc47c23 */ /* 0x100fe200080108bb */
[----:B------:R-:W-:Y:S04]  /*4790*/  IMAD.WIDE.U32 R250, R250, -0x326172a9, RZ ;  /* 0xcd9e8d57fafa7825 */ /* 0x000fe800078e00ff */
[----:B------:R-:W-:Y:S01]  /*47a0*/  FFMA.FTZ R195, R17, UR19, -R187 ;  /* 0x0000001311c37c23 */ /* 0x000fe200080108bb */
[----:B------:R-:W-:Y:S02]  /*47b0*/  LOP3.LUT R194, R5, UR51, R194, 0x96, !PT ;  /* 0x0000003305c27c12 */ /* 0x000fe4000f8e96c2 */
[----:B--2---:R-:W-:Y:S01]  /*47c0*/  LOP3.LUT R193, R251, UR52, R198, 0x96, !PT ;  /* 0x00000034fbc17c12 */ /* 0x004fe2000f8e96c6 */
[--C-:B------:R-:W-:Y:S01]  /*47d0*/  FFMA.FTZ R251, R19, UR19, -R189.reuse ;  /* 0x0000001313fb7c23 */ /* 0x100fe200080108bd */
[----:B------:R-:W-:Y:S01]  /*47e0*/  FFMA.FTZ R198, R14, UR19, -R189 ;  /* 0x000000130ec67c23 */ /* 0x000fe200080108bd */
[----:B------:R1:W-:Y:S01]  /*47f0*/  MUFU.EX2 R187, R192 ;  /* 0x000000c000bb7308 */ /* 0x0003e20000000800 */
[----:B------:R-:W-:Y:S04]  /*4800*/  IMAD.WIDE.U32 R10, R194, -0x326172a9, RZ ;  /* 0xcd9e8d57c20a7825 */ /* 0x000fe800078e00ff */
[----:B------:R-:W-:Y:S01]  /*4810*/  IMAD.WIDE.U32 R6, R193, -0x2daee0ad, RZ ;  /* 0xd2511f53c1067825 */ /* 0x000fe200078e00ff */
[----:B------:R-:W-:Y:S04]  /*4820*/  LOP3.LUT R250, R11, UR50, R250, 0x96, !PT ;  /* 0x000000320bfa7c12 */ /* 0x000fe8000f8e96fa */
[----:B------:R2:W-:Y:S01]  /*4830*/  MUFU.EX2 R189, R251 ;  /* 0x000000fb00bd7308 */ /* 0x0005e20000000800 */
[C---:B------:R-:W-:Y:S02]  /*4840*/  LOP3.LUT R5, R6.reuse, 0xff, RZ, 0xc0, !PT ;  /* 0x000000ff06057812 */ /* 0x040fe400078ec0ff */
[----:B------:R-:W-:Y:S02]  /*4850*/  SHF.R.U32.HI R252, RZ, 0x18, R6 ;  /* 0x00000018fffc7819 */ /* 0x000fe40000011606 */
[----:B------:R-:W-:Y:S02]  /*4860*/  ISETP.LE.U32.AND P2, PT, R5, UR20, PT ;  /* 0x0000001405007c0c */ /* 0x000fe4000bf43070 */
[----:B------:R-:W-:Y:S03]  /*4870*/  LOP3.LUT R243, R7, UR49, R4, 0x96, !PT ;  /* 0x0000003107f37c12 */ /* 0x000fe6000f8e9604 */
[----:B------:R3:W-:Y:S01]  /*4880*/  MUFU.EX2 R193, R199 ;  /* 0x000000c700c17308 */ /* 0x0007e20000000800 */
[----:B-1----:R-:W-:Y:S02]  /*4890*/  LOP3.LUT R192, R6, 0xffff, RZ, 0xc0, !PT ;  /* 0x0000ffff06c07812 */ /* 0x002fe400078ec0ff */
[----:B------:R-:W-:Y:S02]  /*48a0*/  SHF.R.U32.HI R194, RZ, 0x10, R6 ;  /* 0x00000010ffc27819 */ /* 0x000fe40000011606 */
[----:B------:R-:W-:Y:S02]  /*48b0*/  LOP3.LUT R7, R10, 0xff, RZ, 0xc0, !PT ;  /* 0x000000ff0a077812 */ /* 0x000fe400078ec0ff */
[----:B------:R-:W-:Y:S03]  /*48c0*/  ISETP.LE.U32.AND P0, PT, R252, UR20, PT ;  /* 0x00000014fc007c0c */ /* 0x000fe6000bf03070 */
[----:B------:R-:W-:Y:S01]  /*48d0*/  MUFU.EX2 R190, R190 ;  /* 0x000000be00be7308 */ /* 0x000fe20000000800 */
[----:B--2---:R-:W-:Y:S02]  /*48e0*/  SHF.R.U32.HI R251, RZ, 0x18, R250 ;  /* 0x00000018fffb7819 */ /* 0x004fe400000116fa */
[----:B------:R-:W-:Y:S02]  /*48f0*/  SHF.R.U32.HI R6, RZ, 0x18, R10 ;  /* 0x00000018ff067819 */ /* 0x000fe4000001160a */
[----:B------:R-:W-:Y:S02]  /*4900*/  ISETP.LE.U32.AND P4, PT, R251, UR20, PT ;  /* 0x00000014fb007c0c */ /* 0x000fe4000bf83070 */
[----:B------:R-:W-:Y:S03]  /*4910*/  SHF.R.U32.HI R252, RZ, 0x18, R243 ;  /* 0x00000018fffc7819 */ /* 0x000fe600000116f3 */
[----:B------:R-:W1:Y:S01]  /*4920*/  MUFU.EX2 R197, R197 ;  /* 0x000000c500c57308 */ /* 0x000e620000000800 */
[----:B------:R-:W-:Y:S02]  /*4930*/  LOP3.LUT R251, R250, 0xff, RZ, 0xc0, !PT ;  /* 0x000000fffafb7812 */ /* 0x000fe400078ec0ff */
[----:B------:R-:W-:Y:S02]  /*4940*/  ISETP.LE.U32.AND P6, PT, R7, UR20, PT ;  /* 0x0000001407007c0c */ /* 0x000fe4000bfc3070 */
[----:B------:R-:W-:Y:S02]  /*4950*/  ISETP.LE.U32.AND P1, PT, R6, UR20, PT ;  /* 0x0000001406007c0c */ /* 0x000fe4000bf23070 */
[----:B------:R-:W-:Y:S03]  /*4960*/  ISETP.LE.U32.AND P3, PT, R252, UR20, PT ;  /* 0x00000014fc007c0c */ /* 0x000fe6000bf63070 */
[----:B------:R-:W2:Y:S01]  /*4970*/  MUFU.EX2 R191, R191 ;  /* 0x000000bf00bf7308 */ /* 0x000ea20000000800 */
[----:B------:R-:W-:Y:S02]  /*4980*/  SHF.R.U32.HI R252, RZ, 0x10, R250 ;  /* 0x00000010fffc7819 */ /* 0x000fe400000116fa */
[----:B------:R-:W-:Y:S02]  /*4990*/  LOP3.LUT R250, R250, 0xffff, RZ, 0xc0, !PT ;  /* 0x0000fffffafa7812 */ /* 0x000fe400078ec0ff */
[----:B------:R-:W-:Y:S02]  /*49a0*/  LOP3.LUT R5, R10, 0xffff, RZ, 0xc0, !PT ;  /* 0x0000ffff0a057812 */ /* 0x000fe400078ec0ff */
[----:B------:R-:W-:Y:S03]  /*49b0*/  SHF.R.U32.HI R250, RZ, 0x8, R250 ;  /* 0x00000008fffa7819 */ /* 0x000fe600000116fa */
[----:B------:R-:W-:Y:S01]  /*49c0*/  MUFU.EX2 R196, R196 ;  /* 0x000000c400c47308 */ /* 0x000fe20000000800 */
[----:B------:R-:W-:Y:S02]  /*49d0*/  LOP3.LUT R252, R252, 0xff, RZ, 0xc0, !PT ;  /* 0x000000fffcfc7812 */ /* 0x000fe400078ec0ff */
[----:B------:R-:W-:Y:S02]  /*49e0*/  LOP3.LUT R194, R194, 0xff, RZ, 0xc0, !PT ;  /* 0x000000ffc2c27812 */ /* 0x000fe400078ec0ff */
[----:B------:R-:W-:Y:S02]  /*49f0*/  LOP3.LUT R250, R250, 0xffff, RZ, 0xc0, !PT ;  /* 0x0000fffffafa7812 */ /* 0x000fe400078ec0ff */
[----:B---3--:R-:W-:Y:S03]  /*4a00*/  SHF.R.U32.HI R199, RZ, 0x10, R10 ;  /* 0x00000010ffc77819 */ /* 0x008fe6000001160a */
[----:B------:R-:W-:Y:S01]  /*4a10*/  MUFU.EX2 R195, R195 ;  /* 0x000000c300c37308 */ /* 0x000fe20000000800 */
[----:B------:R-:W-:Y:S02]  /*4a20*/  LOP3.LUT R7, R243, 0xff, RZ, 0xc0, !PT ;  /* 0x000000fff3077812 */ /* 0x000fe400078ec0ff */
[----:B------:R-:W-:Y:S02]  /*4a30*/  LOP3.LUT R199, R199, 0xff, RZ, 0xc0, !PT ;  /* 0x000000ffc7c77812 */ /* 0x000fe400078ec0ff */
[----:B------:R-:W-:Y:S02]  /*4a40*/  SHF.R.U32.HI R192, RZ, 0x8, R192 ;  /* 0x00000008ffc07819 */ /* 0x000fe400000116c0 */
[----:B------:R-:W-:Y:S02]  /*4a50*/  ISETP.LE.U32.AND P5, PT, R7, UR20, PT ;  /* 0x0000001407007c0c */ /* 0x000fe4000bfa3070 */
[----:B------:R-:W-:Y:S11]  /*4a60*/  LOP3.LUT R192, R192, 0xffff, RZ, 0xc0, !PT ;  /* 0x0000ffffc0c07812 */ /* 0x000ff600078ec0ff */
[----:B-1----:R-:W-:Y:S01]  /*4a70*/  @!P5 FADD.FTZ R197, -R197, -RZ ;  /* 0x800000ffc5c5d221 */ /* 0x002fe20000010100 */
[----:B------:R-:W-:Y:S01]  /*4a80*/  @!P2 FADD.FTZ R182, -R182, -RZ ;  /* 0x800000ffb6b6a221 */ /* 0x000fe20000010100 */
[----:B------:R-:W-:Y:S01]  /*4a90*/  ISETP.LE.U32.AND P2, PT, R251, UR20, PT ;  /* 0x00000014fb007c0c */ /* 0x000fe2000bf43070 */
[----:B------:R-:W-:Y:S01]  /*4aa0*/  @!P6 FADD.FTZ R183, -R183, -RZ ;  /* 0x800000ffb7b7e221 */ /* 0x000fe20000010100 */
[----:B------:R-:W-:Y:S01]  /*4ab0*/  SHF.R.U32.HI R251, RZ, 0x8, R5 ;  /* 0x00000008fffb7819 */ /* 0x000fe20000011605 */
[----:B------:R-:W-:Y:S01]  /*4ac0*/  @!P1 FADD.FTZ R184, -R184, -RZ ;  /* 0x800000ffb8b89221 */ /* 0x000fe20000010100 */
[----:B------:R-:W-:Y:S01]  /*4ad0*/  ISETP.LE.U32.AND P6, PT, R252, UR20, PT ;  /* 0x00000014fc007c0c */ /* 0x000fe2000bfc3070 */
[----:B------:R-:W-:Y:S01]  /*4ae0*/  @!P4 FADD.FTZ R185, -R185, -RZ ;  /* 0x800000ffb9b9c221 */ /* 0x000fe20000010100 */
[----:B------:R-:W-:Y:S01]  /*4af0*/  ISETP.LE.U32.AND P1, PT, R194, UR20, PT ;  /* 0x00000014c2007c0c */ /* 0x000fe2000bf23070 */
[----:B--2---:R-:W-:Y:S01]  /*4b00*/  @!P3 FADD.FTZ R191, -R191, -RZ ;  /* 0x800000ffbfbfb221 */ /* 0x004fe20000010100 */
[----:B------:R-:W-:Y:S01]  /*4b10*/  LOP3.LUT R251, R251, 0xffff, RZ, 0xc0, !PT ;  /* 0x0000fffffbfb7812 */ /* 0x000fe200078ec0ff */
[----:B------:R1:W2:Y:S01]  /*4b20*/  MUFU.EX2 R194, R198 ;  /* 0x000000c600c27308 */ /* 0x0002a20000000800 */
[----:B------:R-:W-:Y:S01]  /*4b30*/  @!P0 FADD.FTZ R189, -R189, -RZ ;  /* 0x800000ffbdbd8221 */ /* 0x000fe20000010100 */
[----:B------:R-:W-:Y:S02]  /*4b40*/  FSETP.GE.FTZ.AND P0, PT, R185, RZ, PT ;  /* 0x000000ffb900720b */ /* 0x000fe40003f16000 */
[----:B------:R-:W-:Y:S01]  /*4b50*/  @!P2 FADD.FTZ R186, -R186, -RZ ;  /* 0x800000ffbabaa221 */ /* 0x000fe20000010100 */
[----:B------:R-:W-:Y:S02]  /*4b60*/  ISETP.LE.U32.AND P2, PT, R250, UR20, PT ;  /* 0x00000014fa007c0c */ /* 0x000fe4000bf43070 */
[----:B------:R-:W-:Y:S01]  /*4b70*/  ISETP.LE.U32.AND P4, PT, R251, UR20, PT ;  /* 0x00000014fb007c0c */ /* 0x000fe2000bf83070 */
[----:B------:R-:W-:Y:S01]  /*4b80*/  @!P6 FADD.FTZ R188, -R188, -RZ ;  /* 0x800000ffbcbce221 */ /* 0x000fe20000010100 */
[----:B------:R-:W-:Y:S02]  /*4b90*/  ISETP.LE.U32.AND P6, PT, R199, UR20, PT ;  /* 0x00000014c7007c0c */ /* 0x000fe4000bfc3070 */
[----:B------:R-:W-:Y:S02]  /*4ba0*/  SHF.R.U32.HI R199, RZ, 0x10, R243 ;  /* 0x00000010ffc77819 */ /* 0x000fe400000116f3 */
[----:B------:R-:W-:Y:S02]  /*4bb0*/  F2FP.RELU.F16.F32.PACK_AB R251, R185, R188 ;  /* 0x000000bcb9fb723e */ /* 0x000fe400000008ff */
[----:B------:R-:W-:Y:S02]  /*4bc0*/  LOP3.LUT R199, R199, 0xff, RZ, 0xc0, !PT ;  /* 0x000000ffc7c77812 */ /* 0x000fe400078ec0ff */
[----:B------:R-:W-:Y:S01]  /*4bd0*/  LOP3.LUT R243, R243, 0xffff, RZ, 0xc0, !PT ;  /* 0x0000fffff3f37812 */ /* 0x000fe200078ec0ff */
[----:B------:R-:W-:Y:S01]  /*4be0*/  @!P2 FADD.FTZ R187, -R187, -RZ ;  /* 0x800000ffbbbba221 */ /* 0x000fe20000010100 */
[----:B------:R3:W-:Y:S01]  /*4bf0*/  STS [R228+0x12400], R251 ;  /* 0x012400fbe4007388 */ /* 0x0007e20000000800 */
[----:B------:R-:W-:Y:S01]  /*4c00*/  @!P4 FADD.FTZ R190, -R190, -RZ ;  /* 0x800000ffbebec221 */ /* 0x000fe20000010100 */
[----:B------:R-:W-:Y:S01]  /*4c10*/  ISETP.LE.U32.AND P4, PT, R199, UR20, PT ;  /* 0x00000014c7007c0c */ /* 0x000fe2000bf83070 */
[----:B------:R-:W-:Y:S01]  /*4c20*/  @!P6 FADD.FTZ R193, -R193, -RZ ;  /* 0x800000ffc1c1e221 */ /* 0x000fe20000010100 */
[----:B-1----:R-:W-:Y:S02]  /*4c30*/  F2FP.RELU.F16.F32.PACK_AB R198, R187, R186 ;  /* 0x000000babbc6723e */ /* 0x002fe400000008ff */
[----:B------:R-:W-:Y:S02]  /*4c40*/  F2FP.RELU.F16.F32.PACK_AB R199, R190, R183 ;  /* 0x000000b7bec7723e */ /* 0x000fe400000008ff */
[----:B------:R-:W-:Y:S01]  /*4c50*/  SHF.R.U32.HI R243, RZ, 0x8, R243 ;  /* 0x00000008fff37819 */ /* 0x000fe200000116f3 */
[----:B------:R-:W-:Y:S01]  /*4c60*/  STS [R228+0x12000], R198 ;  /* 0x012000c6e4007388 */ /* 0x000fe20000000800 */
[----:B------:R-:W-:Y:S02]  /*4c70*/  ISETP.LE.U32.AND P2, PT, R192, UR20, PT ;  /* 0x00000014c0007c0c */ /* 0x000fe4000bf43070 */
[----:B------:R-:W-:Y:S01]  /*4c80*/  LOP3.LUT R243, R243, 0xffff, RZ, 0xc0, !PT ;  /* 0x0000fffff3f37812 */ /* 0x000fe200078ec0ff */
[----:B------:R1:W-:Y:S01]  /*4c90*/  STS [R232+0x12000], R199 ;  /* 0x012000c7e8007388 */ /* 0x0003e20000000800 */
[----:B------:R-:W4:Y:S01]  /*4ca0*/  MUFU.EX2 R192, R213 ;  /* 0x000000d500c07308 */ /* 0x000f220000000800 */
[----:B--2---:R-:W-:Y:S01]  /*4cb0*/  @!P4 FADD.FTZ R194, -R194, -RZ ;  /* 0x800000ffc2c2c221 */ /* 0x004fe20000010100 */
[----:B------:R-:W-:Y:S02]  /*4cc0*/  ISETP.LE.U32.AND P6, PT, R243, UR20, PT ;  /* 0x00000014f3007c0c */ /* 0x000fe4000bfc3070 */
[----:B------:R-:W-:Y:S02]  /*4cd0*/  F2FP.RELU.F16.F32.PACK_AB R250, R184, R193 ;  /* 0x000000c1b8fa723e */ /* 0x000fe400000008ff */
[----:B------:R-:W-:Y:S02]  /*4ce0*/  F2FP.RELU.F16.F32.PACK_AB R243, R191, R194 ;  /* 0x000000c2bff3723e */ /* 0x000fe400000008ff */
[----:B------:R-:W-:Y:S01]  /*4cf0*/  FSETP.GE.FTZ.AND P3, PT, R186, RZ, PT ;  /* 0x000000ffba00720b */ /* 0x000fe20003f76000 */
[----:B------:R-:W-:Y:S01]  /*4d00*/  @!P2 FADD.FTZ R195, -R195, -RZ ;  /* 0x800000ffc3c3a221 */ /* 0x000fe20000010100 */
[----:B------:R-:W-:Y:S01]  /*4d10*/  STS [R232+0x12400], R250 ;  /* 0x012400fae8007388 */ /* 0x000fe20000000800 */
[----:B------:R-:W-:Y:S03]  /*4d20*/  FSETP.GE.FTZ.AND P2, PT, R187, RZ, PT ;  /* 0x000000ffbb00720b */ /* 0x000fe60003f56000 */
[----:B------:R-:W-:Y:S01]  /*4d30*/  STS [R230+0x12400], R243 ;  /* 0x012400f3e6007388 */ /* 0x000fe20000000800 */
[----:B------:R-:W-:Y:S01]  /*4d40*/  @!P6 FADD.FTZ R196, -R196, -RZ ;  /* 0x800000ffc4c4e221 */ /* 0x000fe20000010100 */
[----:B----4-:R-:W-:Y:S01]  /*4d50*/  @!P1 FADD.FTZ R192, -R192, -RZ ;  /* 0x800000ffc0c09221 */ /* 0x010fe20000010100 */
[----:B------:R-:W-:Y:S03]  /*4d60*/  F2FP.RELU.F16.F32.PACK_AB R213, R195, R182 ;  /* 0x000000b6c3d5723e */ /* 0x000fe600000008ff */
[----:B---3--:R-:W-:Y:S02]  /*4d70*/  F2FP.RELU.F16.F32.PACK_AB R251, R196, R197 ;  /* 0x000000c5c4fb723e */ /* 0x008fe400000008ff */
[----:B------:R-:W-:Y:S02]  /*4d80*/  FSETP.GE.FTZ.AND P1, PT, R188, RZ, PT ;  /* 0x000000ffbc00720b */ /* 0x000fe40003f36000 */
[----:B-1----:R-:W-:Y:S01]  /*4d90*/  F2FP.RELU.F16.F32.PACK_AB R199, R189, R192 ;  /* 0x000000c0bdc7723e */ /* 0x002fe200000008ff */
        /* <DEDUP_REMOVED lines=46> */
[-C--:B------:R-:W-:Y:S01]  /*5080*/  FSEL R250, R250, R181.reuse, P3 ;  /* 0x000000b5fafa7208 */ /* 0x080fe20001800000 */
[----:B------:R-:W-:Y:S01]  /*5090*/  FADD.FTZ R252, -R181, R25 ;  /* 0x00000019b5fc7221 */ /* 0x000fe20000010100 */
[----:B------:R-:W-:Y:S01]  /*50a0*/  FSEL R243, R243, R180, P0 ;  /* 0x000000b4f3f37208 */ /* 0x000fe20000000000 */
[----:B------:R-:W-:Y:S01]  /*50b0*/  FADD.FTZ R5, -R180, R27 ;  /* 0x0000001bb4057221 */ /* 0x000fe20000010100 */
[----:B------:R-:W-:Y:S01]  /*50c0*/  FSEL R199, R199, R181, P2 ;  /* 0x000000b5c7c77208 */ /* 0x000fe20001000000 */
[----:B------:R-:W-:Y:S01]  /*50d0*/  FMUL.FTZ R250, R186, R250 ;  /* 0x000000fabafa7220 */ /* 0x000fe20000410000 */
[----:B------:R-:W-:Y:S01]  /*50e0*/  FSETP.GE.FTZ.AND P2, PT, R190, RZ, PT ;  /* 0x000000ffbe00720b */ /* 0x000fe20003f56000 */
[----:B------:R-:W-:Y:S01]  /*50f0*/  FMUL.FTZ R186, R185, R243 ;  /* 0x000000f3b9ba7220 */ /* 0x000fe20000410000 */
[----:B------:R-:W-:Y:S01]  /*5100*/  FSETP.GE.FTZ.AND P0, PT, R184, RZ, PT ;  /* 0x000000ffb800720b */ /* 0x000fe20003f16000 */
[----:B------:R-:W-:Y:S01]  /*5110*/  FADD.FTZ R213, -R180, R22 ;  /* 0x00000016b4d57221 */ /* 0x000fe20000010100 */
[----:B------:R-:W-:Y:S01]  /*5120*/  FSEL R185, R252, R181, P2 ;  /* 0x000000b5fcb97208 */ /* 0x000fe20001000000 */
[----:B------:R-:W-:Y:S01]  /*5130*/  FMUL.FTZ R199, R187, R199 ;  /* 0x000000c7bbc77220 */ /* 0x000fe20000410000 */
[-C--:B------:R-:W-:Y:S01]  /*5140*/  FSEL R187, R5, R180.reuse, P0 ;  /* 0x000000b405bb7208 */ /* 0x080fe20000000000 */
[----:B------:R-:W-:Y:S01]  /*5150*/  FADD.FTZ R252, -R181, R28 ;  /* 0x0000001cb5fc7221 */ /* 0x000fe20000010100 */
[----:B------:R-:W-:Y:S01]  /*5160*/  FSETP.GE.FTZ.AND P0, PT, R197, RZ, PT ;  /* 0x000000ffc500720b */ /* 0x000fe20003f16000 */
[C---:B------:R-:W-:Y:S01]  /*5170*/  FADD.FTZ R251, -R180.reuse, R26 ;  /* 0x0000001ab4fb7221 */ /* 0x040fe20000010100 */
[-C--:B------:R-:W-:Y:S01]  /*5180*/  FSEL R213, R213, R180.reuse, P1 ;  /* 0x000000b4d5d57208 */ /* 0x080fe20000800000 */
[----:B------:R-:W-:Y:S01]  /*5190*/  FADD.FTZ R5, -R180, R31 ;  /* 0x0000001fb4057221 */ /* 0x000fe20000010100 */
[----:B------:R-:W-:Y:S01]  /*51a0*/  FSEL R252, R252, R181, P0 ;  /* 0x000000b5fcfc7208 */ /* 0x000fe20000000000 */
[----:B------:R-:W-:Y:S01]  /*51b0*/  FMUL.FTZ R187, R184, R187 ;  /* 0x000000bbb8bb7220 */ /* 0x000fe20000410000 */
[----:B------:R-:W-:Y:S01]  /*51c0*/  FSETP.GE.FTZ.AND P1, PT, R193, RZ, PT ;  /* 0x000000ffc100720b */ /* 0x000fe20003f36000 */
[----:B------:R-:W-:Y:S01]  /*51d0*/  FMUL.FTZ R213, R188, R213 ;  /* 0x000000d5bcd57220 */ /* 0x000fe20000410000 */
[----:B------:R-:W-:Y:S01]  /*51e0*/  FSETP.GE.FTZ.AND P0, PT, R191, RZ, PT ;  /* 0x000000ffbf00720b */ /* 0x000fe20003f16000 */
[----:B------:R-:W-:Y:S01]  /*51f0*/  FADD.FTZ R198, -R181, R24 ;  /* 0x00000018b5c67221 */ /* 0x000fe20000010100 */
[-C--:B------:R-:W-:Y:S01]  /*5200*/  FSEL R188, R251, R180.reuse, P1 ;  /* 0x000000b4fbbc7208 */ /* 0x080fe20000800000 */
[----:B------:R-:W-:Y:S01]  /*5210*/  FADD.FTZ R251, -R180, R30 ;  /* 0x0000001eb4fb7221 */ /* 0x000fe20000010100 */
[----:B------:R-:W-:Y:S01]  /*5220*/  FSEL R184, R5, R180, P0 ;  /* 0x000000b405b87208 */ /* 0x000fe20000000000 */
[----:B------:R-:W-:Y:S01]  /*5230*/  FADD.FTZ R243, -R181, R29 ;  /* 0x0000001db5f37221 */ /* 0x000fe20000010100 */
[----:B------:R-:W-:Y:S01]  /*5240*/  FSETP.GE.FTZ.AND P1, PT, R194, RZ, PT ;  /* 0x000000ffc200720b */ /* 0x000fe20003f36000 */
[----:B------:R-:W-:Y:S01]  /*5250*/  FMUL.FTZ R188, R193, R188 ;  /* 0x000000bcc1bc7220 */ /* 0x000fe20000410000 */
        /* <DEDUP_REMOVED lines=17> */
[----:B------:R-:W-:Y:S01]  /*5370*/  F2FP.F16.F32.PACK_AB R183, R186, R213 ;  /* 0x000000d5bab7723e */ /* 0x000fe200000000ff */
[----:B------:R-:W-:Y:S01]  /*5380*/  FADD.FTZ R186, -R181, R32 ;  /* 0x00000020b5ba7221 */ /* 0x000fe20000010100 */
        /* <DEDUP_REMOVED lines=35> */
.L_x_1060:
        /* <DEDUP_REMOVED lines=14> */
[----:B-1----:R-:W1:Y:S04]  /*56a0*/  LDSM.16.MT88.4 R8, [R213+0x8000] ;  /* 0x00800000d508783b */ /* 0x002e680000004200 */
        /* <DEDUP_REMOVED lines=70> */
.L_x_1061:
[----:B------:R-:W-:Y:S01]  /*5b10*/  LDSM.16.M88.4 R32, [R209] ;  /* 0x00000000d120783b */ /* 0x000fe20000000200 */
[----:B------:R-:W-:Y:S02]  /*5b20*/  @UP2 UIADD3 UR13, UP0, UR8, -0x100, URZ ;  /* 0xffffff00080d2890 */ /* 0x000fe4000ff1e03f */
[----:B------:R-:W-:Y:S01]  /*5b30*/  UISETP.GT.AND UP1, UPT, UR5, UR29, UPT ;  /* 0x0000001d0500728c */ /* 0x000fe2000bf24270 */
[----:B------:R-:W2:Y:S01]  /*5b40*/  LDSM.16.MT88.4 R16, [R213+0xc000] ;  /* 0x00c00000d510783b */ /* 0x000ea20000004200 */
[----:B------:R-:W-:Y:S03]  /*5b50*/  @UP2 UIADD3.X UR12, UR9, -0x1, URZ, UP0, !UPT ;  /* 0xffffffff090c2890 */ /* 0x000fe600087fe43f */
[----:B------:R-:W1:Y:S01]  /*5b60*/  LDSM.16.M88.4 R28, [R209+0x1000] ;  /* 0x00100000d11c783b */ /* 0x000e620000000200 */
[----:B------:R-:W-:Y:S03]  /*5b70*/  @UP2 UMOV UR8, UR13 ;  /* 0x0000000d00082c82 */ /* 0x000fe60008000000 */
[----:B------:R-:W3:Y:S01]  /*5b80*/  LDSM.16.MT88.4 R100, [R213+0xe000] ;  /* 0x00e00000d564783b */ /* 0x000ee20000004200 */
        /* <DEDUP_REMOVED lines=338> */
[----:B------:R-:W-:Y:S01]  /*70b0*/  F2FP.F16.F32.PACK_AB R42, R43, R42 ;  /* 0x0000002a2b2a723e */ /* 0x000fe200000000ff */
[----:B------:R-:W-:Y:S01]  /*70c0*/  FMUL.FTZ R60, R60, UR7 ;  /* 0x000000073c3c7c20 */ /* 0x000fe20008410000 */
[----:B------:R-:W-:Y:S01]  /*70d0*/  F2FP.F16.F32.PACK_AB R44, R45, R44 ;  /* 0x0000002c2d2c723e */ /* 0x000fe200000000ff */
[----:B------:R1:W-:Y:S01]  /*70e0*/  STS [R231+0x2000], R96 ;  /* 0x00200060e7007388 */ /* 0x0003e20000000800 */
[----:B------:R-:W-:Y:S01]  /*70f0*/  F2FP.F16.F32.PACK_AB R46, R47, R46 ;  /* 0x0000002e2f2e723e */ /* 0x000fe200000000ff */
        /* <DEDUP_REMOVED lines=15> */
[----:B------:R-:W-:Y:S01]  /*71f0*/  @UP0 UIMAD UR5, UR5, UR15, URZ ;  /* 0x0000000f050502a4 */ /* 0x000fe2000f8e023f */
[----:B------:R-:W-:Y:S01]  /*7200*/  FMUL.FTZ R62, R62, UR7 ;  /* 0x000000073e3e7c20 */ /* 0x000fe20008410000 */
[----:B------:R-:W-:Y:S01]  /*7210*/  FMUL.FTZ R63, R63, UR7 ;  /* 0x000000073f3f7c20 */ /* 0x000fe20008410000 */
[----:B------:R1:W-:Y:S01]  /*7220*/  STS [R231+0x3400], R94 ;  /* 0x0034005ee7007388 */ /* 0x0003e20000000800 */
[----:B------:R-:W-:Y:S01]  /*7230*/  @UP0 UIADD3 UR19, UR9, UR5, URZ ;  /* 0x0000000509130290 */ /* 0x000fe2000fffe03f */
[----:B------:R-:W-:-:S02]  /*7240*/  @UP0 UMOV UR18, UR8 ;  /* 0x0000000800120c82 */ /* 0x000fc40008000000 */
        /* <DEDUP_REMOVED lines=15> */
[----:B------:R-:W2:Y:S01]  /*7340*/  S2UR UR7, SR_CTAID.Y ;  /* 0x00000000000779c3 */ /* 0x000ea20000002600 */
[----:B------:R-:W-:Y:S01]  /*7350*/  R2UR UR12, R241 ;  /* 0x00000000f10c72ca */ /* 0x000fe200000e0000 */
[----:B------:R-:W-:-:S12]  /*7360*/  ULDC.64 UR14, c[0x0][0x450] ;  /* 0x00011400000e7ab9 */ /* 0x000fd80000000a00 */
[----:B------:R-:W-:Y:S02]  /*7370*/  USHF.R.S32.HI UR5, URZ, 0x1f, UR12 ;  /* 0x0000001f3f057899 */ /* 0x000fe4000801140c */
[----:B------:R-:W-:Y:S02]  /*7380*/  UIMAD.WIDE.U32 UR8, UR12, UR14, URZ ;  /* 0x0000000e0c0872a5 */ /* 0x000fe4000f8e003f */
[----:B------:R-:W-:-:S04]  /*7390*/  UIMAD UR5, UR5, UR14, URZ ;  /* 0x0000000e050572a4 */ /* 0x000fc8000f8e023f */
[----:B------:R-:W-:Y:S02]  /*73a0*/  UIMAD UR5, UR12, UR15, UR5 ;  /* 0x0000000f0c0572a4 */ /* 0x000fe4000f8e0205 */
[----:B--2---:R-:W-:Y:S01]  /*73b0*/  USHF.R.S32.HI UR16, URZ, 0x1f, UR7 ;  /* 0x0000001f3f107899 */ /* 0x004fe20008011407 */
[----:B------:R-:W2:Y:S01]  /*73c0*/  S2UR UR7, SR_CTAID.Y ;  /* 0x00000000000779c3 */ /* 0x000ea20000002600 */
[----:B------:R-:W-:Y:S01]  /*73d0*/  UIADD3 UR9, UR9, UR5, URZ ;  /* 0x0000000509097290 */ /* 0x000fe2000fffe03f */
[----:B------:R-:W-:Y:S02]  /*73e0*/  ULDC.64 UR12, c[0x0][0x438] ;  /* 0x00010e00000c7ab9 */ /* 0x000fe40000000a00 */
[----:B------:R-:W-:Y:S02]  /*73f0*/  UIMAD UR5, UR16, UR12, URZ ;  /* 0x0000000c100572a4 */ /* 0x000fe4000f8e023f */
[----:B--2---:R-:W-:Y:S02]  /*7400*/  UIMAD.WIDE.U32 UR8, UR7, UR12, UR8 ;  /* 0x0000000c070872a5 */ /* 0x004fe4000f8e0008 */
[----:B------:R-:W-:-:S04]  /*7410*/  UIMAD UR5, UR7, UR13, UR5 ;  /* 0x0000000d070572a4 */ /* 0x000fc8000f8e0205 */
[----:B------:R-:W-:Y:S01]  /*7420*/  UIADD3 UR19, UR9, UR5, URZ ;  /* 0x0000000509137290 */ /* 0x000fe2000fffe03f */
[----:B------:R-:W-:-:S11]  /*7430*/  UMOV UR18, UR8 ;  /* 0x0000000800127c82 */ /* 0x000fd60008000000 */
.L_x_1063:
[----:B------:R-:W-:Y:S01]  /*7440*/  R2UR UR7, R242 ;  /* 0x00000000f20772ca */ /* 0x000fe200000e0000 */
[----:B------:R-:W-:Y:S01]  /*7450*/  @UP0 ULDC.64 UR8, c[0x0][0x458] ;  /* 0x0001160000080ab9 */ /* 0x000fe20000000a00 */
[----:B------:R-:W-:Y:S02]  /*7460*/  R2UR UR5, R241 ;  /* 0x00000000f10572ca */ /* 0x000fe400000e0000 */
[----:B------:R-:W-:Y:S02]  /*7470*/  F2FP.F16.F32.PACK_AB R60, R61, R60 ;  /* 0x0000003c3d3c723e */ /* 0x000fe400000000ff */
[----:B------:R-:W-:-:S09]  /*7480*/  F2FP.F16.F32.PACK_AB R62, R63, R62 ;  /* 0x0000003e3f3e723e */ /* 0x000fd200000000ff */
[----:B------:R-:W-:-:S04]  /*7490*/  @UP0 UIADD3 UR5, UR5, UR7, URZ ;  /* 0x0000000705050290 */ /* 0x000fc8000fffe03f */
[----:B------:R-:W-:Y:S02]  /*74a0*/  @UP0 UIMAD.WIDE.U32 UR12, UR5, UR8, URZ ;  /* 0x00000008050c02a5 */ /* 0x000fe4000f8e003f */
[----:B------:R-:W-:-:S04]  /*74b0*/  @UP0 UIMAD UR5, UR5, UR9, URZ ;  /* 0x00000009050502a4 */ /* 0x000fc8000f8e023f */
[----:B------:R-:W-:Y:S01]  /*74c0*/  @UP0 UIADD3 UR13, UR13, UR5, URZ ;  /* 0x000000050d0d0290 */ /* 0x000fe2000fffe03f */
[----:B------:R-:W-:Y:S11]  /*74d0*/  @P0 BRA `(.L_x_1064) ;  /* 0x00000000003c0947 */ /* 0x000ff60003800000 */
        /* <DEDUP_REMOVED lines=9> */
[----:B------:R-:W-:Y:S01]  /*7570*/  ULDC.64 UR16, c[0x0][0x440] ;  /* 0x0001100000107ab9 */ /* 0x000fe20000000a00 */
[----:B------:R-:W-:Y:S02]  /*7580*/  UIADD3 UR13, UR13, UR5, URZ ;  /* 0x000000050d0d7290 */ /* 0x000fe4000fffe03f */
[----:B------:R-:W-:-:S04]  /*7590*/  UIMAD UR5, UR20, UR16, URZ ;  /* 0x00000010140572a4 */ /* 0x000fc8000f8e023f */
[----:B--2---:R-:W-:Y:S02]  /*75a0*/  UIMAD UR5, UR7, UR17, UR5 ;  /* 0x00000011070572a4 */ /* 0x004fe4000f8e0205 */
[----:B------:R-:W-:-:S04]  /*75b0*/  UIMAD.WIDE.U32 UR12, UR7, UR16, UR12 ;  /* 0x00000010070c72a5 */ /* 0x000fc8000f8e000c */
[----:B------:R-:W-:-:S12]  /*75c0*/  UIADD3 UR13, UR13, UR5, URZ ;  /* 0x000000050d0d7290 */ /* 0x000fd8000fffe03f */
.L_x_1064:
[----:B------:R-:W2:Y:S01]  /*75d0*/  S2UR UR16, SR_CTAID.Z ;  /* 0x00000000001079c3 */ /* 0x000ea20000002700 */
[----:B------:R3:W-:Y:S01]  /*75e0*/  STS [R231+0x7000], R60 ;  /* 0x0070003ce7007388 */ /* 0x0007e20000000800 */
[----:B------:R-:W-:Y:S01]  /*75f0*/  R2UR UR17, R218 ;  /* 0x00000000da1172ca */ /* 0x000fe200000e0000 */
[----:B------:R-:W-:Y:S01]  /*7600*/  USHF.R.S32.HI UR5, URZ, 0x1f, UR59 ;  /* 0x0000001f3f057899 */ /* 0x000fe2000801143b */
[--C-:B------:R-:W-:Y:S01]  /*7610*/  SHF.R.S32.HI R33, RZ, 0x1f, R220.reuse ;  /* 0x0000001fff217819 */ /* 0x100fe200000114dc */
[----:B------:R3:W-:Y:S01]  /*7620*/  STS [R231+0x7400], R62 ;  /* 0x0074003ee7007388 */ /* 0x0007e20000000800 */
[----:B------:R-:W-:Y:S01]  /*7630*/  IMAD.U32 R5, RZ, RZ, UR14 ;  /* 0x0000000eff057e24 */ /* 0x000fe2000f8e00ff */
[----:B------:R-:W-:Y:S01]  /*7640*/  UIMAD UR7, UR5, UR14, URZ ;  /* 0x0000000e050772a4 */ /* 0x000fe2000f8e023f */
[----:B------:R-:W-:Y:S01]  /*7650*/  IMAD.MOV.U32 R32, RZ, RZ, R220 ;  /* 0x000000ffff207224 */ /* 0x000fe200078e00dc */
[----:B------:R-:W-:Y:S01]  /*7660*/  BAR.SYNC.DEFER_BLOCKING 0x0 ;  /* 0x0000000000007b1d */ /* 0x000fe20000010000 */
[----:B------:R-:W-:Y:S01]  /*7670*/  IADD3 R4, R217, 0x20, RZ ;  /* 0x00000020d9047810 */ /* 0x000fe20007ffe0ff */
[----:B------:R-:W-:Y:S01]  /*7680*/  UIMAD UR7, UR59, UR15, UR7 ;  /* 0x0000000f3b0772a4 */ /* 0x000fe2000f8e0207 */
[----:B------:R-:W-:Y:S01]  /*7690*/  IMAD.WIDE.U32 R6, R5, UR59, R32 ;  /* 0x0000003b05067c25 */ /* 0x000fe2000f8e0020 */
[----:B------:R-:W-:-:S02]  /*76a0*/  SHF.R.S32.HI R28, RZ, 0x1f, R217 ;  /* 0x0000001fff1c7819 */ /* 0x000fc400000114d9 */
[----:B------:R-:W-:Y:S01]  /*76b0*/  UIMAD UR6, UR17, -0x40, UR6 ;  /* 0xffffffc0110678a4 */ /* 0x000fe2000f8e0206 */
[----:B------:R-:W-:Y:S01]  /*76c0*/  BSSY B0, `(.L_x_1065) ;  /* 0x0000020000007945 */ /* 0x000fe20003800000 */
[----:B------:R-:W-:Y:S01]  /*76d0*/  IMAD.U32 R5, RZ, RZ, UR7 ;  /* 0x00000007ff057e24 */ /* 0x000fe2000f8e00ff */
[----:B------:R-:W-:-:S03]  /*76e0*/  IADD3 R6, P0, R6, UR18, RZ ;  /* 0x0000001206067c10 */ /* 0x000fc6000ff1e0ff */
[----:B------:R-:W-:Y:S02]  /*76f0*/  ISETP.GE.AND P2, PT, R217, UR6, PT ;  /* 0x00000006d9007c0c */ /* 0x000fe4000bf46270 */
[----:B------:R-:W-:Y:S01]  /*7700*/  IADD3.X R7, R7, UR19, R5, P0, !PT ;  /* 0x0000001307077c10 */ /* 0x000fe200087fe405 */
[----:B--2---:R-:W-:Y:S01]  /*7710*/  USHF.R.S32.HI UR20, URZ, 0x1f, UR16 ;  /* 0x0000001f3f147899 */ /* 0x004fe20008011410 */
[----:B------:R-:W-:Y:S02]  /*7720*/  ISETP.GE.AND P1, PT, R4, UR6, PT ;  /* 0x0000000604007c0c */ /* 0x000fe4000bf26270 */
[----:B------:R-:W-:Y:S02]  /*7730*/  ULDC.64 UR16, c[0x0][0x468] ;  /* 0x00011a0000107ab9 */ /* 0x000fe40000000a00 */
[----:B------:R-:W-:Y:S01]  /*7740*/  UIMAD UR7, UR20, UR16, URZ ;  /* 0x00000010140772a4 */ /* 0x000fe2000f8e023f */
[----:B------:R-:W-:Y:S01]  /*7750*/  IMAD.U32 R34, RZ, RZ, UR16 ;  /* 0x00000010ff227e24 */ /* 0x000fe2000f8e00ff */
[----:B------:R3:W2:Y:S04]  /*7760*/  LDS.128 R24, [R227+0xd000] ;  /* 0x00d00000e3187984 */ /* 0x0006a80000000c00 */
[----:B------:R-:W4:Y:S01]  /*7770*/  S2UR UR20, SR_CTAID.Z ;  /* 0x00000000001479c3 */ /* 0x000f220000002700 */
[----:B------:R3:W1:Y:S04]  /*7780*/  LDS.128 R20, [R227+0xf000] ;  /* 0x00f00000e3147984 */ /* 0x0006680000000c00 */
[----:B------:R3:W1:Y:S04]  /*7790*/  LDS.128 R16, [R227+0x11000] ;  /* 0x01100000e3107984 */ /* 0x0006680000000c00 */
[----:B------:R3:W1:Y:S01]  /*77a0*/  LDS.128 R12, [R227+0x13000] ;  /* 0x01300000e30c7984 */ /* 0x0006620000000c00 */
[----:B----4-:R-:W-:Y:S01]  /*77b0*/  UIMAD UR17, UR20, UR17, UR7 ;  /* 0x00000011141172a4 */ /* 0x010fe2000f8e0207 */
[----:B------:R-:W-:-:S05]  /*77c0*/  IMAD.WIDE.U32 R34, R34, UR20, R6 ;  /* 0x0000001422227c25 */ /* 0x000fca000f8e0006 */
[----:B------:R-:W-:Y:S01]  /*77d0*/  IADD3 R31, R35, UR17, RZ ;  /* 0x00000011231f7c10 */ /* 0x000fe2000fffe0ff */
[----:B------:R-:W-:Y:S06]  /*77e0*/  @P2 BRA `(.L_x_1066) ;  /* 0x0000000000342947 */ /* 0x000fec0003800000 */
[----:B------:R-:W4:Y:S01]  /*77f0*/  LDS.128 R4, [R227+0xc000] ;  /* 0x00c00000e3047984 */ /* 0x000f220000000c00 */
[----:B-1----:R-:W-:Y:S01]  /*7800*/  MOV R36, R34 ;  /* 0x0000002200247202 */ /* 0x002fe20000000f00 */
[----:B------:R-:W-:Y:S01]  /*7810*/  IMAD R30, R28, UR14, RZ ;  /* 0x0000000e1c1e7c24 */ /* 0x000fe2000f8e02ff */
[----:B------:R-:W-:Y:S01]  /*7820*/  MOV R37, R31 ;  /* 0x0000001f00257202 */ /* 0x000fe20000000f00 */
[----:B------:R-:W1:Y:S01]  /*7830*/  LDS.128 R8, [R227+0xe000] ;  /* 0x00e00000e3087984 */ /* 0x000e620000000c00 */
[----:B------:R-:W-:Y:S01]  /*7840*/  ULDC.64 UR16, c[0x0][0x3f0] ;  /* 0x0000fc0000107ab9 */ /* 0x000fe20000000a00 */
[C---:B------:R-:W-:Y:S02]  /*7850*/  IMAD R29, R217.reuse, UR15, R30 ;  /* 0x0000000fd91d7c24 */ /* 0x040fe4000f8e021e */
[----:B------:R-:W-:-:S05]  /*7860*/  IMAD.WIDE.U32 R36, R217, UR14, R36 ;  /* 0x0000000ed9247c25 */ /* 0x000fca000f8e0024 */
[----:B------:R-:W-:Y:S02]  /*7870*/  IADD3 R29, R29, R37, RZ ;  /* 0x000000251d1d7210 */ /* 0x000fe40007ffe0ff */
[----:B------:R-:W-:-:S04]  /*7880*/  LEA R38, P0, R36, UR16, 0x1 ;  /* 0x0000001024267c11 */ /* 0x000fc8000f8008ff */
[----:B------:R-:W-:-:S05]  /*7890*/  LEA.HI.X R39, R36, UR17, R29, 0x1, P0 ;  /* 0x0000001124277c11 */ /* 0x000fca00080f0c1d */
[----:B----4-:R4:W-:Y:S04]  /*78a0*/  STG.E.128 desc[UR10][R38.64], R4 ;  /* 0x0000000426007986 */ /* 0x0109e8000c101d0a */
[----:B-1----:R4:W-:Y:S02]  /*78b0*/  STG.E.128 desc[UR10][R38.64+0x80], R8 ;  /* 0x0000800826007986 */ /* 0x0029e4000c101d0a */
.L_x_1066:
[----:B------:R-:W-:Y:S05]  /*78c0*/  BSYNC B0 ;  /* 0x0000000000007941 */ /* 0x000fea0003800000 */
.L_x_1065:
[----:B------:R-:W-:Y:S04]  /*78d0*/  BSSY B0, `(.L_x_1067) ;  /* 0x000000e000007945 */ /* 0x000fe80003800000 */
[----:B------:R-:W-:Y:S05]  /*78e0*/  @P1 BRA `(.L_x_1068) ;  /* 0x0000000000301947 */ /* 0x000fea0003800000 */
[----:B----4-:R-:W-:Y:S01]  /*78f0*/  IADD3 R5, P0, R217, 0x20, RZ ;  /* 0x00000020d9057810 */ /* 0x010fe20007f1e0ff */
        /* <DEDUP_REMOVED lines=9> */
[----:B--2---:R2:W-:Y:S04]  /*7990*/  STG.E.128 desc[UR10][R8.64], R24 ;  /* 0x0000001808007986 */ /* 0x0045e8000c101d0a */
[----:B-1----:R2:W-:Y:S02]  /*79a0*/  STG.E.128 desc[UR10][R8.64+0x80], R20 ;  /* 0x0000801408007986 */ /* 0x0025e4000c101d0a */
.L_x_1068:
[----:B------:R-:W-:Y:S05]  /*79b0*/  BSYNC B0 ;  /* 0x0000000000007941 */ /* 0x000fea0003800000 */
.L_x_1067:
[----:B------:R-:W3:Y:S01]  /*79c0*/  S2UR UR6, SR_CTAID.Z ;  /* 0x00000000000679c3 */ /* 0x000ee20000002700 */
[----:B--2-4-:R2:W4:Y:S01]  /*79d0*/  LDS.128 R8, [R227+0x10000] ;  /* 0x01000000e3087984 */ /* 0x0145220000000c00 */
[----:B-1----:R-:W-:Y:S01]  /*79e0*/  IMAD.U32 R21, RZ, RZ, UR8 ;  /* 0x00000008ff157e24 */ /* 0x002fe2000f8e00ff */
[----:B------:R-:W-:Y:S01]  /*79f0*/  UIMAD UR5, UR5, UR8, URZ ;  /* 0x00000008050572a4 */ /* 0x000fe2000f8e023f */
[----:B------:R-:W-:Y:S01]  /*7a00*/  BSSY B0, `(.L_x_1069) ;  /* 0x000001b000007945 */ /* 0x000fe20003800000 */
[----:B------:R2:W1:Y:S01]  /*7a10*/  LDS.128 R4, [R227+0x12000] ;  /* 0x01200000e3047984 */ /* 0x0004620000000c00 */
[----:B------:R-:W-:Y:S01]  /*7a20*/  IMAD.WIDE.U32 R20, R21, UR59, R32 ;  /* 0x0000003b15147c25 */ /* 0x000fe2000f8e0020 */
[----:B------:R-:W-:Y:S01]  /*7a30*/  UIMAD UR5, UR59, UR9, UR5 ;  /* 0x000000093b0572a4 */ /* 0x000fe2000f8e0205 */
[----:B------:R-:W2:Y:S01]  /*7a40*/  S2UR UR14, SR_CTAID.Z ;  /* 0x00000000000e79c3 */ /* 0x000ea20000002700 */
[----:B------:R-:W-:-:S04]  /*7a50*/  IADD3 R22, P0, R20, UR12, RZ ;  /* 0x0000000c14167c10 */ /* 0x000fc8000ff1e0ff */
[----:B------:R-:W-:-:S05]  /*7a60*/  IMAD.U32 R20, RZ, RZ, UR5 ;  /* 0x00000005ff147e24 */ /* 0x000fca000f8e00ff */
        /* <DEDUP_REMOVED lines=8> */
[----:B----4-:R-:W-:Y:S06]  /*7af0*/  @P2 BRA `(.L_x_1070) ;  /* 0x00000000002c2947 */ /* 0x010fec0003800000 */
        /* <DEDUP_REMOVED lines=9> */
[----:B------:R2:W-:Y:S04]  /*7b90*/  STG.E.128 desc[UR10][R26.64], R8 ;  /* 0x000000081a007986 */ /* 0x0005e8000c101d0a */
[----:B-1----:R2:W-:Y:S02]  /*7ba0*/  STG.E.128 desc[UR10][R26.64+0x80], R4 ;  /* 0x000080041a007986 */ /* 0x0025e4000c101d0a */
.L_x_1070:
[----:B------:R-:W-:Y:S05]  /*7bb0*/  BSYNC B0 ;  /* 0x0000000000007941 */ /* 0x000fea0003800000 */
.L_x_1069:
[----:B------:R-:W-:Y:S05]  /*7bc0*/  @P1 BRA `(.L_x_1057) ;  /* 0x0000000000301947 */ /* 0x000fea0003800000 */
[----:B-12---:R-:W-:Y:S01]  /*7bd0*/  IADD3 R4, P0, R217, 0x20, RZ ;  /* 0x00000020d9047810 */ /* 0x006fe20007f1e0ff */
        /* <DEDUP_REMOVED lines=9> */
[----:B------:R3:W-:Y:S04]  /*7c70*/  STG.E.128 desc[UR10][R4.64], R16 ;  /* 0x0000001004007986 */ /* 0x0007e8000c101d0a */
[----:B------:R3:W-:Y:S02]  /*7c80*/  STG.E.128 desc[UR10][R4.64+0x80], R12 ;  /* 0x0000800c04007986 */ /* 0x0007e4000c101d0a */
.L_x_1057:
[----:B------:R-:W-:Y:S05]  /*7c90*/  BSYNC B1 ;  /* 0x0000000000017941 */ /* 0x000fea0003800000 */
.L_x_1043:
[----:B------:R-:W-:Y:S01]  /*7ca0*/  R2UR UR6, R218 ;  /* 0x00000000da0672ca */ /* 0x000fe200000e0000 */
[----:B------:R-:W-:Y:S01]  /*7cb0*/  ULDC UR5, c[0x0][0xc] ;  /* 0x0000030000057ab9 */ /* 0x000fe20000000800 */
[----:B------:R-:W-:-:S11]  /*7cc0*/  R2UR UR7, R219 ;  /* 0x00000000db0772ca */ /* 0x000fd600000e0000 */
[----:B------:R-:W-:-:S04]  /*7cd0*/  UIADD3 UR6, UR5, UR6, URZ ;  /* 0x0000000605067290 */ /* 0x000fc8000fffe03f */
[----:B------:R-:W-:Y:S02]  /*7ce0*/  UISETP.GE.AND UP0, UPT, UR6, UR7, UPT ;  /* 0x000000070600728c */ /* 0x000fe4000bf06270 */
[----:B------:R-:W-:-:S04]  /*7cf0*/  IMAD.U32 R218, RZ, RZ, UR6 ;  /* 0x00000006ffda7e24 */ /* 0x000fc8000f8e00ff */
[----:B------:R-:W-:-:S13]  /*7d00*/  PLOP3.LUT P0, PT, PT, PT, UP0, 0x80, 0x0 ;  /* 0x000000000000781c */ /* 0x000fda0003f0f008 */
[----:B------:R-:W-:Y:S05]  /*7d10*/  @P0 BRA `(.L_x_1071) ;  /* 0x0000000000040947 */ /* 0x000fea0003800000 */
[----:B------:R-:W-:Y:S05]  /*7d20*/  BRA `(.L_x_1072) ;  /* 0xffffff8c00047947 */ /* 0x000fea000383ffff */
.L_x_1071:
[----:B------:R-:W-:Y:S05]  /*7d30*/  EXIT ;  /* 0x000000000000794d */ /* 0x000fea0003800000 */
.L_x_1073:
        /* <DEDUP_REMOVED lines=12> */
.L_x_2075:


//--------------------- .text._ZN5flash44flash_bwd_dq_dk_dv_loop_seqk_parallel_kernelI23Flash_bwd_kernel_traitsILi128ELi64ELi64ELi8ELi4ELi2ELi2ELb1ELb0EN7cutlass6half_tE19Flash_kernel_traitsILi128ELi64ELi64ELi8ES3_EELb0ELb0ELb1ELb0ELb0ELb1ELb1EEEvNS_16Flash_bwd_paramsE --------------------------
	.section	.text._ZN5flash44flash_bwd_dq_dk_dv_loop_seqk_parallel_kernelI23Flash_bwd_kernel_traitsILi128ELi64ELi64ELi8ELi4ELi2ELi2ELb1ELb0EN7cutlass6half_tE19Flash_kernel_traitsILi128ELi64ELi64ELi8ES3_EELb0ELb0ELb1ELb0ELb0ELb1ELb1EEEvNS_16Flash_bwd_paramsE,"ax",@progbits
	.align	128
        .global         _ZN5flash44flash_bwd_dq_dk_dv_loop_seqk_parallel_kernelI23Flash_bwd_kernel_traitsILi128ELi64ELi64ELi8ELi4ELi2ELi2ELb1ELb0EN7cutlass6half_tE19Flash_kernel_traitsILi128ELi64ELi64ELi8ES3_EELb0ELb0ELb1ELb0ELb0ELb1ELb1EEEvNS_16Flash_bwd_paramsE
        .type           _ZN5flash44flash_bwd_dq_dk_dv_loop_seqk_parallel_kernelI23Flash_bwd_kernel_traitsILi128ELi64ELi64ELi8ELi4ELi2ELi2ELb1ELb0EN7cutlass6half_tE19Flash_kernel_traitsILi128ELi64ELi64ELi8ES3_EELb0ELb0ELb1ELb0ELb0ELb1ELb1EEEvNS_16Flash_bwd_paramsE,@function
        .size           _ZN5flash44flash_bwd_dq_dk_dv_loop_seqk_parallel_kernelI23Flash_bwd_kernel_traitsILi128ELi64ELi64ELi8ELi4ELi2ELi2ELb1ELb0EN7cutlass6half_tE19Flash_kernel_traitsILi128ELi64ELi64ELi8ES3_EELb0ELb0ELb1ELb0ELb0ELb1ELb1EEEvNS_16Flash_bwd_paramsE,(.L_x_2076 - _ZN5flash44flash_bwd_dq_dk_dv_loop_seqk_parallel_kernelI23Flash_bwd_kernel_traitsILi128ELi64ELi64ELi8ELi4ELi2ELi2ELb1ELb0EN7cutlass6half_tE19Flash_kernel_traitsILi128ELi64ELi64ELi8ES3_EELb0ELb0ELb1ELb0ELb0ELb1ELb1EEEvNS_16Flash_bwd_paramsE)
        .other          _ZN5flash44flash_bwd_dq_dk_dv_loop_seqk_parallel_kernelI23Flash_bwd_kernel_traitsILi128ELi64ELi64ELi8ELi4ELi2ELi2ELb1ELb0EN7cutlass6half_tE19Flash_kernel_traitsILi128ELi64ELi64ELi8ES3_EELb0ELb0ELb1ELb0ELb0ELb1ELb1EEEvNS_16Flash_bwd_paramsE,@"STO_CUDA_ENTRY STV_DEFAULT"
_ZN5flash44flash_bwd_dq_dk_dv_loop_seqk_parallel_kernelI23Flash_bwd_kernel_traitsILi128ELi64ELi64ELi8ELi4ELi2ELi2ELb1ELb0EN7cutlass6half_tE19Flash_kernel_traitsILi128ELi64ELi64ELi8ES3_EELb0ELb0ELb1ELb0ELb0ELb1ELb1EEEvNS_16Flash_bwd_paramsE:
.text._ZN5flash44flash_bwd_dq_dk_dv_loop_seqk_parallel_kernelI23Flash_bwd_kernel_traitsILi128ELi64ELi64ELi8ELi4ELi2ELi2ELb1ELb0EN7cutlass6half_tE19Flash_kernel_traitsILi128ELi64ELi64ELi8ES3_EELb0ELb0ELb1ELb0ELb0ELb1ELb1EEEvNS_16Flash_bwd_paramsE:
        /* <DEDUP_REMOVED lines=16> */
[----:B------:R-:W-:-:S04]  /*0100*/  ULDC UR61, c[0x0][0x394] ;  /* 0x0000e500003d7ab9 */ /* 0x000fc80000000800 */
        /* <DEDUP_REMOVED lines=8> */
[----:B------:R-:W-:Y:S02]  /*0190*/  LEA.HI R17, R13, R10, RZ, 0x4 ;  /* 0x0000000a0d117211 */ /* 0x000fe400078f20ff */
[--C-:B------:R-:W-:Y:S01]  /*01a0*/  SHF.R.S32.HI R4, RZ, 0x5, R7.reuse ;  /* 0x00000005ff047819 */ /* 0x100fe20000011407 */
[----:B------:R-:W-:Y:S01]  /*01b0*/  IMAD.U32 R229, RZ, RZ, UR5 ;  /* 0x00000005ffe57e24 */ /* 0x000fe2000f8e00ff */
[----:B------:R-:W-:Y:S01]  /*01c0*/  SHF.R.S32.HI R9, RZ, 0x1f, R7 ;  /* 0x0000001fff097819 */ /* 0x000fe20000011407 */
[----:B----4-:R-:W-:Y:S01]  /*01d0*/  USHF.L.U32 UR5, UR53, 0x7, URZ ;  /* 0x0000000735057899 */ /* 0x010fe2000800063f */
[----:B------:R-:W-:Y:S01]  /*01e0*/  SHF.R.S32.HI R0, RZ, 0x4, R17 ;  /* 0x00000004ff007819 */ /* 0x000fe20000011411 */
[----:B------:R-:W-:Y:S01]  /*01f0*/  USHF.R.S32.HI UR6, URZ, 0x1f, UR53 ;  /* 0x0000001f3f067899 */ /* 0x000fe20008011435 */
[----:B------:R-:W-:Y:S01]  /*0200*/  LEA.HI R9, R9, R4, RZ, 0x2 ;  /* 0x0000000409097211 */ /* 0x000fe200078f10ff */
[----:B------:R-:W-:Y:S01]  /*0210*/  IMAD.U32 R226, RZ, RZ, UR7 ;  /* 0x00000007ffe27e24 */ /* 0x000fe2000f8e00ff */
[----:B------:R-:W-:Y:S01]  /*0220*/  LEA.HI R5, R17, R0, RZ, 0x1 ;  /* 0x0000000011057211 */ /* 0x000fe200078f08ff */
[----:B------:R-:W-:Y:S01]  /*0230*/  IMAD.U32 R228, RZ, RZ, UR5 ;  /* 0x00000005ffe47e24 */ /* 0x000fe2000f8e00ff */
[----:B------:R-:W-:Y:S01]  /*0240*/  LOP3.LUT R9, R9, 0xfffffffc, RZ, 0xc0, !PT ;  /* 0xfffffffc09097812 */ /* 0x000fe200078ec0ff */
[----:B------:R-:W-:Y:S01]  /*0250*/  UIADD3 UR5, UR4, 0x10000, URZ ;  /* 0x0001000004057890 */ /* 0x000fe2000fffe03f */
[CC--:B------:R-:W-:Y:S01]  /*0260*/  LEA.HI R15, R13.reuse, R10.reuse, RZ, 0x3 ;  /* 0x0000000a0d0f7211 */ /* 0x0c0fe200078f18ff */
[----:B------:R-:W-:Y:S01]  /*0270*/  IMAD.U32 R227, RZ, RZ, UR6 ;  /* 0x00000006ffe37e24 */ /* 0x000fe2000f8e00ff */
[----:B------:R-:W-:Y:S01]  /*0280*/  LEA.HI R11, R13, R10, RZ, 0x2 ;  /* 0x0000000a0d0b7211 */ /* 0x000fe200078f10ff */
[----:B------:R-:W-:Y:S01]  /*0290*/  IMAD.IADD R216, R4, 0x1, -R9 ;  /* 0x0000000104d87824 */ /* 0x000fe200078e0a09 */
[----:B------:R-:W-:Y:S01]  /*02a0*/  LEA.HI R2, R7, R4, RZ, 0x1 ;  /* 0x0000000407027211 */ /* 0x000fe200078f08ff */
[----:B------:R-:W-:Y:S01]  /*02b0*/  UIADD3 UR6, UR4, 0xc000, URZ ;  /* 0x0000c00004067890 */ /* 0x000fe2000fffe03f */
[----:B------:R-:W-:-:S02]  /*02c0*/  LOP3.LUT R5, R5, 0xfffffffe, RZ, 0xc0, !PT ;  /* 0xfffffffe05057812 */ /* 0x000fc400078ec0ff */
[----:B------:R-:W-:Y:S02]  /*02d0*/  LOP3.LUT R7, R7, 0xffffffe0, RZ, 0xc0, !PT ;  /* 0xffffffe007077812 */ /* 0x000fe400078ec0ff */
[----:B------:R-:W-:Y:S01]  /*02e0*/  SHF.R.S32.HI R218, RZ, 0x3, R15 ;  /* 0x00000003ffda7819 */ /* 0x000fe2000001140f */
[----:B------:R-:W-:Y:S01]  /*02f0*/  IMAD.IADD R5, R0, 0x1, -R5 ;  /* 0x0000000100057824 */ /* 0x000fe200078e0a05 */
[----:B------:R-:W-:Y:S01]  /*0300*/  SHF.R.S32.HI R3, RZ, 0x2, R11 ;  /* 0x00000002ff037819 */ /* 0x000fe2000001140b */
[----:B------:R-:W-:Y:S01]  /*0310*/  IMAD.IADD R0, R10, 0x1, -R7 ;  /* 0x000000010a007824 */ /* 0x000fe200078e0a07 */
[----:B------:R-:W-:Y:S01]  /*0320*/  SHF.R.S32.HI R12, RZ, 0x1f, R11 ;  /* 0x0000001fff0c7819 */ /* 0x000fe2000001140b */
[----:B------:R-:W-:Y:S01]  /*0330*/  IMAD.SHL.U32 R7, R218, 0x40, RZ ;  /* 0x00000040da077824 */ /* 0x000fe200078e00ff */
[----:B------:R-:W-:Y:S01]  /*0340*/  LOP3.LUT R9, R15, 0xfffffff8, RZ, 0xc0, !PT ;  /* 0xfffffff80f097812 */ /* 0x000fe200078ec0ff */
[----:B------:R-:W-:Y:S01]  /*0350*/  IMAD.SHL.U32 R214, R5, 0x20, RZ ;  /* 0x0000002005d67824 */ /* 0x000fe200078e00ff */
[----:B------:R-:W-:-:S02]  /*0360*/  LEA.HI R12, R12, R3, RZ, 0x3 ;  /* 0x000000030c0c7211 */ /* 0x000fc400078f18ff */
[----:B------:R-:W-:Y:S01]  /*0370*/  LOP3.LUT R7, R7, 0x1c0, RZ, 0xc0, !PT ;  /* 0x000001c007077812 */ /* 0x000fe200078ec0ff */
[----:B------:R-:W-:Y:S01]  /*0380*/  IMAD.IADD R8, R10, 0x1, -R9 ;  /* 0x000000010a087824 */ /* 0x000fe200078e0a09 */
[----:B------:R-:W-:Y:S02]  /*0390*/  LOP3.LUT R12, R12, 0xfffffff8, RZ, 0xc0, !PT ;  /* 0xfffffff80c0c7812 */ /* 0x000fe400078ec0ff */
[----:B------:R-:W-:Y:S01]  /*03a0*/  LOP3.LUT R2, R2, 0xfffffffe, RZ, 0xc0, !PT ;  /* 0xfffffffe02027812 */ /* 0x000fe200078ec0ff */
[----:B------:R-:W-:Y:S01]  /*03b0*/  IMAD.SHL.U32 R220, R8, 0x8, RZ ;  /* 0x0000000808dc7824 */ /* 0x000fe200078e00ff */
[----:B------:R-:W-:Y:S01]  /*03c0*/  SHF.R.U32.HI R224, RZ, 0x3, R7 ;  /* 0x00000003ffe07819 */ /* 0x000fe20000011607 */
[----:B------:R-:W-:Y:S01]  /*03d0*/  IMAD.IADD R12, R3, 0x1, -R12 ;  /* 0x00000001030c7824 */ /* 0x000fe200078e0a0c */
[----:B------:R-:W-:Y:S01]  /*03e0*/  SHF.R.S32.HI R3, RZ, 0x1f, R0 ;  /* 0x0000001fff037819 */ /* 0x000fe20000011400 */
[----:B------:R-:W-:Y:S01]  /*03f0*/  IMAD.IADD R2, R4, 0x1, -R2 ;  /* 0x0000000104027824 */ /* 0x000fe200078e0a02 */
[----:B------:R-:W-:-:S02]  /*0400*/  LOP3.LUT P4, RZ, R8, 0x2, RZ, 0xc0, !PT ;  /* 0x0000000208ff7812 */ /* 0x000fc4000788c0ff */
[C---:B------:R-:W-:Y:S01]  /*0410*/  LOP3.LUT P3, RZ, R8.reuse, 0x4, RZ, 0xc0, !PT ;  /* 0x0000000408ff7812 */ /* 0x040fe2000786c0ff */
[----:B------:R-:W-:Y:S01]  /*0420*/  IMAD.SHL.U32 R8, R8, 0x40, RZ ;  /* 0x0000004008087824 */ /* 0x000fe200078e00ff */
[----:B------:R-:W-:Y:S02]  /*0430*/  LOP3.LUT R7, R7, 0x38, R220, 0xf8, !PT ;  /* 0x0000003807077812 */ /* 0x000fe400078ef8dc */
[----:B------:R-:W-:Y:S02]  /*0440*/  LOP3.LUT R17, R17, 0xfffffff0, RZ, 0xc0, !PT ;  /* 0xfffffff011117812 */ /* 0x000fe400078ec0ff */
[----:B------:R-:W-:Y:S02]  /*0450*/  LEA.HI R3, R3, R0, RZ, 0x2 ;  /* 0x0000000003037211 */ /* 0x000fe400078f10ff */
[----:B------:R-:W-:Y:S01]  /*0460*/  LOP3.LUT R224, R7, R224, RZ, 0x3c, !PT ;  /* 0x000000e007e07212 */ /* 0x000fe200078e3cff */
[----:B------:R-:W-:Y:S01]  /*0470*/  IMAD.SHL.U32 R7, R2, 0x10, RZ ;  /* 0x0000001002077824 */ /* 0x000fe200078e00ff */
[----:B------:R-:W-:Y:S01]  /*0480*/  LOP3.LUT R0, R12, 0x1, RZ, 0xc0, !PT ;  /* 0x000000010c007812 */ /* 0x000fe200078ec0ff */
[----:B------:R-:W-:Y:S01]  /*0490*/  IMAD.IADD R17, R10, 0x1, -R17 ;  /* 0x000000010a117824 */ /* 0x000fe200078e0a11 */
[----:B------:R-:W-:-:S02]  /*04a0*/  LOP3.LUT R8, R8, 0x1c0, RZ, 0xc0, !PT ;  /* 0x000001c008087812 */ /* 0x000fc400078ec0ff */
[CC--:B------:R-:W-:Y:S02]  /*04b0*/  LEA.HI R9, R13.reuse, R10.reuse, RZ, 0x7 ;  /* 0x0000000a0d097211 */ /* 0x0c0fe400078f38ff */
[----:B------:R-:W-:Y:S02]  /*04c0*/  LEA.HI R13, R13, R10, RZ, 0x6 ;  /* 0x0000000a0d0d7211 */ /* 0x000fe400078f30ff */
[----:B------:R-:W-:Y:S02]  /*04d0*/  ISETP.NE.U32.AND P0, PT, R0, 0x1, PT ;  /* 0x000000010000780c */ /* 0x000fe40003f05070 */
[----:B------:R-:W-:Y:S02]  /*04e0*/  LOP3.LUT R210, R8, 0x10, R7, 0xf8, !PT ;  /* 0x0000001008d27812 */ /* 0x000fe400078ef807 */
[----:B------:R-:W-:Y:S02]  /*04f0*/  SHF.R.S32.HI R4, RZ, 0x1f, R17 ;  /* 0x0000001fff047819 */ /* 0x000fe40000011411 */
[----:B------:R-:W-:-:S02]  /*0500*/  SHF.R.S32.HI R9, RZ, 0x7, R9 ;  /* 0x00000007ff097819 */ /* 0x000fc40000011409 */
[----:B------:R-:W-:Y:S02]  /*0510*/  LOP3.LUT R14, R8, 0x8, R15, 0xf8, !PT ;  /* 0x00000008080e7812 */ /* 0x000fe400078ef80f */
[----:B------:R-:W-:Y:S01]  /*0520*/  SHF.R.U32.HI R7, RZ, 0x3, R8 ;  /* 0x00000003ff077819 */ /* 0x000fe20000011608 */
[C---:B------:R-:W-:Y:S01]  /*0530*/  IMAD.SHL.U32 R8, R5.reuse, 0x200, RZ ;  /* 0x0000020005087824 */ /* 0x040fe200078e00ff */
[----:B------:R-:W-:Y:S01]  /*0540*/  SHF.R.S32.HI R13, RZ, 0x6, R13 ;  /* 0x00000006ff0d7819 */ /* 0x000fe2000001140d */
[----:B------:R-:W-:Y:S01]  /*0550*/  IMAD.SHL.U32 R5, R5, 0x8, RZ ;  /* 0x0000000805057824 */ /* 0x000fe200078e00ff */
[C---:B------:R-:W-:Y:S01]  /*0560*/  R2P PR, R12.reuse, 0x6 ;  /* 0x000000060c007804 */ /* 0x040fe20000000000 */
[----:B------:R-:W-:Y:S01]  /*0570*/  IMAD.SHL.U32 R12, R12, 0x40, RZ ;  /* 0x000000400c0c7824 */ /* 0x000fe200078e00ff */
[----:B------:R-:W-:Y:S01]  /*0580*/  LEA.HI R4, R4, R17, RZ, 0x3 ;  /* 0x0000001104047211 */ /* 0x000fe200078f18ff */
[----:B------:R-:W-:Y:S01]  /*0590*/  IMAD R0, R9, 0x800, R8 ;  /* 0x0000080009007824 */ /* 0x000fe200078e0208 */
[----:B------:R-:W-:Y:S01]  /*05a0*/  LOP3.LUT R215, R14, R7, RZ, 0x3c, !PT ;  /* 0x000000070ed77212 */ /* 0x000fe200078e3cff */
[----:B------:R-:W-:Y:S01]  /*05b0*/  IMAD R224, R13, 0x200, R224 ;  /* 0x000002000de07824 */ /* 0x000fe200078e02e0 */
[----:B------:R-:W-:Y:S01]  /*05c0*/  LOP3.LUT R6, R4, 0xfffffff8, RZ, 0xc0, !PT ;  /* 0xfffffff804067812 */ /* 0x000fe200078ec0ff */
[----:B------:R-:W-:Y:S01]  /*05d0*/  IMAD.SHL.U32 R9, R9, 0x20, RZ ;  /* 0x0000002009097824 */ /* 0x000fe200078e00ff */
[----:B------:R-:W-:Y:S01]  /*05e0*/  LOP3.LUT R12, R12, 0x1c0, RZ, 0xc0, !PT ;  /* 0x000001c00c0c7812 */ /* 0x000fe200078ec0ff */
[----:B------:R-:W-:Y:S01]  /*05f0*/  IMAD.SHL.U32 R13, R13, 0x8, RZ ;  /* 0x000000080d0d7824 */ /* 0x000fe200078e00ff */
[----:B------:R-:W-:Y:S01]  /*0600*/  LOP3.LUT R11, R11, 0x7ffffffc, RZ, 0xc0, !PT ;  /* 0x7ffffffc0b0b7812 */ /* 0x000fe200078ec0ff */
[----:B------:R-:W-:Y:S01]  /*0610*/  IMAD.IADD R215, R0, 0x1, R215 ;  /* 0x0000000100d77824 */ /* 0x000fe200078e02d7 */
[----:B------:R-:W-:Y:S01]  /*0620*/  LOP3.LUT R222, R9, 0x6, R222, 0xf8, !PT ;  /* 0x0000000609de7812 */ /* 0x000fe200078ef8de */
[----:B------:R-:W-:Y:S01]  /*0630*/  IMAD.IADD R6, R17, 0x1, -R6 ;  /* 0x0000000111067824 */ /* 0x000fe200078e0a06 */
[----:B------:R-:W-:Y:S01]  /*0640*/  LOP3.LUT R13, R13, 0x18, RZ, 0xc0, !PT ;  /* 0x000000180d0d7812 */ /* 0x000fe200078ec0ff */
[----:B------:R-:W-:Y:S01]  /*0650*/  IMAD.IADD R11, R10, 0x1, -R11 ;  /* 0x000000010a0b7824 */ /* 0x000fe200078e0a0b */
[----:B------:R-:W-:Y:S01]  /*0660*/  SHF.R.U32.HI R0, RZ, 0x3, R12 ;  /* 0x00000003ff007819 */ /* 0x000fe2000001160c */
[----:B------:R-:W-:Y:S01]  /*0670*/  IMAD.SHL.U32 R4, R4, 0x40, RZ ;  /* 0x0000004004047824 */ /* 0x000fe200078e00ff */
[----:B------:R-:W-:Y:S01]  /*0680*/  LOP3.LUT R9, R12, 0x20, R9, 0xf8, !PT ;  /* 0x000000200c097812 */ /* 0x000fe200078ef809 */
[----:B------:R-:W-:Y:S01]  /*0690*/  IMAD.SHL.U32 R11, R11, 0x2, RZ ;  /* 0x000000020b0b7824 */ /* 0x000fe200078e00ff */
[----:B------:R-:W-:-:S02]  /*06a0*/  LOP3.LUT R231, R0, R12, R13, 0x1e, !PT ;  /* 0x0000000c00e77212 */ /* 0x000fc400078e1e0d */
[----:B------:R-:W-:Y:S01]  /*06b0*/  LOP3.LUT R9, R9, R0, RZ, 0x3c, !PT ;  /* 0x0000000009097212 */ /* 0x000fe200078e3cff */
[----:B------:R-:W-:Y:S01]  /*06c0*/  IMAD.SHL.U32 R0, R6, 0x40, RZ ;  /* 0x0000004006007824 */ /* 0x000fe200078e00ff */
[----:B------:R-:W-:Y:S01]  /*06d0*/  LOP3.LUT R214, R13, 0x20, R214, 0xf8, !PT ;  /* 0x000000200dd67812 */ /* 0x000fe200078ef8d6 */
[----:B------:R-:W-:Y:S01]  /*06e0*/  IMAD R6, R2, 0x400, R11 ;  /* 0x0000040002067824 */ /* 0x000fe200078e020b */
[----:B------:R-:W-:Y:S01]  /*06f0*/  SHF.R.S32.HI R223, RZ, 0x2, R3 ;  /* 0x00000002ffdf7819 */ /* 0x000fe20000011403 */
[----:B------:R-:W-:Y:S01]  /*0700*/  IMAD R230, R216, 0x400, R11 ;  /* 0x00000400d8e67824 */ /* 0x000fe200078e020b */
[----:B------:R-:W-:Y:S01]  /*0710*/  LOP3.LUT R0, R0, 0x1c0, RZ, 0xc0, !PT ;  /* 0x000001c000007812 */ /* 0x000fe200078ec0ff */
[----:B------:R-:W-:Y:S01]  /*0720*/  IMAD.IADD R231, R6, 0x1, R231 ;  /* 0x0000000106e77824 */ /* 0x000fe200078e02e7 */
[----:B------:R-:W-:Y:S01]  /*0730*/  LOP3.LUT R3, R4, 0xfffffe00, RZ, 0xc0, !PT ;  /* 0xfffffe0004037812 */ /* 0x000fe200078ec0ff */
[----:B------:R-:W-:Y:S01]  /*0740*/  IMAD.IADD R230, R230, 0x1, R9 ;  /* 0x00000001e6e67824 */ /* 0x000fe200078e0209 */
[--C-:B------:R-:W-:Y:S01]  /*0750*/  SHF.R.U32.HI R209, RZ, 0x3, R0.reuse ;  /* 0x00000003ffd17819 */ /* 0x100fe20000011600 */
[----:B------:R-:W-:Y:S01]  /*0760*/  IMAD R223, R216, 0x10, R223 ;  /* 0x00000010d8df7824 */ /* 0x000fe200078e02df */
        /* <DEDUP_REMOVED lines=32> */
.L_x_1104:
        /* <DEDUP_REMOVED lines=26> */
[----:B--2---:R-:W2:Y:S01]  /*0b10*/  @P0 LDG.E R2, desc[UR8][R12.64] ;  /* 0x000000080c020981 */ /* 0x004ea2000c1e1900 */
[----:B------:R-:W-:Y:S01]  /*0b20*/  UISETP.EQ.U32.AND UP4, UPT, UR12, URZ, UPT ;  /* 0x0000003f0c00728c */ /* 0x000fe2000bf82070 */
[----:B------:R-:W-:Y:S01]  /*0b30*/  PLOP3.LUT P3, PT, PT, PT, UP0, 0x80, 0x0 ;  /* 0x000000000000781c */ /* 0x000fe20003f6f008 */
[----:B------:R-:W-:Y:S01]  /*0b40*/  IMAD.U32 R5, RZ, RZ, UR11 ;  /* 0x0000000bff057e24 */ /* 0x000fe2000f8e00ff */
[----:B------:R-:W-:-:S02]  /*0b50*/  UIADD3 UR6, UP1, UR16, UR12, URZ ;  /* 0x0000000c10067290 */ /* 0x000fc4000ff3e03f */
[----:B------:R-:W-:Y:S02]  /*0b60*/  UISETP.EQ.OR.EX UP4, UPT, UR13, URZ, !UP2, UP4 ;  /* 0x0000003f0d00728c */ /* 0x000fe4000d782740 */
[----:B------:R-:W3:Y:S01]  /*0b70*/  @P1 LDG.E R4, desc[UR8][R4.64] ;  /* 0x0000000804041981 */ /* 0x000ee2000c1e1900 */
[----:B------:R-:W-:Y:S01]  /*0b80*/  UIADD3.X UR5, UR5, UR13, URZ, UP1, !UPT ;  /* 0x0000000d05057290 */ /* 0x000fe20008ffe43f */
[----:B------:R-:W-:Y:S01]  /*0b90*/  IMAD.U32 R10, RZ, RZ, UR15 ;  /* 0x0000000fff0a7e24 */ /* 0x000fe2000f8e00ff */
[----:B------:R-:W-:Y:S01]  /*0ba0*/  UMOV UR50, URZ ;  /* 0x0000003f00327c82 */ /* 0x000fe20008000000 */
[----:B------:R-:W-:Y:S01]  /*0bb0*/  PLOP3.LUT P2, PT, PT, PT, UP4, 0x80, 0x0 ;  /* 0x000000000000781c */ /* 0x000fe20003f4f048 */
[----:B------:R-:W-:Y:S01]  /*0bc0*/  IMAD.U32 R11, RZ, RZ, UR14 ;  /* 0x0000000eff0b7e24 */ /* 0x000fe2000f8e00ff */
[----:B------:R-:W-:Y:S01]  /*0bd0*/  @!UP3 ULDC.64 UR10, c[0x0][0x318] ;  /* 0x0000c600000abab9 */ /* 0x000fe20000000a00 */
[----:B------:R-:W-:Y:S02]  /*0be0*/  IMAD.U32 R8, RZ, RZ, UR6 ;  /* 0x00000006ff087e24 */ /* 0x000fe4000f8e00ff */
[----:B------:R-:W-:Y:S01]  /*0bf0*/  IMAD.U32 R9, RZ, RZ, UR5 ;  /* 0x00000005ff097e24 */ /* 0x000fe2000f8e00ff */
[----:B----4-:R-:W4:Y:S04]  /*0c00*/  @P3 LDG.E R6, desc[UR8][R10.64] ;  /* 0x000000080a063981 */ /* 0x010f28000c1e1900 */
[----:B-----5:R-:W5:Y:S01]  /*0c10*/  @P3 LDG.E R3, desc[UR8][R10.64+0x4] ;  /* 0x000004080a033981 */ /* 0x020f62000c1e1900 */
[----:B------:R-:W-:Y:S01]  /*0c20*/  @!UP3 UISETP.NE.U32.AND UP1, UPT, UR10, URZ, UPT ;  /* 0x0000003f0a00b28c */ /* 0x000fe2000bf25070 */
[----:B------:R-:W-:-:S02]  /*0c30*/  @!UP3 ULDC UR5, c[0x0][0x2cc] ;  /* 0x0000b3000005bab9 */ /* 0x000fc40000000800 */
[----:B------:R-:W5:Y:S01]  /*0c40*/  @!P2 LDG.E R5, desc[UR8][R8.64] ;  /* 0x000000080805a981 */ /* 0x000f62000c1e1900 */
        /* <DEDUP_REMOVED lines=21> */
.L_x_1074:
        /* <DEDUP_REMOVED lines=10> */
[----:B------:R-:W-:Y:S02]  /*0e40*/  UIMAD.WIDE.U32 UR18, UR53, UR12, URZ ;  /* 0x0000000c351272a5 */ /* 0x000fe4000f8e003f */
[----:B------:R-:W-:Y:S02]  /*0e50*/  UIMAD UR12, UR60, UR12, URZ ;  /* 0x0000000c3c0c72a4 */ /* 0x000fe4000f8e023f */
[----:B------:R-:W2:Y:S01]  /*0e60*/  S2UR UR5, SR_CTAID.X ;  /* 0x00000000000579c3 */ /* 0x000ea20000002500 */
[----:B------:R-:W-:Y:S02]  /*0e70*/  UISETP.NE.AND UP1, UPT, UR52, -0x1, UPT ;  /* 0xffffffff3400788c */ /* 0x000fe4000bf25270 */
[----:B------:R-:W-:-:S02]  /*0e80*/  UIMAD UR20, UR53, UR13, UR12 ;  /* 0x0000000d351472a4 */ /* 0x000fc4000f8e020c */
[----:B------:R-:W-:Y:S01]  /*0e90*/  UIADD3 UR11, UR10, 0x40, UR48 ;  /* 0x000000400a0b7890 */ /* 0x000fe2000fffe030 */
[----:B------:R-:W-:Y:S01]  /*0ea0*/  @!UP2 ULDC.64 UR12, c[0x0][0x418] ;  /* 0x00010600000caab9 */ /* 0x000fe20000000a00 */
[----:B------:R-:W-:Y:S01]  /*0eb0*/  ULDC UR41, c[0x0][0x2d4] ;  /* 0x0000b50000297ab9 */ /* 0x000fe20000000800 */
[----:B------:R-:W-:Y:S02]  /*0ec0*/  @!UP2 UIMAD.WIDE.U32 UR34, UR53, UR12, URZ ;  /* 0x0000000c3522a2a5 */ /* 0x000fe4000f8e003f */
[----:B------:R-:W-:Y:S02]  /*0ed0*/  USHF.R.S32.HI UR30, URZ, 0x1f, UR41 ;  /* 0x0000001f3f1e7899 */ /* 0x000fe40008011429 */
[----:B------:R-:W-:Y:S01]  /*0ee0*/  @UP1 ULDC.64 UR26, c[0x0][0x248] ;  /* 0x00009200001a1ab9 */ /* 0x000fe20000000a00 */
[----:B------:R-:W-:Y:S01]  /*0ef0*/  UIADD3 UR43, UR19, UR20, URZ ;  /* 0x00000014132b7290 */ /* 0x000fe2000fffe03f */
[----:B-1----:R-:W-:Y:S01]  /*0f00*/  IABS R5, R2 ;  /* 0x0000000200057213 */ /* 0x002fe20000000000 */
[----:B------:R-:W-:Y:S01]  /*0f10*/  ULDC.U8 UR40, c[0x0][0x3d8] ;  /* 0x0000f60000287ab9 */ /* 0x000fe20000000000 */
[----:B------:R-:W-:Y:S01]  /*0f20*/  USHF.L.U32 UR16, UR53, 0x7, URZ ;  /* 0x0000000735107899 */ /* 0x000fe2000800063f */
[----:B------:R-:W-:Y:S01]  /*0f30*/  ISETP.NE.AND P3, PT, R2, RZ, PT ;  /* 0x000000ff0200720c */ /* 0x000fe20003f65270 */
[----:B------:R-:W1:Y:S01]  /*0f40*/  I2F.RP R6, R5 ;  /* 0x0000000500067306 */ /* 0x000e620000209400 */
[----:B------:R-:W-:Y:S01]  /*0f50*/  UISETP.NE.AND UP3, UPT, UR40, URZ, UPT ;  /* 0x0000003f2800728c */ /* 0x000fe2000bf65270 */
[----:B------:R-:W-:Y:S01]  /*0f60*/  ULDC.64 UR38, c[0x0][0x240] ;  /* 0x0000900000267ab9 */ /* 0x000fe20000000a00 */
[----:B--2---:R-:W-:-:S02]  /*0f70*/  UIMAD.WIDE.U32 UR24, UR5, UR14, URZ ;  /* 0x0000000e051872a5 */ /* 0x004fc4000f8e003f */
[----:B------:R-:W-:Y:S02]  /*0f80*/  USEL UR29, UR16, URZ, UP0 ;  /* 0x0000003f101d7287 */ /* 0x000fe40008000000 */
[----:B------:R-:W-:Y:S02]  /*0f90*/  UIMAD UR31, UR5, UR15, UR25 ;  /* 0x0000000f051f72a4 */ /* 0x000fe4000f8e0219 */
[----:B------:R-:W-:Y:S01]  /*0fa0*/  @!UP2 UIMAD UR5, UR60, UR12, URZ ;  /* 0x0000000c3c05a2a4 */ /* 0x000fe2000f8e023f */
[----:B------:R-:W-:Y:S02]  /*0fb0*/  @UP2 ULDC.64 UR14, c[0x0][0x420] ;  /* 0x00010800000e2ab9 */ /* 0x000fe40000000a00 */
[----:B------:R-:W-:Y:S01]  /*0fc0*/  ULDC UR12, c[0x0][0x394] ;  /* 0x0000e500000c7ab9 */ /* 0x000fe20000000800 */
        /* <DEDUP_REMOVED lines=11> */
[----:B------:R-:W-:Y:S02]  /*1080*/  @UP2 UIMAD.WIDE.U32 UR36, UR7, UR14, URZ ;  /* 0x0000000e072422a5 */ /* 0x000fe4000f8e003f */
[----:B------:R-:W-:Y:S01]  /*1090*/  @UP1 UIADD3 UR54, UR13, UR11, URZ ;  /* 0x0000000b0d361290 */ /* 0x000fe2000fffe03f */
[----:B------:R-:W1:Y:S01]  /*10a0*/  F2I.FTZ.U32.TRUNC.NTZ R7, R6 ;  /* 0x0000000600077305 */ /* 0x000e62000021f000 */
[----:B------:R-:W-:Y:S01]  /*10b0*/  USHF.R.S32.HI UR11, URZ, 0x1f, UR5 ;  /* 0x0000001f3f0b7899 */ /* 0x000fe20008011405 */
[----:B------:R-:W-:Y:S01]  /*10c0*/  ULDC.U8 UR14, c[0x0][0x480] ;  /* 0x00012000000e7ab9 */ /* 0x000fe20000000000 */
[----:B------:R-:W-:Y:S02]  /*10d0*/  @UP2 UIMAD UR45, UR7, UR15, UR37 ;  /* 0x0000000f072d22a4 */ /* 0x000fe4000f8e0225 */
[----:B------:R-:W-:-:S02]  /*10e0*/  ULEA.HI UR20, UR11, UR5, URZ, 0x6 ;  /* 0x000000050b147291 */ /* 0x000fc4000f8f303f */
[----:B------:R-:W-:Y:S02]  /*10f0*/  UIMAD UR5, UR30, UR53, URZ ;  /* 0x000000351e0572a4 */ /* 0x000fe4000f8e023f */
[----:B------:R-:W-:Y:S02]  /*1100*/  UISETP.NE.AND UP4, UPT, UR14, URZ, UPT ;  /* 0x0000003f0e00728c */ /* 0x000fe4000bf85270 */
[----:B------:R-:W-:Y:S02]  /*1110*/  UIMAD.WIDE.U32 UR14, UR53, UR41, URZ ;  /* 0x00000029350e72a5 */ /* 0x000fe4000f8e003f */
[----:B------:R-:W-:Y:S01]  /*1120*/  UIMAD UR5, UR60, UR41, UR5 ;  /* 0x000000293c0572a4 */ /* 0x000fe2000f8e0205 */
[----:B-1----:R-:W-:Y:S01]  /*1130*/  IMAD.MOV R3, RZ, RZ, -R7 ;  /* 0x000000ffff037224 */ /* 0x002fe200078e0a07 */
[----:B------:R-:W-:Y:S01]  /*1140*/  UIMAD.WIDE.U32 UR16, UR7, UR38, URZ ;  /* 0x00000026071072a5 */ /* 0x000fe2000f8e003f */
[----:B------:R-:W-:Y:S01]  /*1150*/  IMAD.MOV.U32 R6, RZ, RZ, RZ ;  /* 0x000000ffff067224 */ /* 0x000fe200078e00ff */
[----:B------:R-:W-:Y:S01]  /*1160*/  USHF.L.U64.HI UR22, UR53, 0x7, UR60 ;  /* 0x0000000735167899 */ /* 0x000fe2000801023c */
[----:B------:R-:W-:Y:S01]  /*1170*/  IMAD R4, R3, R5, RZ ;  /* 0x0000000503047224 */ /* 0x000fe200078e02ff */
[----:B------:R-:W-:Y:S01]  /*1180*/  IABS R3, UR59 ;  /* 0x0000003b00037c13 */ /* 0x000fe20008000000 */
[----:B------:R-:W-:-:S02]  /*1190*/  UIADD3 UR15, UR15, UR5, URZ ;  /* 0x000000050f0f7290 */ /* 0x000fc4000fffe03f */
[----:B------:R-:W-:Y:S01]  /*11a0*/  IMAD.HI.U32 R4, R7, R4, R6 ;  /* 0x0000000407047227 */ /* 0x000fe200078e0006 */
[----:B------:R-:W-:Y:S02]  /*11b0*/  USHF.R.S32.HI UR11, URZ, 0x6, UR28 ;  /* 0x000000063f0b7899 */ /* 0x000fe4000801141c */
[----:B------:R-:W-:Y:S01]  /*11c0*/  USHF.R.S32.HI UR5, URZ, 0x6, UR20 ;  /* 0x000000063f057899 */ /* 0x000fe20008011414 */
[----:B------:R-:W-:Y:S02]  /*11d0*/  ULDC UR44, c[0x0][0x2dc] ;  /* 0x0000b700002c7ab9 */ /* 0x000fe40000000800 */
[----:B------:R-:W-:Y:S01]  /*11e0*/  IMAD.HI.U32 R16, R4, R3, RZ ;  /* 0x0000000304107227 */ /* 0x000fe200078e00ff */
[----:B------:R-:W-:Y:S01]  /*11f0*/  ULDC UR42, c[0x0][0x270] ;  /* 0x00009c00002a7ab9 */ /* 0x000fe20000000800 */
[----:B------:R-:W-:Y:S01]  /*1200*/  ULDC UR32, c[0x0][0x2c4] ;  /* 0x0000b10000207ab9 */ /* 0x000fe20000000800 */
[----:B------:R-:W-:Y:S01]  /*1210*/  USEL UR58, UR18, UR16, !UP2 ;  /* 0x00000010123a7287 */ /* 0x000fe2000d000000 */
[----:B------:R-:W-:Y:S01]  /*1220*/  IMAD.MOV R4, RZ, RZ, -R16 ;  /* 0x000000ffff047224 */ /* 0x000fe200078e0a10 */
[----:B------:R-:W-:Y:S01]  /*1230*/  @UP1 UMOV UR47, UR12 ;  /* 0x0000000c002f1c82 */ /* 0x000fe20008000000 */
[----:B------:R-:W-:-:S02]  /*1240*/  UIMAD UR21, UR7, UR39, URZ ;  /* 0x00000027071572a4 */ /* 0x000fc4000f8e023f */
[C---:B------:R-:W-:Y:S01]  /*1250*/  IMAD R4, R5.reuse, R4, R3 ;  /* 0x0000000405047224 */ /* 0x040fe200078e0203 */
[----:B------:R-:W-:Y:S01]  /*1260*/  UIMAD.WIDE UR12, UR44, UR42, URZ ;  /* 0x0000002a2c0c72a5 */ /* 0x000fe2000f8e023f */
[----:B------:R-:W-:Y:S01]  /*1270*/  LOP3.LUT R3, R2, UR59, RZ, 0x3c, !PT ;  /* 0x0000003b02037c12 */ /* 0x000fe2000f8e3cff */
[----:B------:R-:W-:Y:S02]  /*1280*/  USEL UR22, UR22, URZ, UP0 ;  /* 0x0000003f16167287 */ /* 0x000fe40008000000 */
[----:B------:R-:W-:Y:S01]  /*1290*/  ISETP.GT.U32.AND P1, PT, R5, R4, PT ;  /* 0x000000040500720c */ /* 0x000fe20003f24070 */
[----:B------:R-:W-:Y:S01]  /*12a0*/  @UP3 UIMAD UR18, UR53, UR32, URZ ;  /* 0x00000020351232a4 */ /* 0x000fe2000f8e023f */
[----:B------:R-:W-:Y:S01]  /*12b0*/  ISETP.GE.AND P2, PT, R3, RZ, PT ;  /* 0x000000ff0300720c */ /* 0x000fe20003f46270 */
[----:B------:R-:W-:Y:S02]  /*12c0*/  UISETP.LT.AND UP0, UPT, UR11, UR5, UPT ;  /* 0x000000050b00728c */ /* 0x000fe4000bf01270 */
[----:B------:R-:W-:-:S02]  /*12d0*/  @UP2 UIADD3 UR43, UR17, UR21, URZ ;  /* 0x00000015112b2290 */ /* 0x000fc4000fffe03f */
[----:B------:R-:W-:Y:S02]  /*12e0*/  UIMAD UR19, UR13, UR14, URZ ;  /* 0x0000000e0d1372a4 */ /* 0x000fe4000f8e023f */
[----:B------:R-:W-:Y:S02]  /*12f0*/  @UP3 USEL UR18, UR18, UR7, !UP2 ;  /* 0x0000000712123287 */ /* 0x000fe4000d000000 */
[----:B------:R-:W-:Y:S02]  /*1300*/  UIMAD.WIDE.U32 UR16, UR12, UR14, URZ ;  /* 0x0000000e0c1072a5 */ /* 0x000fe4000f8e003f */
[----:B------:R-:W-:Y:S01]  /*1310*/  USEL UR30, UR11, UR5, UP0 ;  /* 0x000000050b1e7287 */ /* 0x000fe20008000000 */
[-C--:B------:R-:W-:Y:S01]  /*1320*/  @!P1 IADD3 R4, R4, -R5.reuse, RZ ;  /* 0x8000000504049210 */ /* 0x080fe20007ffe0ff */
[----:B------:R-:W-:Y:S01]  /*1330*/  @UP3 ULDC UR14, c[0x0][0x2e4] ;  /* 0x0000b900000e3ab9 */ /* 0x000fe20000000800 */
[----:B------:R-:W-:Y:S01]  /*1340*/  UIMAD UR19, UR12, UR15, UR19 ;  /* 0x0000000f0c1372a4 */ /* 0x000fe2000f8e0213 */
[----:B------:R-:W-:Y:S01]  /*1350*/  @!P1 VIADD R16, R16, 0x1 ;  /* 0x0000000110109836 */ /* 0x000fe20000000000 */
[----:B------:R-:W-:Y:S01]  /*1360*/  @UP3 UIMAD UR28, UR59, UR14, UR18 ;  /* 0x0000000e3b1c32a4 */ /* 0x000fe2000f8e0212 */
[----:B------:R-:W-:Y:S01]  /*1370*/  ISETP.GE.U32.AND P0, PT, R4, R5, PT ;  /* 0x000000050400720c */ /* 0x000fe20003f06070 */
[----:B------:R-:W-:Y:S01]  /*1380*/  ULEA UR18, UR30, 0xffffffc0, 0x6 ;  /* 0xffffffc01e127891 */ /* 0x000fe2000f8e303f */
[----:B------:R-:W-:Y:S01]  /*1390*/  PLOP3.LUT P1, PT, PT, PT, UP1, 0x80, 0x0 ;  /* 0x000000000000781c */ /* 0x000fe20003f2f018 */
[----:B------:R-:W-:-:S02]  /*13a0*/  @!UP3 UIMAD UR20, UR53, UR42, UR59 ;  /* 0x0000002a3514b2a4 */ /* 0x000fc4000f8e023b */
[----:B------:R-:W-:Y:S02]  /*13b0*/  UIMAD.WIDE.U32 UR14, UR12, UR7, URZ ;  /* 0x000000070c0e72a5 */ /* 0x000fe4000f8e003f */
[----:B------:R-:W-:Y:S02]  /*13c0*/  UIADD3 UR42, UR17, UR19, URZ ;  /* 0x00000013112a7290 */ /* 0x000fe4000fffe03f */
[----:B------:R-:W-:Y:S02]  /*13d0*/  USHF.R.S32.HI UR19, URZ, 0x1f, UR18 ;  /* 0x0000001f3f137899 */ /* 0x000fe40008011412 */
[----:B------:R-:W-:Y:S02]  /*13e0*/  UIADD3 UR5, UP0, UR18, UR29, URZ ;  /* 0x0000001d12057290 */ /* 0x000fe4000ff1e03f */
[----:B------:R-:W-:Y:S01]  /*13f0*/  USEL UR57, UR16, UR14, !UP2 ;  /* 0x0000000e10397287 */ /* 0x000fe2000d000000 */
[----:B------:R-:W-:Y:S01]  /*1400*/  @P0 VIADD R16, R16, 0x1 ;  /* 0x0000000110100836 */ /* 0x000fe20000000000 */
[----:B------:R-:W-:Y:S01]  /*1410*/  UIMAD UR11, UR13, UR7, URZ ;  /* 0x000000070d0b72a4 */ /* 0x000fe2000f8e023f */
[----:B------:R-:W-:Y:S01]  /*1420*/  PLOP3.LUT P0, PT, PT, PT, UP3, 0x80, 0x0 ;  /* 0x000000000000781c */ /* 0x000fe20003f0f038 */
[----:B------:R-:W-:-:S02]  /*1430*/  UIADD3.X UR14, UR19, UR22, URZ, UP0, !UPT ;  /* 0x00000016130e7290 */ /* 0x000fc400087fe43f */
[----:B------:R-:W-:Y:S01]  /*1440*/  UIMAD UR13, UR13, UR5, URZ ;  /* 0x000000050d0d72a4 */ /* 0x000fe2000f8e023f */
[----:B------:R-:W-:Y:S01]  /*1450*/  @!P2 IADD3 R16, -R16, RZ, RZ ;  /* 0x000000ff1010a210 */ /* 0x000fe20007ffe1ff */
[----:B------:R-:W-:Y:S01]  /*1460*/  @UP1 UIADD3 UR25, UR50, UR52, URZ ;  /* 0x0000003432191290 */ /* 0x000fe2000fffe03f */
[----:B------:R-:W-:Y:S01]  /*1470*/  @!P3 LOP3.LUT R16, RZ, R2, RZ, 0x33, !PT ;  /* 0x00000002ff10b212 */ /* 0x000fe200078e33ff */
[----:B------:R-:W-:Y:S02]  /*1480*/  @!UP2 UIADD3 UR45, UR35, UR23, URZ ;  /* 0x00000017232da290 */ /* 0x000fe4000fffe03f */
[----:B------:R-:W-:Y:S02]  /*1490*/  @!UP3 UIMAD UR28, UR20, UR32, URZ ;  /* 0x00000020141cb2a4 */ /* 0x000fe4000f8e023f */
[----:B------:R-:W-:Y:S01]  /*14a0*/  UIMAD.WIDE.U32 UR22, UR12, UR5, URZ ;  /* 0x000000050c1672a5 */ /* 0x000fe2000f8e003f */
[----:B------:R-:W-:Y:S01]  /*14b0*/  @UP1 ULDC.64 UR20, c[0x0][0x250] ;  /* 0x0000940000141ab9 */ /* 0x000fe20000000a00 */
[----:B------:R-:W-:-:S02]  /*14c0*/  UIMAD UR5, UR12, UR14, UR13 ;  /* 0x0000000e0c0572a4 */ /* 0x000fc4000f8e020d */
[----:B------:R-:W-:Y:S02]  /*14d0*/  @UP1 UIMAD.WIDE.U32 UR12, UR25, UR20, URZ ;  /* 0x00000014190c12a5 */ /* 0x000fe4000f8e003f */
[----:B------:R-:W-:Y:S02]  /*14e0*/  @UP2 UIADD3 UR42, UR15, UR11, URZ ;  /* 0x0000000b0f2a2290 */ /* 0x000fe4000fffe03f */
[----:B------:R-:W-:Y:S02]  /*14f0*/  UIMAD UR44, UR59, UR44, URZ ;  /* 0x0000002c3b2c72a4 */ /* 0x000fe4000f8e023f */
[----:B------:R-:W-:Y:S02]  /*1500*/  @UP1 UIMAD UR11, UR25, UR21, URZ ;  /* 0x00000015190b12a4 */ /* 0x000fe4000f8e023f */
        /* <DEDUP_REMOVED lines=20> */
.L_x_1076:
        /* <DEDUP_REMOVED lines=13> */
.L_x_1077:
        /* <DEDUP_REMOVED lines=11> */
.L_x_1078:
[----:B------:R-:W-:Y:S02]  /*17d0*/  ULDC UR5, c[0x0][0x270] ;  /* 0x00009c0000057ab9 */ /* 0x000fe40000000800 */
[----:B------:R-:W-:-:S04]  /*17e0*/  UIMAD UR5, UR53, UR5, UR59 ;  /* 0x00000005350572a4 */ /* 0x000fc8000f8e023b */
[----:B------:R-:W-:-:S12]  /*17f0*/  UIMAD UR5, UR5, UR41, URZ ;  /* 0x00000029050572a4 */ /* 0x000fd8000f8e023f */
.L_x_1079:
        /* <DEDUP_REMOVED lines=8> */
[----:B------:R-:W-:Y:S01]  /*1880*/  UIADD3 UR31, UR18, UR5, URZ ;  /* 0x00000005121f7290 */ /* 0x000fe2000fffe03f */
[----:B------:R-:W-:Y:S01]  /*1890*/  BSSY B1, `(.L_x_1075) ;  /* 0x00005b1000017945 */ /* 0x000fe20003800000 */
[----:B------:R-:W-:Y:S01]  /*18a0*/  IMAD.WIDE.U32 R12, R5, UR38, R220 ;  /* 0x00000026050c7c25 */ /* 0x000fe2000f8e00dc */
[----:B------:R-:W-:-:S02]  /*18b0*/  USHF.R.S32.HI UR34, URZ, 0x1f, UR59 ;  /* 0x0000001f3f227899 */ /* 0x000fc4000801143b */
[----:B------:R-:W-:Y:S01]  /*18c0*/  UIADD3 UR5, UR18, UR28, URZ ;  /* 0x0000001c12057290 */ /* 0x000fe2000fffe03f */
[----:B------:R-:W-:Y:S01]  /*18d0*/  IMAD R4, R4, UR38, RZ ;  /* 0x0000002604047c24 */ /* 0x000fe2000f8e02ff */
[----:B------:R-:W-:Y:S01]  /*18e0*/  IADD3 R20, P0, R12, UR58, RZ ;  /* 0x0000003a0c147c10 */ /* 0x000fe2000ff1e0ff */
[----:B------:R-:W-:Y:S02]  /*18f0*/  UIMAD UR41, UR7, UR11, URZ ;  /* 0x0000000b072972a4 */ /* 0x000fe4000f8e023f */
[----:B------:R-:W-:Y:S01]  /*1900*/  IMAD R4, R5, UR39, R4 ;  /* 0x0000002705047c24 */ /* 0x000fe2000f8e0204 */
[----:B------:R-:W-:Y:S01]  /*1910*/  UIADD3 UR11, -UR6, UR10, UR48 ;  /* 0x0000000a060b7290 */ /* 0x000fe2000fffe130 */
[----:B------:R-:W-:Y:S01]  /*1920*/  ULDC.64 UR12, c[0x0][0x428] ;  /* 0x00010a00000c7ab9 */ /* 0x000fe20000000a00 */
[----:B------:R-:W-:Y:S02]  /*1930*/  ULDC.64 UR16, c[0x0][0x2b0] ;  /* 0x0000ac0000107ab9 */ /* 0x000fe40000000a00 */
[----:B------:R-:W-:Y:S01]  /*1940*/  IADD3.X R21, R13, UR43, R4, P0, !PT ;  /* 0x0000002b0d157c10 */ /* 0x000fe200087fe404 */
[----:B------:R-:W-:Y:S01]  /*1950*/  ULDC UR35, c[0x0][0x398] ;  /* 0x0000e60000237ab9 */ /* 0x000fe20000000800 */
[----:B------:R-:W-:Y:S01]  /*1960*/  IADD3 R18, P0, R220, UR14, RZ ;  /* 0x0000000edc127c10 */ /* 0x000fe2000ff1e0ff */
[----:B------:R-:W-:Y:S01]  /*1970*/  UIMAD UR7, UR34, UR12, URZ ;  /* 0x0000000c220772a4 */ /* 0x000fe2000f8e023f */
[----:B--2---:R-:W-:Y:S01]  /*1980*/  IMAD R4, R2, UR19, RZ ;  /* 0x0000001302047c24 */ /* 0x004fe2000f8e02ff */
[----:B------:R-:W-:Y:S01]  /*1990*/  UIMAD.WIDE UR16, UR5, 0x4, UR16 ;  /* 0x00000004051078a5 */ /* 0x000fe2000f8e0210 */
[----:B------:R-:W-:Y:S01]  /*19a0*/  IADD3.X R19, R221, UR45, RZ, P0, !PT ;  /* 0x0000002ddd137c10 */ /* 0x000fe200087fe4ff */
[----:B------:R-:W-:Y:S01]  /*19b0*/  USHF.L.U32 UR23, UR41, 0x6, URZ ;  /* 0x0000000629177899 */ /* 0x000fe2000800063f */
[----:B------:R-:W-:Y:S01]  /*19c0*/  IMAD.U32 R12, RZ, RZ, UR12 ;  /* 0x0000000cff0c7e24 */ /* 0x000fe2000f8e00ff */
[----:B-1----:R-:W-:Y:S01]  /*19d0*/  SHF.R.S32.HI R6, RZ, 0x1f, R7 ;  /* 0x0000001fff067819 */ /* 0x002fe20000011407 */
[----:B------:R-:W-:Y:S01]  /*19e0*/  UIADD3 UR5, UR11, -UR35, URZ ;  /* 0x800000230b057290 */ /* 0x000fe2000fffe03f */
[----:B------:R-:W-:Y:S01]  /*19f0*/  IMAD R4, R3, UR18, R4 ;  /* 0x0000001203047c24 */ /* 0x000fe2000f8e0204 */
[----:B------:R-:W-:Y:S01]  /*1a00*/  ULDC.64 UR14, c[0x0][0x258] ;  /* 0x00009600000e7ab9 */ /* 0x000fe20000000a00 */
[----:B------:R-:W-:Y:S01]  /*1a10*/  UIMAD UR13, UR59, UR13, UR7 ;  /* 0x0000000d3b0d72a4 */ /* 0x000fe2000f8e0207 */
[----:B------:R-:W-:Y:S01]  /*1a20*/  LEA.HI R247, R6, R7, RZ, 0x5 ;  /* 0x0000000706f77211 */ /* 0x000fe200078f28ff */
[----:B------:R-:W-:Y:S01]  /*1a30*/  UIADD3 UR12, UP2, UP0, UR22, UR23, UR44 ;  /* 0x00000017160c7290 */ /* 0x000fe2000f85e02c */
[----:B------:R-:W-:Y:S01]  /*1a40*/  IMAD.WIDE.U32 R18, R2, UR18, R18 ;  /* 0x0000001202127c25 */ /* 0x000fe2000f8e0012 */
[----:B------:R-:W-:Y:S01]  /*1a50*/  UIMAD UR7, UR34, UR14, URZ ;  /* 0x0000000e220772a4 */ /* 0x000fe2000f8e023f */
[----:B------:R-:W-:Y:S01]  /*1a60*/  LOP3.LUT R8, R247, 0xffffffe0, RZ, 0xc0, !PT ;  /* 0xffffffe0f7087812 */ /* 0x000fe200078ec0ff */
[----:B------:R-:W-:Y:S01]  /*1a70*/  USHF.R.S32.HI UR22, URZ, 0x1f, UR5 ;  /* 0x0000001f3f167899 */ /* 0x000fe20008011405 */
[----:B------:R-:W-:Y:S01]  /*1a80*/  IMAD.U32 R14, RZ, RZ, UR14 ;  /* 0x0000000eff0e7e24 */ /* 0x000fe2000f8e00ff */
[----:B------:R-:W-:Y:S01]  /*1a90*/  UIMAD UR7, UR59, UR15, UR7 ;  /* 0x0000000f3b0772a4 */ /* 0x000fe2000f8e0207 */
[----:B------:R-:W-:Y:S01]  /*1aa0*/  IMAD.IADD R5, R19, 0x1, R4 ;  /* 0x0000000113057824 */ /* 0x000fe200078e0204 */
[----:B------:R-:W-:Y:S01]  /*1ab0*/  ULEA.HI UR22, UR22, UR5, URZ, 0x6 ;  /* 0x0000000516167291 */ /* 0x000fe2000f8f303f */
[----:B------:R-:W-:Y:S01]  /*1ac0*/  IMAD.MOV.U32 R4, RZ, RZ, R18 ;  /* 0x000000ffff047224 */ /* 0x000fe200078e0012 */
[----:B------:R-:W-:Y:S01]  /*1ad0*/  USHF.R.S32.HI UR11, URZ, 0x1f, UR23 ;  /* 0x0000001f3f0b7899 */ /* 0x000fe20008011417 */
[----:B------:R-:W-:Y:S01]  /*1ae0*/  IMAD.WIDE.U32 R14, R14, UR59, R20 ;  /* 0x0000003b0e0e7c25 */ /* 0x000fe2000f8e0014 */
[----:B------:R-:W-:Y:S01]  /*1af0*/  SHF.R.S32.HI R247, RZ, 0x5, R247 ;  /* 0x00000005fff77819 */ /* 0x000fe200000114f7 */
[----:B------:R-:W-:-:S02]  /*1b00*/  USHF.R.S32.HI UR22, URZ, 0x6, UR22 ;  /* 0x000000063f167899 */ /* 0x000fc40008011416 */
[----:B------:R-:W-:Y:S01]  /*1b10*/  IMAD.IADD R8, R7, 0x1, -R8 ;  /* 0x0000000107087824 */ /* 0x000fe200078e0a08 */
[----:B------:R-:W-:Y:S01]  /*1b20*/  ULDC.64 UR24, c[0x0][0x210] ;  /* 0x0000840000187ab9 */ /* 0x000fe20000000a00 */
[----:B------:R-:W-:Y:S01]  /*1b30*/  IMAD.WIDE.U32 R12, R12, UR59, R4 ;  /* 0x0000003b0c0c7c25 */ /* 0x000fe2000f8e0004 */
[----:B------:R-:W-:Y:S01]  /*1b40*/  UIADD3.X UR11, UR46, UR11, UR49, UP2, UP0 ;  /* 0x0000000b2e0b7290 */ /* 0x000fe200097e0431 */
[C---:B------:R-:W-:Y:S01]  /*1b50*/  LEA R244, P0, R14.reuse, UR24, 0x1 ;  /* 0x000000180ef47c11 */ /* 0x040fe2000f8008ff */
[----:B------:R-:W-:Y:S01]  /*1b60*/  UISETP.LT.AND UP0, UPT, URZ, UR22, UPT ;  /* 0x000000163f00728c */ /* 0x000fe2000bf01270 */
[----:B------:R-:W-:Y:S01]  /*1b70*/  VIADD R4, R15, UR7 ;  /* 0x000000070f047c36 */ /* 0x000fe20008000000 */
[----:B------:R-:W-:Y:S01]  /*1b80*/  UIADD3 UR7, UP3, UP2, UR56, UR12, UR57 ;  /* 0x0000000c38077290 */ /* 0x000fe2000fa7e039 */
[----:B------:R-:W-:Y:S01]  /*1b90*/  IMAD R247, R247, UR41, R8 ;  /* 0x00000029f7f77c24 */ /* 0x000fe2000f8e0208 */
[----:B------:R-:W-:Y:S01]  /*1ba0*/  USEL UR22, URZ, UR22, !UP0 ;  /* 0x000000163f167287 */ /* 0x000fe2000c000000 */
[----:B------:R-:W-:Y:S01]  /*1bb0*/  VIADD R13, R13, UR13 ;  /* 0x0000000d0d0d7c36 */ /* 0x000fe20008000000 */
[----:B------:R-:W-:Y:S01]  /*1bc0*/  UIADD3.X UR5, UR55, UR11, UR42, UP3, UP2 ;  /* 0x0000000b37057290 */ /* 0x000fe20009fe442a */
[----:B------:R-:W-:Y:S01]  /*1bd0*/  LEA.HI.X R245, R14, UR25, R4, 0x1, P0 ;  /* 0x000000190ef57c11 */ /* 0x000fe200080f0c04 */
[----:B------:R-:W-:Y:S01]  /*1be0*/  ULDC.64 UR14, c[0x0][0x400] ;  /* 0x00010000000e7ab9 */ /* 0x000fe20000000a00 */
[----:B------:R-:W-:Y:S01]  /*1bf0*/  IADD3 R8, P0, R247, UR7, RZ ;  /* 0x00000007f7087c10 */ /* 0x000fe2000ff1e0ff */
[----:B------:R-:W-:Y:S01]  /*1c00*/  UISETP.GT.AND UP0, UPT, UR30, UR22, UPT ;  /* 0x000000161e00728c */ /* 0x000fe2000bf04270 */
[-C--:B------:R-:W-:Y:S01]  /*1c10*/  IMAD R4, R9, R2.reuse, RZ ;  /* 0x0000000209047224 */ /* 0x080fe200078e02ff */
[----:B------:R-:W-:Y:S01]  /*1c20*/  ULDC.64 UR36, c[0x0][0x478] ;  /* 0x00011e0000247ab9 */ /* 0x000fe20000000a00 */
[----:B------:R-:W-:Y:S01]  /*1c30*/  LEA.HI.X.SX32 R247, R247, UR5, 0x1, P0 ;  /* 0x00000005f7f77c11 */ /* 0x000fe200080f0eff */
[----:B------:R-:W-:Y:S01]  /*1c40*/  IMAD.WIDE.U32 R12, R218, R2, R12 ;  /* 0x00000002da0c7225 */ /* 0x000fe200078e000c */
[----:B------:R-:W-:Y:S01]  /*1c50*/  LEA R246, P0, R8, UR14, 0x2 ;  /* 0x0000000e08f67c11 */ /* 0x000fe2000f8010ff */
[----:B------:R-:W-:-:S02]  /*1c60*/  UIMAD.WIDE UR12, UR31, 0x4, UR36 ;  /* 0x000000041f0c78a5 */ /* 0x000fc4000f8e0224 */
[----:B------:R-:W-:Y:S01]  /*1c70*/  IMAD R4, R218, R3, R4 ;  /* 0x00000003da047224 */ /* 0x000fe200078e0204 */
[----:B------:R-:W-:Y:S01]  /*1c80*/  LEA.HI.X R247, R8, UR15, R247, 0x2, P0 ;  /* 0x0000000f08f77c11 */ /* 0x000fe200080f14f7 */
[----:B------:R-:W-:Y:S01]  /*1c90*/  ULDC.64 UR28, c[0x0][0x3e0] ;  /* 0x0000f800001c7ab9 */ /* 0x000fe20000000a00 */
[----:B------:R-:W-:Y:S01]  /*1ca0*/  PLOP3.LUT P0, PT, PT, PT, UP0, 0x80, 0x0 ;  /* 0x000000000000781c */ /* 0x000fe20003f0f008 */
[----:B------:R-:W-:Y:S01]  /*1cb0*/  IMAD.IADD R4, R13, 0x1, R4 ;  /* 0x000000010d047824 */ /* 0x000fe200078e0204 */
[C---:B------:R-:W-:Y:S01]  /*1cc0*/  LEA R242, P2, R12.reuse, UR28, 0x1 ;  /* 0x0000001c0cf27c11 */ /* 0x040fe2000f8408ff */
[----:B------:R-:W-:Y:S01]  /*1cd0*/  UMOV UR15, UR17 ;  /* 0x00000011000f7c82 */ /* 0x000fe20008000000 */
[----:B------:R-:W-:Y:S02]  /*1ce0*/  UIADD3 UR5, UR30, -0x1, URZ ;  /* 0xffffffff1e057890 */ /* 0x000fe4000fffe03f */
[----:B------:R-:W-:Y:S01]  /*1cf0*/  LEA.HI.X R243, R12, UR29, R4, 0x1, P2 ;  /* 0x0000001d0cf37c11 */ /* 0x000fe200090f0c04 */
[----:B------:R-:W-:Y:S01]  /*1d00*/  UMOV UR18, UR12 ;  /* 0x0000000c00127c82 */ /* 0x000fe20008000000 */
[----:B------:R-:W-:-:S05]  /*1d10*/  UMOV UR17, UR13 ;  /* 0x0000000d00117c82 */ /* 0x000fca0008000000 */
        /* <DEDUP_REMOVED lines=20> */
.L_x_1081:
[----:B------:R-:W-:Y:S01]  /*1e60*/  @UP1 UIADD3 UR5, UR50, UR52, URZ ;  /* 0x0000003432051290 */ /* 0x000fe2000fffe03f */
[----:B------:R-:W-:-:S03]  /*1e70*/  @UP1 ULDC.64 UR12, c[0x0][0x458] ;  /* 0x00011600000c1ab9 */ /* 0x000fc60000000a00 */
[----:B------:R-:W-:Y:S02]  /*1e80*/  @UP1 UIMAD.WIDE.U32 UR14, UR5, UR12, URZ ;  /* 0x0000000c050e12a5 */ /* 0x000fe4000f8e003f */
[----:B------:R-:W-:-:S04]  /*1e90*/  @UP1 UIMAD UR5, UR5, UR13, URZ ;  /* 0x0000000d050512a4 */ /* 0x000fc8000f8e023f */
[----:B------:R-:W-:-:S03]  /*1ea0*/  @UP1 UIADD3 UR16, UR15, UR5, URZ ;  /* 0x000000050f101290 */ /* 0x000fc6000fffe03f */
[----:B------:R-:W-:Y:S01]  /*1eb0*/  @UP1 UMOV UR5, UR14 ;  /* 0x0000000e00051c82 */ /* 0x000fe20008000000 */
[----:B------:R-:W-:Y:S08]  /*1ec0*/  @P1 BRA `(.L_x_1082) ;  /* 0x0000000000301947 */ /* 0x000ff00003800000 */
        /* <DEDUP_REMOVED lines=10> */
[----:B------:R-:W-:-:S03]  /*1f70*/  UIADD3 UR16, UR15, UR5, URZ ;  /* 0x000000050f107290 */ /* 0x000fc6000fffe03f */
[----:B------:R-:W-:-:S09]  /*1f80*/  UMOV UR5, UR14 ;  /* 0x0000000e00057c82 */ /* 0x000fd20008000000 */
.L_x_1082:
        /* <DEDUP_REMOVED lines=30> */
.L_x_1084:
[----:B------:R-:W-:Y:S05]  /*2170*/  BSYNC B0 ;  /* 0x0000000000007941 */ /* 0x000fea0003800000 */
.L_x_1083:
        /* <DEDUP_REMOVED lines=14> */
.L_x_1086:
[----:B------:R-:W-:Y:S05]  /*2260*/  BSYNC B0 ;  /* 0x0000000000007941 */ /* 0x000fea0003800000 */
.L_x_1085:
[----:B------:R-:W-:Y:S01]  /*2270*/  IMAD.U32 R3, RZ, RZ, UR12 ;  /* 0x0000000cff037e24 */ /* 0x000fe2000f8e00ff */
[----:B------:R-:W-:Y:S01]  /*2280*/  UIMAD UR6, UR33, UR12, URZ ;  /* 0x0000000c210672a4 */ /* 0x000fe2000f8e023f */
[----:B------:R-:W-:Y:S01]  /*2290*/  BSSY B0, `(.L_x_1087) ;  /* 0x0000018000007945 */ /* 0x000fe20003800000 */
[----:B------:R-:W-:Y:S01]  /*22a0*/  USHF.R.S32.HI UR10, URZ, 0x1f, UR59 ;  /* 0x0000001f3f0a7899 */ /* 0x000fe2000801143b */
[----:B------:R-:W-:Y:S01]  /*22b0*/  IMAD.WIDE.U32 R2, R3, UR48, R220 ;  /* 0x0000003003027c25 */ /* 0x000fe2000f8e00dc */
[----:B------:R-:W-:Y:S02]  /*22c0*/  UIMAD UR6, UR48, UR13, UR6 ;  /* 0x0000000d300672a4 */ /* 0x000fe4000f8e0206 */
[----:B-12---:R-:W-:-:S04]  /*22d0*/  IADD3 R4, P2, R2, UR5, RZ ;  /* 0x0000000502047c10 */ /* 0x006fc8000ff5e0ff */
[----:B------:R-:W-:Y:S01]  /*22e0*/  IMAD.U32 R2, RZ, RZ, UR6 ;  /* 0x00000006ff027e24 */ /* 0x000fe2000f8e00ff */
[----:B------:R-:W-:Y:S02]  /*22f0*/  ULDC.64 UR6, c[0x0][0x470] ;  /* 0x00011c0000067ab9 */ /* 0x000fe40000000a00 */
[----:B------:R-:W-:Y:S01]  /*2300*/  UIMAD UR5, UR10, UR6, URZ ;  /* 0x000000060a0572a4 */ /* 0x000fe2000f8e023f */
[----:B------:R-:W-:Y:S02]  /*2310*/  MOV R6, UR6 ;  /* 0x0000000600067c02 */ /* 0x000fe40008000f00 */
        /* <DEDUP_REMOVED lines=15> */
.L_x_1088:
[----:B------:R-:W-:Y:S05]  /*2410*/  BSYNC B0 ;  /* 0x0000000000007941 */ /* 0x000fea0003800000 */
.L_x_1087:
        /* <DEDUP_REMOVED lines=15> */
.L_x_1080:
        /* <DEDUP_REMOVED lines=16> */
[----:B------:R-:W-:-:S02]  /*2610*/  UIMAD UR11, UR48, UR27, UR11 ;  /* 0x0000001b300b72a4 */ /* 0x000fc4000f8e020b */
        /* <DEDUP_REMOVED lines=26> */
[----:B------:R-:W-:-:S02]  /*27c0*/  @!P3 IMAD R15, R15, UR20, RZ ;  /* 0x000000140f0fbc24 */ /* 0x000fc4000f8e02ff */
[----:B------:R-:W-:Y:S01]  /*27d0*/  IMAD.SHL.U32 R238, R223, 0x4, RZ ;  /* 0x00000004dfee7824 */ /* 0x000fe200078e00ff */
[----:B------:R-:W-:Y:S01]  /*27e0*/  UISETP.NE.AND UP0, UPT, UR11, 0x1, UPT ;  /* 0x000000010b00788c */ /* 0x000fe2000bf05270 */
[C---:B------:R-:W-:Y:S02]  /*27f0*/  IMAD R11, R16.reuse, UR13, R11 ;  /* 0x0000000d100b7c24 */ /* 0x040fe4000f8e020b */
[----:B------:R-:W-:Y:S02]  /*2800*/  IMAD.MOV.U32 R239, RZ, RZ, 0x7f800000 ;  /* 0x7f800000ffef7424 */ /* 0x000fe400078e00ff */
[----:B------:R-:W-:Y:S01]  /*2810*/  IMAD.MOV.U32 R240, RZ, RZ, 0x7f800000 ;  /* 0x7f800000fff07424 */ /* 0x000fe200078e00ff */
[----:B------:R-:W-:Y:S01]  /*2820*/  ULDC UR19, c[0x0][0x394] ;  /* 0x0000e50000137ab9 */ /* 0x000fe20000000800 */
[----:B------:R-:W-:Y:S01]  /*2830*/  IMAD.WIDE.U32 R16, R16, UR12, R12 ;  /* 0x0000000c10107c25 */ /* 0x000fe2000f8e000c */
[----:B------:R-:W-:Y:S02]  /*2840*/  UIMAD.WIDE.U32 UR12, UR38, 0x40, URZ ;  /* 0x00000040260c78a5 */ /* 0x000fe4000f8e003f */
[----:B------:R-:W-:Y:S01]  /*2850*/  UIMAD UR45, UR41, 0x18, URZ ;  /* 0x00000018292d78a4 */ /* 0x000fe2000f8e023f */
[--C-:B------:R-:W-:Y:S01]  /*2860*/  @!P4 IMAD.MOV.U32 R18, RZ, RZ, R22.reuse ;  /* 0x000000ffff12c224 */ /* 0x100fe200078e0016 */
[----:B------:R-:W-:Y:S01]  /*2870*/  USHF.L.U32 UR44, UR41, 0x5, URZ ;  /* 0x00000005292c7899 */ /* 0x000fe2000800063f */
[C---:B------:R-:W-:Y:S01]  /*2880*/  @!P3 IMAD R12, R10.reuse, UR21, R15 ;  /* 0x000000150a0cbc24 */ /* 0x040fe2000f8e020f */
[----:B------:R-:W-:Y:S01]  /*2890*/  UIMAD UR43, UR41, 0x28, URZ ;  /* 0x00000028292b78a4 */ /* 0x000fe2000f8e023f */
[----:B------:R-:W-:Y:S01]  /*28a0*/  @!P3 IMAD.WIDE.U32 R22, R10, UR20, R22 ;  /* 0x000000140a16bc25 */ /* 0x000fe2000f8e0016 */
[----:B------:R-:W-:Y:S01]  /*28b0*/  UIMAD UR42, UR41, 0x30, URZ ;  /* 0x00000030292a78a4 */ /* 0x000fe2000f8e023f */
[----:B------:R-:W-:-:S02]  /*28c0*/  ULDC UR49, c[0x0][0x398] ;  /* 0x0000e60000317ab9 */ /* 0x000fc40000000800 */
[----:B------:R-:W-:Y:S02]  /*28d0*/  @!P4 IMAD R13, R9, UR20, RZ ;  /* 0x00000014090dcc24 */ /* 0x000fe4000f8e02ff */
[----:B------:R-:W-:Y:S01]  /*28e0*/  @!P3 IMAD.X R10, RZ, RZ, R9, P0 ;  /* 0x000000ffff0ab224 */ /* 0x000fe200000e0609 */
[----:B------:R-:W-:Y:S01]  /*28f0*/  PLOP3.LUT P0, PT, PT, PT, UP4, 0x80, 0x0 ;  /* 0x000000000000781c */ /* 0x000fe20003f0f048 */
[C---:B------:R-:W-:Y:S02]  /*2900*/  @!P4 IMAD R13, R218.reuse, UR21, R13 ;  /* 0x00000015da0dcc24 */ /* 0x040fe4000f8e020d */
[----:B------:R-:W-:-:S04]  /*2910*/  @!P4 IMAD.WIDE.U32 R18, R218, UR20, R18 ;  /* 0x00000014da12cc25 */ /* 0x000fc8000f8e0012 */
[----:B------:R-:W-:Y:S01]  /*2920*/  @!P3 IMAD.IADD R12, R23, 0x1, R12 ;  /* 0x00000001170cb824 */ /* 0x000fe200078e020c */
[C---:B-1----:R-:W-:Y:S01]  /*2930*/  @!P4 LEA R24, P2, R18.reuse, R4, 0x1 ;  /* 0x000000041218c211 */ /* 0x042fe200078408ff */
[----:B------:R-:W-:Y:S02]  /*2940*/  @!P4 IMAD.IADD R14, R19, 0x1, R13 ;  /* 0x00000001130ec824 */ /* 0x000fe400078e020d */
[----:B------:R-:W-:Y:S02]  /*2950*/  IMAD.IADD R17, R17, 0x1, R11 ;  /* 0x0000000111117824 */ /* 0x000fe400078e020b */
[----:B------:R-:W-:Y:S01]  /*2960*/  @P0 BAR.SYNC.DEFER_BLOCKING 0x0 ;  /* 0x0000000000000b1d */ /* 0x000fe20000010000 */
[----:B------:R-:W-:Y:S01]  /*2970*/  @!P4 LEA.HI.X R25, R18, R5, R14, 0x1, P2 ;  /* 0x000000051219c211 */ /* 0x000fe200010f0c0e */
[----:B------:R-:W-:Y:S01]  /*2980*/  @!P3 IMAD R5, R10, UR26, RZ ;  /* 0x0000001a0a05bc24 */ /* 0x000fe2000f8e02ff */
[----:B------:R-:W-:Y:S01]  /*2990*/  PLOP3.LUT P0, PT, PT, PT, UP0, 0x80, 0x0 ;  /* 0x000000000000781c */ /* 0x000fe20003f0f008 */
[----:B------:R-:W-:Y:S01]  /*29a0*/  @!P3 IMAD.MOV.U32 R26, RZ, RZ, R16 ;  /* 0x000000ffff1ab224 */ /* 0x000fe200078e0010 */
[----:B--2---:R-:W-:Y:S01]  /*29b0*/  @!P3 LEA R14, P2, R22, R2, 0x1 ;  /* 0x00000002160eb211 */ /* 0x004fe200078408ff */
[----:B------:R-:W-:-:S02]  /*29c0*/  @!P3 IMAD R10, R8, UR27, R5 ;  /* 0x0000001b080abc24 */ /* 0x000fc4000f8e0205 */
[----:B------:R-:W-:Y:S01]  /*29d0*/  @!P4 IMAD R9, R9, UR26, RZ ;  /* 0x0000001a0909cc24 */ /* 0x000fe2000f8e02ff */
[----:B------:R-:W-:Y:S01]  /*29e0*/  @!P3 LEA.HI.X R15, R22, R3, R12, 0x1, P2 ;  /* 0x00000003160fb211 */ /* 0x000fe200010f0c0c */
[----:B------:R-:W-:Y:S01]  /*29f0*/  VIADD R5, R224, 0x2000 ;  /* 0x00002000e0057836 */ /* 0x000fe20000000000 */
[----:B------:R-:W-:Y:S01]  /*2a00*/  @!P1 IADD3 R12, P5, R244, UR12, RZ ;  /* 0x0000000cf40c9c10 */ /* 0x000fe2000ffbe0ff */
[----:B------:R-:W-:Y:S01]  /*2a10*/  IMAD.U32 R3, RZ, RZ, UR14 ;  /* 0x0000000eff037e24 */ /* 0x000fe2000f8e00ff */
[C---:B------:R-:W-:Y:S01]  /*2a20*/  ISETP.GE.AND P2, PT, R218.reuse, UR7, PT ;  /* 0x00000007da007c0c */ /* 0x040fe2000bf46270 */
[--C-:B------:R-:W-:Y:S01]  /*2a30*/  @!P3 IMAD.MOV.U32 R27, RZ, RZ, R17.reuse ;  /* 0x000000ffff1bb224 */ /* 0x100fe200078e0011 */
[----:B------:R-:W-:Y:S01]  /*2a40*/  SEL R5, R5, R224, !P0 ;  /* 0x000000e005057207 */ /* 0x000fe20004000000 */
[----:B------:R-:W-:Y:S01]  /*2a50*/  @!P4 IMAD.WIDE.U32 R16, R218, UR26, R16 ;  /* 0x0000001ada10cc25 */ /* 0x000fe2000f8e0010 */
[----:B------:R-:W-:Y:S01]  /*2a60*/  @!P1 IADD3.X R13, R245, UR13, R3, P5, !PT ;  /* 0x0000000df50d9c10 */ /* 0x000fe2000affe403 */
[----:B------:R-:W-:Y:S01]  /*2a70*/  USHF.L.U32 UR21, UR41, 0x4, URZ ;  /* 0x0000000429157899 */ /* 0x000fe2000800063f */
[----:B------:R-:W-:Y:S01]  /*2a80*/  LEA R241, R5, UR4, 0x1 ;  /* 0x0000000405f17c11 */ /* 0x000fe2000f8e08ff */
[----:B------:R-:W1:Y:S01]  /*2a90*/  @!P3 LDC.64 R2, c[0x0][0x218] ;  /* 0x00008600ff02bb82 */ /* 0x000e620000000a00 */
[----:B------:R-:W-:-:S04]  /*2aa0*/  @!P3 IMAD.WIDE.U32 R26, R8, UR26, R26 ;  /* 0x0000001a081abc25 */ /* 0x000fc8000f8e001a */
[----:B------:R-:W-:Y:S01]  /*2ab0*/  IMAD.MOV.U32 R206, RZ, RZ, 0x20 ;  /* 0x00000020ffce7424 */ /* 0x000fe200078e00ff */
[----:B------:R-:W-:Y:S01]  /*2ac0*/  @P4 STS.128 [R225+0x10000], RZ ;  /* 0x010000ffe1004388 */ /* 0x000fe20000000c00 */
[----:B------:R-:W-:Y:S01]  /*2ad0*/  @!P4 IMAD R8, R218, UR27, R9 ;  /* 0x0000001bda08cc24 */ /* 0x000fe2000f8e0209 */
[----:B------:R-:W2:Y:S01]  /*2ae0*/  @!P4 LDC.64 R4, c[0x0][0x218] ;  /* 0x00008600ff04cb82 */ /* 0x000ea20000000a00 */
[----:B------:R-:W-:Y:S01]  /*2af0*/  @!P3 IMAD.IADD R10, R27, 0x1, R10 ;  /* 0x000000011b0ab824 */ /* 0x000fe200078e020a */
[----:B------:R-:W-:Y:S01]  /*2b00*/  @P4 STS.128 [R225+0x12000], RZ ;  /* 0x012000ffe1004388 */ /* 0x000fe20000000c00 */
[----:B------:R-:W-:Y:S02]  /*2b10*/  @!P4 IMAD.IADD R8, R17, 0x1, R8 ;  /* 0x000000011108c824 */ /* 0x000fe400078e0208 */
[----:B------:R-:W-:Y:S01]  /*2b20*/  IMAD.MOV.U32 R205, RZ, RZ, 0x40 ;  /* 0x00000040ffcd7424 */ /* 0x000fe200078e00ff */
[----:B------:R-:W-:Y:S01]  /*2b30*/  @!PT LDS RZ, [RZ] ;  /* 0x00000000fffff984 */ /* 0x000fe20000000800 */
[----:B------:R-:W-:Y:S01]  /*2b40*/  @!PT LDS RZ, [RZ] ;  /* 0x00000000fffff984 */ /* 0x000fe20000000800 */
[----:B------:R-:W-:Y:S01]  /*2b50*/  @!PT LDS RZ, [RZ] ;  /* 0x00000000fffff984 */ /* 0x000fe20000000800 */
[----:B------:R-:W-:Y:S01]  /*2b60*/  @!P4 LDGSTS.E.BYPASS.LTC128B.128 [R225+0x10000], desc[UR8][R24.64] ;  /* 0x1000000018e1cfae */ /* 0x000fe2000b901d48 */
[----:B------:R-:W-:-:S02]  /*2b70*/  VIADD R207, R214, 0x2000 ;  /* 0x00002000d6cf7836 */ /* 0x000fc40000000000 */
[----:B------:R-:W-:Y:S01]  /*2b80*/  IMAD R236, RZ, RZ, -UR23 ;  /* 0x80000017ffec7e24 */ /* 0x000fe2000f8e02ff */
[----:B------:R-:W-:Y:S01]  /*2b90*/  @!P4 LDGSTS.E.BYPASS.LTC128B.128 [R225+0x12000], desc[UR8][R24.64+0x80] ;  /* 0x1200008018e1cfae */ /* 0x000fe2000b901d48 */
[----:B------:R-:W-:Y:S02]  /*2ba0*/  CS2R R94, SRZ ;  /* 0x00000000005e7805 */ /* 0x000fe4000001ff00 */
[----:B------:R-:W-:Y:S02]  /*2bb0*/  CS2R R92, SRZ ;  /* 0x00000000005c7805 */ /* 0x000fe4000001ff00 */
[----:B------:R-:W-:Y:S01]  /*2bc0*/  CS2R R98, SRZ ;  /* 0x0000000000627805 */ /* 0x000fe2000001ff00 */
[----:B------:R-:W-:Y:S01]  /*2bd0*/  @P3 STS.128 [R225+0x11000], RZ ;  /* 0x011000ffe1003388 */ /* 0x000fe20000000c00 */
[----:B------:R-:W-:Y:S02]  /*2be0*/  CS2R R96, SRZ ;  /* 0x0000000000607805 */ /* 0x000fe4000001ff00 */
[----:B------:R-:W-:-:S02]  /*2bf0*/  CS2R R90, SRZ ;  /* 0x00000000005a7805 */ /* 0x000fc4000001ff00 */
        /* <DEDUP_REMOVED lines=12> */
[----:B------:R2:W-:Y:S01]  /*2cc0*/  @!P3 LDGSTS.E.BYPASS.LTC128B.128 [R225+0x13000], desc[UR8][R14.64+0x80] ;  /* 0x130000800ee1bfae */ /* 0x0005e2000b901d48 */
[----:B------:R-:W-:Y:S02]  /*2cd0*/  CS2R R74, SRZ ;  /* 0x00000000004a7805 */ /* 0x000fe4000001ff00 */
[----:B------:R-:W-:Y:S02]  /*2ce0*/  CS2R R72, SRZ ;  /* 0x0000000000487805 */ /* 0x000fe4000001ff00 */
[----:B------:R-:W-:Y:S01]  /*2cf0*/  CS2R R70, SRZ ;  /* 0x0000000000467805 */ /* 0x000fe2000001ff00 */
[----:B------:R-:W0:Y:S01]  /*2d00*/  LDGDEPBAR ;  /* 0x00000000000079af */ /* 0x000e220000000000 */
[----:B------:R-:W-:Y:S02]  /*2d10*/  CS2R R68, SRZ ;  /* 0x0000000000447805 */ /* 0x000fe4000001ff00 */
[----:B------:R-:W-:-:S02]  /*2d20*/  CS2R R46, SRZ ;  /* 0x00000000002e7805 */ /* 0x000fc4000001ff00 */
[----:B------:R-:W-:Y:S01]  /*2d30*/  CS2R R44, SRZ ;  /* 0x00000000002c7805 */ /* 0x000fe2000001ff00 */
[----:B------:R-:W-:Y:S01]  /*2d40*/  @P2 STS.128 [R225+0x8000], RZ ;  /* 0x008000ffe1002388 */ /* 0x000fe20000000c00 */
[----:B------:R-:W-:Y:S02]  /*2d50*/  CS2R R50, SRZ ;  /* 0x0000000000327805 */ /* 0x000fe4000001ff00 */
[----:B------:R-:W-:Y:S02]  /*2d60*/  CS2R R48, SRZ ;  /* 0x0000000000307805 */ /* 0x000fe4000001ff00 */
[----:B------:R-:W-:Y:S01]  /*2d70*/  CS2R R42, SRZ ;  /* 0x00000000002a7805 */ /* 0x000fe2000001ff00 */
[----:B------:R-:W-:Y:S01]  /*2d80*/  @P2 STS.128 [R225+0xa000], RZ ;  /* 0x00a000ffe1002388 */ /* 0x000fe20000000c00 */
[----:B------:R-:W-:Y:S02]  /*2d90*/  CS2R R40, SRZ ;  /* 0x0000000000287805 */ /* 0x000fe4000001ff00 */
[----:B------:R-:W-:-:S02]  /*2da0*/  CS2R R38, SRZ ;  /* 0x0000000000267805 */ /* 0x000fc4000001ff00 */
        /* <DEDUP_REMOVED lines=8> */
[----:B------:R-:W-:Y:S01]  /*2e30*/  @!P2 LDGSTS.E.BYPASS.LTC128B.128 [R225+0xa000], desc[UR8][R242.64+0x80] ;  /* 0x0a000080f2e1afae */ /* 0x000fe2000b901d48 */
[----:B------:R-:W-:Y:S01]  /*2e40*/  CS2R R32, SRZ ;  /* 0x0000000000207805 */ /* 0x000fe2000001ff00 */
[----:B------:R-:W-:Y:S02]  /*2e50*/  UIADD3 UR47, UR48, 0x40, URZ ;  /* 0x00000040302f7890 */ /* 0x000fe4000fffe03f */
[----:B------:R-:W-:Y:S01]  /*2e60*/  @P1 STS.128 [R225+0x9000], RZ ;  /* 0x009000ffe1001388 */ /* 0x000fe20000000c00 */
[----:B------:R-:W-:-:S03]  /*2e70*/  ULDC UR20, c[0x0][0x2ec] ;  /* 0x0000bb0000147ab9 */ /* 0x000fc60000000800 */
        /* <DEDUP_REMOVED lines=19> */
[----:B--2---:R-:W-:-:S03]  /*2fb0*/  @!P4 LEA R14, P2, R16, R4, 0x1 ;  /* 0x00000004100ec211 */ /* 0x004fc600078408ff */
        /* <DEDUP_REMOVED lines=15> */
[----:B-1----:R-:W-:-:S02]  /*30b0*/  @!P3 LEA R4, P1, R26, R2, 0x1 ;  /* 0x000000021a04b211 */ /* 0x002fc400078208ff */
[----:B------:R-:W-:Y:S01]  /*30c0*/  SHF.R.S32.HI R2, RZ, 0x1f, R223 ;  /* 0x0000001fff027819 */ /* 0x000fe200000114df */
[----:B------:R-:W-:Y:S01]  /*30d0*/  @P4 STS.128 [R225+0xc000], RZ ;  /* 0x00c000ffe1004388 */ /* 0x000fe20000000c00 */
[----:B------:R-:W-:Y:S02]  /*30e0*/  @!P3 LEA.HI.X R5, R26, R3, R10, 0x1, P1 ;  /* 0x000000031a05b211 */ /* 0x000fe400008f0c0a */
[----:B------:R-:W-:Y:S01]  /*30f0*/  SHF.L.U64.HI R237, R223, 0x2, R2 ;  /* 0x00000002dfed7819 */ /* 0x000fe20000010202 */
[----:B------:R-:W-:Y:S01]  /*3100*/  @P4 STS.128 [R225+0xe000], RZ ;  /* 0x00e000ffe1004388 */ /* 0x000fe20000000c00 */
[----:B------:R-:W-:-:S03]  /*3110*/  IADD3 R8, P1, R238, UR16, RZ ;  /* 0x00000010ee087c10 */ /* 0x000fc6000ff3e0ff */
[----:B------:R-:W-:Y:S01]  /*3120*/  @!PT LDS RZ, [RZ] ;  /* 0x00000000fffff984 */ /* 0x000fe20000000800 */
[----:B------:R-:W-:Y:S01]  /*3130*/  @!PT LDS RZ, [RZ] ;  /* 0x00000000fffff984 */ /* 0x000fe20000000800 */
[----:B------:R-:W-:Y:S01]  /*3140*/  @!PT LDS RZ, [RZ] ;  /* 0x00000000fffff984 */ /* 0x000fe20000000800 */
[----:B------:R-:W-:Y:S01]  /*3150*/  @!P4 LDGSTS.E.BYPASS.LTC128B.128 [R225+0xc000], desc[UR8][R14.64] ;  /* 0x0c0000000ee1cfae */ /* 0x000fe2000b901d48 */
[----:B------:R-:W-:-:S03]  /*3160*/  IADD3.X R9, R237, UR15, RZ, P1, !PT ;  /* 0x0000000fed097c10 */ /* 0x000fc60008ffe4ff */
[----:B------:R-:W-:Y:S04]  /*3170*/  @!P4 LDGSTS.E.BYPASS.LTC128B.128 [R225+0xe000], desc[UR8][R14.64+0x80] ;  /* 0x0e0000800ee1cfae */ /* 0x000fe8000b901d48 */
        /* <DEDUP_REMOVED lines=10> */
[CC--:B------:R-:W-:Y:S01]  /*3220*/  LEA.HI R2, R6.reuse, R7.reuse, RZ, 0x4 ;  /* 0x0000000706027211 */ /* 0x0c0fe200078f20ff */
[----:B------:R-:W-:Y:S01]  /*3230*/  UMOV UR14, UR19 ;  /* 0x00000013000e7c82 */ /* 0x000fe20008000000 */
[----:B------:R-:W-:Y:S01]  /*3240*/  LEA.HI R6, R6, R7, RZ, 0x3 ;  /* 0x0000000706067211 */ /* 0x000fe200078f18ff */
[----:B------:R-:W-:Y:S01]  /*3250*/  UIADD3 UR7, UR48, UR10, URZ ;  /* 0x0000000a30077290 */ /* 0x000fe2000fffe03f */
[----:B------:R-:W-:Y:S01]  /*3260*/  LOP3.LUT R2, R2, 0xfffffff0, RZ, 0xc0, !PT ;  /* 0xfffffff002027812 */ /* 0x000fe200078ec0ff */
[----:B------:R-:W-:Y:S01]  /*3270*/  USHF.L.U32 UR19, UR41, 0x3, URZ ;  /* 0x0000000329137899 */ /* 0x000fe2000800063f */
[----:B------:R-:W-:Y:S01]  /*3280*/  LOP3.LUT R6, R6, 0xfffffff8, RZ, 0xc0, !PT ;  /* 0xfffffff806067812 */ /* 0x000fe200078ec0ff */
[----:B------:R-:W-:Y:S01]  /*3290*/  UIADD3 UR37, UR21, 0x40, URZ ;  /* 0x0000004015257890 */ /* 0x000fe2000fffe03f */
        /* <DEDUP_REMOVED lines=10> */
[----:B------:R-:W-:Y:S01]  /*3340*/  UIADD3 UR7, -UR6, 0x40, UR7 ;  /* 0x0000004006077890 */ /* 0x000fe2000fffe107 */
[----:B------:R-:W-:Y:S01]  /*3350*/  LOP3.LUT P3, RZ, R6, 0x2, RZ, 0xc0, !PT ;  /* 0x0000000206ff7812 */ /* 0x000fe2000786c0ff */
[----:B------:R-:W-:Y:S01]  /*3360*/  UIADD3 UR36, UR19, UR37, URZ ;  /* 0x0000002513247290 */ /* 0x000fe2000fffe03f */
[----:B------:R-:W-:Y:S01]  /*3370*/  LOP3.LUT R2, R2, 0xfffffff8, RZ, 0xc0, !PT ;  /* 0xfffffff802027812 */ /* 0x000fe200078ec0ff */
[----:B------:R-:W-:Y:S01]  /*3380*/  UIADD3 UR33, UR19, UR34, URZ ;  /* 0x0000002213217290 */ /* 0x000fe2000fffe03f */
[----:B------:R-:W-:Y:S01]  /*3390*/  SEL R7, R7, 0xffffffe0, !P3 ;  /* 0xffffffe007077807 */ /* 0x000fe20005800000 */
[----:B------:R-:W-:Y:S01]  /*33a0*/  UIADD3 UR28, UR19, UR29, URZ ;  /* 0x0000001d131c7290 */ /* 0x000fe2000fffe03f */
[----:B-1----:R-:W-:Y:S01]  /*33b0*/  VIADD R5, R216, 0x2000 ;  /* 0x00002000d8057836 */ /* 0x002fe20000000000 */
[----:B------:R-:W-:Y:S01]  /*33c0*/  UIADD3 UR46, UR7, -UR35, URZ ;  /* 0x80000023072e7290 */ /* 0x000fe2000fffe03f */
[----:B------:R-:W-:Y:S01]  /*33d0*/  IMAD.IADD R2, R3, 0x1, -R2 ;  /* 0x0000000103027824 */ /* 0x000fe200078e0a02 */
[----:B------:R-:W-:Y:S01]  /*33e0*/  UIADD3 UR35, UR19, UR36, URZ ;  /* 0x0000002413237290 */ /* 0x000fe2000fffe03f */
[----:B------:R-:W-:Y:S01]  /*33f0*/  LEA R3, R215, UR4, 0x1 ;  /* 0x00000004d7037c11 */ /* 0x000fe2000f8e08ff */
[----:B------:R-:W-:Y:S01]  /*3400*/  UIADD3 UR32, UR19, UR33, URZ ;  /* 0x0000002113207290 */ /* 0x000fe2000fffe03f */
[----:B------:R-:W-:Y:S01]  /*3410*/  SEL R208, R5, R216, !P0 ;  /* 0x000000d805d07207 */ /* 0x000fe20004000000 */
[----:B------:R-:W-:Y:S01]  /*3420*/  UIADD3 UR27, UR19, UR28, URZ ;  /* 0x0000001c131b7290 */ /* 0x000fe2000fffe03f */
[----:B------:R-:W-:Y:S01]  /*3430*/  R2P PR, R2, 0x6 ;  /* 0x0000000602007804 */ /* 0x000fe20000000000 */
[----:B------:R-:W-:Y:S01]  /*3440*/  IMAD.IADD R2, R7, 0x1, R212 ;  /* 0x0000000107027824 */ /* 0x000fe200078e02d4 */
[----:B------:R-:W-:Y:S01]  /*3450*/  UIADD3 UR31, UR19, UR32, URZ ;  /* 0x00000020131f7290 */ /* 0x000fe2000fffe03f */
[----:B------:R-:W-:Y:S01]  /*3460*/  CS2R R26, SRZ ;  /* 0x00000000001a7805 */ /* 0x000fe2000001ff00 */
[----:B------:R-:W-:Y:S01]  /*3470*/  UIADD3 UR26, UR19, UR27, URZ ;  /* 0x0000001b131a7290 */ /* 0x000fe2000fffe03f */
[----:B------:R-:W-:Y:S01]  /*3480*/  SEL R206, R206, 0xffffffe0, !P1 ;  /* 0xffffffe0cece7807 */ /* 0x000fe20004800000 */
[----:B------:R-:W-:Y:S01]  /*3490*/  UIADD3 UR24, UR19, UR35, URZ ;  /* 0x0000002313187290 */ /* 0x000fe2000fffe03f */
[----:B------:R-:W1:Y:S01]  /*34a0*/  LDSM.16.M88.4 R124, [R213] ;  /* 0x00000000d57c783b */ /* 0x000e620000000200 */
[----:B------:R-:W-:Y:S01]  /*34b0*/  SEL R205, R205, 0xffffffc0, !P2 ;  /* 0xffffffc0cdcd7807 */ /* 0x000fe20005000000 */
[----:B------:R-:W-:Y:S01]  /*34c0*/  UIADD3 UR30, UR19, UR31, URZ ;  /* 0x0000001f131e7290 */ /* 0x000fe2000fffe03f */
[----:B------:R-:W-:Y:S01]  /*34d0*/  IMAD.IADD R204, R209, 0x1, R206 ;  /* 0x00000001d1cc7824 */ /* 0x000fe200078e02ce */
[----:B------:R-:W3:Y:S01]  /*34e0*/  LDSM.16.M88.4 R128, [R213+0x800] ;  /* 0x00080000d580783b */ /* 0x000ee20000000200 */
[----:B------:R-:W-:Y:S01]  /*34f0*/  UIADD3 UR25, UR19, UR26, URZ ;  /* 0x0000001a13197290 */ /* 0x000fe2000fffe03f */
[----:B------:R-:W-:Y:S01]  /*3500*/  CS2R R24, SRZ ;  /* 0x0000000000187805 */ /* 0x000fe2000001ff00 */
[----:B------:R-:W-:Y:S01]  /*3510*/  UIADD3 UR23, UR19, UR24, URZ ;  /* 0x0000001813177290 */ /* 0x000fe2000fffe03f */
[----:B------:R-:W4:Y:S01]  /*3520*/  LDSM.16.M88.4 R132, [R212] ;  /* 0x00000000d484783b */ /* 0x000f220000000200 */
[----:B------:R-:W-:-:S02]  /*3530*/  CS2R R22, SRZ ;  /* 0x0000000000167805 */ /* 0x000fc4000001ff00 */
[----:B------:R-:W-:Y:S02]  /*3540*/  CS2R R20, SRZ ;  /* 0x0000000000147805 */ /* 0x000fe4000001ff00 */
[----:B------:R-:W-:Y:S01]  /*3550*/  LEA R208, R208, UR4, 0x1 ;  /* 0x00000004d0d07c11 */ /* 0x000fe2000f8e08ff */
[----:B------:R-:W1:Y:S01]  /*3560*/  LDSM.16.M88.4 R136, [R212+0x800] ;  /* 0x00080000d488783b */ /* 0x000e620000000200 */
[----:B------:R-:W-:Y:S01]  /*3570*/  LEA R207, R207, UR4, 0x1 ;  /* 0x00000004cfcf7c11 */ /* 0x000fe2000f8e08ff */
[----:B------:R-:W-:Y:S02]  /*3580*/  UIMAD UR41, UR41, 0x38, URZ ;  /* 0x00000038292978a4 */ /* 0x000fe4000f8e023f */
[----:B------:R-:W1:Y:S01]  /*3590*/  LDSM.16.M88.4 R156, [R213+0x2000] ;  /* 0x00200000d59c783b */ /* 0x000e620000000200 */
[----:B------:R-:W-:Y:S02]  /*35a0*/  UIADD3 UR40, UR19, UR30, URZ ;  /* 0x0000001e13287290 */ /* 0x000fe4000fffe03f */
[----:B------:R-:W-:Y:S01]  /*35b0*/  UIADD3 UR39, UR19, UR25, URZ ;  /* 0x0000001913277290 */ /* 0x000fe2000fffe03f */
[----:B------:R-:W1:Y:S01]  /*35c0*/  LDSM.16.M88.4 R160, [R213+0x2800] ;  /* 0x00280000d5a0783b */ /* 0x000e620000000200 */
[----:B------:R-:W-:Y:S01]  /*35d0*/  UIADD3 UR38, UR19, UR23, URZ ;  /* 0x0000001713267290 */ /* 0x000fe2000fffe03f */
[----:B------:R-:W-:-:S02]  /*35e0*/  ULDC UR7, c[0x0][0x39c] ;  /* 0x0000e70000077ab9 */ /* 0x000fc40000000800 */
        /* <DEDUP_REMOVED lines=10> */
[----:B--2---:R-:W-:-:S02]  /*3690*/  IMAD.IADD R3, R205, 0x1, R204 ;  /* 0x00000001cd037824 */ /* 0x004fc400078e02cc */
[----:B---34-:R-:W-:-:S07]  /*36a0*/  IMAD.IADD R2, R209, 0x1, R205 ;  /* 0x00000001d1027824 */ /* 0x018fce00078e02cd */
.L_x_1094:
[----:B------:R-:W0:Y:S01]  /*36b0*/  LDGDEPBAR ;  /* 0x00000000000079af */ /* 0x000e220000000000 */
[----:B------:R-:W-:Y:S01]  /*36c0*/  IADD3 R186, P0, R238, UR18, RZ ;  /* 0x00000012eeba7c10 */ /* 0x000fe2000ff1e0ff */
[----:B------:R-:W-:Y:S01]  /*36d0*/  USHF.L.U32 UR12, UR5, 0x6, URZ ;  /* 0x00000006050c7899 */ /* 0x000fe2000800063f */
[----:B------:R-:W-:Y:S01]  /*36e0*/  LEA R183, R215, UR4, 0x1 ;  /* 0x00000004d7b77c11 */ /* 0x000fe2000f8e08ff */
[----:B------:R-:W-:Y:S01]  /*36f0*/  UMOV UR11, UR61 ;  /* 0x0000003d000b7c82 */ /* 0x000fe20008000000 */
[----:B------:R-:W-:Y:S01]  /*3700*/  IADD3.X R187, R237, UR17, RZ, P0, !PT ;  /* 0x00000011edbb7c10 */ /* 0x000fe200087fe4ff */
[----:B------:R-:W-:Y:S01]  /*3710*/  UISETP.GE.AND UP0, UPT, UR12, UR46, UPT ;  /* 0x0000002e0c00728c */ /* 0x000fe2000bf06270 */
[C---:B------:R-:W-:Y:S02]  /*3720*/  IADD3 R182, R208.reuse, R206, RZ ;  /* 0x000000ced0b67210 */ /* 0x040fe40007ffe0ff */
[-C--:B------:R-:W-:Y:S02]  /*3730*/  IADD3 R181, R208, R205.reuse, RZ ;  /* 0x000000cdd0b57210 */ /* 0x080fe40007ffe0ff */
[----:B------:R-:W-:Y:S02]  /*3740*/  IADD3 R180, R182, R205, RZ ;  /* 0x000000cdb6b47210 */ /* 0x000fe40007ffe0ff */
[----:B------:R-:W-:Y:S01]  /*3750*/  PLOP3.LUT P0, PT, PT, PT, UP0, 0x80, 0x0 ;  /* 0x000000000000781c */ /* 0x000fe20003f0f008 */
[----:B------:R-:W-:Y:S04]  /*3760*/  DEPBAR.LE SB0, 0x0 ;  /* 0x000080000000791a */ /* 0x000fe80000000000 */
[----:B------:R-:W-:Y:S06]  /*3770*/  BAR.SYNC.DEFER_BLOCKING 0x0 ;  /* 0x0000000000007b1d */ /* 0x000fec0000010000 */
[----:B------:R-:W-:Y:S05]  /*3780*/  LDSM.16.M88.4 R52, [R208] ;  /* 0x00000000d034783b */ /* 0x000fea0000000200 */
[----:B------:R-:W2:Y:S05]  /*3790*/  LDSM.16.M88.4 R56, [R183+0xc000] ;  /* 0x00c00000b738783b */ /* 0x000eaa0000000200 */
[----:B-----5:R-:W5:Y:S05]  /*37a0*/  LDG.E R185, desc[UR8][R186.64] ;  /* 0x00000008bab97981 */ /* 0x020f6a000c1e1900 */
[----:B------:R3:W5:Y:S05]  /*37b0*/  LDG.E R184, desc[UR8][R186.64+0x20] ;  /* 0x00002008bab87981 */ /* 0x00076a000c1e1900 */
[----:B------:R-:W4:Y:S05]  /*37c0*/  LDSM.16.M88.4 R60, [R183+0xc800] ;  /* 0x00c80000b73c783b */ /* 0x000f2a0000000200 */
[----:B------:R-:W-:Y:S05]  /*37d0*/  LDSM.16.M88.4 R64, [R182] ;  /* 0x00000000b640783b */ /* 0x000fea0000000200 */
[----:B------:R-:W1:Y:S05]  /*37e0*/  LDSM.16.M88.4 R100, [R213+-0x4000] ;  /* 0xffc00000d564783b */ /* 0x000e6a0000000200 */
[----:B------:R-:W3:Y:S05]  /*37f0*/  LDSM.16.M88.4 R104, [R213+-0x3800] ;  /* 0xffc80000d568783b */ /* 0x000eea0000000200 */
[----:B------:R-:W-:Y:S05]  /*3800*/  LDSM.16.M88.4 R108, [R181] ;  /* 0x00000000b56c783b */ /* 0x000fea0000000200 */
[----:B------:R-:W3:Y:S01]  /*3810*/  LDSM.16.M88.4 R112, [R212+-0x4000] ;  /* 0xffc00000d470783b */ /* 0x000ee20000000200 */
[C---:B--2---:R-:W-:Y:S06]  /*3820*/  HMMA.16816.F32 R4, R52.reuse, R56, RZ ;  /* 0x000000383404723c */ /* 0x044fec00000018ff */
[C---:B------:R-:W-:Y:S01]  /*3830*/  HMMA.16816.F32 R8, R52.reuse, R58, RZ ;  /* 0x0000003a3408723c */ /* 0x040fe200000018ff */
[----:B------:R-:W-:Y:S05]  /*3840*/  LDSM.16.M88.4 R56, [R180] ;  /* 0x00000000b438783b */ /* 0x000fea0000000200 */
[C---:B----4-:R-:W-:Y:S06]  /*3850*/  HMMA.16816.F32 R12, R52.reuse, R60, RZ ;  /* 0x0000003c340c723c */ /* 0x050fec00000018ff */
[----:B------:R-:W-:Y:S01]  /*3860*/  HMMA.16816.F32 R16, R52, R62, RZ ;  /* 0x0000003e3410723c */ /* 0x000fe200000018ff */
[----:B------:R-:W2:Y:S05]  /*3870*/  LDSM.16.M88.4 R52, [R212+-0x3800] ;  /* 0xffc80000d434783b */ /* 0x000eaa0000000200 */
[C---:B-1----:R-:W-:Y:S01]  /*3880*/  HMMA.16816.F32 R4, R64.reuse, R100, R4 ;  /* 0x000000644004723c */ /* 0x042fe20000001804 */
[----:B------:R-:W1:Y:S05]  /*3890*/  LDSM.16.M88.4 R60, [R211] ;  /* 0x00000000d33c783b */ /* 0x000e6a0000000200 */
[C---:B------:R-:W-:Y:S01]  /*38a0*/  HMMA.16816.F32 R8, R64.reuse, R102, R8 ;  /* 0x000000664008723c */ /* 0x040fe20000001808 */
[----:B------:R-:W-:Y:S05]  /*38b0*/  LDSM.16.M88.4 R100, [R208+0x2000] ;  /* 0x00200000d064783b */ /* 0x000fea0000000200 */
[C---:B---3--:R-:W-:Y:S06]  /*38c0*/  HMMA.16816.F32 R12, R64.reuse, R104, R12 ;  /* 0x00000068400c723c */ /* 0x048fec000000180c */
[----:B------:R-:W-:Y:S01]  /*38d0*/  HMMA.16816.F32 R16, R64, R106, R16 ;  /* 0x0000006a4010723c */ /* 0x000fe20000001810 */
[----:B------:R-:W3:Y:S05]  /*38e0*/  LDSM.16.M88.4 R64, [R211+0x800] ;  /* 0x00080000d340783b */ /* 0x000eea0000000200 */
[C---:B------:R-:W-:Y:S01]  /*38f0*/  HMMA.16816.F32 R4, R108.reuse, R112, R4 ;  /* 0x000000706c04723c */ /* 0x040fe20000001804 */
[----:B------:R-:W4:Y:S05]  /*3900*/  LDSM.16.M88.4 R104, [R183+0xe000] ;  /* 0x00e00000b768783b */ /* 0x000f2a0000000200 */
[C---:B------:R-:W-:Y:S01]  /*3910*/  HMMA.16816.F32 R8, R108.reuse, R114, R8 ;  /* 0x000000726c08723c */ /* 0x040fe20000001808 */
[----:B------:R-:W-:Y:S05]  /*3920*/  LDSM.16.M88.4 R112, [R213+-0x2000] ;  /* 0xffe00000d570783b */ /* 0x000fea0000000200 */
[C---:B--2---:R-:W-:Y:S06]  /*3930*/  HMMA.16816.F32 R12, R108.reuse, R52, R12 ;  /* 0x000000346c0c723c */ /* 0x044fec000000180c */
[----:B------:R-:W-:Y:S01]  /*3940*/  HMMA.16816.F32 R16, R108, R54, R16 ;  /* 0x000000366c10723c */ /* 0x000fe20000001810 */
[----:B------:R-:W2:Y:S05]  /*3950*/  LDSM.16.M88.4 R52, [R183+0xe800] ;  /* 0x00e80000b734783b */ /* 0x000eaa0000000200 */
[C---:B-1----:R-:W-:Y:S01]  /*3960*/  HMMA.16816.F32 R4, R56.reuse, R60, R4 ;  /* 0x0000003c3804723c */ /* 0x042fe20000001804 */
[----:B------:R-:W1:Y:S05]  /*3970*/  LDSM.16.M88.4 R108, [R182+0x2000] ;  /* 0x00200000b66c783b */ /* 0x000e6a0000000200 */
[C---:B------:R-:W-:Y:S01]  /*3980*/  HMMA.16816.F32 R8, R56.reuse, R62, R8 ;  /* 0x0000003e3808723c */ /* 0x040fe20000001808 */
[----:B------:R-:W-:Y:S05]  /*3990*/  LDSM.16.M88.4 R60, [R181+0x2000] ;  /* 0x00200000b53c783b */ /* 0x000fea0000000200 */
[C---:B---3--:R-:W-:Y:S06]  /*39a0*/  HMMA.16816.F32 R12, R56.reuse, R64, R12 ;  /* 0x00000040380c723c */ /* 0x048fec000000180c */
[----:B------:R-:W-:Y:S01]  /*39b0*/  HMMA.16816.F32 R16, R56, R66, R16 ;  /* 0x000000423810723c */ /* 0x000fe20000001810 */
[----:B------:R-:W3:Y:S05]  /*39c0*/  LDSM.16.M88.4 R56, [R213+-0x1800] ;  /* 0xffe80000d538783b */ /* 0x000eea0000000200 */
[C---:B----4-:R-:W-:Y:S01]  /*39d0*/  HMMA.16816.F32 R4, R100.reuse, R104, R4 ;  /* 0x000000686404723c */ /* 0x050fe20000001804 */
[----:B------:R-:W4:Y:S05]  /*39e0*/  LDSM.16.M88.4 R64, [R212+-0x2000] ;  /* 0xffe00000d440783b */ /* 0x000f2a0000000200 */
[C---:B------:R-:W-:Y:S01]  /*39f0*/  HMMA.16816.F32 R8, R100.reuse, R106, R8 ;  /* 0x0000006a6408723c */ /* 0x040fe20000001808 */
[----:B------:R-:W-:Y:S05]  /*3a00*/  LDSM.16.M88.4 R104, [R211+0x2000] ;  /* 0x00200000d368783b */ /* 0x000fea0000000200 */
[C---:B--2---:R-:W-:Y:S06]  /*3a10*/  HMMA.16816.F32 R12, R100.reuse, R52, R12 ;  /* 0x00000034640c723c */ /* 0x044fec000000180c */
[----:B------:R-:W-:Y:S01]  /*3a20*/  HMMA.16816.F32 R16, R100, R54, R16 ;  /* 0x000000366410723c */ /* 0x000fe20000001810 */
[----:B------:R-:W2:Y:S05]  /*3a30*/  LDSM.16.M88.4 R52, [R212+-0x1800] ;  /* 0xffe80000d434783b */ /* 0x000eaa0000000200 */
[C---:B-1----:R-:W-:Y:S01]  /*3a40*/  HMMA.16816.F32 R4, R108.reuse, R112, R4 ;  /* 0x000000706c04723c */ /* 0x042fe20000001804 */
[----:B------:R-:W1:Y:S05]  /*3a50*/  LDSM.16.M88.4 R100, [R180+0x2000] ;  /* 0x00200000b464783b */ /* 0x000e6a0000000200 */
[C---:B------:R-:W-:Y:S06]  /*3a60*/  HMMA.16816.F32 R8, R108.reuse, R114, R8 ;  /* 0x000000726c08723c */ /* 0x040fec0000001808 */
[C---:B---3--:R-:W-:Y:S06]  /*3a70*/  HMMA.16816.F32 R12, R108.reuse, R56, R12 ;  /* 0x000000386c0c723c */ /* 0x048fec000000180c */
[----:B------:R-:W-:Y:S06]  /*3a80*/  HMMA.16816.F32 R16, R108, R58, R16 ;  /* 0x0000003a6c10723c */ /* 0x000fec0000001810 */
[C---:B----4-:R-:W-:Y:S06]  /*3a90*/  HMMA.16816.F32 R4, R60.reuse, R64, R4 ;  /* 0x000000403c04723c */ /* 0x050fec0000001804 */
[C---:B------:R-:W-:Y:S06]  /*3aa0*/  HMMA.16816.F32 R8, R60.reuse, R66, R8 ;  /* 0x000000423c08723c */ /* 0x040fec0000001808 */
[C---:B--2---:R-:W-:Y:S06]  /*3ab0*/  HMMA.16816.F32 R12, R60.reuse, R52, R12 ;  /* 0x000000343c0c723c */ /* 0x044fec000000180c */
[----:B------:R-:W-:Y:S01]  /*3ac0*/  HMMA.16816.F32 R16, R60, R54, R16 ;  /* 0x000000363c10723c */ /* 0x000fe20000001810 */
[----:B------:R-:W2:Y:S05]  /*3ad0*/  LDSM.16.M88.4 R52, [R211+0x2800] ;  /* 0x00280000d334783b */ /* 0x000eaa0000000200 */
[C---:B-1----:R-:W-:Y:S06]  /*3ae0*/  HMMA.16816.F32 R4, R100.reuse, R104, R4 ;  /* 0x000000686404723c */ /* 0x042fec0000001804 */
[C---:B------:R-:W-:Y:S11]  /*3af0*/  HMMA.16816.F32 R8, R100.reuse, R106, R8 ;  /* 0x0000006a6408723c */ /* 0x040ff60000001808 */
[----:B------:R-:W-:Y:S07]  /*3b00*/  @!UPT UIADD3 URZ, URZ, URZ, URZ ;  /* 0x0000003f3f3ff290 */ /* 0x000fee000fffe03f */
[----:B------:R-:W-:Y:S01]  /*3b10*/  FMUL.FTZ R186, R4, UR7 ;  /* 0x0000000704ba7c20 */ /* 0x000fe20008410000 */
[----:B------:R-:W-:Y:S01]  /*3b20*/  FMUL.FTZ R187, R5, UR7 ;  /* 0x0000000705bb7c20 */ /* 0x000fe20008410000 */
[----:B------:R-:W-:Y:S01]  /*3b30*/  FMUL.FTZ R188, R6, UR7 ;  /* 0x0000000706bc7c20 */ /* 0x000fe20008410000 */
[----:B------:R-:W-:Y:S03]  /*3b40*/  FMUL.FTZ R189, R7, UR7 ;  /* 0x0000000707bd7c20 */ /* 0x000fe60008410000 */
[----:B------:R-:W1:Y:S01]  /*3b50*/  MUFU.TANH R186, R186 ;  /* 0x000000ba00ba7308 */ /* 0x000e620000002400 */
[----:B------:R-:W-:Y:S01]  /*3b60*/  FMUL.FTZ R190, R8, UR7 ;  /* 0x0000000708be7c20 */ /* 0x000fe20008410000 */
[----:B------:R-:W-:Y:S01]  /*3b70*/  FMUL.FTZ R191, R9, UR7 ;  /* 0x0000000709bf7c20 */ /* 0x000fe20008410000 */
[----:B------:R-:W-:Y:S01]  /*3b80*/  FMUL.FTZ R192, R10, UR7 ;  /* 0x000000070ac07c20 */ /* 0x000fe20008410000 */
[----:B------:R-:W-:Y:S01]  /*3b90*/  FMUL.FTZ R193, R11, UR7 ;  /* 0x000000070bc17c20 */ /* 0x000fe20008410000 */
[C---:B--2---:R-:W-:Y:S05]  /*3ba0*/  HMMA.16816.F32 R12, R100.reuse, R52, R12 ;  /* 0x00000034640c723c */ /* 0x044fea000000180c */
[----:B------:R-:W2:Y:S01]  /*3bb0*/  MUFU.TANH R187, R187 ;  /* 0x000000bb00bb7308 */ /* 0x000ea20000002400 */
[----:B------:R-:W-:Y:S09]  /*3bc0*/  HMMA.16816.F32 R16, R100, R54, R16 ;  /* 0x000000366410723c */ /* 0x000ff20000001810 */
[----:B------:R-:W3:Y:S10]  /*3bd0*/  MUFU.TANH R188, R188 ;  /* 0x000000bc00bc7308 */ /* 0x000ef40000002400 */
[----:B------:R-:W4:Y:S01]  /*3be0*/  MUFU.TANH R189, R189 ;  /* 0x000000bd00bd7308 */ /* 0x000f220000002400 */
[----:B------:R-:W-:Y:S01]  /*3bf0*/  FMUL.FTZ R194, R12, UR7 ;  /* 0x000000070cc27c20 */ /* 0x000fe20008410000 */
[----:B------:R-:W-:Y:S01]  /*3c00*/  FMUL.FTZ R195, R13, UR7 ;  /* 0x000000070dc37c20 */ /* 0x000fe20008410000 */
[----:B------:R-:W-:Y:S07]  /*3c10*/  FMUL.FTZ R196, R14, UR7 ;  /* 0x000000070ec47c20 */ /* 0x000fee0008410000 */
[----:B------:R-:W1:Y:S01]  /*3c20*/  MUFU.TANH R190, R190 ;  /* 0x000000be00be7308 */ /* 0x000e620000002400 */
[----:B------:R-:W-:Y:S01]  /*3c30*/  FMUL.FTZ R197, R15, UR7 ;  /* 0x000000070fc57c20 */ /* 0x000fe20008410000 */
[----:B------:R-:W-:Y:S01]  /*3c40*/  FMUL.FTZ R198, R16, UR7 ;  /* 0x0000000710c67c20 */ /* 0x000fe20008410000 */
[----:B------:R-:W-:Y:S01]  /*3c50*/  FMUL.FTZ R199, R17, UR7 ;  /* 0x0000000711c77c20 */ /* 0x000fe20008410000 */
[----:B------:R-:W-:Y:S01]  /*3c60*/  FMUL.FTZ R200, R18, UR7 ;  /* 0x0000000712c87c20 */ /* 0x000fe20008410000 */
[----:B------:R-:W-:Y:S05]  /*3c70*/  FMUL.FTZ R201, R19, UR7 ;  /* 0x0000000713c97c20 */ /* 0x000fea0008410000 */
[----:B------:R-:W1:Y:S10]  /*3c80*/  MUFU.TANH R191, R191 ;  /* 0x000000bf00bf7308 */ /* 0x000e740000002400 */
        /* <DEDUP_REMOVED lines=9> */
[----:B------:R-:W1:Y:S01]  /*3d20*/  MUFU.TANH R201, R201 ;  /* 0x000000c900c97308 */ /* 0x000e620000002400 */
[----:B--234-:R-:W-:Y:S05]  /*3d30*/  @!P0 BRA `(.L_x_1090) ;  /* 0x0000000000688947 */ /* 0x01cfea0003800000 */
[----:B-1----:R-:W-:Y:S01]  /*3d40*/  MOV R181, R201 ;  /* 0x000000c900b57202 */ /* 0x002fe20000000f00 */
[----:B------:R-:W-:Y:S01]  /*3d50*/  UIADD3 UR11, UR48, UR10, URZ ;  /* 0x0000000a300b7290 */ /* 0x000fe2000fffe03f */
[----:B------:R-:W-:Y:S01]  /*3d60*/  MOV R183, R199 ;  /* 0x000000c700b77202 */ /* 0x000fe20000000f00 */
[----:B------:R-:W-:Y:S01]  /*3d70*/  IMAD.U32 R4, RZ, RZ, UR47 ;  /* 0x0000002fff047e24 */ /* 0x000fe2000f8e00ff */
[----:B------:R-:W-:Y:S01]  /*3d80*/  MOV R203, R197 ;  /* 0x000000c500cb7202 */ /* 0x000fe20000000f00 */
[----:B------:R-:W-:Y:S01]  /*3d90*/  IMAD.MOV.U32 R101, RZ, RZ, R200 ;  /* 0x000000ffff657224 */ /* 0x000fe200078e00c8 */
[----:B------:R-:W-:Y:S01]  /*3da0*/  MOV R217, R195 ;  /* 0x000000c300d97202 */ /* 0x000fe20000000f00 */
[----:B------:R-:W-:Y:S01]  /*3db0*/  IMAD.MOV.U32 R107, RZ, RZ, R198 ;  /* 0x000000ffff6b7224 */ /* 0x000fe200078e00c6 */
[----:B------:R-:W-:Y:S01]  /*3dc0*/  ISETP.LT.AND P0, PT, R4, UR6, PT ;  /* 0x0000000604007c0c */ /* 0x000fe2000bf01270 */
[----:B------:R-:W-:Y:S01]  /*3dd0*/  IMAD.MOV.U32 R103, RZ, RZ, R196 ;  /* 0x000000ffff677224 */ /* 0x000fe200078e00c4 */
[----:B------:R-:W-:Y:S01]  /*3de0*/  MOV R249, R193 ;  /* 0x000000c100f97202 */ /* 0x000fe20000000f00 */
[----:B------:R-:W-:Y:S01]  /*3df0*/  IMAD.MOV.U32 R109, RZ, RZ, R194 ;  /* 0x000000ffff6d7224 */ /* 0x000fe200078e00c2 */
[----:B------:R-:W-:Y:S01]  /*3e00*/  MOV R251, R191 ;  /* 0x000000bf00fb7202 */ /* 0x000fe20000000f00 */
[----:B------:R-:W-:Y:S01]  /*3e10*/  IMAD.MOV.U32 R105, RZ, RZ, R192 ;  /* 0x000000ffff697224 */ /* 0x000fe200078e00c0 */
[----:B------:R-:W-:Y:S01]  /*3e20*/  UIADD3 UR13, UR14, UR11, -UR6 ;  /* 0x0000000b0e0d7290 */ /* 0x000fe2000fffe806 */
[----:B------:R-:W-:Y:S01]  /*3e30*/  MOV R102, R189 ;  /* 0x000000bd00667202 */ /* 0x000fe20000000f00 */
[----:B------:R-:W-:Y:S01]  /*3e40*/  IMAD.MOV.U32 R111, RZ, RZ, R190 ;  /* 0x000000ffff6f7224 */ /* 0x000fe200078e00be */
[----:B------:R-:W-:Y:S01]  /*3e50*/  UIADD3 UR11, UR12, 0x40, URZ ;  /* 0x000000400c0b7890 */ /* 0x000fe2000fffe03f */
[----:B------:R-:W-:Y:S01]  /*3e60*/  MOV R104, R187 ;  /* 0x000000bb00687202 */ /* 0x000fe20000000f00 */
[----:B------:R-:W-:Y:S02]  /*3e70*/  IMAD.MOV.U32 R113, RZ, RZ, R188 ;  /* 0x000000ffff717224 */ /* 0x000fe400078e00bc */
[----:B------:R-:W-:Y:S01]  /*3e80*/  UISETP.GE.AND UP0, UPT, UR11, UR13, UPT ;  /* 0x0000000d0b00728c */ /* 0x000fe2000bf06270 */
[----:B------:R-:W-:Y:S02]  /*3e90*/  IMAD.MOV.U32 R115, RZ, RZ, R186 ;  /* 0x000000ffff737224 */ /* 0x000fe400078e00ba */
[----:B------:R-:W-:Y:S03]  /*3ea0*/  UMOV UR11, UR14 ;  /* 0x0000000e000b7c82 */ /* 0x000fe60008000000 */
[----:B------:R-:W-:Y:S11]  /*3eb0*/  PLOP3.LUT P1, PT, PT, PT, UP0, 0x80, 0x0 ;  /* 0x000000000000781c */ /* 0x000ff60003f2f008 */
[----:B------:R-:W-:Y:S02]  /*3ec0*/  @!UPT UIADD3 URZ, URZ, URZ, URZ ;  /* 0x0000003f3f3ff290 */ /* 0x000fe4000fffe03f */
[----:B------:R-:W-:Y:S05]  /*3ed0*/  @!P1 BRA P0, `(.L_x_1091) ;  /* 0x0000000400189947 */ /* 0x000fea0000000000 */
.L_x_1090:
[----:B------:R-:W-:Y:S01]  /*3ee0*/  VIADD R7, R223, UR12 ;  /* 0x0000000cdf077c36 */ /* 0x000fe20008000000 */
[----:B------:R-:W-:Y:S01]  /*3ef0*/  UIADD3 UR12, UR6, 0x1, -UR10 ;  /* 0x00000001060c7890 */ /* 0x000fe2000fffe80a */
[----:B------:R-:W-:Y:S01]  /*3f00*/  IMAD.U32 R4, RZ, RZ, UR49 ;  /* 0x00000031ff047e24 */ /* 0x000fe2000f8e00ff */
[----:B------:R-:W-:Y:S01]  /*3f10*/  UMOV UR14, UR11 ;  /* 0x0000000b000e7c82 */ /* 0x000fe20008000000 */
[----:B------:R-:W-:Y:S02]  /*3f20*/  VIADD R5, R7, 0x8 ;  /* 0x0000000807057836 */ /* 0x000fe40000000000 */
[----:B------:R-:W-:Y:S03]  /*3f30*/  IMAD.U32 R13, RZ, RZ, UR51 ;  /* 0x00000033ff0d7e24 */ /* 0x000fe6000f8e00ff */
[----:B------:R-:W-:Y:S01]  /*3f40*/  IADD3 R4, R5, UR12, R4 ;  /* 0x0000000c05047c10 */ /* 0x000fe2000fffe004 */
[----:B------:R-:W-:Y:S01]  /*3f50*/  UIADD3 UR12, UR12, UR49, URZ ;  /* 0x000000310c0c7290 */ /* 0x000fe2000fffe03f */
[----:B------:R-:W-:Y:S02]  /*3f60*/  IMAD R13, R13, 0x40, R222 ;  /* 0x000000400d0d7824 */ /* 0x000fe400078e02de */
[----:B------:R-:W-:Y:S02]  /*3f70*/  VIMNMX R4, R4, UR6, PT ;  /* 0x0000000604047c48 */ /* 0x000fe4000bfe0100 */
[C---:B------:R-:W-:Y:S02]  /*3f80*/  VIADD R12, R13.reuse, 0x1 ;  /* 0x000000010d0c7836 */ /* 0x040fe40000000000 */
[----:B------:R-:W-:Y:S01]  /*3f90*/  IMAD.U32 R14, RZ, RZ, UR12 ;  /* 0x0000000cff0e7e24 */ /* 0x000fe2000f8e00ff */
[----:B------:R-:W-:Y:S01]  /*3fa0*/  UIADD3 UR12, -UR11, UR6, -UR10 ;  /* 0x000000060b0c7290 */ /* 0x000fe2000fffe90a */
[C---:B------:R-:W-:Y:S02]  /*3fb0*/  VIADD R11, R13.reuse, 0x8 ;  /* 0x000000080d0b7836 */ /* 0x040fe40000000000 */
[----:B------:R-:W-:Y:S01]  /*3fc0*/  VIADD R10, R13, 0x9 ;  /* 0x000000090d0a7836 */ /* 0x000fe20000000000 */
[----:B------:R-:W-:Y:S01]  /*3fd0*/  VIADDMNMX R14, R7, R14, UR6, PT ;  /* 0x00000006070e7e46 */ /* 0x000fe2000b80010e */
[----:B------:R-:W-:Y:S01]  /*3fe0*/  VIADD R9, R13, 0x10 ;  /* 0x000000100d097836 */ /* 0x000fe20000000000 */
[----:B------:R-:W-:Y:S01]  /*3ff0*/  VIADDMNMX R15, R7, UR12, RZ, !PT ;  /* 0x0000000c070f7c46 */ /* 0x000fe2000f8001ff */
[----:B------:R-:W-:Y:S01]  /*4000*/  VIADD R8, R13, 0x11 ;  /* 0x000000110d087836 */ /* 0x000fe20000000000 */
[----:B------:R-:W-:Y:S01]  /*4010*/  VIADDMNMX R5, R5, UR12, RZ, !PT ;  /* 0x0000000c05057c46 */ /* 0x000fe2000f8001ff */
[C---:B------:R-:W-:Y:S01]  /*4020*/  VIADD R7, R13.reuse, 0x18 ;  /* 0x000000180d077836 */ /* 0x040fe20000000000 */
[CC--:B------:R-:W-:Y:S01]  /*4030*/  ISETP.GE.AND P1, PT, R13.reuse, R15.reuse, PT ;  /* 0x0000000f0d00720c */ /* 0x0c0fe20003f26270 */
[C---:B------:R-:W-:Y:S01]  /*4040*/  VIADD R6, R13.reuse, 0x19 ;  /* 0x000000190d067836 */ /* 0x040fe20000000000 */
[CC--:B------:R-:W-:Y:S02]  /*4050*/  ISETP.GE.AND P0, PT, R12.reuse, R15.reuse, PT ;  /* 0x0000000f0c00720c */ /* 0x0c0fe40003f06270 */
[-C--:B------:R-:W-:Y:S02]  /*4060*/  ISETP.GE.OR P1, PT, R13, R14.reuse, !P1 ;  /* 0x0000000e0d00720c */ /* 0x080fe40004f26670 */
[-C--:B------:R-:W-:Y:S02]  /*4070*/  ISETP.GE.OR P0, PT, R12, R14.reuse, !P0 ;  /* 0x0000000e0c00720c */ /* 0x080fe40004706670 */
[----:B-1----:R-:W-:Y:S02]  /*4080*/  FSEL R115, R186, -INF , !P1 ;  /* 0xff800000ba737808 */ /* 0x002fe40004800000 */
[----:B------:R-:W-:Y:S02]  /*4090*/  FSEL R104, R187, -INF , !P0 ;  /* 0xff800000bb687808 */ /* 0x000fe40004000000 */
[-C--:B------:R-:W-:Y:S02]  /*40a0*/  ISETP.GE.AND P6, PT, R11, R15.reuse, PT ;  /* 0x0000000f0b00720c */ /* 0x080fe40003fc6270 */
[-C--:B------:R-:W-:Y:S02]  /*40b0*/  ISETP.GE.AND P5, PT, R10, R15.reuse, PT ;  /* 0x0000000f0a00720c */ /* 0x080fe40003fa6270 */
[-C--:B------:R-:W-:Y:S02]  /*40c0*/  ISETP.GE.AND P4, PT, R9, R15.reuse, PT ;  /* 0x0000000f0900720c */ /* 0x080fe40003f86270 */
[-C--:B------:R-:W-:Y:S02]  /*40d0*/  ISETP.GE.AND P3, PT, R8, R15.reuse, PT ;  /* 0x0000000f0800720c */ /* 0x080fe40003f66270 */
[-C--:B------:R-:W-:Y:S02]  /*40e0*/  ISETP.GE.AND P2, PT, R7, R15.reuse, PT ;  /* 0x0000000f0700720c */ /* 0x080fe40003f46270 */
[----:B------:R-:W-:Y:S02]  /*40f0*/  ISETP.GE.AND P1, PT, R6, R15, PT ;  /* 0x0000000f0600720c */ /* 0x000fe40003f26270 */
        /* <DEDUP_REMOVED lines=36> */
.L_x_1091:
[C---:B------:R-:W-:Y:S01]  /*4340*/  FMUL.FTZ R106, R239.reuse, 1.4426950216293334961 ;  /* 0x3fb8aa3bef6a7820 */ /* 0x040fe20000410000 */
[----:B------:R-:W-:Y:S01]  /*4350*/  FSETP.NEU.FTZ.AND P0, PT, R239, -INF , PT ;  /* 0xff800000ef00780b */ /* 0x000fe20003f1d000 */
[----:B------:R-:W-:Y:S01]  /*4360*/  FMUL.FTZ R100, R240, 1.4426950216293334961 ;  /* 0x3fb8aa3bf0647820 */ /* 0x000fe20000410000 */
[----:B------:R-:W-:Y:S01]  /*4370*/  LEA R67, R216, UR4, 0x1 ;  /* 0x00000004d8437c11 */ /* 0x000fe2000f8e08ff */
[----:B------:R-:W-:Y:S01]  /*4380*/  FFMA.FTZ R188, -R188, R188, 1 ;  /* 0x3f800000bcbc7423 */ /* 0x000fe200000101bc */
[----:B------:R-:W-:Y:S01]  /*4390*/  FSEL R106, R106, RZ, P0 ;  /* 0x000000ff6a6a7208 */ /* 0x000fe20000000000 */
[----:B------:R-:W-:Y:S01]  /*43a0*/  FFMA.FTZ R189, -R189, R189, 1 ;  /* 0x3f800000bdbd7423 */ /* 0x000fe200000101bd */
[----:B------:R-:W-:Y:S01]  /*43b0*/  FSETP.NEU.FTZ.AND P0, PT, R240, -INF , PT ;  /* 0xff800000f000780b */ /* 0x000fe20003f1d000 */
[----:B------:R-:W-:Y:S01]  /*43c0*/  FFMA.FTZ R187, -R187, R187, 1 ;  /* 0x3f800000bbbb7423 */ /* 0x000fe200000101bb */
        /* <DEDUP_REMOVED lines=11> */
[----:B------:R-:W-:Y:S01]  /*4480*/  MUFU.EX2 R115, R115 ;  /* 0x0000007300737308 */ /* 0x000fe20000000800 */
[----:B------:R-:W-:Y:S01]  /*4490*/  FFMA.FTZ R102, R203, UR20, -R100 ;  /* 0x00000014cb667c23 */ /* 0x000fe20008010864 */
[----:B------:R-:W-:Y:S01]  /*44a0*/  FFMA.FTZ R109, R109, UR20, -R106 ;  /* 0x000000146d6d7c23 */ /* 0x000fe2000801086a */
[----:B------:R-:W-:Y:S01]  /*44b0*/  FFMA.FTZ R103, R103, UR20, -R100 ;  /* 0x0000001467677c23 */ /* 0x000fe20008010864 */
[----:B------:R-:W-:Y:S01]  /*44c0*/  FFMA.FTZ R107, R107, UR20, -R106 ;  /* 0x000000146b6b7c23 */ /* 0x000fe2000801086a */
[----:B------:R-:W-:Y:S01]  /*44d0*/  FFMA.FTZ R101, R101, UR20, -R100 ;  /* 0x0000001465657c23 */ /* 0x000fe20008010864 */
[----:B------:R-:W-:Y:S01]  /*44e0*/  FFMA.FTZ R106, R183, UR20, -R106 ;  /* 0x00000014b76a7c23 */ /* 0x000fe2000801086a */
[----:B------:R-:W-:Y:S03]  /*44f0*/  FFMA.FTZ R100, R181, UR20, -R100 ;  /* 0x00000014b5647c23 */ /* 0x000fe60008010864 */
[----:B------:R-:W-:Y:S01]  /*4500*/  MUFU.EX2 R114, R114 ;  /* 0x0000007200727308 */ /* 0x000fe20000000800 */
[C---:B------:R-:W-:Y:S01]  /*4510*/  IADD3 R65, R205.reuse, R67, RZ ;  /* 0x00000043cd417210 */ /* 0x040fe20007ffe0ff */
[----:B------:R-:W-:Y:S01]  /*4520*/  FFMA.FTZ R186, -R186, R186, 1 ;  /* 0x3f800000baba7423 */ /* 0x000fe200000101ba */
[----:B------:R-:W-:Y:S01]  /*4530*/  IADD3 R64, R205, R66, RZ ;  /* 0x00000042cd407210 */ /* 0x000fe20007ffe0ff */
[----:B------:R-:W-:Y:S01]  /*4540*/  FFMA.FTZ R190, -R190, R190, 1 ;  /* 0x3f800000bebe7423 */ /* 0x000fe200000101be */
[----:B------:R-:W-:Y:S01]  /*4550*/  FFMA.FTZ R191, -R191, R191, 1 ;  /* 0x3f800000bfbf7423 */ /* 0x000fe200000101bf */
[----:B------:R-:W-:Y:S01]  /*4560*/  UISETP.GT.AND UP3, UPT, UR5, UR22, UPT ;  /* 0x000000160500728c */ /* 0x000fe2000bf64270 */
[----:B------:R-:W-:Y:S03]  /*4570*/  FFMA.FTZ R193, -R193, R193, 1 ;  /* 0x3f800000c1c17423 */ /* 0x000fe600000101c1 */
[----:B------:R-:W-:Y:S01]  /*4580*/  MUFU.EX2 R113, R113 ;  /* 0x0000007100717308 */ /* 0x000fe20000000800 */
[----:B------:R-:W-:Y:S01]  /*4590*/  FFMA.FTZ R192, -R192, R192, 1 ;  /* 0x3f800000c0c07423 */ /* 0x000fe200000101c0 */
[----:B------:R-:W-:Y:S01]  /*45a0*/  FFMA.FTZ R194, -R194, R194, 1 ;  /* 0x3f800000c2c27423 */ /* 0x000fe200000101c2 */
[----:B------:R-:W-:Y:S01]  /*45b0*/  FFMA.FTZ R195, -R195, R195, 1 ;  /* 0x3f800000c3c37423 */ /* 0x000fe200000101c3 */
[----:B------:R-:W-:Y:S01]  /*45c0*/  PLOP3.LUT P1, PT, PT, PT, UP3, 0x80, 0x0 ;  /* 0x000000000000781c */ /* 0x000fe20003f2f038 */
[----:B------:R-:W-:Y:S01]  /*45d0*/  FFMA.FTZ R196, -R196, R196, 1 ;  /* 0x3f800000c4c47423 */ /* 0x000fe200000101c4 */
[----:B------:R-:W-:Y:S01]  /*45e0*/  FFMA.FTZ R197, -R197, R197, 1 ;  /* 0x3f800000c5c57423 */ /* 0x000fe200000101c5 */
[----:B------:R-:W-:Y:S03]  /*45f0*/  FFMA.FTZ R198, -R198, R198, 1 ;  /* 0x3f800000c6c67423 */ /* 0x000fe600000101c6 */
[----:B------:R-:W-:Y:S01]  /*4600*/  MUFU.EX2 R112, R112 ;  /* 0x0000007000707308 */ /* 0x000fe20000000800 */
[----:B------:R-:W-:Y:S01]  /*4610*/  FFMA.FTZ R199, -R199, R199, 1 ;  /* 0x3f800000c7c77423 */ /* 0x000fe200000101c7 */
[----:B------:R-:W-:Y:S01]  /*4620*/  FFMA.FTZ R200, -R200, R200, 1 ;  /* 0x3f800000c8c87423 */ /* 0x000fe200000101c8 */
[----:B------:R-:W-:Y:S07]  /*4630*/  FFMA.FTZ R201, -R201, R201, 1 ;  /* 0x3f800000c9c97423 */ /* 0x000fee00000101c9 */
        /* <DEDUP_REMOVED lines=71> */
[----:B------:R-:W-:Y:S01]  /*4ab0*/  FMUL.FTZ R182, R113, R182 ;  /* 0x000000b671b67220 */ /* 0x000fe20000410000 */
[----:B------:R-:W-:Y:S01]  /*4ac0*/  FMUL.FTZ R183, R112, R183 ;  /* 0x000000b770b77220 */ /* 0x000fe20000410000 */
[C---:B------:R-:W-:Y:S01]  /*4ad0*/  FADD.FTZ R112, -R185.reuse, R8 ;  /* 0x00000008b9707221 */ /* 0x040fe20000010100 */
[C---:B------:R-:W-:Y:S01]  /*4ae0*/  FADD.FTZ R113, -R185.reuse, R9 ;  /* 0x00000009b9717221 */ /* 0x040fe20000010100 */
[----:B------:R-:W-:Y:S01]  /*4af0*/  FADD.FTZ R181, -R185, R5 ;  /* 0x00000005b9b57221 */ /* 0x000fe20000010100 */
[----:B------:R-:W-:Y:S01]  /*4b00*/  FMUL.FTZ R180, R115, R180 ;  /* 0x000000b473b47220 */ /* 0x000fe20000410000 */
[----:B------:R-:W-:Y:S01]  /*4b10*/  FMUL.FTZ R112, R111, R112 ;  /* 0x000000706f707220 */ /* 0x000fe20000410000 */
[----:B------:R-:W-:Y:S01]  /*4b20*/  FMUL.FTZ R113, R110, R113 ;  /* 0x000000716e717220 */ /* 0x000fe20000410000 */
[----:B------:R-:W-:Y:S01]  /*4b30*/  FADD.FTZ R115, -R184, R11 ;  /* 0x0000000bb8737221 */ /* 0x000fe20000010100 */
[----:B------:R-:W-:Y:S01]  /*4b40*/  FMUL.FTZ R111, R188, UR7 ;  /* 0x00000007bc6f7c20 */ /* 0x000fe20008410000 */
[----:B------:R-:W-:Y:S01]  /*4b50*/  FMUL.FTZ R110, R189, UR7 ;  /* 0x00000007bd6e7c20 */ /* 0x000fe20008410000 */
[----:B------:R-:W-:Y:S01]  /*4b60*/  FMUL.FTZ R181, R114, R181 ;  /* 0x000000b572b57220 */ /* 0x000fe20000410000 */
[----:B------:R-:W-:Y:S01]  /*4b70*/  FADD.FTZ R114, -R184, R10 ;  /* 0x0000000ab8727221 */ /* 0x000fe20000010100 */
[----:B------:R-:W-:Y:S01]  /*4b80*/  FMUL.FTZ R115, R104, R115 ;  /* 0x0000007368737220 */ /* 0x000fe20000410000 */
[----:B------:R-:W-:Y:S01]  /*4b90*/  FMUL.FTZ R111, R182, R111 ;  /* 0x0000006fb66f7220 */ /* 0x000fe20000410000 */
[----:B------:R-:W-:Y:S01]  /*4ba0*/  FMUL.FTZ R110, R183, R110 ;  /* 0x0000006eb76e7220 */ /* 0x000fe20000410000 */
[----:B------:R-:W-:Y:S01]  /*4bb0*/  FMUL.FTZ R104, R187, UR7 ;  /* 0x00000007bb687c20 */ /* 0x000fe20008410000 */
[C---:B------:R-:W-:Y:S01]  /*4bc0*/  FADD.FTZ R182, -R184.reuse, R14 ;  /* 0x0000000eb8b67221 */ /* 0x040fe20000010100 */
[----:B------:R-:W-:Y:S01]  /*4bd0*/  FADD.FTZ R183, -R184, R15 ;  /* 0x0000000fb8b77221 */ /* 0x000fe20000010100 */
[----:B------:R-:W-:Y:S01]  /*4be0*/  FMUL.FTZ R114, R105, R114 ;  /* 0x0000007269727220 */ /* 0x000fe20000410000 */
[----:B------:R-:W-:Y:S01]  /*4bf0*/  F2FP.F16.F32.PACK_AB R111, R110, R111 ;  /* 0x0000006f6e6f723e */ /* 0x000fe200000000ff */
[----:B------:R-:W-:Y:S01]  /*4c00*/  FMUL.FTZ R105, R186, UR7 ;  /* 0x00000007ba697c20 */ /* 0x000fe20008410000 */
[----:B------:R-:W-:Y:S01]  /*4c10*/  FMUL.FTZ R104, R181, R104 ;  /* 0x00000068b5687220 */ /* 0x000fe20000410000 */
[----:B------:R-:W-:Y:S01]  /*4c20*/  FMUL.FTZ R182, R103, R182 ;  /* 0x000000b667b67220 */ /* 0x000fe20000410000 */
[----:B------:R-:W-:Y:S01]  /*4c30*/  FMUL.FTZ R183, R102, R183 ;  /* 0x000000b766b77220 */ /* 0x000fe20000410000 */
[----:B------:R-:W-:Y:S01]  /*4c40*/  FADD.FTZ R181, -R185, R13 ;  /* 0x0000000db9b57221 */ /* 0x000fe20000010100 */
[----:B------:R-:W-:Y:S01]  /*4c50*/  FMUL.FTZ R103, R190, UR7 ;  /* 0x00000007be677c20 */ /* 0x000fe20008410000 */
[----:B------:R-:W-:Y:S01]  /*4c60*/  FMUL.FTZ R102, R191, UR7 ;  /* 0x00000007bf667c20 */ /* 0x000fe20008410000 */
[----:B------:R-:W-:Y:S01]  /*4c70*/  FMUL.FTZ R105, R180, R105 ;  /* 0x00000069b4697220 */ /* 0x000fe20000410000 */
[C---:B------:R-:W-:Y:S01]  /*4c80*/  FADD.FTZ R180, -R185.reuse, R12 ;  /* 0x0000000cb9b47221 */ /* 0x040fe20000010100 */
[----:B------:R-:W-:Y:S01]  /*4c90*/  FADD.FTZ R186, -R185, R16 ;  /* 0x00000010b9ba7221 */ /* 0x000fe20000010100 */
[----:B------:R-:W-:Y:S01]  /*4ca0*/  FMUL.FTZ R181, R108, R181 ;  /* 0x000000b56cb57220 */ /* 0x000fe20000410000 */
[----:B------:R-:W-:Y:S01]  /*4cb0*/  FMUL.FTZ R103, R112, R103 ;  /* 0x0000006770677220 */ /* 0x000fe20000410000 */
[----:B------:R-:W-:Y:S01]  /*4cc0*/  FMUL.FTZ R102, R113, R102 ;  /* 0x0000006671667220 */ /* 0x000fe20000410000 */
[----:B------:R-:W-:Y:S01]  /*4cd0*/  FADD.FTZ R185, -R185, R17 ;  /* 0x00000011b9b97221 */ /* 0x000fe20000010100 */
[C---:B------:R-:W-:Y:S01]  /*4ce0*/  FADD.FTZ R188, -R184.reuse, R18 ;  /* 0x00000012b8bc7221 */ /* 0x040fe20000010100 */
[----:B------:R-:W-:Y:S01]  /*4cf0*/  FADD.FTZ R187, -R184, R19 ;  /* 0x00000013b8bb7221 */ /* 0x000fe20000010100 */
[----:B------:R-:W-:Y:S01]  /*4d00*/  FMUL.FTZ R108, R193, UR7 ;  /* 0x00000007c16c7c20 */ /* 0x000fe20008410000 */
[----:B------:R-:W-:Y:S01]  /*4d10*/  FMUL.FTZ R180, R109, R180 ;  /* 0x000000b46db47220 */ /* 0x000fe20000410000 */
[----:B------:R-:W-:Y:S01]  /*4d20*/  F2FP.F16.F32.PACK_AB R105, R104, R105 ;  /* 0x000000696869723e */ /* 0x000fe200000000ff */
[----:B------:R-:W-:Y:S01]  /*4d30*/  FMUL.FTZ R186, R107, R186 ;  /* 0x000000ba6bba7220 */ /* 0x000fe20000410000 */
[----:B------:R-:W-:Y:S01]  /*4d40*/  FMUL.FTZ R108, R115, R108 ;  /* 0x0000006c736c7220 */ /* 0x000fe20000410000 */
[----:B------:R-:W-:Y:S01]  /*4d50*/  FMUL.FTZ R185, R106, R185 ;  /* 0x000000b96ab97220 */ /* 0x000fe20000410000 */
[----:B------:R-:W-:Y:S01]  /*4d60*/  FMUL.FTZ R188, R101, R188 ;  /* 0x000000bc65bc7220 */ /* 0x000fe20000410000 */
[----:B------:R-:W-:Y:S01]  /*4d70*/  FMUL.FTZ R187, R100, R187 ;  /* 0x000000bb64bb7220 */ /* 0x000fe20000410000 */
        /* <DEDUP_REMOVED lines=46> */
.L_x_1092:
        /* <DEDUP_REMOVED lines=77> */
.L_x_1093:
[----:B------:R-:W-:Y:S01]  /*5530*/  LDSM.16.M88.4 R100, [R209] ;  /* 0x00000000d164783b */ /* 0x000fe20000000200 */
[C---:B------:R-:W-:Y:S01]  /*5540*/  LEA R246, P0, R236.reuse, R246, 0x2 ;  /* 0x000000f6ecf67211 */ /* 0x040fe200078010ff */
[----:B------:R-:W-:Y:S02]  /*5550*/  ULOP3.LUT UR11, UR5, 0x1, URZ, 0xc0, !UPT ;  /* 0x00000001050b7892 */ /* 0x000fe4000f8ec03f */
[----:B------:R-:W2:Y:S01]  /*5560*/  LDSM.16.MT88.4 R16, [R217+0xc000] ;  /* 0x00c00000d910783b */ /* 0x000ea20000004200 */
[----:B------:R-:W-:Y:S01]  /*5570*/  LEA.HI.X.SX32 R247, R236, R247, 0x2, P0 ;  /* 0x000000f7ecf77211 */ /* 0x000fe200000f16ff */
[----:B------:R-:W-:Y:S02]  /*5580*/  UISETP.NE.U32.AND UP0, UPT, UR11, 0x1, UPT ;  /* 0x000000010b00788c */ /* 0x000fe4000bf05070 */
[----:B------:R-:W1:Y:S01]  /*5590*/  LDSM.16.M88.4 R60, [R209+0x1000] ;  /* 0x00100000d13c783b */ /* 0x000e620000000200 */
[----:B------:R-:W-:Y:S02]  /*55a0*/  UISETP.GT.AND UP2, UPT, UR5, UR22, UPT ;  /* 0x000000160500728c */ /* 0x000fe4000bf44270 */
[----:B------:R-:W-:Y:S01]  /*55b0*/  @UP3 UIADD3 UR11, UP1, UR16, -0x100, URZ ;  /* 0xffffff00100b3890 */ /* 0x000fe2000ff3e03f */
[----:B------:R-:W3:Y:S01]  /*55c0*/  LDSM.16.MT88.4 R64, [R217+0xe000] ;  /* 0x00e00000d940783b */ /* 0x000ee20000004200 */
[----:B------:R-:W-:Y:S03]  /*55d0*/  UIADD3 UR5, UR5, -0x1, URZ ;  /* 0xffffffff05057890 */ /* 0x000fe6000fffe03f */
        /* <DEDUP_REMOVED lines=8> */
[----:B------:R-:W-:Y:S04]  /*5660*/  LDSM.16.MT88.4 R196, [R217+0xd800] ;  /* 0x00d80000d9c4783b */ /* 0x000fe80000004200 */
        /* <DEDUP_REMOVED lines=24> */
[----:B------:R-:W-:Y:S01]  /*57f0*/  @UP3 UMOV UR16, UR11 ;  /* 0x0000000b00103c82 */ /* 0x000fe20008000000 */
[----:B------:R-:W-:Y:S02]  /*5800*/  @UP3 UIADD3.X UR11, UR15, -0x1, URZ, UP1, !UPT ;  /* 0xffffffff0f0b3890 */ /* 0x000fe40008ffe43f */
[----:B------:R-:W-:Y:S01]  /*5810*/  @P1 IADD3.X R113, R237, UR15, RZ, P2, !PT ;  /* 0x0000000fed711c10 */ /* 0x000fe200097fe4ff */
[C---:B------:R-:W-:Y:S04]  /*5820*/  HMMA.16816.F32 R8, R192.reuse, R188, R8 ;  /* 0x000000bcc008723c */ /* 0x040fe80000001808 */
[----:B------:R-:W5:Y:S01]  /*5830*/  @P1 LDG.E R239, desc[UR8][R112.64+-0x100] ;  /* 0xffff000870ef1981 */ /* 0x000f62000c1e1900 */
[----:B------:R-:W-:Y:S01]  /*5840*/  @UP3 UMOV UR15, UR11 ;  /* 0x0000000b000f3c82 */ /* 0x000fe20008000000 */
[-C--:B------:R-:W-:Y:S02]  /*5850*/  HMMA.16816.F32 R12, R192, R190.reuse, R12 ;  /* 0x000000bec00c723c */ /* 0x080fe4000000180c */
[----:B------:R4:W5:Y:S03]  /*5860*/  @P1 LDG.E R240, desc[UR8][R112.64+-0xe0] ;  /* 0xffff200870f01981 */ /* 0x000966000c1e1900 */
[-C--:B------:R-:W-:Y:S01]  /*5870*/  LEA R114, P1, R183, R246.reuse, 0x2 ;  /* 0x000000f6b7727211 */ /* 0x080fe200078210ff */
[C---:B------:R-:W-:Y:S01]  /*5880*/  HMMA.16816.F32 R16, R184.reuse, R190, R16 ;  /* 0x000000beb810723c */ /* 0x040fe20000001810 */
[----:B------:R-:W-:Y:S04]  /*5890*/  IMAD.U32 R183, RZ, RZ, UR43 ;  /* 0x0000002bffb77e24 */ /* 0x000fe8000f8e00ff */
[-C--:B------:R-:W-:Y:S01]  /*58a0*/  LEA.HI.X.SX32 R115, R115, R247.reuse, 0x2, P1 ;  /* 0x000000f773737211 */ /* 0x080fe200008f16ff */
[-C--:B-1----:R-:W-:Y:S06]  /*58b0*/  HMMA.16816.F32 R52, R184, R100.reuse, R52 ;  /* 0x00000064b834723c */ /* 0x082fec0000001834 */
[C---:B------:R-:W-:Y:S06]  /*58c0*/  HMMA.16816.F32 R56, R192.reuse, R100, R56 ;  /* 0x00000064c038723c */ /* 0x040fec0000001838 */
[-C--:B------:R-:W-:Y:S01]  /*58d0*/  HMMA.16816.F32 R60, R192, R102.reuse, R60 ;  /* 0x00000066c03c723c */ /* 0x080fe2000000183c */
[----:B----4-:R-:W-:Y:S05]  /*58e0*/  IMAD.U32 R113, RZ, RZ, UR44 ;  /* 0x0000002cff717e24 */ /* 0x010fea000f8e00ff */
[----:B------:R-:W-:Y:S01]  /*58f0*/  HMMA.16816.F32 R64, R184, R102, R64 ;  /* 0x00000066b840723c */ /* 0x000fe20000001840 */
[----:B------:R-:W-:Y:S05]  /*5900*/  LDSM.16.MT88.4 R100, [R207+0x2800] ;  /* 0x00280000cf64783b */ /* 0x000fea0000004200 */
[-C--:B--2---:R-:W-:Y:S01]  /*5910*/  HMMA.16816.F32 R4, R108, R196.reuse, R4 ;  /* 0x000000c46c04723c */ /* 0x084fe20000001804 */
[----:B------:R-:W-:Y:S05]  /*5920*/  IMAD.U32 R185, RZ, RZ, UR19 ;  /* 0x00000013ffb97e24 */ /* 0x000fea000f8e00ff */
[C---:B------:R-:W-:Y:S06]  /*5930*/  HMMA.16816.F32 R8, R200.reuse, R196, R8 ;  /* 0x000000c4c808723c */ /* 0x040fec0000001808 */
[-C--:B------:R-:W-:Y:S06]  /*5940*/  HMMA.16816.F32 R12, R200, R198.reuse, R12 ;  /* 0x000000c6c80c723c */ /* 0x080fec000000180c */
[C---:B------:R-:W-:Y:S05]  /*5950*/  HMMA.16816.F32 R16, R108.reuse, R198, R16 ;  /* 0x000000c66c10723c */ /* 0x040fea0000001810 */
[----:B------:R1:W-:Y:S01]  /*5960*/  REDG.E.ADD.F32.FTZ.RN.STRONG.GPU desc[UR8][R246.64], R4 ;  /* 0x00000004f60079a6 */ /* 0x0003e2000c10f388 */
[-C--:B---3--:R-:W-:Y:S06]  /*5970*/  HMMA.16816.F32 R52, R108, R104.reuse, R52 ;  /* 0x000000686c34723c */ /* 0x088fec0000001834 */
[C---:B------:R-:W-:Y:S06]  /*5980*/  HMMA.16816.F32 R56, R200.reuse, R104, R56 ;  /* 0x00000068c838723c */ /* 0x040fec0000001838 */
[-C--:B------:R-:W-:Y:S01]  /*5990*/  HMMA.16816.F32 R60, R200, R106.reuse, R60 ;  /* 0x0000006ac83c723c */ /* 0x080fe2000000183c */
[----:B------:R-:W-:Y:S04]  /*59a0*/  IMAD.U32 R105, RZ, RZ, UR19 ;  /* 0x00000013ff697e24 */ /* 0x000fe8000f8e00ff */
        /* <DEDUP_REMOVED lines=11> */
[-C--:B-1----:R-:W-:Y:S01]  /*5a60*/  LEA R4, P1, R109, R246.reuse, 0x2 ;  /* 0x000000f66d047211 */ /* 0x082fe200078210ff */
[----:B------:R-:W-:Y:S01]  /*5a70*/  IMAD.U32 R111, RZ, RZ, UR43 ;  /* 0x0000002bff6f7e24 */ /* 0x000fe2000f8e00ff */
[-C--:B------:R-:W-:Y:S01]  /*5a80*/  LEA R106, P2, R183, R246.reuse, 0x2 ;  /* 0x000000f6b76a7211 */ /* 0x080fe200078410ff */
[----:B------:R1:W-:Y:S01]  /*5a90*/  REDG.E.ADD.F32.FTZ.RN.STRONG.GPU desc[UR8][R114.64], R6 ;  /* 0x00000006720079a6 */ /* 0x0003e2000c10f388 */
[-C--:B------:R-:W-:Y:S01]  /*5aa0*/  LEA.HI.X.SX32 R109, R185, R247.reuse, 0x2, P0 ;  /* 0x000000f7b96d7211 */ /* 0x080fe200000f16ff */
[----:B------:R-:W-:Y:S02]  /*5ab0*/  IMAD.U32 R183, RZ, RZ, UR29 ;  /* 0x0000001dffb77e24 */ /* 0x000fe4000f8e00ff */
[----:B------:R3:W-:Y:S01]  /*5ac0*/  REDG.E.ADD.F32.FTZ.RN.STRONG.GPU desc[UR8][R104.64], R7 ;  /* 0x00000007680079a6 */ /* 0x0007e2000c10f388 */
[----:B------:R-:W-:Y:S03]  /*5ad0*/  IMAD.U32 R113, RZ, RZ, UR28 ;  /* 0x0000001cff717e24 */ /* 0x000fe6000f8e00ff */
[----:B------:R4:W-:Y:S01]  /*5ae0*/  REDG.E.ADD.F32.FTZ.RN.STRONG.GPU desc[UR8][R108.64], R8 ;  /* 0x000000086c0079a6 */ /* 0x0009e2000c10f388 */
[----:B--2---:R-:W-:Y:S02]  /*5af0*/  IMAD.U32 R5, RZ, RZ, UR42 ;  /* 0x0000002aff057e24 */ /* 0x004fe4000f8e00ff */
[----:B-1----:R-:W-:Y:S03]  /*5b00*/  IMAD.U32 R115, RZ, RZ, UR28 ;  /* 0x0000001cff737e24 */ /* 0x002fe6000f8e00ff */
[-C--:B------:R-:W-:Y:S02]  /*5b10*/  LEA.HI.X.SX32 R5, R5, R247.reuse, 0x2, P1 ;  /* 0x000000f705057211 */ /* 0x080fe400008f16ff */
[-C--:B---3--:R-:W-:Y:S01]  /*5b20*/  LEA R104, P0, R107, R246.reuse, 0x2 ;  /* 0x000000f66b687211 */ /* 0x088fe200078010ff */
[----:B------:R-:W-:Y:S01]  /*5b30*/  IMAD.U32 R7, RZ, RZ, UR41 ;  /* 0x00000029ff077e24 */ /* 0x000fe2000f8e00ff */
[-C--:B------:R-:W-:Y:S01]  /*5b40*/  LEA.HI.X.SX32 R107, R111, R247.reuse, 0x2, P2 ;  /* 0x000000f76f6b7211 */ /* 0x080fe200010f16ff */
[----:B------:R-:W-:Y:S02]  /*5b50*/  IMAD.U32 R111, RZ, RZ, UR27 ;  /* 0x0000001bff6f7e24 */ /* 0x000fe4000f8e00ff */
[----:B----4-:R-:W-:Y:S01]  /*5b60*/  IMAD.U32 R109, RZ, RZ, UR26 ;  /* 0x0000001aff6d7e24 */ /* 0x010fe2000f8e00ff */
[-C--:B------:R-:W-:Y:S01]  /*5b70*/  LEA.HI.X.SX32 R105, R7, R247.reuse, 0x2, P0 ;  /* 0x000000f707697211 */ /* 0x080fe200000f16ff */
[----:B------:R1:W-:Y:S01]  /*5b80*/  REDG.E.ADD.F32.FTZ.RN.STRONG.GPU desc[UR8][R106.64], R9 ;  /* 0x000000096a0079a6 */ /* 0x0003e2000c10f388 */
[----:B------:R-:W-:Y:S03]  /*5b90*/  IMAD.U32 R7, RZ, RZ, UR29 ;  /* 0x0000001dff077e24 */ /* 0x000fe6000f8e00ff */
        /* <DEDUP_REMOVED lines=70> */
[----:B------:R-:W-:Y:S01]  /*6000*/  IMAD.U32 R55, RZ, RZ, UR33 ;  /* 0x00000021ff377e24 */ /* 0x000fe2000f8e00ff */
[-C--:B------:R-:W-:Y:S01]  /*6010*/  LEA R112, P0, R9, R246.reuse, 0x2 ;  /* 0x000000f609707211 */ /* 0x080fe200078010ff */
        /* <DEDUP_REMOVED lines=10> */
[-C--:B------:R-:W-:Y:S01]  /*60c0*/  LEA.HI.X.SX32 R111, R11, R247.reuse, 0x2, P1 ;  /* 0x000000f70b6f7211 */ /* 0x080fe200008f16ff */
[----:B------:R-:W-:Y:S01]  /*60d0*/  REDG.E.ADD.F32.FTZ.RN.STRONG.GPU desc[UR8][R56.64], R66 ;  /* 0x00000042380079a6 */ /* 0x000fe2000c10f388 */
[----:B------:R-:W-:Y:S01]  /*60e0*/  PLOP3.LUT P1, PT, PT, PT, UP0, 0x80, 0x0 ;  /* 0x000000000000781c */ /* 0x000fe20003f2f008 */
[----:B------:R-:W-:Y:S01]  /*60f0*/  @UP3 UIADD3 UR18, UP0, UR18, -0x100, URZ ;  /* 0xffffff0012123890 */ /* 0x000fe2000ff1e03f */
[-C--:B------:R-:W-:Y:S01]  /*6100*/  LEA.HI.X.SX32 R113, R7, R247.reuse, 0x2, P0 ;  /* 0x000000f707717211 */ /* 0x080fe200000f16ff */
[----:B------:R-:W-:Y:S01]  /*6110*/  REDG.E.ADD.F32.FTZ.RN.STRONG.GPU desc[UR8][R104.64], R67 ;  /* 0x00000043680079a6 */ /* 0x000fe2000c10f388 */
[----:B------:R-:W-:Y:S01]  /*6120*/  PLOP3.LUT P0, PT, PT, PT, UP2, 0x80, 0x0 ;  /* 0x000000000000781c */ /* 0x000fe20003f0f028 */
[----:B------:R-:W-:Y:S02]  /*6130*/  @UP3 UIADD3.X UR17, UR17, -0x1, URZ, UP0, !UPT ;  /* 0xffffffff11113890 */ /* 0x000fe400087fe43f */
[----:B------:R-:W-:Y:S04]  /*6140*/  REDG.E.ADD.F32.FTZ.RN.STRONG.GPU desc[UR8][R106.64], R60 ;  /* 0x0000003c6a0079a6 */ /* 0x000fe8000c10f388 */
        /* <DEDUP_REMOVED lines=13> */
[-C--:B-1----:R-:W-:Y:S03]  /*6220*/  HMMA.16816.F32 R68, R4, R8.reuse, R68 ;  /* 0x000000080444723c */ /* 0x082fe60000001844 */
[----:B------:R-:W-:Y:S03]  /*6230*/  LDSM.16.MT88.4 R104, [R0+0x11000] ;  /* 0x011000000068783b */ /* 0x000fe60000004200 */
        /* <DEDUP_REMOVED lines=10> */
[----:B------:R-:W2:Y:S01]  /*62e0*/  LDSM.16.MT88.4 R16, [R207+0x1800] ;  /* 0x00180000cf10783b */ /* 0x000ea20000004200 */
        /* <DEDUP_REMOVED lines=18> */
[-C--:B------:R-:W-:Y:S06]  /*6410*/  HMMA.16816.F32 R68, R4, R16.reuse, R68 ;  /* 0x000000100444723c */ /* 0x080fec0000001844 */
[C---:B---3--:R-:W-:Y:S06]  /*6420*/  HMMA.16816.F32 R72, R56.reuse, R16, R72 ;  /* 0x000000103848723c */ /* 0x048fec0000001848 */
[-C--:B------:R-:W-:Y:S06]  /*6430*/  HMMA.16816.F32 R76, R56, R18.reuse, R76 ;  /* 0x00000012384c723c */ /* 0x080fec000000184c */
[C---:B------:R-:W-:Y:S06]  /*6440*/  HMMA.16816.F32 R80, R4.reuse, R18, R80 ;  /* 0x000000120450723c */ /* 0x040fec0000001850 */
[-C--:B----4-:R-:W-:Y:S06]  /*6450*/  HMMA.16816.F32 R84, R4, R64.reuse, R84 ;  /* 0x000000400454723c */ /* 0x090fec0000001854 */
        /* <DEDUP_REMOVED lines=123> */
.L_x_1095:
        /* <DEDUP_REMOVED lines=20> */
.L_x_1096:
[----:B------:R2:W-:Y:S01]  /*6d50*/  STS [R233+0x7000], R44 ;  /* 0x0070002ce9007388 */ /* 0x0005e20000000800 */
[----:B------:R-:W-:Y:S01]  /*6d60*/  USHF.R.S32.HI UR5, URZ, 0x1f, UR48 ;  /* 0x0000001f3f057899 */ /* 0x000fe20008011430 */
[--C-:B------:R-:W-:Y:S01]  /*6d70*/  SHF.R.S32.HI R31, RZ, 0x1f, R220.reuse ;  /* 0x0000001fff1f7819 */ /* 0x100fe200000114dc */
[----:B------:R-:W-:Y:S01]  /*6d80*/  IMAD.U32 R3, RZ, RZ, UR10 ;  /* 0x0000000aff037e24 */ /* 0x000fe2000f8e00ff */
[----:B------:R2:W-:Y:S01]  /*6d90*/  STS [R233+0x7400], R46 ;  /* 0x0074002ee9007388 */ /* 0x0005e20000000800 */
[----:B------:R-:W-:Y:S01]  /*6da0*/  UIMAD UR7, UR5, UR10, URZ ;  /* 0x0000000a050772a4 */ /* 0x000fe2000f8e023f */
[----:B-1----:R-:W-:Y:S01]  /*6db0*/  IMAD.MOV.U32 R30, RZ, RZ, R220 ;  /* 0x000000ffff1e7224 */ /* 0x002fe200078e00dc */
        /* <DEDUP_REMOVED lines=19> */
[----:B------:R2:W1:Y:S04]  /*6ef0*/  LDS.128 R24, [R225+0xd000] ;  /* 0x00d00000e1187984 */ /* 0x0004680000000c00 */
[----:B------:R2:W3:Y:S04]  /*6f00*/  LDS.128 R20, [R225+0xf000] ;  /* 0x00f00000e1147984 */ /* 0x0004e80000000c00 */
[----:B------:R2:W4:Y:S04]  /*6f10*/  LDS.128 R16, [R225+0x11000] ;  /* 0x01100000e1107984 */ /* 0x0005280000000c00 */
        /* <DEDUP_REMOVED lines=9> */
[----:B------:R-:W-:-:S04]  /*6fb0*/  LEA R36, P0, R34, UR16, 0x1 ;  /* 0x0000001022247c11 */ /* 0x000fc8000f8008ff */
[----:B------:R-:W-:-:S04]  /*6fc0*/  IADD3 R3, R3, R35, RZ ;  /* 0x0000002303037210 */ /* 0x000fc80007ffe0ff */
[----:B------:R-:W-:-:S05]  /*6fd0*/  LEA.HI.X R37, R34, UR17, R3, 0x1, P0 ;  /* 0x0000001122257c11 */ /* 0x000fca00080f0c03 */
[----:B--2---:R2:W-:Y:S04]  /*6fe0*/  STG.E.128 desc[UR8][R36.64], R4 ;  /* 0x0000000424007986 */ /* 0x0045e8000c101d08 */
[----:B---3--:R2:W-:Y:S02]  /*6ff0*/  STG.E.128 desc[UR8][R36.64+0x80], R8 ;  /* 0x0000800824007986 */ /* 0x0085e4000c101d08 */
.L_x_1098:
[----:B------:R-:W-:Y:S05]  /*7000*/  BSYNC B0 ;  /* 0x0000000000007941 */ /* 0x000fea0003800000 */
.L_x_1097:
[----:B------:R-:W-:Y:S04]  /*7010*/  BSSY B0, `(.L_x_1099) ;  /* 0x000000e000007945 */ /* 0x000fe80003800000 */
[----:B------:R-:W-:Y:S05]  /*7020*/  @P1 BRA `(.L_x_1100) ;  /* 0x0000000000301947 */ /* 0x000fea0003800000 */
[----:B--2---:R-:W-:Y:S01]  /*7030*/  IADD3 R4, P0, R218, 0x20, RZ ;  /* 0x00000020da047810 */ /* 0x004fe20007f1e0ff */
        /* <DEDUP_REMOVED lines=9> */
[----:B-1----:R1:W-:Y:S04]  /*70d0*/  STG.E.128 desc[UR8][R4.64], R24 ;  /* 0x0000001804007986 */ /* 0x0023e8000c101d08 */
[----:B---3--:R1:W-:Y:S02]  /*70e0*/  STG.E.128 desc[UR8][R4.64+0x80], R20 ;  /* 0x0000801404007986 */ /* 0x0083e4000c101d08 */
.L_x_1100:
[----:B------:R-:W-:Y:S05]  /*70f0*/  BSYNC B0 ;  /* 0x0000000000007941 */ /* 0x000fea0003800000 */
.L_x_1099:
[----:B--2---:R2:W2:Y:S01]  /*7100*/  LDS.128 R8, [R225+0x10000] ;  /* 0x01000000e1087984 */ /* 0x0044a20000000c00 */
[----:B------:R-:W-:Y:S01]  /*7110*/  UIMAD UR5, UR5, UR12, URZ ;  /* 0x0000000c050572a4 */ /* 0x000fe2000f8e023f */
[----:B------:R-:W-:Y:S01]  /*7120*/  IMAD.U32 R3, RZ, RZ, UR12 ;  /* 0x0000000cff037e24 */ /* 0x000fe2000f8e00ff */
[----:B------:R-:W-:Y:S01]  /*7130*/  USHF.R.S32.HI UR10, URZ, 0x1f, UR59 ;  /* 0x0000001f3f0a7899 */ /* 0x000fe2000801143b */
[----:B-1----:R1:W1:Y:S01]  /*7140*/  LDS.128 R4, [R225+0x12000] ;  /* 0x01200000e1047984 */ /* 0x0022620000000c00 */
[----:B------:R-:W-:Y:S01]  /*7150*/  UIMAD UR5, UR48, UR13, UR5 ;  /* 0x0000000d300572a4 */ /* 0x000fe2000f8e0205 */
[----:B------:R-:W-:Y:S01]  /*7160*/  IMAD.WIDE.U32 R30, R3, UR48, R30 ;  /* 0x00000030031e7c25 */ /* 0x000fe2000f8e001e */
[----:B------:R-:W-:Y:S01]  /*7170*/  ULDC.64 UR6, c[0x0][0x470] ;  /* 0x00011c0000067ab9 */ /* 0x000fe20000000a00 */
[----:B------:R-:W-:Y:S03]  /*7180*/  BSSY B0, `(.L_x_1101) ;  /* 0x0000014000007945 */ /* 0x000fe60003800000 */
[----:B------:R-:W-:Y:S01]  /*7190*/  IMAD.U32 R3, RZ, RZ, UR5 ;  /* 0x00000005ff037e24 */ /* 0x000fe2000f8e00ff */
[----:B---3--:R-:W-:Y:S01]  /*71a0*/  IADD3 R22, P0, R30, UR14, RZ ;  /* 0x0000000e1e167c10 */ /* 0x008fe2000ff1e0ff */
        /* <DEDUP_REMOVED lines=15> */
[----:B--2---:R3:W-:Y:S04]  /*72a0*/  STG.E.128 desc[UR8][R26.64], R8 ;  /* 0x000000081a007986 */ /* 0x0047e8000c101d08 */
[----:B-1----:R3:W-:Y:S02]  /*72b0*/  STG.E.128 desc[UR8][R26.64+0x80], R4 ;  /* 0x000080041a007986 */ /* 0x0027e4000c101d08 */
.L_x_1102:
[----:B------:R-:W-:Y:S05]  /*72c0*/  BSYNC B0 ;  /* 0x0000000000007941 */ /* 0x000fea0003800000 */
.L_x_1101:
[----:B------:R-:W-:Y:S05]  /*72d0*/  @P1 BRA `(.L_x_1089) ;  /* 0x0000000000301947 */ /* 0x000fea0003800000 */
[----:B------:R-:W-:Y:S01]  /*72e0*/  IADD3 R3, P0, R218, 0x20, RZ ;  /* 0x00000020da037810 */ /* 0x000fe20007f1e0ff */
[----:B------:R-:W-:Y:S01]  /*72f0*/  ULDC.64 UR6, c[0x0][0x3f8] ;  /* 0x0000fe0000067ab9 */ /* 0x000fe20000000a00 */
[----:B------:R-:W-:Y:S02]  /*7300*/  MOV R20, R22 ;  /* 0x0000001600147202 */ /* 0x000fe40000000f00 */
[----:B------:R-:W-:-:S03]  /*7310*/  IADD3.X R2, RZ, R2, RZ, P0, !PT ;  /* 0x00000002ff027210 */ /* 0x000fc600007fe4ff */
[----:B-1-3--:R-:W-:-:S04]  /*7320*/  IMAD.WIDE.U32 R4, R3, UR12, R20 ;  /* 0x0000000c03047c25 */ /* 0x00afc8000f8e0014 */
[----:B------:R-:W-:Y:S01]  /*7330*/  IMAD R2, R2, UR12, RZ ;  /* 0x0000000c02027c24 */ /* 0x000fe2000f8e02ff */
[----:B------:R-:W-:-:S03]  /*7340*/  LEA R6, P0, R4, UR6, 0x1 ;  /* 0x0000000604067c11 */ /* 0x000fc6000f8008ff */
[----:B------:R-:W-:-:S05]  /*7350*/  IMAD R2, R3, UR13, R2 ;  /* 0x0000000d03027c24 */ /* 0x000fca000f8e0202 */
[----:B------:R-:W-:-:S04]  /*7360*/  IADD3 R2, R2, R5, RZ ;  /* 0x0000000502027210 */ /* 0x000fc80007ffe0ff */
[----:B------:R-:W-:-:S05]  /*7370*/  LEA.HI.X R7, R4, UR7, R2, 0x1, P0 ;  /* 0x0000000704077c11 */ /* 0x000fca00080f0c02 */
[----:B----4-:R1:W-:Y:S04]  /*7380*/  STG.E.128 desc[UR8][R6.64], R16 ;  /* 0x0000001006007986 */ /* 0x0103e8000c101d08 */
[----:B------:R1:W-:Y:S02]  /*7390*/  STG.E.128 desc[UR8][R6.64+0x80], R12 ;  /* 0x0000800c06007986 */ /* 0x0003e4000c101d08 */
.L_x_1089:
[----:B------:R-:W-:Y:S05]  /*73a0*/  BSYNC B1 ;  /* 0x0000000000017941 */ /* 0x000fea0003800000 */
.L_x_1075:
[----:B------:R-:W-:Y:S01]  /*73b0*/  R2UR UR6, R219 ;  /* 0x00000000db0672ca */ /* 0x000fe200000e0000 */
[----:B------:R-:W-:Y:S02]  /*73c0*/  ULDC UR5, c[0x0][0xc] ;  /* 0x0000030000057ab9 */ /* 0x000fe40000000800 */
[----:B------:R-:W-:-:S10]  /*73d0*/  UIADD3 UR51, UR5, UR51, URZ ;  /* 0x0000003305337290 */ /* 0x000fd4000fffe03f */
[----:B------:R-:W-:-:S06]  /*73e0*/  UISETP.GE.AND UP0, UPT, UR51, UR6, UPT ;  /* 0x000000063300728c */ /* 0x000fcc000bf06270 */
[----:B------:R-:W-:-:S13]  /*73f0*/  PLOP3.LUT P0, PT, PT, PT, UP0, 0x80, 0x0 ;  /* 0x000000000000781c */ /* 0x000fda0003f0f008 */
[----:B------:R-:W-:Y:S05]  /*7400*/  @P0 BRA `(.L_x_1103) ;  /* 0x0000000000040947 */ /* 0x000fea0003800000 */
[----:B------:R-:W-:Y:S05]  /*7410*/  BRA `(.L_x_1104) ;  /* 0xffffff9400547947 */ /* 0x000fea000383ffff */
.L_x_1103:
[----:B------:R-:W-:Y:S05]  /*7420*/  EXIT ;  /* 0x000000000000794d */ /* 0x000fea0003800000 */
.L_x_1105:
        /* <DEDUP_REMOVED lines=13> */
.L_x_2076:


//--------------------- .text._ZN5flash44flash_bwd_dq_dk_dv_loop_seqk_parallel_kernelI23Flash_bwd_kernel_traitsILi128ELi64ELi64ELi8ELi4ELi2ELi2ELb1ELb0EN7cutlass6half_tE19Flash_kernel_traitsILi128ELi64ELi64ELi8ES3_EELb1ELb0ELb1ELb1ELb0ELb0ELb0EEEvNS_16Flash_bwd_paramsE --------------------------
	.section	.text._ZN5flash44flash_bwd_dq_dk_dv_loop_seqk_parallel_kernelI23Flash_bwd_kernel_traitsILi128ELi64ELi64ELi8ELi4ELi2ELi2ELb1ELb0EN7cutlass6half_tE19Flash_kernel_traitsILi128ELi64ELi64ELi8ES3_EELb1ELb0ELb1ELb1ELb0ELb0ELb0EEEvNS_16Flash_bwd_paramsE,"ax",@progbits
	.align	128
        .global         _ZN5flash44flash_bwd_dq_dk_dv_loop_seqk_parallel_kernelI23Flash_bwd_kernel_traitsILi128ELi64ELi64ELi8ELi4ELi2ELi2ELb1ELb0EN7cutlass6half_tE19Flash_kernel_traitsILi128ELi64ELi64ELi8ES3_EELb1ELb0ELb1ELb1ELb0ELb0ELb0EEEvNS_16Flash_bwd_paramsE
        .type           _ZN5flash44flash_bwd_dq_dk_dv_loop_seqk_parallel_kernelI23Flash_bwd_kernel_traitsILi128ELi64ELi64ELi8ELi4ELi2ELi2ELb1ELb0EN7cutlass6half_tE19Flash_kernel_traitsILi128ELi64ELi64ELi8ES3_EELb1ELb0ELb1ELb1ELb0ELb0ELb0EEEvNS_16Flash_bwd_paramsE,@function
        .size           _ZN5flash44flash_bwd_dq_dk_dv_loop_seqk_parallel_kernelI23Flash_bwd_kernel_traitsILi128ELi64ELi64ELi8ELi4ELi2ELi2ELb1ELb0EN7cutlass6half_tE19Flash_kernel_traitsILi128ELi64ELi64ELi8ES3_EELb1ELb0ELb1ELb1ELb0ELb0ELb0EEEvNS_16Flash_bwd_paramsE,(.L_x_2077 - _ZN5flash44flash_bwd_dq_dk_dv_loop_seqk_parallel_kernelI23Flash_bwd_kernel_traitsILi128ELi64ELi64ELi8ELi4ELi2ELi2ELb1ELb0EN7cutlass6half_tE19Flash_kernel_traitsILi128ELi64ELi64ELi8ES3_EELb1ELb0ELb1ELb1ELb0ELb0ELb0EEEvNS_16Flash_bwd_paramsE)
        .other          _ZN5flash44flash_bwd_dq_dk_dv_loop_seqk_parallel_kernelI23Flash_bwd_kernel_traitsILi128ELi64ELi64ELi8ELi4ELi2ELi2ELb1ELb0EN7cutlass6half_tE19Flash_kernel_traitsILi128ELi64ELi64ELi8ES3_EELb1ELb0ELb1ELb1ELb0ELb0ELb0EEEvNS_16Flash_bwd_paramsE,@"STO_CUDA_ENTRY STV_DEFAULT"
_ZN5flash44flash_bwd_dq_dk_dv_loop_seqk_parallel_kernelI23Flash_bwd_kernel_traitsILi128ELi64ELi64ELi8ELi4ELi2ELi2ELb1ELb0EN7cutlass6half_tE19Flash_kernel_traitsILi128ELi64ELi64ELi8ES3_EELb1ELb0ELb1ELb1ELb0ELb0ELb0EEEvNS_16Flash_bwd_paramsE:
.text._ZN5flash44flash_bwd_dq_dk_dv_loop_seqk_parallel_kernelI23Flash_bwd_kernel_traitsILi128ELi64ELi64ELi8ELi4ELi2ELi2ELb1ELb0EN7cutlass6half_tE19Flash_kernel_traitsILi128ELi64ELi64ELi8ES3_EELb1ELb0ELb1ELb1ELb0ELb0ELb0EEEvNS_16Flash_bwd_paramsE:
        /* <DEDUP_REMOVED lines=32> */
[----:B------:R-:W-:Y:S01]  /*0200*/  SHF.R.S32.HI R6, RZ, 0x5, R3 ;  /* 0x00000005ff067819 */ /* 0x000fe20000011403 */
[----:B------:R-:W-:Y:S01]  /*0210*/  USHF.L.U32 UR10, UR7, 0x7, URZ ;  /* 0x00000007070a7899 */ /* 0x000fe2000800063f */
[----:B------:R-:W-:Y:S01]  /*0220*/  LOP3.LUT R9, R7, 0x7ffffffc, RZ, 0xc0, !PT ;  /* 0x7ffffffc07097812 */ /* 0x000fe200078ec0ff */
[----:B------:R-:W-:Y:S01]  /*0230*/  UIADD3 UR5, UR4, 0x10000, URZ ;  /* 0x0001000004057890 */ /* 0x000fe2000fffe03f */
[----:B------:R-:W-:-:S02]  /*0240*/  SHF.R.S32.HI R0, RZ, 0x2, R7 ;  /* 0x00000002ff007819 */ /* 0x000fc40000011407 */
[----:B------:R-:W-:Y:S01]  /*0250*/  SHF.R.S32.HI R7, RZ, 0x1f, R7 ;  /* 0x0000001fff077819 */ /* 0x000fe20000011407 */
[----:B------:R-:W-:Y:S01]  /*0260*/  IMAD.U32 R225, RZ, RZ, UR10 ;  /* 0x0000000affe17e24 */ /* 0x000fe2000f8e00ff */
[C---:B------:R-:W-:Y:S02]  /*0270*/  LOP3.LUT R11, R3.reuse, 0xffffffe0, RZ, 0xc0, !PT ;  /* 0xffffffe0030b7812 */ /* 0x040fe400078ec0ff */
[----:B------:R-:W-:Y:S02]  /*0280*/  SHF.R.S32.HI R215, RZ, 0x1f, R3 ;  /* 0x0000001fffd77819 */ /* 0x000fe40000011403 */
[----:B------:R-:W-:Y:S01]  /*0290*/  SHF.R.S32.HI R2, RZ, 0x4, R5 ;  /* 0x00000004ff027819 */ /* 0x000fe20000011405 */
[----:B------:R-:W-:Y:S01]  /*02a0*/  IMAD.IADD R11, R10, 0x1, -R11 ;  /* 0x000000010a0b7824 */ /* 0x000fe200078e0a0b */
[----:B------:R-:W-:Y:S02]  /*02b0*/  LOP3.LUT R13, R8, 0xfffffff8, RZ, 0xc0, !PT ;  /* 0xfffffff8080d7812 */ /* 0x000fe400078ec0ff */
[----:B------:R-:W-:-:S02]  /*02c0*/  LEA.HI R3, R3, R6, RZ, 0x1 ;  /* 0x0000000603037211 */ /* 0x000fc400078f08ff */
[----:B------:R-:W-:Y:S01]  /*02d0*/  LEA.HI R7, R7, R0, RZ, 0x3 ;  /* 0x0000000007077211 */ /* 0x000fe200078f18ff */
[C---:B------:R-:W-:Y:S01]  /*02e0*/  IMAD.IADD R220, R10.reuse, 0x1, -R13 ;  /* 0x000000010adc7824 */ /* 0x040fe200078e0a0d */
[C---:B------:R-:W-:Y:S02]  /*02f0*/  LOP3.LUT R15, R5.reuse, 0xfffffff0, RZ, 0xc0, !PT ;  /* 0xfffffff0050f7812 */ /* 0x040fe400078ec0ff */
[----:B------:R-:W-:Y:S02]  /*0300*/  SHF.R.S32.HI R217, RZ, 0x3, R8 ;  /* 0x00000003ffd97819 */ /* 0x000fe40000011408 */
[----:B------:R-:W-:Y:S01]  /*0310*/  LEA.HI R5, R5, R2, RZ, 0x1 ;  /* 0x0000000205057211 */ /* 0x000fe200078f08ff */
[C---:B------:R-:W-:Y:S01]  /*0320*/  IMAD.IADD R15, R10.reuse, 0x1, -R15 ;  /* 0x000000010a0f7824 */ /* 0x040fe200078e0a0f */
[----:B------:R-:W-:Y:S01]  /*0330*/  LOP3.LUT R3, R3, 0xfffffffe, RZ, 0xc0, !PT ;  /* 0xfffffffe03037812 */ /* 0x000fe200078ec0ff */
[----:B------:R-:W-:Y:S01]  /*0340*/  IMAD.IADD R10, R10, 0x1, -R9 ;  /* 0x000000010a0a7824 */ /* 0x000fe200078e0a09 */
[----:B------:R-:W-:Y:S01]  /*0350*/  LOP3.LUT R7, R7, 0xfffffff8, RZ, 0xc0, !PT ;  /* 0xfffffff807077812 */ /* 0x000fe200078ec0ff */
[----:B------:R-:W-:Y:S01]  /*0360*/  IMAD.SHL.U32 R13, R217, 0x40, RZ ;  /* 0x00000040d90d7824 */ /* 0x000fe200078e00ff */
[----:B------:R-:W-:Y:S01]  /*0370*/  LOP3.LUT R5, R5, 0xfffffffe, RZ, 0xc0, !PT ;  /* 0xfffffffe05057812 */ /* 0x000fe200078ec0ff */
[----:B------:R-:W-:Y:S01]  /*0380*/  IMAD.IADD R3, R6, 0x1, -R3 ;  /* 0x0000000106037824 */ /* 0x000fe200078e0a03 */
[C---:B------:R-:W-:Y:S01]  /*0390*/  LOP3.LUT P4, RZ, R220.reuse, 0x2, RZ, 0xc0, !PT ;  /* 0x00000002dcff7812 */ /* 0x040fe2000788c0ff */
[C---:B------:R-:W-:Y:S01]  /*03a0*/  IMAD.SHL.U32 R9, R220.reuse, 0x40, RZ ;  /* 0x00000040dc097824 */ /* 0x040fe200078e00ff */
[----:B------:R-:W-:Y:S01]  /*03b0*/  LOP3.LUT P3, RZ, R220, 0x4, RZ, 0xc0, !PT ;  /* 0x00000004dcff7812 */ /* 0x000fe2000786c0ff */
[----:B------:R-:W-:Y:S01]  /*03c0*/  IMAD.IADD R7, R0, 0x1, -R7 ;  /* 0x0000000100077824 */ /* 0x000fe200078e0a07 */
[----:B------:R-:W-:Y:S01]  /*03d0*/  LOP3.LUT R13, R13, 0x1c0, RZ, 0xc0, !PT ;  /* 0x000001c00d0d7812 */ /* 0x000fe200078ec0ff */
[----:B------:R-:W-:Y:S01]  /*03e0*/  IMAD.IADD R5, R2, 0x1, -R5 ;  /* 0x0000000102057824 */ /* 0x000fe200078e0a05 */
[----:B------:R-:W-:Y:S01]  /*03f0*/  SHF.R.S32.HI R2, RZ, 0x1f, R11 ;  /* 0x0000001fff027819 */ /* 0x000fe2000001140b */
[----:B------:R-:W-:Y:S01]  /*0400*/  IMAD.SHL.U32 R220, R220, 0x8, RZ ;  /* 0x00000008dcdc7824 */ /* 0x000fe200078e00ff */
[----:B------:R-:W-:Y:S01]  /*0410*/  LOP3.LUT R9, R9, 0x1c0, RZ, 0xc0, !PT ;  /* 0x000001c009097812 */ /* 0x000fe200078ec0ff */
[----:B------:R-:W-:Y:S01]  /*0420*/  IMAD.SHL.U32 R14, R3, 0x10, RZ ;  /* 0x00000010030e7824 */ /* 0x000fe200078e00ff */
[----:B------:R-:W-:Y:S01]  /*0430*/  LEA.HI R215, R215, R6, RZ, 0x2 ;  /* 0x00000006d7d77211 */ /* 0x000fe200078f10ff */
[----:B------:R-:W-:Y:S01]  /*0440*/  IMAD.SHL.U32 R10, R10, 0x2, RZ ;  /* 0x000000020a0a7824 */ /* 0x000fe200078e00ff */
[----:B------:R-:W-:Y:S01]  /*0450*/  LOP3.LUT R12, R7, 0x1, RZ, 0xc0, !PT ;  /* 0x00000001070c7812 */ /* 0x000fe200078ec0ff */
[----:B------:R-:W-:Y:S01]  /*0460*/  VIADD R222, R220, 0x40 ;  /* 0x00000040dcde7836 */ /* 0x000fe20000000000 */
[----:B------:R-:W-:-:S02]  /*0470*/  SHF.R.S32.HI R0, RZ, 0x1f, R15 ;  /* 0x0000001fff007819 */ /* 0x000fc4000001140f */
[----:B------:R-:W-:Y:S02]  /*0480*/  LEA.HI R2, R2, R11, RZ, 0x2 ;  /* 0x0000000b02027211 */ /* 0x000fe400078f10ff */
[----:B------:R-:W-:Y:S02]  /*0490*/  LOP3.LUT R16, R13, 0x38, R220, 0xf8, !PT ;  /* 0x000000380d107812 */ /* 0x000fe400078ef8dc */
[----:B------:R-:W-:Y:S02]  /*04a0*/  SHF.R.U32.HI R13, RZ, 0x3, R13 ;  /* 0x00000003ff0d7819 */ /* 0x000fe4000001160d */
[----:B------:R-:W-:Y:S02]  /*04b0*/  LOP3.LUT R11, R9, 0x10, R14, 0xf8, !PT ;  /* 0x00000010090b7812 */ /* 0x000fe400078ef80e */
[----:B------:R-:W-:Y:S02]  /*04c0*/  LOP3.LUT R215, R215, 0xfffffffc, RZ, 0xc0, !PT ;  /* 0xfffffffcd7d77812 */ /* 0x000fe400078ec0ff */
[----:B------:R-:W-:-:S02]  /*04d0*/  ISETP.NE.U32.AND P0, PT, R12, 0x1, PT ;  /* 0x000000010c00780c */ /* 0x000fc40003f05070 */
[----:B------:R-:W-:Y:S01]  /*04e0*/  LEA.HI R0, R0, R15, RZ, 0x3 ;  /* 0x0000000f00007211 */ /* 0x000fe200078f18ff */
[----:B------:R-:W-:Y:S01]  /*04f0*/  IMAD.IADD R215, R6, 0x1, -R215 ;  /* 0x0000000106d77824 */ /* 0x000fe200078e0ad7 */
[----:B------:R-:W-:Y:S02]  /*0500*/  LOP3.LUT R13, R16, R13, RZ, 0x3c, !PT ;  /* 0x0000000d100d7212 */ /* 0x000fe400078e3cff */
[----:B------:R-:W-:Y:S01]  /*0510*/  LOP3.LUT R210, R11, 0x8, R8, 0xf8, !PT ;  /* 0x000000080bd27812 */ /* 0x000fe200078ef808 */
[----:B------:R-:W-:Y:S01]  /*0520*/  IMAD.SHL.U32 R11, R5, 0x200, RZ ;  /* 0x00000200050b7824 */ /* 0x000fe200078e00ff */
[----:B------:R-:W-:Y:S02]  /*0530*/  SHF.R.S32.HI R4, RZ, 0x6, R4 ;  /* 0x00000006ff047819 */ /* 0x000fe40000011404 */
[----:B------:R-:W-:Y:S02]  /*0540*/  LOP3.LUT R8, R9, 0x8, R8, 0xf8, !PT ;  /* 0x0000000809087812 */ /* 0x000fe400078ef808 */
[C---:B------:R-:W-:Y:S01]  /*0550*/  R2P PR, R7.reuse, 0x6 ;  /* 0x0000000607007804 */ /* 0x040fe20000000000 */
[----:B------:R-:W-:Y:S01]  /*0560*/  IMAD.SHL.U32 R7, R7, 0x40, RZ ;  /* 0x0000004007077824 */ /* 0x000fe200078e00ff */
[----:B------:R-:W-:Y:S01]  /*0570*/  SHF.R.S32.HI R214, RZ, 0x7, R214 ;  /* 0x00000007ffd67819 */ /* 0x000fe200000114d6 */
[C---:B------:R-:W-:Y:S01]  /*0580*/  IMAD R216, R4.reuse, 0x200, R13 ;  /* 0x0000020004d87824 */ /* 0x040fe200078e020d */
[----:B------:R-:W-:Y:S01]  /*0590*/  SHF.R.U32.HI R9, RZ, 0x3, R9 ;  /* 0x00000003ff097819 */ /* 0x000fe20000011609 */
[----:B------:R-:W-:Y:S01]  /*05a0*/  IMAD.SHL.U32 R4, R4, 0x8, RZ ;  /* 0x0000000804047824 */ /* 0x000fe200078e00ff */
[C---:B------:R-:W-:Y:S01]  /*05b0*/  LOP3.LUT R6, R0.reuse, 0xfffffff8, RZ, 0xc0, !PT ;  /* 0xfffffff800067812 */ /* 0x040fe200078ec0ff */
[----:B------:R-:W-:Y:S01]  /*05c0*/  IMAD.SHL.U32 R0, R0, 0x40, RZ ;  /* 0x0000004000007824 */ /* 0x000fe200078e00ff */
[----:B------:R-:W-:Y:S01]  /*05d0*/  LOP3.LUT R201, R8, R9, RZ, 0x3c, !PT ;  /* 0x0000000908c97212 */ /* 0x000fe200078e3cff */
[C---:B------:R-:W-:Y:S01]  /*05e0*/  IMAD R8, R214.reuse, 0x800, R11 ;  /* 0x00000800d6087824 */ /* 0x040fe200078e020b */
[----:B------:R-:W-:Y:S01]  /*05f0*/  LOP3.LUT R210, R11, R210, R9, 0xf6, !PT ;  /* 0x000000d20bd27212 */ /* 0x000fe200078ef609 */
[----:B------:R-:W-:Y:S01]  /*0600*/  IMAD.SHL.U32 R9, R214, 0x20, RZ ;  /* 0x00000020d6097824 */ /* 0x000fe200078e00ff */
[----:B------:R-:W-:Y:S01]  /*0610*/  LOP3.LUT R228, R7, 0x1c0, RZ, 0xc0, !PT ;  /* 0x000001c007e47812 */ /* 0x000fe200078ec0ff */
[----:B------:R-:W-:Y:S01]  /*0620*/  IMAD.IADD R6, R15, 0x1, -R6 ;  /* 0x000000010f067824 */ /* 0x000fe200078e0a06 */
[----:B------:R-:W-:Y:S01]  /*0630*/  LOP3.LUT R7, R4, 0x18, RZ, 0xc0, !PT ;  /* 0x0000001804077812 */ /* 0x000fe200078ec0ff */
[----:B------:R-:W-:Y:S01]  /*0640*/  IMAD.IADD R201, R8, 0x1, R201 ;  /* 0x0000000108c97824 */ /* 0x000fe200078e02c9 */
[----:B------:R-:W-:Y:S01]  /*0650*/  SHF.R.U32.HI R227, RZ, 0x3, R228 ;  /* 0x00000003ffe37819 */ /* 0x000fe200000116e4 */
[----:B------:R-:W-:Y:S01]  /*0660*/  IMAD.SHL.U32 R6, R6, 0x40, RZ ;  /* 0x0000004006067824 */ /* 0x000fe200078e00ff */
[----:B------:R-:W-:Y:S01]  /*0670*/  LOP3.LUT R8, R228, 0x20, R9, 0xf8, !PT ;  /* 0x00000020e4087812 */ /* 0x000fe200078ef809 */
[----:B------:R-:W-:Y:S01]  /*0680*/  IMAD.SHL.U32 R4, R5, 0x20, RZ ;  /* 0x0000002005047824 */ /* 0x000fe200078e00ff */
[----:B------:R-:W-:Y:S01]  /*0690*/  LOP3.LUT R228, R227, R228, R7, 0x1e, !PT ;  /* 0x000000e4e3e47212 */ /* 0x000fe200078e1e07 */
[----:B------:R-:W-:Y:S01]  /*06a0*/  IMAD.SHL.U32 R5, R5, 0x8, RZ ;  /* 0x0000000805057824 */ /* 0x000fe200078e00ff */
[----:B------:R-:W-:Y:S01]  /*06b0*/  LOP3.LUT R227, R8, R227, RZ, 0x3c, !PT ;  /* 0x000000e308e37212 */ /* 0x000fe200078e3cff */
[----:B------:R-:W-:Y:S01]  /*06c0*/  IMAD R8, R215, 0x400, R10 ;  /* 0x00000400d7087824 */ /* 0x000fe200078e020a */
[----:B------:R-:W-:-:S02]  /*06d0*/  LOP3.LUT R6, R6, 0x1c0, RZ, 0xc0, !PT ;  /* 0x000001c006067812 */ /* 0x000fc400078ec0ff */
[----:B------:R-:W-:Y:S01]  /*06e0*/  LOP3.LUT R4, R7, 0x20, R4, 0xf8, !PT ;  /* 0x0000002007047812 */ /* 0x000fe200078ef804 */
[----:B------:R-:W-:Y:S01]  /*06f0*/  IMAD.IADD R227, R8, 0x1, R227 ;  /* 0x0000000108e37824 */ /* 0x000fe200078e02e3 */
[----:B------:R-:W-:Y:S01]  /*0700*/  SHF.R.U32.HI R209, RZ, 0x3, R6 ;  /* 0x00000003ffd17819 */ /* 0x000fe20000011606 */
[----:B------:R-:W-:Y:S01]  /*0710*/  IMAD R7, R3, 0x400, R10 ;  /* 0x0000040003077824 */ /* 0x000fe200078e020a */
[----:B------:R-:W-:Y:S02]  /*0720*/  LOP3.LUT R8, R6, 0x8, R5, 0xf8, !PT ;  /* 0x0000000806087812 */ /* 0x000fe400078ef805 */
[----:B------:R-:W-:Y:S01]  /*0730*/  LOP3.LUT R0, R0, 0xfffffe00, RZ, 0xc0, !PT ;  /* 0xfffffe0000007812 */ /* 0x000fe200078ec0ff */
[----:B------:R-:W-:Y:S01]  /*0740*/  IMAD.IADD R228, R7, 0x1, R228 ;  /* 0x0000000107e47824 */ /* 0x000fe200078e02e4 */
[----:B------:R-:W-:Y:S02]  /*0750*/  LOP3.LUT R211, R209, R4, R6, 0x1e, !PT ;  /* 0x00000004d1d37212 */ /* 0x000fe400078e1e06 */
[----:B------:R-:W-:Y:S01]  /*0760*/  LOP3.LUT R209, R8, R209, RZ, 0x3c, !PT ;  /* 0x000000d108d17212 */ /* 0x000fe200078e3cff */
[--C-:B------:R-:W-:Y:S01]  /*0770*/  IMAD R212, R215, 0x400, R0.reuse ;  /* 0x00000400d7d47824 */ /* 0x100fe200078e0200 */
[----:B------:R-:W-:Y:S01]  /*0780*/  LOP3.LUT R211, R211, R0, RZ, 0xfc, !PT ;  /* 0x00000000d3d37212 */ /* 0x000fe200078efcff */
[----:B------:R-:W-:Y:S01]  /*0790*/  IMAD R4, R3, 0x400, R0 ;  /* 0x0000040003047824 */ /* 0x000fe200078e0200 */
[----:B------:R-:W-:Y:S01]  /*07a0*/  LEA R227, R227, UR4, 0x1 ;  /* 0x00000004e3e37c11 */ /* 0x000fe2000f8e08ff */
[----:B------:R-:W-:Y:S01]  /*07b0*/  IMAD.IADD R212, R212, 0x1, R209 ;  /* 0x00000001d4d47824 */ /* 0x000fe200078e02d1 */
[----:B------:R-:W-:Y:S01]  /*07c0*/  SHF.R.S32.HI R6, RZ, 0x2, R2 ;  /* 0x00000002ff067819 */ /* 0x000fe20000011402 */
[----:B------:R-:W-:Y:S01]  /*07d0*/  IMAD.MOV.U32 R3, RZ, RZ, 0x20 ;  /* 0x00000020ff037424 */ /* 0x000fe200078e00ff */
[----:B------:R-:W-:Y:S01]  /*07e0*/  LEA R201, R201, UR4, 0x1 ;  /* 0x00000004c9c97c11 */ /* 0x000fe2000f8e08ff */
[----:B------:R-:W-:Y:S01]  /*07f0*/  IMAD.IADD R209, R209, 0x1, R4 ;  /* 0x00000001d1d17824 */ /* 0x000fe200078e0204 */
[----:B------:R-:W-:Y:S01]  /*0800*/  LEA R228, R228, UR6, 0x1 ;  /* 0x00000006e4e47c11 */ /* 0x000fe2000f8e08ff */
[----:B------:R-:W-:Y:S01]  /*0810*/  IMAD.MOV.U32 R0, RZ, RZ, 0x40 ;  /* 0x00000040ff007424 */ /* 0x000fe200078e00ff */
[----:B------:R-:W-:Y:S01]  /*0820*/  SEL R2, R3, 0xffffffe0, !P4 ;  /* 0xffffffe003027807 */ /* 0x000fe20006000000 */
        /* <DEDUP_REMOVED lines=10> */
[----:B------:R-:W-:-:S02]  /*08d0*/  VIADD R230, R228, 0x40 ;  /* 0x00000040e4e67836 */ /* 0x000fc40000000000 */
[----:B------:R-:W-:Y:S02]  /*08e0*/  IMAD R219, R215, 0x10, R6 ;  /* 0x00000010d7db7824 */ /* 0x000fe400078e0206 */
[----:B------:R-:W-:Y:S02]  /*08f0*/  IMAD.IADD R0, R0, 0x1, R210 ;  /* 0x0000000100007824 */ /* 0x000fe400078e02d2 */
[----:B------:R-:W-:Y:S02]  /*0900*/  IMAD.IADD R231, R227, 0x1, R4 ;  /* 0x00000001e3e77824 */ /* 0x000fe400078e0204 */
[----:B------:R-:W-:Y:S02]  /*0910*/  @P2 VIADD R230, R228, 0xffffffc0 ;  /* 0xffffffc0e4e62836 */ /* 0x000fe40000000000 */
[----:B------:R-:W-:-:S07]  /*0920*/  IMAD.IADD R235, R4, 0x1, R229 ;  /* 0x0000000104eb7824 */ /* 0x000fce00078e02e5 */
.L_x_1154:
        /* <DEDUP_REMOVED lines=15> */
[----:B------:R-:W-:Y:S02]  /*0a20*/  @UP3 UIADD3.X UR11, UR5, UR11, URZ, UP0, !UPT ;  /* 0x0000000b050b3290 */ /* 0x000fe400087fe43f */
[----:B------:R-:W-:Y:S01]  /*0a30*/  UIADD3 UR16, UP2, UR17, UR14, URZ ;  /* 0x0000000e11107290 */ /* 0x000fe2000ff5e03f */
[----:B--2---:R-:W-:Y:S01]  /*0a40*/  IMAD.U32 R14, RZ, RZ, UR10 ;  /* 0x0000000aff0e7e24 */ /* 0x004fe2000f8e00ff */
[----:B------:R-:W-:Y:S01]  /*0a50*/  UISETP.NE.U32.AND UP0, UPT, UR14, URZ, UPT ;  /* 0x0000003f0e00728c */ /* 0x000fe2000bf05070 */
[----:B------:R-:W-:Y:S01]  /*0a60*/  IMAD.U32 R8, RZ, RZ, UR12 ;  /* 0x0000000cff087e24 */ /* 0x000fe2000f8e00ff */
[----:B------:R-:W-:Y:S01]  /*0a70*/  @UP4 UIADD3.X UR13, UR5, UR7, URZ, UP1, !UPT ;  /* 0x00000007050d4290 */ /* 0x000fe20008ffe43f */
[----:B------:R-:W-:Y:S01]  /*0a80*/  IMAD.U32 R15, RZ, RZ, UR11 ;  /* 0x0000000bff0f7e24 */ /* 0x000fe2000f8e00ff */
[----:B------:R-:W-:Y:S02]  /*0a90*/  UIADD3.X UR14, UR5, UR15, URZ, UP2, !UPT ;  /* 0x0000000f050e7290 */ /* 0x000fe400097fe43f */
[----:B------:R-:W-:Y:S01]  /*0aa0*/  UISETP.NE.AND.EX UP0, UPT, UR15, URZ, UPT, UP0 ;  /* 0x0000003f0f00728c */ /* 0x000fe2000bf05300 */
[----:B------:R-:W-:-:S02]  /*0ab0*/  ULDC.64 UR6, c[0x0][0x2f8] ;  /* 0x0000be0000067ab9 */ /* 0x000fc40000000a00 */
[----:B------:R-:W-:Y:S01]  /*0ac0*/  ULDC.U8 UR15, c[0x0][0x3c2] ;  /* 0x0000f080000f7ab9 */ /* 0x000fe20000000000 */
[----:B------:R-:W-:Y:S01]  /*0ad0*/  UISETP.EQ.U32.AND UP4, UPT, UR6, URZ, UPT ;  /* 0x0000003f0600728c */ /* 0x000fe2000bf82070 */
[----:B------:R-:W-:Y:S01]  /*0ae0*/  IMAD.U32 R9, RZ, RZ, UR13 ;  /* 0x0000000dff097e24 */ /* 0x000fe2000f8e00ff */
[----:B------:R-:W-:Y:S01]  /*0af0*/  UISETP.NE.AND UP2, UPT, UR15, URZ, UPT ;  /* 0x0000003f0f00728c */ /* 0x000fe2000bf45270 */
[----:B----4-:R-:W2:Y:S01]  /*0b00*/  @P0 LDG.E R7, desc[UR8][R14.64] ;  /* 0x000000080e070981 */ /* 0x010ea2000c1e1900 */
[----:B------:R-:W-:Y:S02]  /*0b10*/  PLOP3.LUT P3, PT, PT, PT, UP0, 0x80, 0x0 ;  /* 0x000000000000781c */ /* 0x000fe40003f6f008 */
[----:B------:R-:W-:Y:S01]  /*0b20*/  UISETP.EQ.OR.EX UP4, UPT, UR7, URZ, !UP2, UP4 ;  /* 0x0000003f0700728c */ /* 0x000fe2000d782740 */
[----:B---3--:R-:W3:Y:S01]  /*0b30*/  @P1 LDG.E R8, desc[UR8][R8.64] ;  /* 0x0000000808081981 */ /* 0x008ee2000c1e1900 */
[----:B------:R-:W-:-:S04]  /*0b40*/  UIADD3 UR10, UP1, UR17, UR6, URZ ;  /* 0x00000006110a7290 */ /* 0x000fc8000ff3e03f */
[----:B------:R-:W-:Y:S01]  /*0b50*/  PLOP3.LUT P2, PT, PT, PT, UP4, 0x80, 0x0 ;  /* 0x000000000000781c */ /* 0x000fe20003f4f048 */
[----:B------:R-:W-:Y:S01]  /*0b60*/  UIADD3.X UR5, UR5, UR7, URZ, UP1, !UPT ;  /* 0x0000000705057290 */ /* 0x000fe20008ffe43f */
[----:B------:R-:W-:Y:S01]  /*0b70*/  IMAD.U32 R10, RZ, RZ, UR10 ;  /* 0x0000000aff0a7e24 */ /* 0x000fe2000f8e00ff */
[----:B------:R-:W-:-:S04]  /*0b80*/  @!UP3 ULDC.64 UR10, c[0x0][0x318] ;  /* 0x0000c600000abab9 */ /* 0x000fc80000000a00 */
[----:B------:R-:W-:Y:S02]  /*0b90*/  IMAD.U32 R11, RZ, RZ, UR5 ;  /* 0x00000005ff0b7e24 */ /* 0x000fe4000f8e00ff */
[----:B------:R-:W-:Y:S02]  /*0ba0*/  IMAD.U32 R12, RZ, RZ, UR16 ;  /* 0x00000010ff0c7e24 */ /* 0x000fe4000f8e00ff */
[----:B------:R-:W-:Y:S01]  /*0bb0*/  IMAD.U32 R13, RZ, RZ, UR14 ;  /* 0x0000000eff0d7e24 */ /* 0x000fe2000f8e00ff */
[----:B------:R-:W-:Y:S01]  /*0bc0*/  @!UP3 UISETP.NE.U32.AND UP1, UPT, UR10, URZ, UPT ;  /* 0x0000003f0a00b28c */ /* 0x000fe2000bf25070 */
[----:B------:R-:W4:Y:S01]  /*0bd0*/  @!P2 LDG.E R5, desc[UR8][R10.64] ;  /* 0x000000080a05a981 */ /* 0x000f22000c1e1900 */
[----:B------:R-:W-:-:S03]  /*0be0*/  @!UP3 ULDC UR5, c[0x0][0x2cc] ;  /* 0x0000b3000005bab9 */ /* 0x000fc60000000800 */
[----:B-----5:R-:W5:Y:S04]  /*0bf0*/  @P3 LDG.E R6, desc[UR8][R12.64] ;  /* 0x000000080c063981 */ /* 0x020f68000c1e1900 */
[----:B------:R-:W5:Y:S01]  /*0c00*/  @P3 LDG.E R4, desc[UR8][R12.64+0x4] ;  /* 0x000004080c043981 */ /* 0x000f62000c1e1900 */
[----:B------:R-:W-:Y:S01]  /*0c10*/  @!UP3 UISETP.NE.AND.EX UP1, UPT, UR11, URZ, UPT, UP1 ;  /* 0x0000003f0b00b28c */ /* 0x000fe2000bf25310 */
[----:B------:R-:W-:Y:S01]  /*0c20*/  UMOV UR18, URZ ;  /* 0x0000003f00127c82 */ /* 0x000fe20008000000 */
[----:B------:R-:W-:Y:S01]  /*0c30*/  UMOV UR15, 0xffffffff ;  /* 0xffffffff000f7882 */ /* 0x000fe20000000000 */
[----:B------:R-:W-:Y:S01]  /*0c40*/  USHF.L.U32 UR30, UR48, 0x6, URZ ;  /* 0x00000006301e7899 */ /* 0x000fe2000800063f */
[----:B--2---:R-:W-:Y:S02]  /*0c50*/  @P0 R2UR UR12, R7 ;  /* 0x00000000070c02ca */ /* 0x004fe400000e0000 */
[----:B------:R-:W-:Y:S01]  /*0c60*/  ISETP.NE.U32.AND P0, PT, RZ, UR6, PT ;  /* 0x00000006ff007c0c */ /* 0x000fe2000bf05070 */
[----:B------:R-:W-:Y:S01]  /*0c70*/  @!UP3 USEL UR6, UR5, URZ, UP1 ;  /* 0x0000003f0506b287 */ /* 0x000fe20008800000 */
[----:B---3--:R-:W-:-:S02]  /*0c80*/  @P1 R2UR UR18, R8 ;  /* 0x00000000081212ca */ /* 0x008fc400000e0000 */
[----:B------:R-:W-:Y:S01]  /*0c90*/  UMOV UR5, 0xffffffff ;  /* 0xffffffff00057882 */ /* 0x000fe20000000000 */
[----:B------:R-:W-:Y:S02]  /*0ca0*/  ISETP.NE.AND.EX P0, PT, RZ, UR7, PT, P0 ;  /* 0x00000007ff007c0c */ /* 0x000fe4000bf05300 */
[----:B----4-:R-:W-:-:S08]  /*0cb0*/  @!P2 R2UR UR5, R5 ;  /* 0x000000000505a2ca */ /* 0x010fd000000e0000 */
        /* <DEDUP_REMOVED lines=14> */
.L_x_1106:
        /* <DEDUP_REMOVED lines=13> */
[----:B------:R-:W-:Y:S02]  /*0e70*/  UIADD3 UR6, UR14, 0x40, UR30 ;  /* 0x000000400e067890 */ /* 0x000fe4000fffe01e */
[----:B------:R-:W2:Y:S01]  /*0e80*/  S2UR UR44, SR_CTAID.Y ;  /* 0x00000000002c79c3 */ /* 0x000ea20000002600 */
[----:B------:R-:W-:Y:S01]  /*0e90*/  ULDC UR51, c[0x0][0x2d4] ;  /* 0x0000b50000337ab9 */ /* 0x000fe20000000800 */
[----:B------:R-:W-:Y:S01]  /*0ea0*/  ULDC.U8 UR43, c[0x0][0x3d8] ;  /* 0x0000f600002b7ab9 */ /* 0x000fe20000000000 */
[----:B------:R-:W-:-:S02]  /*0eb0*/  USHF.R.S32.HI UR37, URZ, 0x1f, UR51 ;  /* 0x0000001f3f257899 */ /* 0x000fc40008011433 */
[----:B------:R-:W-:Y:S02]  /*0ec0*/  UISETP.NE.AND UP3, UPT, UR43, URZ, UPT ;  /* 0x0000003f2b00728c */ /* 0x000fe4000bf65270 */
[----:B------:R-:W-:Y:S01]  /*0ed0*/  UISETP.NE.AND UP1, UPT, UR25, -0x1, UPT ;  /* 0xffffffff1900788c */ /* 0x000fe2000bf25270 */
[----:B------:R-:W3:Y:S01]  /*0ee0*/  S2UR UR5, SR_CTAID.X ;  /* 0x00000000000579c3 */ /* 0x000ee20000002500 */
[----:B------:R-:W-:Y:S01]  /*0ef0*/  ULDC.64 UR26, c[0x0][0x240] ;  /* 0x00009000001a7ab9 */ /* 0x000fe20000000a00 */
[----:B------:R-:W-:Y:S01]  /*0f00*/  ULDC UR42, c[0x0][0x2c4] ;  /* 0x0000b100002a7ab9 */ /* 0x000fe20000000800 */
[----:B------:R-:W-:Y:S01]  /*0f10*/  ULDC UR57, c[0x0][0x2dc] ;  /* 0x0000b70000397ab9 */ /* 0x000fe20000000800 */
[----:B------:R-:W-:Y:S01]  /*0f20*/  ULDC UR56, c[0x0][0x270] ;  /* 0x00009c0000387ab9 */ /* 0x000fe20000000800 */
[----:B------:R-:W-:Y:S02]  /*0f30*/  UIMAD UR21, UR15, UR27, URZ ;  /* 0x0000001b0f1572a4 */ /* 0x000fe4000f8e023f */
[----:B------:R-:W-:Y:S01]  /*0f40*/  USHF.R.S32.HI UR31, URZ, 0x1f, UR30 ;  /* 0x0000001f3f1f7899 */ /* 0x000fe2000801141e */
[----:B-1----:R-:W-:Y:S01]  /*0f50*/  IABS R7, R4 ;  /* 0x0000000400077213 */ /* 0x002fe20000000000 */
[----:B------:R-:W1:Y:S01]  /*0f60*/  S2UR UR46, SR_CTAID.Z ;  /* 0x00000000002e79c3 */ /* 0x000e620000002700 */
[----:B------:R-:W-:-:S02]  /*0f70*/  ISETP.NE.AND P3, PT, R4, RZ, PT ;  /* 0x000000ff0400720c */ /* 0x000fc40003f65270 */
[----:B------:R-:W4:Y:S01]  /*0f80*/  I2F.RP R8, R7 ;  /* 0x0000000700087306 */ /* 0x000f220000209400 */
[----:B--2---:R-:W-:-:S04]  /*0f90*/  UIMAD.WIDE.U32 UR18, UR44, UR10, URZ ;  /* 0x0000000a2c1272a5 */ /* 0x004fc8000f8e003f */
[----:B------:R-:W2:Y:S01]  /*0fa0*/  S2UR UR16, SR_CTAID.Y ;  /* 0x00000000001079c3 */ /* 0x000ea20000002600 */
[----:B------:R-:W-:Y:S02]  /*0fb0*/  UIMAD UR10, UR55, UR10, URZ ;  /* 0x0000000a370a72a4 */ /* 0x000fe4000f8e023f */
[----:B------:R-:W-:Y:S02]  /*0fc0*/  USHF.L.U64.HI UR22, UR44, 0x7, UR55 ;  /* 0x000000072c167899 */ /* 0x000fe40008010237 */
[----:B------:R-:W-:Y:S02]  /*0fd0*/  UIMAD UR20, UR44, UR11, UR10 ;  /* 0x0000000b2c1472a4 */ /* 0x000fe4000f8e020a */
[----:B---3--:R-:W-:Y:S01]  /*0fe0*/  UIMAD.WIDE.U32 UR28, UR5, UR12, URZ ;  /* 0x0000000c051c72a5 */ /* 0x008fe2000f8e003f */
[----:B------:R-:W-:Y:S01]  /*0ff0*/  @!UP2 ULDC.64 UR10, c[0x0][0x418] ;  /* 0x00010600000aaab9 */ /* 0x000fe20000000a00 */
[----:B----4-:R-:W3:Y:S02]  /*1000*/  MUFU.RCP R8, R8 ;  /* 0x0000000800087308 */ /* 0x010ee40000001000 */
[----:B------:R-:W-:-:S02]  /*1010*/  UIMAD UR45, UR5, UR13, UR29 ;  /* 0x0000000d052d72a4 */ /* 0x000fc4000f8e021d */
[----:B------:R-:W-:Y:S02]  /*1020*/  @!UP2 UIMAD UR5, UR55, UR10, URZ ;  /* 0x0000000a3705a2a4 */ /* 0x000fe4000f8e023f */
[----:B------:R-:W-:Y:S02]  /*1030*/  @!UP2 UIMAD.WIDE.U32 UR38, UR44, UR10, URZ ;  /* 0x0000000a2c26a2a5 */ /* 0x000fe4000f8e003f */
[----:B------:R-:W-:Y:S02]  /*1040*/  @!UP2 UIMAD UR23, UR44, UR11, UR5 ;  /* 0x0000000b2c17a2a4 */ /* 0x000fe4000f8e0205 */
[----:B------:R-:W-:Y:S01]  /*1050*/  UIADD3 UR5, UR14, 0x3f, URZ ;  /* 0x0000003f0e057890 */ /* 0x000fe2000fffe03f */
[----:B------:R-:W-:Y:S01]  /*1060*/  ULDC UR10, c[0x0][0x394] ;  /* 0x0000e500000a7ab9 */ /* 0x000fe20000000800 */
[----:B------:R-:W-:Y:S02]  /*1070*/  @UP1 UIADD3 UR29, UR24, UR25, URZ ;  /* 0x00000019181d1290 */ /* 0x000fe4000fffe03f */
[----:B------:R-:W-:-:S02]  /*1080*/  USHF.R.S32.HI UR11, URZ, 0x1f, UR5 ;  /* 0x0000001f3f0b7899 */ /* 0x000fc40008011405 */
[----:B------:R-:W-:Y:S01]  /*1090*/  UIADD3 UR10, UR6, UR10, -UR7 ;  /* 0x0000000a060a7290 */ /* 0x000fe2000fffe807 */
[----:B---3--:R-:W-:Y:S01]  /*10a0*/  VIADD R8, R8, 0xffffffe ;  /* 0x0ffffffe08087836 */ /* 0x008fe20000000000 */
[----:B------:R-:W-:Y:S02]  /*10b0*/  @UP1 UIADD3 UR6, UR24, UR25, URZ ;  /* 0x0000001918061290 */ /* 0x000fe4000fffe03f */
[----:B------:R-:W-:Y:S01]  /*10c0*/  ULEA.HI UR35, UR11, UR5, URZ, 0x6 ;  /* 0x000000050b237291 */ /* 0x000fe2000f8f303f */
[----:B------:R-:W3:Y:S01]  /*10d0*/  F2I.FTZ.U32.TRUNC.NTZ R9, R8 ;  /* 0x0000000800097305 */ /* 0x000ee2000021f000 */
[----:B------:R-:W-:Y:S01]  /*10e0*/  @UP1 ULDC.64 UR24, c[0x0][0x248] ;  /* 0x0000920000181ab9 */ /* 0x000fe20000000a00 */
[----:B------:R-:W-:Y:S02]  /*10f0*/  UIADD3 UR5, UR10, 0x3f, URZ ;  /* 0x0000003f0a057890 */ /* 0x000fe4000fffe03f */
[----:B------:R-:W-:Y:S02]  /*1100*/  @UP1 UIMAD.WIDE.U32 UR10, UR6, UR24, URZ ;  /* 0x00000018060a12a5 */ /* 0x000fe4000f8e003f */
[----:B------:R-:W-:Y:S01]  /*1110*/  @UP1 UIMAD UR6, UR6, UR25, URZ ;  /* 0x00000019060612a4 */ /* 0x000fe2000f8e023f */
[----:B------:R-:W-:Y:S01]  /*1120*/  @UP2 ULDC.64 UR12, c[0x0][0x420] ;  /* 0x00010800000c2ab9 */ /* 0x000fe20000000a00 */
[----:B------:R-:W-:-:S02]  /*1130*/  UIADD3 UR47, UR19, UR20, URZ ;  /* 0x00000014132f7290 */ /* 0x000fc4000fffe03f */
[----:B------:R-:W-:Y:S02]  /*1140*/  @UP1 UIADD3 UR33, UR11, UR6, URZ ;  /* 0x000000060b211290 */ /* 0x000fe4000fffe03f */
[----:B------:R-:W-:Y:S01]  /*1150*/  USHF.R.S32.HI UR6, URZ, 0x1f, UR5 ;  /* 0x0000001f3f067899 */ /* 0x000fe20008011405 */
[--C-:B---3--:R-:W-:Y:S01]  /*1160*/  IMAD.MOV R5, RZ, RZ, -R9.reuse ;  /* 0x000000ffff057224 */ /* 0x108fe200078e0a09 */
[----:B------:R-:W-:Y:S01]  /*1170*/  @UP2 UIMAD.WIDE.U32 UR40, UR15, UR12, URZ ;  /* 0x0000000c0f2822a5 */ /* 0x000fe2000f8e003f */
[----:B------:R-:W-:Y:S01]  /*1180*/  IMAD.MOV.U32 R8, RZ, RZ, RZ ;  /* 0x000000ffff087224 */ /* 0x000fe200078e00ff */
[----:B------:R-:W-:Y:S01]  /*1190*/  ULEA.HI UR20, UR6, UR5, URZ, 0x6 ;  /* 0x0000000506147291 */ /* 0x000fe2000f8f303f */
[----:B------:R-:W-:Y:S01]  /*11a0*/  IMAD R6, R5, R7, RZ ;  /* 0x0000000705067224 */ /* 0x000fe200078e02ff */
[----:B-1----:R-:W-:Y:S01]  /*11b0*/  IABS R5, UR46 ;  /* 0x0000002e00057c13 */ /* 0x002fe20008000000 */
[----:B------:R-:W-:Y:S02]  /*11c0*/  UIMAD UR5, UR37, UR44, URZ ;  /* 0x0000002c250572a4 */ /* 0x000fe4000f8e023f */
[----:B------:R-:W-:Y:S01]  /*11d0*/  IMAD.HI.U32 R6, R9, R6, R8 ;  /* 0x0000000609067227 */ /* 0x000fe200078e0008 */
[----:B------:R-:W-:Y:S01]  /*11e0*/  ULDC.U8 UR12, c[0x0][0x480] ;  /* 0x00012000000c7ab9 */ /* 0x000fe20000000000 */
[----:B--2---:R-:W-:-:S02]  /*11f0*/  USHF.L.U32 UR16, UR16, 0x7, URZ ;  /* 0x0000000710107899 */ /* 0x004fc4000800063f */
[----:B------:R-:W-:Y:S02]  /*1200*/  @UP2 UIMAD UR49, UR15, UR13, UR41 ;  /* 0x0000000d0f3122a4 */ /* 0x000fe4000f8e0229 */
[----:B------:R-:W-:Y:S01]  /*1210*/  IMAD.HI.U32 R13, R6, R5, RZ ;  /* 0x00000005060d7227 */ /* 0x000fe200078e00ff */
[----:B------:R-:W-:Y:S02]  /*1220*/  UISETP.NE.AND UP4, UPT, UR12, URZ, UPT ;  /* 0x0000003f0c00728c */ /* 0x000fe4000bf85270 */
[----:B------:R-:W-:Y:S01]  /*1230*/  UIMAD.WIDE.U32 UR12, UR44, UR51, URZ ;  /* 0x000000332c0c72a5 */ /* 0x000fe2000f8e003f */
[----:B------:R-:W-:Y:S01]  /*1240*/  IMAD.MOV R6, RZ, RZ, -R13 ;  /* 0x000000ffff067224 */ /* 0x000fe200078e0a0d */
[----:B------:R-:W-:Y:S02]  /*1250*/  UIMAD UR5, UR55, UR51, UR5 ;  /* 0x00000033370572a4 */ /* 0x000fe4000f8e0205 */
[----:B------:R-:W-:Y:S01]  /*1260*/  USEL UR36, UR16, URZ, UP0 ;  /* 0x0000003f10247287 */ /* 0x000fe20008000000 */
[----:B------:R-:W-:Y:S01]  /*1270*/  IMAD R6, R7, R6, R5 ;  /* 0x0000000607067224 */ /* 0x000fe200078e0205 */
[----:B------:R-:W-:Y:S01]  /*1280*/  UIMAD.WIDE.U32 UR16, UR15, UR26, URZ ;  /* 0x0000001a0f1072a5 */ /* 0x000fe2000f8e003f */
[----:B------:R-:W-:Y:S01]  /*1290*/  LOP3.LUT R5, R4, UR46, RZ, 0x3c, !PT ;  /* 0x0000002e04057c12 */ /* 0x000fe2000f8e3cff */
[----:B------:R-:W-:-:S02]  /*12a0*/  UIADD3 UR13, UR13, UR5, URZ ;  /* 0x000000050d0d7290 */ /* 0x000fc4000fffe03f */
[----:B------:R-:W-:Y:S01]  /*12b0*/  ISETP.GT.U32.AND P1, PT, R7, R6, PT ;  /* 0x000000060700720c */ /* 0x000fe20003f24070 */
[----:B------:R-:W-:Y:S01]  /*12c0*/  USHF.R.S32.HI UR6, URZ, 0x6, UR35 ;  /* 0x000000063f067899 */ /* 0x000fe20008011423 */
[----:B------:R-:W-:Y:S01]  /*12d0*/  ISETP.GE.AND P2, PT, R5, RZ, PT ;  /* 0x000000ff0500720c */ /* 0x000fe20003f46270 */
[----:B------:R-:W-:Y:S02]  /*12e0*/  USHF.R.S32.HI UR5, URZ, 0x6, UR20 ;  /* 0x000000063f057899 */ /* 0x000fe40008011414 */
[----:B------:R-:W-:Y:S01]  /*12f0*/  USEL UR54, UR18, UR16, !UP2 ;  /* 0x0000001012367287 */ /* 0x000fe2000d000000 */
[----:B------:R-:W-:Y:S01]  /*1300*/  @UP1 UMOV UR32, UR10 ;  /* 0x0000000a00201c82 */ /* 0x000fe20008000000 */
[----:B------:R-:W-:Y:S02]  /*1310*/  USEL UR34, UR22, URZ, UP0 ;  /* 0x0000003f16227287 */ /* 0x000fe40008000000 */
[----:B------:R-:W-:Y:S02]  /*1320*/  @UP3 UIMAD UR18, UR44, UR42, URZ ;  /* 0x0000002a2c1232a4 */ /* 0x000fe4000f8e023f */
[----:B------:R-:W-:-:S02]  /*1330*/  UIMAD.WIDE UR10, UR57, UR56, URZ ;  /* 0x00000038390a72a5 */ /* 0x000fc4000f8e023f */
[----:B------:R-:W-:Y:S01]  /*1340*/  @!P1 IMAD.IADD R6, R6, 0x1, -R7 ;  /* 0x0000000106069824 */ /* 0x000fe200078e0a07 */
[----:B------:R-:W-:Y:S01]  /*1350*/  UISETP.LT.AND UP0, UPT, UR6, UR5, UPT ;  /* 0x000000050600728c */ /* 0x000fe2000bf01270 */
[----:B------:R-:W-:Y:S01]  /*1360*/  @!P1 VIADD R13, R13, 0x1 ;  /* 0x000000010d0d9836 */ /* 0x000fe20000000000 */
[----:B------:R-:W-:Y:S01]  /*1370*/  @UP2 UIADD3 UR47, UR17, UR21, URZ ;  /* 0x00000015112f2290 */ /* 0x000fe2000fffe03f */
[----:B------:R-:W-:Y:S01]  /*1380*/  PLOP3.LUT P1, PT, PT, PT, UP1, 0x80, 0x0 ;  /* 0x000000000000781c */ /* 0x000fe20003f2f018 */
[----:B------:R-:W-:Y:S01]  /*1390*/  @UP3 USEL UR18, UR18, UR15, !UP2 ;  /* 0x0000000f12123287 */ /* 0x000fe2000d000000 */
[----:B------:R-:W-:Y:S01]  /*13a0*/  ISETP.GE.U32.AND P0, PT, R6, R7, PT ;  /* 0x000000070600720c */ /* 0x000fe20003f06070 */
[----:B------:R-:W-:Y:S02]  /*13b0*/  UIMAD.WIDE.U32 UR16, UR10, UR12, URZ ;  /* 0x0000000c0a1072a5 */ /* 0x000fe4000f8e003f */
[----:B------:R-:W-:Y:S02]  /*13c0*/  UIMAD UR19, UR11, UR12, URZ ;  /* 0x0000000c0b1372a4 */ /* 0x000fe4000f8e023f */
[----:B------:R-:W-:Y:S01]  /*13d0*/  USEL UR35, UR6, UR5, UP0 ;  /* 0x0000000506237287 */ /* 0x000fe20008000000 */
[----:B------:R-:W-:Y:S01]  /*13e0*/  @UP3 ULDC UR12, c[0x0][0x2e4] ;  /* 0x0000b900000c3ab9 */ /* 0x000fe20000000800 */
[----:B------:R-:W-:-:S02]  /*13f0*/  @!UP2 UIADD3 UR49, UR39, UR23, URZ ;  /* 0x000000172731a290 */ /* 0x000fc4000fffe03f */
[----:B------:R-:W-:Y:S02]  /*1400*/  @UP3 UIMAD UR23, UR46, UR12, UR18 ;  /* 0x0000000c2e1732a4 */ /* 0x000fe4000f8e0212 */
[----:B------:R-:W-:Y:S02]  /*1410*/  ULEA UR18, UR35, 0xffffffc0, 0x6 ;  /* 0xffffffc023127891 */ /* 0x000fe4000f8e303f */
[----:B------:R-:W-:Y:S01]  /*1420*/  @P0 VIADD R13, R13, 0x1 ;  /* 0x000000010d0d0836 */ /* 0x000fe20000000000 */
[----:B------:R-:W-:Y:S01]  /*1430*/  UIMAD UR19, UR10, UR13, UR19 ;  /* 0x0000000d0a1372a4 */ /* 0x000fe2000f8e0213 */
[----:B------:R-:W-:Y:S01]  /*1440*/  PLOP3.LUT P0, PT, PT, PT, UP3, 0x80, 0x0 ;  /* 0x000000000000781c */ /* 0x000fe20003f0f038 */
[----:B------:R-:W-:Y:S01]  /*1450*/  UIMAD.WIDE.U32 UR12, UR10, UR15, URZ ;  /* 0x0000000f0a0c72a5 */ /* 0x000fe2000f8e003f */
[----:B------:R-:W-:Y:S01]  /*1460*/  @!P2 IMAD.MOV R13, RZ, RZ, -R13 ;  /* 0x000000ffff0da224 */ /* 0x000fe200078e0a0d */
[----:B------:R-:W-:Y:S01]  /*1470*/  @!UP3 UIMAD UR20, UR44, UR56, UR46 ;  /* 0x000000382c14b2a4 */ /* 0x000fe2000f8e022e */
[----:B------:R-:W-:Y:S01]  /*1480*/  @!P3 LOP3.LUT R13, RZ, R4, RZ, 0x33, !PT ;  /* 0x00000004ff0db212 */ /* 0x000fe200078e33ff */
[----:B------:R-:W-:-:S02]  /*1490*/  USHF.R.S32.HI UR22, URZ, 0x1f, UR18 ;  /* 0x0000001f3f167899 */ /* 0x000fc40008011412 */
[----:B------:R-:W-:Y:S02]  /*14a0*/  UIADD3 UR5, UP0, UR18, UR36, URZ ;  /* 0x0000002412057290 */ /* 0x000fe4000ff1e03f */
[----:B------:R-:W-:Y:S02]  /*14b0*/  USEL UR53, UR16, UR12, !UP2 ;  /* 0x0000000c10357287 */ /* 0x000fe4000d000000 */
[----:B------:R-:W-:Y:S02]  /*14c0*/  UIMAD UR6, UR11, UR15, URZ ;  /* 0x0000000f0b0672a4 */ /* 0x000fe4000f8e023f */
[----:B------:R-:W-:Y:S02]  /*14d0*/  UIADD3.X UR12, UR22, UR34, URZ, UP0, !UPT ;  /* 0x00000022160c7290 */ /* 0x000fe400087fe43f */
[----:B------:R-:W-:Y:S02]  /*14e0*/  UIMAD UR11, UR11, UR5, URZ ;  /* 0x000000050b0b72a4 */ /* 0x000fe4000f8e023f */
[----:B------:R-:W-:-:S02]  /*14f0*/  @!UP3 UIMAD UR23, UR20, UR42, URZ ;  /* 0x0000002a1417b2a4 */ /* 0x000fc4000f8e023f */
[----:B------:R-:W-:Y:S01]  /*1500*/  UIADD3 UR44, UR17, UR19, URZ ;  /* 0x00000013112c7290 */ /* 0x000fe2000fffe03f */
[----:B------:R-:W-:Y:S01]  /*1510*/  @UP1 ULDC.64 UR20, c[0x0][0x250] ;  /* 0x0000940000141ab9 */ /* 0x000fe20000000a00 */
[----:B------:R-:W-:Y:S02]  /*1520*/  UIMAD.WIDE.U32 UR16, UR10, UR5, URZ ;  /* 0x000000050a1072a5 */ /* 0x000fe4000f8e003f */
[----:B------:R-:W-:Y:S02]  /*1530*/  UIMAD UR5, UR10, UR12, UR11 ;  /* 0x0000000c0a0572a4 */ /* 0x000fe4000f8e020b */
[----:B------:R-:W-:Y:S02]  /*1540*/  @UP1 UIMAD.WIDE.U32 UR10, UR29, UR20, URZ ;  /* 0x000000141d0a12a5 */ /* 0x000fe4000f8e003f */
[----:B------:R-:W-:Y:S02]  /*1550*/  @UP2 UIADD3 UR44, UR13, UR6, URZ ;  /* 0x000000060d2c2290 */ /* 0x000fe4000fffe03f */
[----:B------:R-:W-:-:S02]  /*1560*/  UIMAD UR43, UR46, UR57, URZ ;  /* 0x000000392e2b72a4 */ /* 0x000fc4000f8e023f */
[----:B------:R-:W-:Y:S02]  /*1570*/  @UP1 UIMAD UR6, UR29, UR21, URZ ;  /* 0x000000151d0612a4 */ /* 0x000fe4000f8e023f */
[----:B------:R-:W-:Y:S02]  /*1580*/  USEL UR52, UR45, URZ, UP4 ;  /* 0x0000003f2d347287 */ /* 0x000fe4000a000000 */
[----:B------:R-:W-:Y:S02]  /*1590*/  USHF.R.S32.HI UR46, URZ, 0x1f, UR43 ;  /* 0x0000001f3f2e7899 */ /* 0x000fe4000801142b */
[----:B------:R-:W-:Y:S02]  /*15a0*/  USEL UR50, UR28, URZ, UP4 ;  /* 0x0000003f1c327287 */ /* 0x000fe4000a000000 */
[----:B------:R-:W-:Y:S02]  /*15b0*/  @UP1 UIADD3 UR42, UR11, UR6, URZ ;  /* 0x000000060b2a1290 */ /* 0x000fe4000fffe03f */
        /* <DEDUP_REMOVED lines=17> */
.L_x_1108:
        /* <DEDUP_REMOVED lines=15> */
.L_x_1109:
        /* <DEDUP_REMOVED lines=13> */
.L_x_1110:
[----:B------:R-:W-:Y:S08]  /*1890*/  S2UR UR10, SR_CTAID.Z ;  /* 0x00000000000a79c3 */ /* 0x000ff00000002700 */
[----:B------:R-:W1:Y:S02]  /*18a0*/  S2UR UR5, SR_CTAID.Y ;  /* 0x00000000000579c3 */ /* 0x000e640000002600 */
[----:B-1----:R-:W-:-:S04]  /*18b0*/  UIMAD UR5, UR5, UR56, UR10 ;  /* 0x00000038050572a4 */ /* 0x002fc8000f8e020a */
[----:B------:R-:W-:-:S12]  /*18c0*/  UIMAD UR5, UR5, UR51, URZ ;  /* 0x00000033050572a4 */ /* 0x000fd8000f8e023f */
.L_x_1111:
[----:B------:R-:W1:Y:S01]  /*18d0*/  S2R R9, SR_TID.X ;  /* 0x0000000000097919 */ /* 0x000e620000002100 */
[----:B------:R-:W2:Y:S01]  /*18e0*/  LDC.64 R6, c[0x0][0x420] ;  /* 0x00010800ff067b82 */ /* 0x000ea20000000a00 */
[----:B------:R-:W-:Y:S01]  /*18f0*/  SHF.R.S32.HI R11, RZ, 0x1f, R217 ;  /* 0x0000001fff0b7819 */ /* 0x000fe200000114d9 */
[----:B------:R-:W-:Y:S01]  /*1900*/  UIMAD UR12, UR57, UR56, URZ ;  /* 0x00000038390c72a4 */ /* 0x000fe2000f8e023f */
[----:B------:R-:W-:Y:S01]  /*1910*/  IADD3 R4, P2, R217, UR18, RZ ;  /* 0x00000012d9047c10 */ /* 0x000fe2000ff5e0ff */
[----:B------:R-:W-:Y:S01]  /*1920*/  UIADD3 UR36, UR18, UR5, URZ ;  /* 0x0000000512247290 */ /* 0x000fe2000fffe03f */
[--C-:B------:R-:W-:Y:S01]  /*1930*/  SHF.R.S32.HI R221, RZ, 0x1f, R220.reuse ;  /* 0x0000001fffdd7819 */ /* 0x100fe200000114dc */
[----:B------:R-:W-:Y:S01]  /*1940*/  USHF.L.U32 UR5, UR12, 0x6, URZ ;  /* 0x000000060c057899 */ /* 0x000fe2000800063f */
[----:B------:R-:W-:Y:S01]  /*1950*/  IADD3.X R5, R11, UR22, RZ, P2, !PT ;  /* 0x000000160b057c10 */ /* 0x000fe200097fe4ff */
[----:B------:R-:W3:Y:S01]  /*1960*/  S2UR UR10, SR_CTAID.Z ;  /* 0x00000000000a79c3 */ /* 0x000ee20000002700 */
[----:B------:R-:W-:Y:S01]  /*1970*/  IADD3 R16, P0, R220, UR6, RZ ;  /* 0x00000006dc107c10 */ /* 0x000fe2000ff1e0ff */
[C---:B------:R-:W-:Y:S01]  /*1980*/  IMAD.WIDE.U32 R14, R4.reuse, UR26, R220 ;  /* 0x0000001a040e7c25 */ /* 0x040fe2000f8e00dc */
[----:B------:R-:W-:Y:S01]  /*1990*/  UIADD3 UR19, UP2, UP0, UR16, UR5, UR43 ;  /* 0x0000000510137290 */ /* 0x000fe2000f85e02b */
[----:B------:R-:W-:Y:S01]  /*19a0*/  BSSY B1, `(.L_x_1107) ;  /* 0x0000755000017945 */ /* 0x000fe20003800000 */
[----:B------:R-:W-:Y:S01]  /*19b0*/  IADD3.X R17, R221, UR49, RZ, P0, !PT ;  /* 0x00000031dd117c10 */ /* 0x000fe200087fe4ff */
[----:B------:R-:W-:Y:S01]  /*19c0*/  IMAD R5, R5, UR26, RZ ;  /* 0x0000001a05057c24 */ /* 0x000fe2000f8e02ff */
[----:B------:R-:W-:Y:S01]  /*19d0*/  USHF.R.S32.HI UR5, URZ, 0x1f, UR5 ;  /* 0x0000001f3f057899 */ /* 0x000fe20008011405 */
[----:B------:R-:W4:Y:S01]  /*19e0*/  S2UR UR60, SR_CTAID.Z ;  /* 0x00000000003c79c3 */ /* 0x000f220000002700 */
[----:B------:R-:W-:Y:S01]  /*19f0*/  UIADD3 UR51, UR30, UR14, URZ ;  /* 0x0000000e1e337290 */ /* 0x000fe2000fffe03f */
[----:B------:R-:W-:Y:S01]  /*1a00*/  IMAD R5, R4, UR27, R5 ;  /* 0x0000001b04057c24 */ /* 0x000fe2000f8e0205 */
[----:B------:R-:W-:Y:S01]  /*1a10*/  ULDC UR39, c[0x0][0x398] ;  /* 0x0000e60000277ab9 */ /* 0x000fe20000000800 */
[----:B------:R-:W-:Y:S01]  /*1a20*/  ULDC.64 UR28, c[0x0][0x258] ;  /* 0x00009600001c7ab9 */ /* 0x000fe20000000a00 */
[----:B------:R-:W-:Y:S01]  /*1a30*/  UIADD3.X UR15, UR45, UR5, UR46, UP2, UP0 ;  /* 0x000000052d0f7290 */ /* 0x000fe200097e042e */
[----:B------:R-:W-:Y:S01]  /*1a40*/  IADD3 R14, P0, R14, UR54, RZ ;  /* 0x000000360e0e7c10 */ /* 0x000fe2000ff1e0ff */
[----:B------:R-:W-:Y:S01]  /*1a50*/  UIADD3 UR5, UR51, -UR39, -UR7 ;  /* 0x8000002733057290 */ /* 0x000fe2000fffe807 */
[C---:B--2---:R-:W-:Y:S01]  /*1a60*/  IMAD R4, R6.reuse, UR22, RZ ;  /* 0x0000001606047c24 */ /* 0x044fe2000f8e02ff */
[----:B------:R-:W-:Y:S01]  /*1a70*/  ULDC.64 UR40, c[0x0][0x478] ;  /* 0x00011e0000287ab9 */ /* 0x000fe20000000a00 */
[----:B------:R-:W-:Y:S01]  /*1a80*/  IMAD.WIDE.U32 R16, R6, UR18, R16 ;  /* 0x0000001206107c25 */ /* 0x000fe2000f8e0010 */
[----:B------:R-:W-:Y:S01]  /*1a90*/  USHF.R.S32.HI UR43, URZ, 0x1f, UR5 ;  /* 0x0000001f3f2b7899 */ /* 0x000fe20008011405 */
[----:B------:R-:W-:Y:S01]  /*1aa0*/  IADD3.X R15, R15, UR47, R5, P0, !PT ;  /* 0x0000002f0f0f7c10 */ /* 0x000fe200087fe405 */
[----:B------:R-:W-:Y:S01]  /*1ab0*/  UIADD3 UR38, UR18, UR23, URZ ;  /* 0x0000001712267290 */ /* 0x000fe2000fffe03f */
[----:B------:R-:W-:Y:S01]  /*1ac0*/  IMAD R4, R7, UR18, R4 ;  /* 0x0000001207047c24 */ /* 0x000fe2000f8e0204 */
[----:B-1----:R-:W-:Y:S01]  /*1ad0*/  SHF.R.S32.HI R8, RZ, 0x1f, R9 ;  /* 0x0000001fff087819 */ /* 0x002fe20000011409 */
[----:B---3--:R-:W-:Y:S01]  /*1ae0*/  USHF.R.S32.HI UR13, URZ, 0x1f, UR10 ;  /* 0x0000001f3f0d7899 */ /* 0x008fe2000801140a */
[----:B------:R-:W-:Y:S01]  /*1af0*/  IMAD.U32 R18, RZ, RZ, UR28 ;  /* 0x0000001cff127e24 */ /* 0x000fe2000f8e00ff */
[----:B------:R-:W-:Y:S01]  /*1b00*/  ULEA.HI UR43, UR43, UR5, URZ, 0x6 ;  /* 0x000000052b2b7291 */ /* 0x000fe2000f8f303f */
[----:B------:R-:W-:Y:S01]  /*1b10*/  IMAD.IADD R17, R17, 0x1, R4 ;  /* 0x0000000111117824 */ /* 0x000fe200078e0204 */
[----:B------:R-:W-:Y:S01]  /*1b20*/  UIMAD UR10, UR13, UR28, URZ ;  /* 0x0000001c0d0a72a4 */ /* 0x000fe2000f8e023f */
[----:B------:R-:W-:Y:S01]  /*1b30*/  LEA.HI R4, R8, R9, RZ, 0x5 ;  /* 0x0000000908047211 */ /* 0x000fe200078f28ff */
[----:B------:R-:W-:-:S02]  /*1b40*/  USHF.R.S32.HI UR43, URZ, 0x6, UR43 ;  /* 0x000000063f2b7899 */ /* 0x000fc4000801142b */
[----:B----4-:R-:W-:Y:S01]  /*1b50*/  UIMAD UR34, UR60, UR29, UR10 ;  /* 0x0000001d3c2272a4 */ /* 0x010fe2000f8e020a */
[----:B------:R-:W-:Y:S01]  /*1b60*/  LOP3.LUT R10, R4, 0xffffffe0, RZ, 0xc0, !PT ;  /* 0xffffffe0040a7812 */ /* 0x000fe200078ec0ff */
[----:B------:R-:W-:Y:S01]  /*1b70*/  IMAD.WIDE.U32 R18, R18, UR60, R14 ;  /* 0x0000003c12127c25 */ /* 0x000fe2000f8e000e */
[----:B------:R-:W-:Y:S01]  /*1b80*/  ULDC.64 UR10, c[0x0][0x428] ;  /* 0x00010a00000a7ab9 */ /* 0x000fe20000000a00 */
[----:B------:R-:W-:Y:S01]  /*1b90*/  SHF.R.S32.HI R4, RZ, 0x5, R4 ;  /* 0x00000005ff047819 */ /* 0x000fe20000011404 */
[----:B------:R-:W-:Y:S01]  /*1ba0*/  UIMAD UR13, UR13, UR10, URZ ;  /* 0x0000000a0d0d72a4 */ /* 0x000fe2000f8e023f */
[----:B------:R-:W-:Y:S01]  /*1bb0*/  IMAD.U32 R22, RZ, RZ, UR10 ;  /* 0x0000000aff167e24 */ /* 0x000fe2000f8e00ff */
[----:B------:R-:W-:Y:S01]  /*1bc0*/  UIADD3 UR10, UP2, UP0, UR50, UR19, UR53 ;  /* 0x00000013320a7290 */ /* 0x000fe2000f85e035 */
[----:B------:R-:W-:Y:S01]  /*1bd0*/  IMAD.IADD R237, R9, 0x1, -R10 ;  /* 0x0000000109ed7824 */ /* 0x000fe200078e0a0a */
[----:B------:R-:W-:Y:S01]  /*1be0*/  UIMAD UR11, UR60, UR11, UR13 ;  /* 0x0000000b3c0b72a4 */ /* 0x000fe2000f8e020d */
[----:B------:R-:W-:Y:S01]  /*1bf0*/  IMAD.WIDE.U32 R22, R22, UR60, R16 ;  /* 0x0000003c16167c25 */ /* 0x000fe2000f8e0010 */
[----:B------:R-:W-:-:S02]  /*1c00*/  UIADD3.X UR5, UR52, UR15, UR44, UP2, UP0 ;  /* 0x0000000f34057290 */ /* 0x000fc400097e042c */
[----:B------:R-:W-:Y:S01]  /*1c10*/  UISETP.LT.AND UP0, UPT, URZ, UR43, UPT ;  /* 0x0000002b3f00728c */ /* 0x000fe2000bf01270 */
[----:B------:R-:W-:Y:S01]  /*1c20*/  IMAD R4, R4, UR12, R237 ;  /* 0x0000000c04047c24 */ /* 0x000fe2000f8e02ed */
[----:B------:R-:W-:Y:S01]  /*1c30*/  UIMAD.WIDE UR28, UR36, 0x4, UR40 ;  /* 0x00000004241c78a5 */ /* 0x000fe2000f8e0228 */
[----:B------:R-:W-:Y:S01]  /*1c40*/  VIADD R23, R23, UR11 ;  /* 0x0000000b17177c36 */ /* 0x000fe20008000000 */
[----:B------:R-:W-:Y:S01]  /*1c50*/  USEL UR43, URZ, UR43, !UP0 ;  /* 0x0000002b3f2b7287 */ /* 0x000fe2000c000000 */
[-C--:B------:R-:W-:Y:S01]  /*1c60*/  IMAD R10, R11, R6.reuse, RZ ;  /* 0x000000060b0a7224 */ /* 0x080fe200078e02ff */
[C---:B------:R-:W-:Y:S01]  /*1c70*/  IADD3 R15, P0, R4.reuse, UR10, RZ ;  /* 0x0000000a040f7c10 */ /* 0x040fe2000ff1e0ff */
[----:B------:R-:W-:Y:S01]  /*1c80*/  ULDC.64 UR10, c[0x0][0x400] ;  /* 0x00010000000a7ab9 */ /* 0x000fe20000000a00 */
[----:B------:R-:W-:Y:S01]  /*1c90*/  UISETP.GT.AND UP0, UPT, UR35, UR43, UPT ;  /* 0x0000002b2300728c */ /* 0x000fe2000bf04270 */
[C---:B------:R-:W-:Y:S01]  /*1ca0*/  IMAD R5, R217.reuse, R7, R10 ;  /* 0x00000007d9057224 */ /* 0x040fe200078e020a */
[----:B------:R-:W-:Y:S01]  /*1cb0*/  LEA.HI.X.SX32 R4, R4, UR5, 0x1, P0 ;  /* 0x0000000504047c11 */ /* 0x000fe200080f0eff */
[----:B------:R-:W-:Y:S01]  /*1cc0*/  IMAD.WIDE.U32 R22, R217, R6, R22 ;  /* 0x00000006d9167225 */ /* 0x000fe200078e0016 */
[C---:B------:R-:W-:Y:S01]  /*1cd0*/  LEA R246, P0, R15.reuse, UR10, 0x2 ;  /* 0x0000000a0ff67c11 */ /* 0x040fe2000f8010ff */
[----:B------:R-:W-:Y:S01]  /*1ce0*/  ULDC.64 UR16, c[0x0][0x210] ;  /* 0x0000840000107ab9 */ /* 0x000fe20000000a00 */
[----:B------:R-:W-:Y:S01]  /*1cf0*/  ULDC.64 UR22, c[0x0][0x3e0] ;  /* 0x0000f80000167ab9 */ /* 0x000fe20000000a00 */
[----:B------:R-:W-:Y:S01]  /*1d00*/  ULDC.64 UR58, c[0x0][0x2b0] ;  /* 0x0000ac00003a7ab9 */ /* 0x000fe20000000a00 */
[----:B------:R-:W-:Y:S01]  /*1d10*/  LEA.HI.X R247, R15, UR11, R4, 0x2, P0 ;  /* 0x0000000b0ff77c11 */ /* 0x000fe200080f1404 */
[----:B------:R-:W-:Y:S01]  /*1d20*/  VIADD R10, R19, UR34 ;  /* 0x00000022130a7c36 */ /* 0x000fe20008000000 */
[----:B------:R-:W-:Y:S01]  /*1d30*/  PLOP3.LUT P0, PT, PT, PT, UP0, 0x80, 0x0 ;  /* 0x000000000000781c */ /* 0x000fe20003f0f008 */
[----:B------:R-:W-:Y:S01]  /*1d40*/  IMAD.IADD R14, R23, 0x1, R5 ;  /* 0x00000001170e7824 */ /* 0x000fe200078e0205 */
[----:B------:R-:W-:Y:S01]  /*1d50*/  LEA R250, P3, R18, UR16, 0x1 ;  /* 0x0000001012fa7c11 */ /* 0x000fe2000f8608ff */
[----:B------:R-:W-:Y:S01]  /*1d60*/  UIADD3 UR6, UR35, -0x1, URZ ;  /* 0xffffffff23067890 */ /* 0x000fe2000fffe03f */
[----:B------:R-:W-:Y:S01]  /*1d70*/  LEA R248, P2, R22, UR22, 0x1 ;  /* 0x0000001616f87c11 */ /* 0x000fe2000f8408ff */
[----:B------:R-:W-:Y:S01]  /*1d80*/  UIMAD.WIDE UR10, UR38, 0x4, UR58 ;  /* 0x00000004260a78a5 */ /* 0x000fe2000f8e023a */
[----:B------:R-:W-:Y:S01]  /*1d90*/  LEA.HI.X R251, R18, UR17, R10, 0x1, P3 ;  /* 0x0000001112fb7c11 */ /* 0x000fe200098f0c0a */
[----:B------:R-:W-:Y:S01]  /*1da0*/  UMOV UR19, UR28 ;  /* 0x0000001c00137c82 */ /* 0x000fe20008000000 */
[----:B------:R-:W-:Y:S01]  /*1db0*/  UMOV UR18, UR29 ;  /* 0x0000001d00127c82 */ /* 0x000fe20008000000 */
[----:B------:R-:W-:-:S04]  /*1dc0*/  LEA.HI.X R249, R22, UR23, R14, 0x1, P2 ;  /* 0x0000001716f97c11 */ /* 0x000fc800090f0c0e */
        /* <DEDUP_REMOVED lines=24> */
.L_x_1113:
        /* <DEDUP_REMOVED lines=23> */
.L_x_1114:
[----:B------:R-:W1:Y:S01]  /*20c0*/  S2UR UR14, SR_CTAID.Z ;  /* 0x00000000000e79c3 */ /* 0x000e620000002700 */
[----:B------:R-:W-:Y:S01]  /*20d0*/  UIMAD UR6, UR31, UR12, URZ ;  /* 0x0000000c1f0672a4 */ /* 0x000fe2000f8e023f */
[----:B------:R-:W-:Y:S01]  /*20e0*/  IMAD.U32 R7, RZ, RZ, UR12 ;  /* 0x0000000cff077e24 */ /* 0x000fe2000f8e00ff */
[----:B------:R-:W-:Y:S01]  /*20f0*/  UIMAD UR7, UR48, -0x40, UR7 ;  /* 0xffffffc0300778a4 */ /* 0x000fe2000f8e0207 */
[----:B------:R-:W-:Y:S01]  /*2100*/  VIADD R4, R217, 0x20 ;  /* 0x00000020d9047836 */ /* 0x000fe20000000000 */
        /* <DEDUP_REMOVED lines=31> */
.L_x_1116:
[----:B------:R-:W-:Y:S05]  /*2300*/  BSYNC B0 ;  /* 0x0000000000007941 */ /* 0x000fea0003800000 */
.L_x_1115:
[----:B------:R-:W-:Y:S04]  /*2310*/  BSSY B0, `(.L_x_1117) ;  /* 0x0000012000007945 */ /* 0x000fe80003800000 */
        /* <DEDUP_REMOVED lines=17> */
.L_x_1118:
[----:B------:R-:W-:Y:S05]  /*2430*/  BSYNC B0 ;  /* 0x0000000000007941 */ /* 0x000fea0003800000 */
.L_x_1117:
        /* <DEDUP_REMOVED lines=28> */
[----:B-1----:R-:W-:-:S04]  /*2600*/  LEA R12, P3, R8, UR6, 0x1 ;  /* 0x00000006080c7c11 */ /* 0x002fc8000f8608ff */
[----:B------:R-:W-:-:S05]  /*2610*/  LEA.HI.X R13, R8, UR7, R4, 0x1, P3 ;  /* 0x00000007080d7c11 */ /* 0x000fca00098f0c04 */
[----:B------:R2:W-:Y:S04]  /*2620*/  @!P1 STG.E.128 desc[UR8][R12.64], RZ ;  /* 0x000000ff0c009986 */ /* 0x0005e8000c101d08 */
[----:B------:R2:W-:Y:S02]  /*2630*/  @!P0 STG.E.128 desc[UR8][R12.64+0x80], RZ ;  /* 0x000080ff0c008986 */ /* 0x0005e4000c101d08 */
.L_x_1120:
[----:B------:R-:W-:Y:S05]  /*2640*/  BSYNC B0 ;  /* 0x0000000000007941 */ /* 0x000fea0003800000 */
.L_x_1119:
        /* <DEDUP_REMOVED lines=18> */
.L_x_1112:
        /* <DEDUP_REMOVED lines=56> */
.L_x_1123:
[----:B------:R-:W-:Y:S05]  /*2af0*/  BSYNC B0 ;  /* 0x0000000000007941 */ /* 0x000fea0003800000 */
.L_x_1122:
        /* <DEDUP_REMOVED lines=31> */
.L_x_1125:
[----:B------:R-:W-:Y:S05]  /*2cf0*/  BSYNC B0 ;  /* 0x0000000000007941 */ /* 0x000fea0003800000 */
.L_x_1124:
        /* <DEDUP_REMOVED lines=19> */
.L_x_1127:
[----:B------:R-:W-:Y:S05]  /*2e30*/  BSYNC B0 ;  /* 0x0000000000007941 */ /* 0x000fea0003800000 */
.L_x_1126:
        /* <DEDUP_REMOVED lines=25> */
.L_x_1129:
[----:B------:R-:W-:Y:S05]  /*2fd0*/  BSYNC B0 ;  /* 0x0000000000007941 */ /* 0x000fea0003800000 */
.L_x_1128:
        /* <DEDUP_REMOVED lines=14> */
.L_x_1131:
        /* <DEDUP_REMOVED lines=20> */
.L_x_1132:
[----:B------:R-:W-:Y:S05]  /*3200*/  BSYNC B0 ;  /* 0x0000000000007941 */ /* 0x000fea0003800000 */
.L_x_1130:
        /* <DEDUP_REMOVED lines=13> */
.L_x_1134:
[----:B------:R-:W-:Y:S01]  /*32e0*/  ULDC UR15, c[0x0][0x2d0] ;  /* 0x0000b400000f7ab9 */ /* 0x000fe20000000800 */
[----:B---3--:R-:W-:Y:S01]  /*32f0*/  IMAD.U32 R7, RZ, RZ, UR26 ;  /* 0x0000001aff077e24 */ /* 0x008fe2000f8e00ff */
[----:B------:R-:W-:Y:S01]  /*3300*/  ISETP.GE.AND P2, PT, R220, UR15, PT ;  /* 0x0000000fdc007c0c */ /* 0x000fe2000bf46270 */
[----:B------:R-:W-:Y:S01]  /*3310*/  IMAD.U32 R5, RZ, RZ, UR27 ;  /* 0x0000001bff057e24 */ /* 0x000fe2000f8e00ff */
        /* <DEDUP_REMOVED lines=25> */
.L_x_1135:
[----:B------:R-:W-:Y:S05]  /*34b0*/  BSYNC B0 ;  /* 0x0000000000007941 */ /* 0x000fea0003800000 */
.L_x_1133:
        /* <DEDUP_REMOVED lines=45> */
.L_x_1137:
[----:B------:R-:W-:Y:S05]  /*3790*/  BSYNC B0 ;  /* 0x0000000000007941 */ /* 0x000fea0003800000 */
.L_x_1136:
        /* <DEDUP_REMOVED lines=31> */
.L_x_1139:
[----:B------:R-:W-:Y:S05]  /*3990*/  BSYNC B0 ;  /* 0x0000000000007941 */ /* 0x000fea0003800000 */
.L_x_1138:
[----:B------:R-:W0:Y:S01]  /*39a0*/  LDGDEPBAR ;  /* 0x00000000000079af */ /* 0x000e220000000000 */
[----:B------:R-:W2:Y:S01]  /*39b0*/  S2UR UR5, SR_CTAID.Z ;  /* 0x00000000000579c3 */ /* 0x000ea20000002700 */
[----:B------:R-:W-:Y:S01]  /*39c0*/  ULDC.64 UR20, c[0x0][0x3c8] ;  /* 0x0000f20000147ab9 */ /* 0x000fe20000000a00 */
[----:B-1-3--:R-:W-:Y:S01]  /*39d0*/  IMAD.MOV.U32 R4, RZ, RZ, 0x4 ;  /* 0x00000004ff047424 */ /* 0x00afe200078e00ff */
[----:B------:R-:W-:Y:S01]  /*39e0*/  UISETP.NE.U32.AND UP1, UPT, UR20, URZ, UPT ;  /* 0x0000003f1400728c */ /* 0x000fe2000bf25070 */
[----:B------:R-:W-:Y:S02]  /*39f0*/  IMAD.MOV.U32 R239, RZ, RZ, 0x7f800000 ;  /* 0x7f800000ffef7424 */ /* 0x000fe400078e00ff */
[----:B------:R-:W-:Y:S01]  /*3a00*/  IMAD.MOV.U32 R240, RZ, RZ, 0x7f800000 ;  /* 0x7f800000fff07424 */ /* 0x000fe200078e00ff */
[----:B------:R-:W-:Y:S01]  /*3a10*/  UISETP.NE.AND.EX UP1, UPT, UR21, URZ, UPT, UP1 ;  /* 0x0000003f1500728c */ /* 0x000fe2000bf25310 */
[----:B------:R-:W1:Y:S01]  /*3a20*/  S2UR UR15, SR_CTAID.Z ;  /* 0x00000000000f79c3 */ /* 0x000e620000002700 */
[----:B------:R-:W-:-:S04]  /*3a30*/  IMAD.WIDE R20, R219, R4, UR10 ;  /* 0x0000000adb147e25 */ /* 0x000fc8000f8e0204 */
[----:B------:R-:W-:Y:S01]  /*3a40*/  PLOP3.LUT P0, PT, PT, PT, UP1, 0x80, 0x0 ;  /* 0x000000000000781c */ /* 0x000fe20003f0f018 */
[----:B------:R3:W5:Y:S02]  /*3a50*/  @!P2 LDG.E R239, desc[UR8][R20.64] ;  /* 0x0000000814efa981 */ /* 0x000764000c1e1900 */
[----:B------:R-:W4:Y:S02]  /*3a60*/  S2UR UR13, SR_CTAID.Y ;  /* 0x00000000000d79c3 */ /* 0x000f240000002600 */
[----:B------:R3:W5:Y:S01]  /*3a70*/  @!P1 LDG.E R240, desc[UR8][R20.64+0x20] ;  /* 0x0000200814f09981 */ /* 0x000762000c1e1900 */
[----:B------:R-:W-:Y:S01]  /*3a80*/  @UP1 ULDC.64 UR22, c[0x0][0x3d0] ;  /* 0x0000f40000161ab9 */ /* 0x000fe20000000a00 */
[----:B------:R-:W-:-:S04]  /*3a90*/  DEPBAR.LE SB0, 0x1 ;  /* 0x000080400000791a */ /* 0x000fc80000000000 */
[----:B--2---:R-:W-:Y:S01]  /*3aa0*/  USHF.R.S32.HI UR16, URZ, 0x1f, UR5 ;  /* 0x0000001f3f107899 */ /* 0x004fe20008011405 */
[----:B------:R-:W2:Y:S08]  /*3ab0*/  LDC.64 R16, c[0x0][0x3b8] ;  /* 0x0000ee00ff107b82 */ /* 0x000eb00000000a00 */
[----:B------:R-:W-:Y:S01]  /*3ac0*/  BAR.SYNC.DEFER_BLOCKING 0x0 ;  /* 0x0000000000007b1d */ /* 0x000fe20000010000 */
[----:B------:R-:W-:-:S05]  /*3ad0*/  @UP1 UIMAD UR5, UR55, UR22, URZ ;  /* 0x00000016370512a4 */ /* 0x000fca000f8e023f */
[----:B------:R-:W-:Y:S01]  /*3ae0*/  @UP1 UMOV UR17, UR16 ;  /* 0x0000001000111c82 */ /* 0x000fe20008000000 */
[----:B-1----:R-:W-:Y:S02]  /*3af0*/  @UP1 UMOV UR16, UR15 ;  /* 0x0000000f00101c82 */ /* 0x002fe40008000000 */
[----:B----4-:R-:W-:Y:S02]  /*3b00*/  @UP1 UIMAD.WIDE.U32 UR16, UR13, UR22, UR16 ;  /* 0x000000160d1012a5 */ /* 0x010fe4000f8e0010 */
[----:B------:R-:W-:Y:S02]  /*3b10*/  @UP1 UIMAD UR5, UR13, UR23, UR5 ;  /* 0x000000170d0512a4 */ /* 0x000fe4000f8e0205 */
[----:B------:R-:W-:Y:S02]  /*3b20*/  @UP1 ULEA UR20, UP0, UR16, UR20, 0x2 ;  /* 0x0000001410141291 */ /* 0x000fe4000f80103f */
[----:B------:R-:W-:Y:S01]  /*3b30*/  @UP1 UIADD3 UR5, UR17, UR5, URZ ;  /* 0x0000000511051290 */ /* 0x000fe2000fffe03f */
[----:B------:R-:W1:Y:S01]  /*3b40*/  S2R R10, SR_TID.X ;  /* 0x00000000000a7919 */ /* 0x000e620000002100 */
[-C--:B------:R-:W-:Y:S01]  /*3b50*/  LEA.HI R12, R8, R9.reuse, RZ, 0x4 ;  /* 0x00000009080c7211 */ /* 0x080fe200078f20ff */
[----:B------:R-:W-:Y:S01]  /*3b60*/  IMAD.SHL.U32 R13, R214, 0x20, RZ ;  /* 0x00000020d60d7824 */ /* 0x000fe200078e00ff */
[----:B------:R-:W-:Y:S01]  /*3b70*/  @UP1 ULEA.HI.X UR21, UR16, UR21, UR5, 0x2, UP0 ;  /* 0x0000001510151291 */ /* 0x000fe200080f1405 */
[----:B------:R-:W-:Y:S01]  /*3b80*/  IMAD.U32 R18, RZ, RZ, UR20 ;  /* 0x00000014ff127e24 */ /* 0x000fe2000f8e00ff */
[----:B--2---:R-:W2:Y:S04]  /*3b90*/  LDG.E.64 R4, desc[UR8][R16.64] ;  /* 0x0000000810047981 */ /* 0x004ea8000c1e1b00 */
[----:B------:R-:W4:Y:S01]  /*3ba0*/  LDG.E.64 R14, desc[UR8][R16.64+0x8] ;  /* 0x00000808100e7981 */ /* 0x000f22000c1e1b00 */
[----:B------:R-:W-:Y:S01]  /*3bb0*/  IMAD.U32 R19, RZ, RZ, UR21 ;  /* 0x00000015ff137e24 */ /* 0x000fe2000f8e00ff */
[----:B------:R-:W-:Y:S01]  /*3bc0*/  LOP3.LUT R12, R12, 0xfffffff0, RZ, 0xc0, !PT ;  /* 0xfffffff00c0c7812 */ /* 0x000fe200078ec0ff */
[----:B------:R-:W-:Y:S01]  /*3bd0*/  @UP1 ULDC UR5, c[0x0][0x2e8] ;  /* 0x0000ba0000051ab9 */ /* 0x000fe20000000800 */
[----:B------:R-:W1:Y:S04]  /*3be0*/  LDSM.16.M88.4 R112, [R201+0x10000] ;  /* 0x01000000c970783b */ /* 0x000e680000000200 */
[----:B------:R-:W1:Y:S04]  /*3bf0*/  LDSM.16.M88.4 R116, [R201+0x10800] ;  /* 0x01080000c974783b */ /* 0x000e680000000200 */
[----:B------:R-:W1:Y:S04]  /*3c00*/  LDSM.16.M88.4 R120, [R200+0x10000] ;  /* 0x01000000c878783b */ /* 0x000e680000000200 */
[----:B------:R-:W2:Y:S04]  /*3c10*/  LDSM.16.M88.4 R124, [R200+0x10800] ;  /* 0x01080000c87c783b */ /* 0x000ea80000000200 */
[----:B------:R-:W2:Y:S04]  /*3c20*/  LDSM.16.M88.4 R128, [R3+0x10000] ;  /* 0x010000000380783b */ /* 0x000ea80000000200 */
[----:B------:R-:W2:Y:S04]  /*3c30*/  LDSM.16.M88.4 R132, [R3+0x10800] ;  /* 0x010800000384783b */ /* 0x000ea80000000200 */
[----:B------:R-:W2:Y:S04]  /*3c40*/  LDSM.16.M88.4 R144, [R201+0x12000] ;  /* 0x01200000c990783b */ /* 0x000ea80000000200 */
[----:B------:R-:W2:Y:S04]  /*3c50*/  LDSM.16.M88.4 R148, [R201+0x12800] ;  /* 0x01280000c994783b */ /* 0x000ea80000000200 */
[----:B------:R-:W2:Y:S04]  /*3c60*/  LDSM.16.M88.4 R152, [R200+0x12000] ;  /* 0x01200000c898783b */ /* 0x000ea80000000200 */
[----:B------:R-:W2:Y:S04]  /*3c70*/  LDSM.16.M88.4 R156, [R200+0x12800] ;  /* 0x01280000c89c783b */ /* 0x000ea80000000200 */
[----:B------:R-:W2:Y:S04]  /*3c80*/  LDSM.16.M88.4 R160, [R3+0x12000] ;  /* 0x0120000003a0783b */ /* 0x000ea80000000200 */
[----:B------:R-:W2:Y:S01]  /*3c90*/  LDSM.16.M88.4 R164, [R3+0x12800] ;  /* 0x0128000003a4783b */ /* 0x000ea20000000200 */
[----:B------:R-:W-:Y:S01]  /*3ca0*/  LEA.HI R8, R8, R9, RZ, 0x3 ;  /* 0x0000000908087211 */ /* 0x000fe200078f18ff */
[----:B------:R-:W-:-:S02]  /*3cb0*/  USHF.L.U32 UR23, UR12, 0x4, URZ ;  /* 0x000000040c177899 */ /* 0x000fc4000800063f */
[----:B------:R-:W3:Y:S01]  /*3cc0*/  @P0 LDG.E R6, desc[UR8][R18.64] ;  /* 0x0000000812060981 */ /* 0x000ee2000c1e1900 */
[----:B------:R-:W-:Y:S01]  /*3cd0*/  IMAD.IADD R7, R9, 0x1, -R12 ;  /* 0x0000000109077824 */ /* 0x000fe200078e0a0c */
[----:B------:R-:W3:Y:S01]  /*3ce0*/  @P0 MUFU.RCP R11, UR5 ;  /* 0x00000005000b0d08 */ /* 0x000ee20008001000 */
[----:B-1----:R-:W-:Y:S01]  /*3cf0*/  IMAD.SHL.U32 R10, R10, 0x2, RZ ;  /* 0x000000020a0a7824 */ /* 0x002fe200078e00ff */
[----:B------:R-:W-:Y:S02]  /*3d00*/  USHF.L.U32 UR20, UR12, 0x3, URZ ;  /* 0x000000030c147899 */ /* 0x000fe4000800063f */
[----:B------:R-:W-:Y:S01]  /*3d10*/  SHF.R.S32.HI R12, RZ, 0x1f, R7 ;  /* 0x0000001fff0c7819 */ /* 0x000fe20000011407 */
[----:B------:R-:W-:Y:S01]  /*3d20*/  IMAD.MOV.U32 R206, RZ, RZ, 0x20 ;  /* 0x00000020ffce7424 */ /* 0x000fe200078e00ff */
[----:B------:R-:W-:Y:S01]  /*3d30*/  LOP3.LUT R8, R8, 0xfffffff8, RZ, 0xc0, !PT ;  /* 0xfffffff808087812 */ /* 0x000fe200078ec0ff */
[----:B------:R-:W-:Y:S01]  /*3d40*/  IMAD.MOV.U32 R205, RZ, RZ, 0x40 ;  /* 0x00000040ffcd7424 */ /* 0x000fe200078e00ff */
[----:B------:R-:W-:Y:S01]  /*3d50*/  LEA.HI R12, R12, R7, RZ, 0x3 ;  /* 0x000000070c0c7211 */ /* 0x000fe200078f18ff */
[----:B------:R-:W-:-:S02]  /*3d60*/  UIMAD UR5, UR13, UR56, UR15 ;  /* 0x000000380d0572a4 */ /* 0x000fc4000f8e020f */
[----:B------:R-:W-:Y:S01]  /*3d70*/  IMAD.IADD R8, R9, 0x1, -R8 ;  /* 0x0000000109087824 */ /* 0x000fe200078e0a08 */
[----:B------:R-:W-:Y:S01]  /*3d80*/  LOP3.LUT R12, R12, 0xfffffff8, RZ, 0xc0, !PT ;  /* 0xfffffff80c0c7812 */ /* 0x000fe200078ec0ff */
[----:B------:R-:W-:Y:S02]  /*3d90*/  USHF.L.U32 UR5, UR5, 0x5, URZ ;  /* 0x0000000505057899 */ /* 0x000fe4000800063f */
[----:B------:R-:W-:Y:S01]  /*3da0*/  UIADD3 UR38, UR23, 0x20, URZ ;  /* 0x0000002017267890 */ /* 0x000fe2000fffe03f */
[----:B------:R-:W-:Y:S01]  /*3db0*/  LOP3.LUT P4, RZ, R8, 0x2, RZ, 0xc0, !PT ;  /* 0x0000000208ff7812 */ /* 0x000fe2000788c0ff */
[----:B------:R-:W-:Y:S01]  /*3dc0*/  IMAD.IADD R12, R7, 0x1, -R12 ;  /* 0x00000001070c7824 */ /* 0x000fe200078e0a0c */
[----:B------:R-:W-:Y:S02]  /*3dd0*/  UIADD3 UR33, UR23, 0x40, URZ ;  /* 0x0000004017217890 */ /* 0x000fe4000fffe03f */
[----:B------:R-:W-:Y:S01]  /*3de0*/  UIADD3 UR28, UR23, 0x60, URZ ;  /* 0x00000060171c7890 */ /* 0x000fe2000fffe03f */
[----:B------:R-:W-:Y:S01]  /*3df0*/  LOP3.LUT R10, R13, 0x6, R10, 0xf8, !PT ;  /* 0x000000060d0a7812 */ /* 0x000fe200078ef80a */
[----:B------:R-:W-:Y:S01]  /*3e00*/  IMAD.U32 R9, RZ, RZ, UR48 ;  /* 0x00000030ff097e24 */ /* 0x000fe2000f8e00ff */
[----:B------:R-:W-:Y:S01]  /*3e10*/  R2P PR, R12, 0x6 ;  /* 0x000000060c007804 */ /* 0x000fe20000000000 */
[----:B------:R-:W-:Y:S01]  /*3e20*/  USHF.R.S32.HI UR13, URZ, 0x1f, UR5 ;  /* 0x0000001f3f0d7899 */ /* 0x000fe20008011405 */
[----:B------:R-:W-:Y:S01]  /*3e30*/  SHF.R.S32.HI R7, RZ, 0x1f, R237 ;  /* 0x0000001fff077819 */ /* 0x000fe200000114ed */
[----:B------:R-:W-:-:S02]  /*3e40*/  UIADD3 UR37, UR20, UR38, URZ ;  /* 0x0000002614257290 */ /* 0x000fc4000fffe03f */
[----:B------:R-:W-:Y:S02]  /*3e50*/  UIADD3 UR32, UR20, UR33, URZ ;  /* 0x0000002114207290 */ /* 0x000fe4000fffe03f */
[----:B------:R-:W-:Y:S01]  /*3e60*/  UIADD3 UR27, UR20, UR28, URZ ;  /* 0x0000001c141b7290 */ /* 0x000fe2000fffe03f */
[----:B------:R-:W-:Y:S01]  /*3e70*/  IMAD R234, R9, 0x40, R10 ;  /* 0x0000004009ea7824 */ /* 0x000fe200078e020a */
[----:B------:R-:W-:Y:S01]  /*3e80*/  UIADD3 UR36, UR20, UR37, URZ ;  /* 0x0000002514247290 */ /* 0x000fe2000fffe03f */
[----:B------:R-:W-:Y:S01]  /*3e90*/  VIADD R208, R211, 0x2000 ;  /* 0x00002000d3d07836 */ /* 0x000fe20000000000 */
[----:B------:R-:W-:Y:S01]  /*3ea0*/  UIADD3 UR31, UR20, UR32, URZ ;  /* 0x00000020141f7290 */ /* 0x000fe2000fffe03f */
[----:B------:R-:W-:Y:S01]  /*3eb0*/  VIADD R207, R212, 0x2000 ;  /* 0x00002000d4cf7836 */ /* 0x000fe20000000000 */
[----:B------:R-:W-:Y:S01]  /*3ec0*/  UIADD3 UR26, UR20, UR27, URZ ;  /* 0x0000001b141a7290 */ /* 0x000fe2000fffe03f */
[----:B------:R-:W-:Y:S01]  /*3ed0*/  SEL R206, R206, 0xffffffe0, !P1 ;  /* 0xffffffe0cece7807 */ /* 0x000fe20004800000 */
[----:B------:R-:W-:-:S02]  /*3ee0*/  UIMAD UR47, UR12, 0x18, URZ ;  /* 0x000000180c2f78a4 */ /* 0x000fc4000f8e023f */
[----:B------:R-:W-:Y:S02]  /*3ef0*/  USHF.L.U32 UR46, UR12, 0x5, URZ ;  /* 0x000000050c2e7899 */ /* 0x000fe4000800063f */
[----:B------:R-:W-:Y:S02]  /*3f00*/  UIMAD UR45, UR12, 0x28, URZ ;  /* 0x000000280c2d78a4 */ /* 0x000fe4000f8e023f */
[----:B------:R-:W-:Y:S02]  /*3f10*/  UIMAD UR44, UR12, 0x30, URZ ;  /* 0x000000300c2c78a4 */ /* 0x000fe4000f8e023f */
[----:B------:R-:W-:Y:S01]  /*3f20*/  UIMAD UR42, UR12, 0x38, URZ ;  /* 0x000000380c2a78a4 */ /* 0x000fe2000f8e023f */
[----:B------:R-:W-:Y:S01]  /*3f30*/  IADD3 R244, R219, -UR14, -R234 ;  /* 0x8000000edbf47c10 */ /* 0x000fe2000fffe8ea */
[----:B------:R-:W-:Y:S01]  /*3f40*/  UIADD3 UR35, UR20, UR36, URZ ;  /* 0x0000002414237290 */ /* 0x000fe2000fffe03f */
[----:B------:R-:W-:Y:S01]  /*3f50*/  SEL R205, R205, 0xffffffc0, !P2 ;  /* 0xffffffc0cdcd7807 */ /* 0x000fe20005000000 */
[----:B------:R-:W-:Y:S01]  /*3f60*/  UIADD3 UR30, UR20, UR31, URZ ;  /* 0x0000001f141e7290 */ /* 0x000fe2000fffe03f */
[----:B------:R-:W-:Y:S01]  /*3f70*/  SEL R208, R208, R211, !P3 ;  /* 0x000000d3d0d07207 */ /* 0x000fe20005800000 */
[----:B------:R-:W-:Y:S01]  /*3f80*/  UIADD3 UR25, UR20, UR26, URZ ;  /* 0x0000001a14197290 */ /* 0x000fe2000fffe03f */
[----:B------:R-:W-:Y:S01]  /*3f90*/  SEL R207, R207, R212, !P3 ;  /* 0x000000d4cfcf7207 */ /* 0x000fe20005800000 */
[----:B------:R-:W-:Y:S01]  /*3fa0*/  IMAD.IADD R204, R209, 0x1, R206 ;  /* 0x00000001d1cc7824 */ /* 0x000fe200078e02ce */
[----:B------:R-:W-:Y:S01]  /*3fb0*/  UIADD3 UR51, -UR7, 0x40, UR51 ;  /* 0x0000004007337890 */ /* 0x000fe2000fffe133 */
[----:B------:R-:W-:Y:S01]  /*3fc0*/  IMAD.MOV.U32 R238, RZ, RZ, R241 ;  /* 0x000000ffffee7224 */ /* 0x000fe200078e00f1 */
[----:B------:R-:W-:Y:S01]  /*3fd0*/  UIADD3 UR34, UR20, UR35, URZ ;  /* 0x0000002314227290 */ /* 0x000fe2000fffe03f */
[----:B------:R-:W-:Y:S01]  /*3fe0*/  IMAD.MOV.U32 R232, RZ, RZ, 0x4 ;  /* 0x00000004ffe87424 */ /* 0x000fe200078e00ff */
[----:B------:R-:W-:Y:S01]  /*3ff0*/  UIADD3 UR29, UR20, UR30, URZ ;  /* 0x0000001e141d7290 */ /* 0x000fe2000fffe03f */
[----:B------:R-:W-:Y:S01]  /*4000*/  CS2R R94, SRZ ;  /* 0x00000000005e7805 */ /* 0x000fe2000001ff00 */
[----:B------:R-:W-:Y:S01]  /*4010*/  UIADD3 UR24, UR20, UR25, URZ ;  /* 0x0000001914187290 */ /* 0x000fe2000fffe03f */
        /* <DEDUP_REMOVED lines=31> */
[----:B------:R-:W-:Y:S01]  /*4210*/  LEA R208, R208, UR4, 0x1 ;  /* 0x00000004d0d07c11 */ /* 0x000fe2000f8e08ff */
[----:B------:R-:W-:Y:S01]  /*4220*/  VIADD R244, R244, UR7 ;  /* 0x00000007f4f47c36 */ /* 0x000fe20008000000 */
[----:B------:R-:W-:Y:S01]  /*4230*/  LEA R207, R207, UR4, 0x1 ;  /* 0x00000004cfcf7c11 */ /* 0x000fe2000f8e08ff */
[----:B------:R-:W-:Y:S01]  /*4240*/  IMAD.IADD R202, R209, 0x1, R205 ;  /* 0x00000001d1ca7824 */ /* 0x000fe200078e02cd */
[----:B------:R-:W-:Y:S01]  /*4250*/  ULDC UR16, c[0x0][0x394] ;  /* 0x0000e50000107ab9 */ /* 0x000fe20000000800 */
[----:B------:R-:W-:Y:S01]  /*4260*/  IMAD.IADD R203, R205, 0x1, R204 ;  /* 0x00000001cdcb7824 */ /* 0x000fe200078e02cc */
[----:B------:R-:W-:Y:S02]  /*4270*/  UIADD3 UR51, UR51, -UR39, URZ ;  /* 0x8000002733337290 */ /* 0x000fe4000fffe03f */
[----:B------:R-:W-:Y:S02]  /*4280*/  UIADD3 UR41, UR20, UR34, URZ ;  /* 0x0000002214297290 */ /* 0x000fe4000fffe03f */
[----:B------:R-:W-:-:S02]  /*4290*/  UIADD3 UR40, UR20, UR29, URZ ;  /* 0x0000001d14287290 */ /* 0x000fc4000fffe03f */
[----:B------:R-:W-:Y:S01]  /*42a0*/  UIADD3 UR39, UR20, UR24, URZ ;  /* 0x0000001814277290 */ /* 0x000fe2000fffe03f */
[----:B------:R-:W-:Y:S01]  /*42b0*/  UMOV UR17, UR16 ;  /* 0x0000001000117c82 */ /* 0x000fe20008000000 */
[----:B------:R-:W-:Y:S01]  /*42c0*/  ULDC.U8 UR22, c[0x0][0x388] ;  /* 0x0000e20000167ab9 */ /* 0x000fe20000000000 */
[----:B------:R-:W-:Y:S01]  /*42d0*/  ULDC UR21, c[0x0][0x2ec] ;  /* 0x0000bb0000157ab9 */ /* 0x000fe20000000800 */
[----:B--2---:R-:W-:Y:S02]  /*42e0*/  R2UR UR49, R5 ;  /* 0x00000000053172ca */ /* 0x004fe400000e0000 */
[----:B------:R-:W-:Y:S01]  /*42f0*/  R2UR UR50, R4 ;  /* 0x00000000043272ca */ /* 0x000fe200000e0000 */
[----:B------:R-:W-:Y:S01]  /*4300*/  IMAD.MOV.U32 R4, RZ, RZ, 0x20 ;  /* 0x00000020ff047424 */ /* 0x000fe200078e00ff */
[----:B----4-:R-:W-:-:S04]  /*4310*/  IADD3 R237, P6, P5, R14, UR5, R237 ;  /* 0x000000050eed7c10 */ /* 0x010fc8000fdde0ed */
[----:B------:R-:W-:Y:S02]  /*4320*/  SEL R4, R4, 0xffffffe0, !P4 ;  /* 0xffffffe004047807 */ /* 0x000fe40006000000 */
[----:B------:R-:W-:-:S03]  /*4330*/  IADD3.X R236, R15, UR13, R7, P6, P5 ;  /* 0x0000000d0fec7c10 */ /* 0x000fc6000b7ea407 */
[----:B------:R-:W-:Y:S01]  /*4340*/  IMAD.IADD R4, R4, 0x1, R3 ;  /* 0x0000000104047824 */ /* 0x000fe200078e0203 */
[----:B------:R-:W-:Y:S02]  /*4350*/  UIADD3 UR13, UR49, 0x646e171e, URZ ;  /* 0x646e171e310d7890 */ /* 0x000fe4000fffe03f */
[----:B------:R-:W-:Y:S02]  /*4360*/  UIADD3 UR12, UR50, -0x4ab325aa, URZ ;  /* 0xb54cda56320c7890 */ /* 0x000fe4000fffe03f */
[----:B------:R-:W1:Y:S04]  /*4370*/  LDSM.16.M88.4 R136, [R4+0x10000] ;  /* 0x010000000488783b */ /* 0x000e680000000200 */
[----:B------:R-:W2:Y:S04]  /*4380*/  LDSM.16.M88.4 R140, [R4+0x10800] ;  /* 0x01080000048c783b */ /* 0x000ea80000000200 */
[----:B------:R-:W4:Y:S04]  /*4390*/  LDSM.16.M88.4 R168, [R4+0x12000] ;  /* 0x0120000004a8783b */ /* 0x000f280000000200 */
[----:B------:R1:W2:Y:S01]  /*43a0*/  LDSM.16.M88.4 R172, [R4+0x12800] ;  /* 0x0128000004ac783b */ /* 0x0002a20000000200 */
[----:B------:R-:W-:Y:S01]  /*43b0*/  UMOV UR5, URZ ;  /* 0x0000003f00057c82 */ /* 0x000fe20008000000 */
[----:B------:R-:W-:-:S02]  /*43c0*/  UIADD3 UR61, UR49, -0x56f99767, URZ ;  /* 0xa9066899313d7890 */ /* 0x000fc4000fffe03f */
[----:B------:R-:W-:Y:S02]  /*43d0*/  UIADD3 UR60, UR50, 0x1715609d, URZ ;  /* 0x1715609d323c7890 */ /* 0x000fe4000fffe03f */
[----:B------:R-:W-:Y:S02]  /*43e0*/  UIADD3 UR59, UR49, -0x126145ec, URZ ;  /* 0xed9eba14313b7890 */ /* 0x000fe4000fffe03f */
[----:B------:R-:W-:Y:S01]  /*43f0*/  UIADD3 UR58, UR50, 0x78dde6e4, URZ ;  /* 0x78dde6e4323a7890 */ /* 0x000fe2000fffe03f */
[----:B---3--:R-:W-:-:S05]  /*4400*/  @P0 FMUL.FTZ R6, R6, R11 ;  /* 0x0000000b06060220 */ /* 0x008fca0000410000 */
[----:B------:R-:W-:Y:S01]  /*4410*/  @P0 R2UR UR15, R6 ;  /* 0x00000000060f02ca */ /* 0x000fe200000e0000 */
[----:B-1----:R-:W-:Y:S02]  /*4420*/  IMAD.U32 R4, RZ, RZ, UR13 ;  /* 0x0000000dff047e24 */ /* 0x002fe4000f8e00ff */
[----:B------:R-:W-:Y:S01]  /*4430*/  IMAD.U32 R4, RZ, RZ, UR12 ;  /* 0x0000000cff047e24 */ /* 0x000fe2000f8e00ff */
[----:B------:R-:W-:Y:S02]  /*4440*/  UIADD3 UR57, UR49, 0x32370b8f, URZ ;  /* 0x32370b8f31397890 */ /* 0x000fe4000fffe03f */
[----:B------:R-:W-:Y:S02]  /*4450*/  UIADD3 UR56, UR50, -0x255992d5, URZ ;  /* 0xdaa66d2b32387890 */ /* 0x000fe4000fffe03f */
[----:B------:R-:W-:Y:S02]  /*4460*/  UIADD3 UR55, UR49, 0x76cf5d0a, URZ ;  /* 0x76cf5d0a31377890 */ /* 0x000fe4000fffe03f */
[----:B------:R-:W-:-:S02]  /*4470*/  UIADD3 UR54, UR50, 0x3c6ef372, URZ ;  /* 0x3c6ef37232367890 */ /* 0x000fc4000fffe03f */
[----:B------:R-:W-:Y:S01]  /*4480*/  UIADD3 UR53, UR49, -0x4498517b, URZ ;  /* 0xbb67ae8531357890 */ /* 0x000fe2000fffe03f */
[----:B------:R-:W-:Y:S01]  /*4490*/  @UP1 UMOV UR5, UR15 ;  /* 0x0000000f00051c82 */ /* 0x000fe20008000000 */
[----:B--2-4-:R-:W-:-:S12]  /*44a0*/  UIADD3 UR52, UR50, -0x61c88647, URZ ;  /* 0x9e3779b932347890 */ /* 0x014fd8000fffe03f */
.L_x_1144:
[----:B------:R-:W0:Y:S01]  /*44b0*/  LDGDEPBAR ;  /* 0x00000000000079af */ /* 0x000e220000000000 */
[----:B------:R-:W-:Y:S01]  /*44c0*/  IMAD.U32 R180, RZ, RZ, UR19 ;  /* 0x00000013ffb47e24 */ /* 0x000fe2000f8e00ff */
[----:B------:R-:W-:Y:S01]  /*44d0*/  USHF.L.U32 UR12, UR6, 0x6, URZ ;  /* 0x00000006060c7899 */ /* 0x000fe2000800063f */
[----:B------:R-:W-:Y:S01]  /*44e0*/  IMAD.U32 R181, RZ, RZ, UR18 ;  /* 0x00000012ffb57e24 */ /* 0x000fe2000f8e00ff */
[----:B------:R-:W-:Y:S01]  /*44f0*/  ULDC UR13, c[0x0][0x394] ;  /* 0x0000e500000d7ab9 */ /* 0x000fe20000000800 */
[----:B------:R-:W-:Y:S01]  /*4500*/  IMAD.IADD R178, R207, 0x1, R206 ;  /* 0x00000001cfb27824 */ /* 0x000fe200078e02ce */
[----:B------:R-:W-:Y:S01]  /*4510*/  LEA R182, P0, R219, R180, 0x2 ;  /* 0x000000b4dbb67211 */ /* 0x000fe200078010ff */
[--C-:B------:R-:W-:Y:S01]  /*4520*/  IMAD.IADD R177, R207, 0x1, R205.reuse ;  /* 0x00000001cfb17824 */ /* 0x100fe200078e02cd */
[----:B------:R-:W-:Y:S01]  /*4530*/  UISETP.GE.AND UP0, UPT, UR12, UR51, UPT ;  /* 0x000000330c00728c */ /* 0x000fe2000bf06270 */
[----:B------:R-:W-:Y:S01]  /*4540*/  IMAD.IADD R176, R178, 0x1, R205 ;  /* 0x00000001b2b07824 */ /* 0x000fe200078e02cd */
[----:B------:R-:W-:Y:S01]  /*4550*/  LEA.HI.X.SX32 R183, R219, R181, 0x2, P0 ;  /* 0x000000b5dbb77211 */ /* 0x000fe200000f16ff */
[----:B------:R-:W-:Y:S04]  /*4560*/  VIADD R179, R244, UR12 ;  /* 0x0000000cf4b37c36 */ /* 0x000fe80008000000 */
[C---:B------:R-:W-:Y:S02]  /*4570*/  VIADD R184, R179.reuse, 0x8 ;  /* 0x00000008b3b87836 */ /* 0x040fe40000000000 */
[C---:B------:R-:W-:Y:S02]  /*4580*/  VIADD R191, R179.reuse, 0xffffffff ;  /* 0xffffffffb3bf7836 */ /* 0x040fe40000000000 */
[C---:B------:R-:W-:Y:S01]  /*4590*/  VIADD R190, R179.reuse, 0xfffffff8 ;  /* 0xfffffff8b3be7836 */ /* 0x040fe20000000000 */
[----:B------:R-:W-:Y:S01]  /*45a0*/  ISETP.GE.AND P1, PT, R184, RZ, PT ;  /* 0x000000ffb800720c */ /* 0x000fe20003f26270 */
[----:B------:R-:W-:Y:S01]  /*45b0*/  VIADD R189, R179, 0xfffffff7 ;  /* 0xfffffff7b3bd7836 */ /* 0x000fe20000000000 */
[----:B------:R-:W-:Y:S01]  /*45c0*/  ISETP.GE.AND P6, PT, R191, RZ, PT ;  /* 0x000000ffbf00720c */ /* 0x000fe20003fc6270 */
[C---:B------:R-:W-:Y:S01]  /*45d0*/  VIADD R185, R179.reuse, 0xffffffe7 ;  /* 0xffffffe7b3b97836 */ /* 0x040fe20000000000 */
[----:B------:R-:W-:Y:S04]  /*45e0*/  DEPBAR.LE SB0, 0x0 ;  /* 0x000080000000791a */ /* 0x000fe80000000000 */
[----:B------:R-:W-:Y:S01]  /*45f0*/  BAR.SYNC.DEFER_BLOCKING 0x0 ;  /* 0x0000000000007b1d */ /* 0x000fe20000010000 */
[C---:B------:R-:W-:Y:S01]  /*4600*/  VIADD R188, R179.reuse, 0xfffffff0 ;  /* 0xfffffff0b3bc7836 */ /* 0x040fe20000000000 */
[----:B------:R-:W-:Y:S01]  /*4610*/  ISETP.GE.AND P5, PT, R190, RZ, PT ;  /* 0x000000ffbe00720c */ /* 0x000fe20003fa6270 */
[----:B------:R-:W-:Y:S01]  /*4620*/  VIADD R187, R179, 0xffffffef ;  /* 0xffffffefb3bb7836 */ /* 0x000fe20000000000 */
[----:B------:R-:W-:Y:S01]  /*4630*/  ISETP.GE.AND P4, PT, R189, RZ, PT ;  /* 0x000000ffbd00720c */ /* 0x000fe20003f86270 */
[C---:B------:R-:W-:Y:S01]  /*4640*/  VIADD R186, R179.reuse, 0xffffffe8 ;  /* 0xffffffe8b3ba7836 */ /* 0x040fe20000000000 */
[----:B------:R-:W-:Y:S02]  /*4650*/  @!P1 IADD3 R184, -R179, -0x8, RZ ;  /* 0xfffffff8b3b89810 */ /* 0x000fe40007ffe1ff */
[----:B------:R-:W-:Y:S02]  /*4660*/  ISETP.GE.AND P3, PT, R188, RZ, PT ;  /* 0x000000ffbc00720c */ /* 0x000fe40003f66270 */
[----:B------:R-:W-:Y:S02]  /*4670*/  ISETP.GE.AND P2, PT, R187, RZ, PT ;  /* 0x000000ffbb00720c */ /* 0x000fe40003f46270 */
[----:B------:R-:W-:Y:S02]  /*4680*/  ISETP.GE.AND P1, PT, R186, RZ, PT ;  /* 0x000000ffba00720c */ /* 0x000fe40003f26270 */
[C---:B------:R-:W-:Y:S02]  /*4690*/  @!P6 IADD3 R191, -R179.reuse, 0x1, RZ ;  /* 0x00000001b3bfe810 */ /* 0x040fe40007ffe1ff */
[C---:B------:R-:W-:Y:S02]  /*46a0*/  @!P5 IADD3 R190, -R179.reuse, 0x8, RZ ;  /* 0x00000008b3bed810 */ /* 0x040fe40007ffe1ff */
[C---:B------:R-:W-:Y:S02]  /*46b0*/  @!P4 IADD3 R189, -R179.reuse, 0x9, RZ ;  /* 0x00000009b3bdc810 */ /* 0x040fe40007ffe1ff */
[----:B------:R-:W-:Y:S02]  /*46c0*/  I2FP.F32.S32 R195, R184 ;  /* 0x000000b800c37245 */ /* 0x000fe40000201400 */
[C---:B------:R-:W-:Y:S01]  /*46d0*/  @!P3 IADD3 R188, -R179.reuse, 0x10, RZ ;  /* 0x00000010b3bcb810 */ /* 0x040fe20007ffe1ff */
[----:B-----5:R-:W5:Y:S01]  /*46e0*/  LDG.E R181, desc[UR8][R182.64] ;  /* 0x00000008b6b57981 */ /* 0x020f62000c1e1900 */
[C---:B------:R-:W-:Y:S02]  /*46f0*/  @!P2 IADD3 R187, -R179.reuse, 0x11, RZ ;  /* 0x00000011b3bba810 */ /* 0x040fe40007ffe1ff */
[C---:B------:R-:W-:Y:S01]  /*4700*/  @!P1 IADD3 R186, -R179.reuse, 0x18, RZ ;  /* 0x00000018b3ba9810 */ /* 0x040fe20007ffe1ff */
[----:B------:R1:W5:Y:S01]  /*4710*/  LDG.E R180, desc[UR8][R182.64+0x20] ;  /* 0x00002008b6b47981 */ /* 0x000362000c1e1900 */
[----:B------:R-:W-:Y:S03]  /*4720*/  I2FP.F32.S32 R184, R191 ;  /* 0x000000bf00b87245 */ /* 0x000fe60000201400 */
[----:B------:R-:W-:Y:S04]  /*4730*/  LDSM.16.M88.4 R20, [R207] ;  /* 0x00000000cf14783b */ /* 0x000fe80000000200 */
[----:B------:R-:W2:Y:S04]  /*4740*/  LDSM.16.M88.4 R24, [R201+0xc000] ;  /* 0x00c00000c918783b */ /* 0x000ea80000000200 */
[----:B------:R-:W3:Y:S04]  /*4750*/  LDSM.16.M88.4 R28, [R201+0xc800] ;  /* 0x00c80000c91c783b */ /* 0x000ee80000000200 */
[----:B------:R-:W-:Y:S04]  /*4760*/  LDSM.16.M88.4 R32, [R178] ;  /* 0x00000000b220783b */ /* 0x000fe80000000200 */
[----:B------:R-:W4:Y:S04]  /*4770*/  LDSM.16.M88.4 R100, [R200+0xc000] ;  /* 0x00c00000c864783b */ /* 0x000f280000000200 */
[----:B------:R-:W4:Y:S01]  /*4780*/  LDSM.16.M88.4 R104, [R200+0xc800] ;  /* 0x00c80000c868783b */ /* 0x000f220000000200 */
[----:B-1----:R-:W-:Y:S01]  /*4790*/  VIADD R183, R179, 0x7 ;  /* 0x00000007b3b77836 */ /* 0x002fe20000000000 */
[----:B------:R-:W-:Y:S02]  /*47a0*/  IABS R182, R179 ;  /* 0x000000b300b67213 */ /* 0x000fe40000000000 */
[----:B------:R-:W-:Y:S02]  /*47b0*/  LDSM.16.M88.4 R108, [R3+0xc000] ;  /* 0x00c00000036c783b */ /* 0x000fe40000000200 */
[----:B------:R-:W-:Y:S02]  /*47c0*/  ISETP.GE.AND P0, PT, R183, RZ, PT ;  /* 0x000000ffb700720c */ /* 0x000fe40003f06270 */
[----:B------:R-:W-:Y:S11]  /*47d0*/  I2FP.F32.S32 R193, R182 ;  /* 0x000000b600c17245 */ /* 0x000ff60000201400 */
[----:B------:R-:W-:Y:S02]  /*47e0*/  @!P0 IADD3 R183, -R179, -0x7, RZ ;  /* 0xfffffff9b3b78810 */ /* 0x000fe40007ffe1ff */
[----:B------:R-:W-:Y:S02]  /*47f0*/  ISETP.GE.AND P0, PT, R185, RZ, PT ;  /* 0x000000ffb900720c */ /* 0x000fe40003f06270 */
[----:B------:R-:W-:Y:S01]  /*4800*/  I2FP.F32.S32 R182, R183 ;  /* 0x000000b700b67245 */ /* 0x000fe20000201400 */
[C---:B--2---:R-:W-:Y:S03]  /*4810*/  HMMA.16816.F32 R4, R20.reuse, R24, RZ ;  /* 0x000000181404723c */ /* 0x044fe600000018ff */
[----:B------:R-:W-:Y:S03]  /*4820*/  I2FP.F32.S32 R183, R188 ;  /* 0x000000bc00b77245 */ /* 0x000fe60000201400 */
[C---:B------:R-:W-:Y:S01]  /*4830*/  HMMA.16816.F32 R8, R20.reuse, R26, RZ ;  /* 0x0000001a1408723c */ /* 0x040fe200000018ff */
[----:B------:R-:W1:Y:S04]  /*4840*/  LDSM.16.M88.4 R24, [R177] ;  /* 0x00000000b118783b */ /* 0x000e680000000200 */
[----:B------:R-:W-:Y:S01]  /*4850*/  @!P0 IADD3 R185, -R179, 0x19, RZ ;  /* 0x00000019b3b98810 */ /* 0x000fe20007ffe1ff */
[C---:B---3--:R-:W-:Y:S01]  /*4860*/  HMMA.16816.F32 R12, R20.reuse, R28, RZ ;  /* 0x0000001c140c723c */ /* 0x048fe200000018ff */
[----:B------:R-:W-:Y:S04]  /*4870*/  PLOP3.LUT P0, PT, PT, PT, UP0, 0x80, 0x0 ;  /* 0x000000000000781c */ /* 0x000fe80003f0f008 */
[----:B------:R-:W-:Y:S01]  /*4880*/  I2FP.F32.S32 R179, R190 ;  /* 0x000000be00b37245 */ /* 0x000fe20000201400 */
[----:B------:R-:W-:Y:S01]  /*4890*/  HMMA.16816.F32 R16, R20, R30, RZ ;  /* 0x0000001e1410723c */ /* 0x000fe200000018ff */
[----:B------:R-:W2:Y:S04]  /*48a0*/  LDSM.16.M88.4 R20, [R3+0xc800] ;  /* 0x00c800000314783b */ /* 0x000ea80000000200 */
[----:B------:R-:W-:Y:S01]  /*48b0*/  LDSM.16.M88.4 R28, [R176] ;  /* 0x00000000b01c783b */ /* 0x000fe20000000200 */
[C---:B----4-:R-:W-:Y:S06]  /*48c0*/  HMMA.16816.F32 R4, R32.reuse, R100, R4 ;  /* 0x000000642004723c */ /* 0x050fec0000001804 */
[C---:B------:R-:W-:Y:S01]  /*48d0*/  HMMA.16816.F32 R8, R32.reuse, R102, R8 ;  /* 0x000000662008723c */ /* 0x040fe20000001808 */
[----:B------:R-:W3:Y:S05]  /*48e0*/  LDSM.16.M88.4 R100, [R2+0xc000] ;  /* 0x00c000000264783b */ /* 0x000eea0000000200 */
[C---:B------:R-:W-:Y:S06]  /*48f0*/  HMMA.16816.F32 R12, R32.reuse, R104, R12 ;  /* 0x00000068200c723c */ /* 0x040fec000000180c */
[----:B------:R-:W-:Y:S01]  /*4900*/  HMMA.16816.F32 R16, R32, R106, R16 ;  /* 0x0000006a2010723c */ /* 0x000fe20000001810 */
[----:B------:R-:W4:Y:S04]  /*4910*/  LDSM.16.M88.4 R32, [R2+0xc800] ;  /* 0x00c800000220783b */ /* 0x000f280000000200 */
[----:B------:R-:W-:Y:S01]  /*4920*/  LDSM.16.M88.4 R104, [R207+0x2000] ;  /* 0x00200000cf68783b */ /* 0x000fe20000000200 */
[C---:B-1----:R-:W-:Y:S06]  /*4930*/  HMMA.16816.F32 R4, R24.reuse, R108, R4 ;  /* 0x0000006c1804723c */ /* 0x042fec0000001804 */
[C---:B------:R-:W-:Y:S01]  /*4940*/  HMMA.16816.F32 R8, R24.reuse, R110, R8 ;  /* 0x0000006e1808723c */ /* 0x040fe20000001808 */
[----:B------:R-:W1:Y:S05]  /*4950*/  LDSM.16.M88.4 R108, [R201+0xe000] ;  /* 0x00e00000c96c783b */ /* 0x000e6a0000000200 */
[C---:B--2---:R-:W-:Y:S06]  /*4960*/  HMMA.16816.F32 R12, R24.reuse, R20, R12 ;  /* 0x00000014180c723c */ /* 0x044fec000000180c */
[----:B------:R-:W-:Y:S01]  /*4970*/  HMMA.16816.F32 R16, R24, R22, R16 ;  /* 0x000000161810723c */ /* 0x000fe20000001810 */
[----:B------:R-:W2:Y:S04]  /*4980*/  LDSM.16.M88.4 R20, [R201+0xe800] ;  /* 0x00e80000c914783b */ /* 0x000ea80000000200 */
[----:B------:R-:W-:Y:S01]  /*4990*/  LDSM.16.M88.4 R24, [R178+0x2000] ;  /* 0x00200000b218783b */ /* 0x000fe20000000200 */
[C---:B---3--:R-:W-:Y:S06]  /*49a0*/  HMMA.16816.F32 R4, R28.reuse, R100, R4 ;  /* 0x000000641c04723c */ /* 0x048fec0000001804 */
[C---:B------:R-:W-:Y:S01]  /*49b0*/  HMMA.16816.F32 R8, R28.reuse, R102, R8 ;  /* 0x000000661c08723c */ /* 0x040fe20000001808 */
[----:B------:R-:W3:Y:S05]  /*49c0*/  LDSM.16.M88.4 R100, [R200+0xe000] ;  /* 0x00e00000c864783b */ /* 0x000eea0000000200 */
[C---:B----4-:R-:W-:Y:S06]  /*49d0*/  HMMA.16816.F32 R12, R28.reuse, R32, R12 ;  /* 0x000000201c0c723c */ /* 0x050fec000000180c */
        /* <DEDUP_REMOVED lines=15> */
[----:B------:R-:W4:Y:S05]  /*4ad0*/  LDSM.16.M88.4 R24, [R2+0xe800] ;  /* 0x00e800000218783b */ /* 0x000f2a0000000200 */
[C---:B-1----:R-:W-:Y:S06]  /*4ae0*/  HMMA.16816.F32 R4, R32.reuse, R108, R4 ;  /* 0x0000006c2004723c */ /* 0x042fec0000001804 */
[C---:B------:R-:W-:Y:S06]  /*4af0*/  HMMA.16816.F32 R8, R32.reuse, R110, R8 ;  /* 0x0000006e2008723c */ /* 0x040fec0000001808 */
[C---:B--2---:R-:W-:Y:S06]  /*4b00*/  HMMA.16816.F32 R12, R32.reuse, R20, R12 ;  /* 0x00000014200c723c */ /* 0x044fec000000180c */
[----:B------:R-:W-:Y:S06]  /*4b10*/  HMMA.16816.F32 R16, R32, R22, R16 ;  /* 0x000000162010723c */ /* 0x000fec0000001810 */
[C---:B---3--:R-:W-:Y:S06]  /*4b20*/  HMMA.16816.F32 R4, R100.reuse, R104, R4 ;  /* 0x000000686404723c */ /* 0x048fec0000001804 */
[C---:B------:R-:W-:Y:S06]  /*4b30*/  HMMA.16816.F32 R8, R100.reuse, R106, R8 ;  /* 0x0000006a6408723c */ /* 0x040fec0000001808 */
[C---:B----4-:R-:W-:Y:S06]  /*4b40*/  HMMA.16816.F32 R12, R100.reuse, R24, R12 ;  /* 0x00000018640c723c */ /* 0x050fec000000180c */
[----:B------:R-:W-:Y:S06]  /*4b50*/  HMMA.16816.F32 R16, R100, R26, R16 ;  /* 0x0000001a6410723c */ /* 0x000fec0000001810 */
[----:B------:R-:W-:Y:S01]  /*4b60*/  FFMA.FTZ R7, R182, -UR5, R7 ;  /* 0x80000005b6077c23 */ /* 0x000fe20008010007 */
[----:B------:R-:W-:Y:S01]  /*4b70*/  I2FP.F32.S32 R182, R189 ;  /* 0x000000bd00b67245 */ /* 0x000fe20000201400 */
[C---:B------:R-:W-:Y:S03]  /*4b80*/  FFMA.FTZ R5, R184.reuse, -UR5, R5 ;  /* 0x80000005b8057c23 */ /* 0x040fe60008010005 */
[----:B------:R-:W-:Y:S01]  /*4b90*/  FFMA.FTZ R6, R195, -UR5, R6 ;  /* 0x80000005c3067c23 */ /* 0x000fe20008010006 */
[----:B------:R-:W-:Y:S01]  /*4ba0*/  FFMA.FTZ R11, R184, -UR5, R11 ;  /* 0x80000005b80b7c23 */ /* 0x000fe2000801000b */
[----:B------:R-:W-:Y:S01]  /*4bb0*/  FFMA.FTZ R8, R179, -UR5, R8 ;  /* 0x80000005b3087c23 */ /* 0x000fe20008010008 */
[C---:B------:R-:W-:Y:S01]  /*4bc0*/  FFMA.FTZ R9, R182.reuse, -UR5, R9 ;  /* 0x80000005b6097c23 */ /* 0x040fe20008010009 */
[----:B------:R-:W-:Y:S01]  /*4bd0*/  I2FP.F32.S32 R184, R187 ;  /* 0x000000bb00b87245 */ /* 0x000fe20000201400 */
[C---:B------:R-:W-:Y:S01]  /*4be0*/  FFMA.FTZ R4, R193.reuse, -UR5, R4 ;  /* 0x80000005c1047c23 */ /* 0x040fe20008010004 */
[----:B------:R-:W-:Y:S01]  /*4bf0*/  FFMA.FTZ R10, R193, -UR5, R10 ;  /* 0x80000005c10a7c23 */ /* 0x000fe2000801000a */
[----:B------:R-:W-:Y:S01]  /*4c00*/  FFMA.FTZ R14, R179, -UR5, R14 ;  /* 0x80000005b30e7c23 */ /* 0x000fe2000801000e */
[----:B------:R-:W-:Y:S01]  /*4c10*/  FFMA.FTZ R15, R182, -UR5, R15 ;  /* 0x80000005b60f7c23 */ /* 0x000fe2000801000f */
[----:B------:R-:W-:Y:S01]  /*4c20*/  I2FP.F32.S32 R179, R186 ;  /* 0x000000ba00b37245 */ /* 0x000fe20000201400 */
[C---:B------:R-:W-:Y:S01]  /*4c30*/  FFMA.FTZ R12, R183.reuse, -UR5, R12 ;  /* 0x80000005b70c7c23 */ /* 0x040fe2000801000c */
[----:B------:R-:W-:Y:S01]  /*4c40*/  I2FP.F32.S32 R182, R185 ;  /* 0x000000b900b67245 */ /* 0x000fe20000201400 */
[C---:B------:R-:W-:Y:S01]  /*4c50*/  FFMA.FTZ R13, R184.reuse, -UR5, R13 ;  /* 0x80000005b80d7c23 */ /* 0x040fe2000801000d */
[----:B------:R-:W-:Y:S01]  /*4c60*/  FFMA.FTZ R18, R183, -UR5, R18 ;  /* 0x80000005b7127c23 */ /* 0x000fe20008010012 */
[----:B------:R-:W-:Y:S01]  /*4c70*/  FFMA.FTZ R19, R184, -UR5, R19 ;  /* 0x80000005b8137c23 */ /* 0x000fe20008010013 */
[----:B------:R-:W-:Y:S01]  /*4c80*/  FFMA.FTZ R16, R179, -UR5, R16 ;  /* 0x80000005b3107c23 */ /* 0x000fe20008010010 */
[----:B------:R-:W-:Y:S01]  /*4c90*/  FFMA.FTZ R17, R182, -UR5, R17 ;  /* 0x80000005b6117c23 */ /* 0x000fe20008010011 */
[----:B------:R-:W-:Y:S06]  /*4ca0*/  @!P0 BRA `(.L_x_1140) ;  /* 0x0000000000308947 */ /* 0x000fec0003800000 */
        /* <DEDUP_REMOVED lines=12> */
.L_x_1140:
[----:B------:R-:W-:Y:S01]  /*4d70*/  ULDC UR15, c[0x0][0x398] ;  /* 0x0000e600000f7ab9 */ /* 0x000fe20000000800 */
[----:B------:R-:W-:Y:S02]  /*4d80*/  VIADD R22, R219, UR12 ;  /* 0x0000000cdb167c36 */ /* 0x000fe40008000000 */
[----:B------:R-:W-:Y:S01]  /*4d90*/  IMAD.U32 R20, RZ, RZ, UR15 ;  /* 0x0000000fff147e24 */ /* 0x000fe2000f8e00ff */
[----:B------:R-:W-:Y:S01]  /*4da0*/  UIADD3 UR12, UR7, 0x1, -UR14 ;  /* 0x00000001070c7890 */ /* 0x000fe2000fffe80e */
[----:B------:R-:W-:Y:S01]  /*4db0*/  VIADD R21, R22, 0x8 ;  /* 0x0000000816157836 */ /* 0x000fe20000000000 */
[----:B------:R-:W-:Y:S01]  /*4dc0*/  UMOV UR17, UR13 ;  /* 0x0000000d00117c82 */ /* 0x000fe20008000000 */
[C---:B------:R-:W-:Y:S02]  /*4dd0*/  VIADD R34, R234.reuse, 0x1 ;  /* 0x00000001ea227836 */ /* 0x040fe40000000000 */
[C---:B------:R-:W-:Y:S01]  /*4de0*/  VIADD R32, R234.reuse, 0x8 ;  /* 0x00000008ea207836 */ /* 0x040fe20000000000 */
[C---:B------:R-:W-:Y:S01]  /*4df0*/  IADD3 R20, R21.reuse, UR12, R20 ;  /* 0x0000000c15147c10 */ /* 0x040fe2000fffe014 */
[----:B------:R-:W-:Y:S01]  /*4e00*/  UIADD3 UR12, UR12, UR15, URZ ;  /* 0x0000000f0c0c7290 */ /* 0x000fe2000fffe03f */
[C---:B------:R-:W-:Y:S02]  /*4e10*/  VIADD R30, R234.reuse, 0x9 ;  /* 0x00000009ea1e7836 */ /* 0x040fe40000000000 */
[C---:B------:R-:W-:Y:S02]  /*4e20*/  VIADD R28, R234.reuse, 0x10 ;  /* 0x00000010ea1c7836 */ /* 0x040fe40000000000 */
[C---:B------:R-:W-:Y:S02]  /*4e30*/  VIADD R26, R234.reuse, 0x11 ;  /* 0x00000011ea1a7836 */ /* 0x040fe40000000000 */
[----:B------:R-:W-:Y:S01]  /*4e40*/  IMAD.U32 R23, RZ, RZ, UR12 ;  /* 0x0000000cff177e24 */ /* 0x000fe2000f8e00ff */
[----:B------:R-:W-:Y:S01]  /*4e50*/  UIADD3 UR12, -UR13, UR7, -UR14 ;  /* 0x000000070d0c7290 */ /* 0x000fe2000fffe90e */
[----:B------:R-:W-:Y:S03]  /*4e60*/  VIADD R24, R234, 0x18 ;  /* 0x00000018ea187836 */ /* 0x000fe60000000000 */
[C---:B------:R-:W-:Y:S02]  /*4e70*/  VIADDMNMX R23, R22.reuse, R23, UR7, PT ;  /* 0x0000000716177e46 */ /* 0x040fe4000b800117 */
[----:B------:R-:W-:Y:S01]  /*4e80*/  VIADDMNMX R25, R22, UR12, RZ, !PT ;  /* 0x0000000c16197c46 */ /* 0x000fe2000f8001ff */
[C---:B------:R-:W-:Y:S01]  /*4e90*/  VIADD R22, R234.reuse, 0x19 ;  /* 0x00000019ea167836 */ /* 0x040fe20000000000 */
[----:B------:R-:W-:Y:S02]  /*4ea0*/  VIADDMNMX R21, R21, UR12, RZ, !PT ;  /* 0x0000000c15157c46 */ /* 0x000fe4000f8001ff */
[-C--:B------:R-:W-:Y:S02]  /*4eb0*/  ISETP.GE.AND P0, PT, R234, R25.reuse, PT ;  /* 0x00000019ea00720c */ /* 0x080fe40003f06270 */
[----:B------:R-:W-:Y:S02]  /*4ec0*/  ISETP.GE.AND P6, PT, R34, R25, PT ;  /* 0x000000192200720c */ /* 0x000fe40003fc6270 */
        /* <DEDUP_REMOVED lines=47> */
.L_x_1141:
[C---:B------:R-:W-:Y:S01]  /*51c0*/  FSETP.NEU.FTZ.AND P1, PT, R239.reuse, -INF , PT ;  /* 0xff800000ef00780b */ /* 0x040fe20003f3d000 */
[----:B------:R-:W-:Y:S01]  /*51d0*/  IMAD.U32 R188, RZ, RZ, UR6 ;  /* 0x00000006ffbc7e24 */ /* 0x000fe2000f8e00ff */
[----:B------:R-:W-:Y:S01]  /*51e0*/  FSETP.NEU.FTZ.AND P0, PT, R240, -INF , PT ;  /* 0xff800000f000780b */ /* 0x000fe20003f1d000 */
[----:B------:R-:W-:Y:S01]  /*51f0*/  IMAD.U32 R185, RZ, RZ, UR48 ;  /* 0x00000030ffb97e24 */ /* 0x000fe2000f8e00ff */
[----:B------:R-:W-:Y:S01]  /*5200*/  LEA R179, R212, UR4, 0x1 ;  /* 0x00000004d4b37c11 */ /* 0x000fe2000f8e08ff */
[----:B------:R-:W-:Y:S02]  /*5210*/  IMAD R188, R188, 0x4, R215 ;  /* 0x00000004bcbc7824 */ /* 0x000fe400078e02d7 */
[----:B------:R-:W-:Y:S01]  /*5220*/  FMUL.FTZ R183, R239, 1.4426950216293334961 ;  /* 0x3fb8aa3befb77820 */ /* 0x000fe20000410000 */
[----:B------:R-:W-:Y:S02]  /*5230*/  IMAD R196, R185, 0x2, R214 ;  /* 0x00000002b9c47824 */ /* 0x000fe400078e02d6 */
[----:B------:R-:W-:Y:S01]  /*5240*/  FMUL.FTZ R182, R240, 1.4426950216293334961 ;  /* 0x3fb8aa3bf0b67820 */ /* 0x000fe20000410000 */
[----:B------:R-:W-:Y:S01]  /*5250*/  IMAD.WIDE.U32 R188, R188, -0x326172a9, RZ ;  /* 0xcd9e8d57bcbc7825 */ /* 0x000fe200078e00ff */
[----:B------:R-:W-:Y:S02]  /*5260*/  UIADD3 UR12, UR49, 0x646e171e, URZ ;  /* 0x646e171e310c7890 */ /* 0x000fe4000fffe03f */
[----:B------:R-:W-:Y:S01]  /*5270*/  LOP3.LUT R196, R196, UR49, RZ, 0x3c, !PT ;  /* 0x00000031c4c47c12 */ /* 0x000fe2000f8e3cff */
[----:B------:R-:W-:Y:S01]  /*5280*/  IMAD.WIDE.U32 R194, R237, -0x2daee0ad, RZ ;  /* 0xd2511f53edc27825 */ /* 0x000fe200078e00ff */
[----:B------:R-:W-:Y:S01]  /*5290*/  LOP3.LUT R198, R189, UR50, R236, 0x96, !PT ;  /* 0x00000032bdc67c12 */ /* 0x000fe2000f8e96ec */
[----:B------:R-:W-:Y:S01]  /*52a0*/  UIADD3 UR13, UR50, -0x4ab325aa, URZ ;  /* 0xb54cda56320d7890 */ /* 0x000fe2000fffe03f */
[----:B------:R-:W-:Y:S01]  /*52b0*/  FSEL R183, R183, RZ, P1 ;  /* 0x000000ffb7b77208 */ /* 0x000fe20000800000 */
[----:B------:R-:W-:Y:S01]  /*52c0*/  IMAD.IADD R178, R206, 0x1, R179 ;  /* 0x00000001ceb27824 */ /* 0x000fe200078e02b3 */
[----:B------:R-:W-:Y:S01]  /*52d0*/  LOP3.LUT R196, R196, R195, RZ, 0x3c, !PT ;  /* 0x000000c3c4c47212 */ /* 0x000fe200078e3cff */
[----:B------:R-:W-:Y:S01]  /*52e0*/  IMAD.WIDE.U32 R198, R198, -0x2daee0ad, RZ ;  /* 0xd2511f53c6c67825 */ /* 0x000fe200078e00ff */
[----:B------:R-:W-:Y:S03]  /*52f0*/  UISETP.GT.AND UP2, UPT, UR6, UR43, UPT ;  /* 0x0000002b0600728c */ /* 0x000fe6000bf44270 */
[--C-:B------:R-:W-:Y:S01]  /*5300*/  FFMA.FTZ R13, R13, UR21, -R183.reuse ;  /* 0x000000150d0d7c23 */ /* 0x100fe200080108b7 */
[----:B------:R-:W-:Y:S01]  /*5310*/  IMAD.WIDE.U32 R196, R196, -0x326172a9, RZ ;  /* 0xcd9e8d57c4c47825 */ /* 0x000fe200078e00ff */
[----:B------:R-:W-:Y:S03]  /*5320*/  LOP3.LUT R194, R199, UR53, R194, 0x96, !PT ;  /* 0x00000035c7c27c12 */ /* 0x000fe6000f8e96c2 */
[----:B------:R-:W-:Y:S01]  /*5330*/  FFMA.FTZ R12, R12, UR21, -R183 ;  /* 0x000000150c0c7c23 */ /* 0x000fe200080108b7 */
[----:B------:R-:W-:Y:S01]  /*5340*/  IMAD.IADD R177, R205, 0x1, R179 ;  /* 0x00000001cdb17824 */ /* 0x000fe200078e02b3 */
[----:B------:R-:W-:Y:S01]  /*5350*/  LOP3.LUT R188, R197, UR52, R188, 0x96, !PT ;  /* 0x00000034c5bc7c12 */ /* 0x000fe2000f8e96bc */
[----:B------:R-:W-:Y:S04]  /*5360*/  IMAD.WIDE.U32 R194, R194, -0x326172a9, RZ ;  /* 0xcd9e8d57c2c27825 */ /* 0x000fe800078e00ff */
[--C-:B------:R-:W-:Y:S01]  /*5370*/  FFMA.FTZ R191, R8, UR21, -R183.reuse ;  /* 0x0000001508bf7c23 */ /* 0x100fe200080108b7 */
[----:B------:R-:W-:Y:S01]  /*5380*/  FSEL R8, R182, RZ, P0 ;  /* 0x000000ffb6087208 */ /* 0x000fe20000000000 */
[----:B------:R-:W-:Y:S01]  /*5390*/  IMAD.WIDE.U32 R188, R188, -0x2daee0ad, RZ ;  /* 0xd2511f53bcbc7825 */ /* 0x000fe200078e00ff */
[----:B------:R-:W-:Y:S03]  /*53a0*/  LOP3.LUT R196, R195, UR54, R196, 0x96, !PT ;  /* 0x00000036c3c47c12 */ /* 0x000fe6000f8e96c4 */
[--C-:B------:R-:W-:Y:S01]  /*53b0*/  FFMA.FTZ R16, R16, UR21, -R183.reuse ;  /* 0x0000001510107c23 */ /* 0x100fe200080108b7 */
[----:B------:R-:W-:Y:S01]  /*53c0*/  FFMA.FTZ R15, R15, UR21, -R8 ;  /* 0x000000150f0f7c23 */ /* 0x000fe20008010808 */
[----:B------:R-:W-:Y:S01]  /*53d0*/  LOP3.LUT R198, R189, UR55, R198, 0x96, !PT ;  /* 0x00000037bdc67c12 */ /* 0x000fe2000f8e96c6 */
[--C-:B------:R-:W-:Y:S01]  /*53e0*/  FFMA.FTZ R7, R7, UR21, -R8.reuse ;  /* 0x0000001507077c23 */ /* 0x100fe20008010808 */
[----:B------:R-:W-:Y:S04]  /*53f0*/  IMAD.WIDE.U32 R196, R196, -0x2daee0ad, RZ ;  /* 0xd2511f53c4c47825 */ /* 0x000fe800078e00ff */
[--C-:B------:R-:W-:Y:S01]  /*5400*/  FFMA.FTZ R14, R14, UR21, -R8.reuse ;  /* 0x000000150e0e7c23 */ /* 0x100fe20008010808 */
[----:B------:R-:W-:Y:S01]  /*5410*/  MUFU.EX2 R187, R16 ;  /* 0x0000001000bb7308 */ /* 0x000fe20000000800 */
[----:B------:R-:W-:Y:S01]  /*5420*/  FFMA.FTZ R185, R6, UR21, -R8 ;  /* 0x0000001506b97c23 */ /* 0x000fe20008010808 */
[----:B------:R-:W-:Y:S01]  /*5430*/  IMAD.WIDE.U32 R198, R198, -0x326172a9, RZ ;  /* 0xcd9e8d57c6c67825 */ /* 0x000fe200078e00ff */
[----:B------:R-:W-:Y:S03]  /*5440*/  LOP3.LUT R188, R197, UR57, R188, 0x96, !PT ;  /* 0x00000039c5bc7c12 */ /* 0x000fe6000f8e96bc */
[--C-:B------:R-:W-:Y:S01]  /*5450*/  FFMA.FTZ R9, R9, UR21, -R183.reuse ;  /* 0x0000001509097c23 */ /* 0x100fe200080108b7 */
[--C-:B------:R-:W-:Y:S01]  /*5460*/  FFMA.FTZ R193, R4, UR21, -R183.reuse ;  /* 0x0000001504c17c23 */ /* 0x100fe200080108b7 */
[----:B------:R-:W-:Y:S02]  /*5470*/  LOP3.LUT R194, R199, UR56, R194, 0x96, !PT ;  /* 0x00000038c7c27c12 */ /* 0x000fe4000f8e96c2 */
[----:B------:R1:W-:Y:S01]  /*5480*/  MUFU.EX2 R184, R7 ;  /* 0x0000000700b87308 */ /* 0x0003e20000000800 */
[----:B------:R-:W-:Y:S04]  /*5490*/  IMAD.WIDE.U32 R188, R188, -0x326172a9, RZ ;  /* 0xcd9e8d57bcbc7825 */ /* 0x000fe800078e00ff */
[--C-:B------:R-:W-:Y:S01]  /*54a0*/  FFMA.FTZ R192, R5, UR21, -R183.reuse ;  /* 0x0000001505c07c23 */ /* 0x100fe200080108b7 */
[----:B------:R-:W-:Y:S01]  /*54b0*/  FFMA.FTZ R186, R17, UR21, -R183 ;  /* 0x0000001511ba7c23 */ /* 0x000fe200080108b7 */
[----:B------:R-:W-:Y:S01]  /*54c0*/  IMAD.WIDE.U32 R194, R194, -0x2daee0ad, RZ ;  /* 0xd2511f53c2c27825 */ /* 0x000fe200078e00ff */
[----:B------:R-:W-:Y:S02]  /*54d0*/  LOP3.LUT R6, R189, UR58, R198, 0x96, !PT ;  /* 0x0000003abd067c12 */ /* 0x000fe4000f8e96c6 */
[----:B------:R2:W-:Y:S01]  /*54e0*/  MUFU.EX2 R190, R9 ;  /* 0x0000000900be7308 */ /* 0x0005e20000000800 */
[----:B------:R-:W-:Y:S01]  /*54f0*/  FFMA.FTZ R11, R11, UR21, -R8 ;  /* 0x000000150b0b7c23 */ /* 0x000fe20008010808 */
[----:B------:R-:W-:Y:S01]  /*5500*/  LOP3.LUT R4, R195, UR59, R196, 0x96, !PT ;  /* 0x0000003bc3047c12 */ /* 0x000fe2000f8e96c4 */
[--C-:B------:R-:W-:Y:S01]  /*5510*/  FFMA.FTZ R183, R10, UR21, -R8.reuse ;  /* 0x000000150ab77c23 */ /* 0x100fe20008010808 */
[--C-:B------:R-:W-:Y:S01]  /*5520*/  FFMA.FTZ R17, R19, UR21, -R8.reuse ;  /* 0x0000001513117c23 */ /* 0x100fe20008010808 */
[----:B------:R-:W-:Y:S01]  /*5530*/  FFMA.FTZ R8, R18, UR21, -R8 ;  /* 0x0000001512087c23 */ /* 0x000fe20008010808 */
[----:B------:R-:W-:Y:S02]  /*5540*/  IMAD.IADD R176, R205, 0x1, R178 ;  /* 0x00000001cdb07824 */ /* 0x000fe400078e02b2 */
[----:B------:R-:W-:Y:S02]  /*5550*/  IMAD.WIDE.U32 R4, R4, -0x326172a9, RZ ;  /* 0xcd9e8d5704047825 */ /* 0x000fe400078e00ff */
[----:B------:R3:W4:Y:S02]  /*5560*/  MUFU.EX2 R182, R11 ;  /* 0x0000000b00b67308 */ /* 0x0007240000000800 */
[----:B-1----:R-:W-:Y:S01]  /*5570*/  IMAD.WIDE.U32 R6, R6, -0x2daee0ad, RZ ;  /* 0xd2511f5306067825 */ /* 0x002fe200078e00ff */
[----:B------:R-:W-:Y:S04]  /*5580*/  LOP3.LUT R188, R5, UR60, R188, 0x96, !PT ;  /* 0x0000003c05bc7c12 */ /* 0x000fe8000f8e96bc */
[----:B------:R-:W-:Y:S01]  /*5590*/  LOP3.LUT R194, R7, UR61, R194, 0x96, !PT ;  /* 0x0000003d07c27c12 */ /* 0x000fe2000f8e96c2 */
[----:B------:R-:W-:Y:S02]  /*55a0*/  IMAD.WIDE.U32 R188, R188, -0x2daee0ad, RZ ;  /* 0xd2511f53bcbc7825 */ /* 0x000fe400078e00ff */
[----:B------:R-:W1:Y:S02]  /*55b0*/  MUFU.EX2 R193, R193 ;  /* 0x000000c100c17308 */ /* 0x000e640000000800 */
[----:B------:R-:W-:Y:S01]  /*55c0*/  IMAD.WIDE.U32 R194, R194, -0x326172a9, RZ ;  /* 0xcd9e8d57c2c27825 */ /* 0x000fe200078e00ff */
[----:B------:R-:W-:Y:S02]  /*55d0*/  LOP3.LUT R16, R188, 0xff, RZ, 0xc0, !PT ;  /* 0x000000ffbc107812 */ /* 0x000fe400078ec0ff */
[----:B------:R-:W-:Y:S02]  /*55e0*/  SHF.R.U32.HI R10, RZ, 0x18, R188 ;  /* 0x00000018ff0a7819 */ /* 0x000fe400000116bc */
[----:B------:R-:W-:Y:S03]  /*55f0*/  SHF.R.U32.HI R18, RZ, 0x18, R194 ;  /* 0x00000018ff127819 */ /* 0x000fe600000116c2 */
[----:B------:R-:W-:Y:S01]  /*5600*/  MUFU.EX2 R185, R185 ;  /* 0x000000b900b97308 */ /* 0x000fe20000000800 */
[----:B--2---:R-:W-:Y:S02]  /*5610*/  LOP3.LUT R9, R195, UR13, R4, 0x96, !PT ;  /* 0x0000000dc3097c12 */ /* 0x004fe4000f8e9604 */
[----:B------:R-:W-:Y:S02]  /*5620*/  ISETP.LE.U32.AND P1, PT, R18, UR22, PT ;  /* 0x0000001612007c0c */ /* 0x000fe4000bf23070 */
[C---:B------:R-:W-:Y:S02]  /*5630*/  LOP3.LUT R18, R9.reuse, 0xff, RZ, 0xc0, !PT ;  /* 0x000000ff09127812 */ /* 0x040fe400078ec0ff */
[----:B------:R-:W-:Y:S03]  /*5640*/  ISETP.LE.U32.AND P3, PT, R16, UR22, PT ;  /* 0x0000001610007c0c */ /* 0x000fe6000bf63070 */
[----:B------:R-:W-:Y:S01]  /*5650*/  MUFU.EX2 R192, R192 ;  /* 0x000000c000c07308 */ /* 0x000fe20000000800 */
[----:B------:R-:W-:Y:S02]  /*5660*/  ISETP.LE.U32.AND P2, PT, R18, UR22, PT ;  /* 0x0000001612007c0c */ /* 0x000fe4000bf43070 */
[--C-:B------:R-:W-:Y:S02]  /*5670*/  SHF.R.U32.HI R16, RZ, 0x18, R9.reuse ;  /* 0x00000018ff107819 */ /* 0x100fe40000011609 */
[----:B------:R-:W-:Y:S02]  /*5680*/  ISETP.LE.U32.AND P0, PT, R10, UR22, PT ;  /* 0x000000160a007c0c */ /* 0x000fe4000bf03070 */
[----:B------:R-:W-:Y:S03]  /*5690*/  SHF.R.U32.HI R10, RZ, 0x10, R9 ;  /* 0x00000010ff0a7819 */ /* 0x000fe60000011609 */
[----:B------:R-:W2:Y:S01]  /*56a0*/  MUFU.EX2 R191, R191 ;  /* 0x000000bf00bf7308 */ /* 0x000ea20000000800 */
[----:B------:R-:W-:Y:S02]  /*56b0*/  LOP3.LUT R9, R9, 0xffff, RZ, 0xc0, !PT ;  /* 0x0000ffff09097812 */ /* 0x000fe400078ec0ff */
[----:B------:R-:W-:Y:S02]  /*56c0*/  ISETP.LE.U32.AND P4, PT, R16, UR22, PT ;  /* 0x0000001610007c0c */ /* 0x000fe4000bf83070 */
[----:B------:R-:W-:Y:S02]  /*56d0*/  SHF.R.U32.HI R9, RZ, 0x8, R9 ;  /* 0x00000008ff097819 */ /* 0x000fe40000011609 */
[----:B------:R-:W-:Y:S03]  /*56e0*/  LOP3.LUT R7, R194, 0xffff, RZ, 0xc0, !PT ;  /* 0x0000ffffc2077812 */ /* 0x000fe600078ec0ff */
[----:B------:R-:W2:Y:S01]  /*56f0*/  MUFU.EX2 R183, R183 ;  /* 0x000000b700b77308 */ /* 0x000ea20000000800 */
[----:B------:R-:W-:Y:S02]  /*5700*/  LOP3.LUT R9, R9, 0xffff, RZ, 0xc0, !PT ;  /* 0x0000ffff09097812 */ /* 0x000fe400078ec0ff */
[----:B------:R-:W-:Y:S02]  /*5710*/  SHF.R.U32.HI R7, RZ, 0x8, R7 ;  /* 0x00000008ff077819 */ /* 0x000fe40000011607 */
[----:B------:R-:W-:Y:S02]  /*5720*/  LOP3.LUT R10, R10, 0xff, RZ, 0xc0, !PT ;  /* 0x000000ff0a0a7812 */ /* 0x000fe400078ec0ff */
[----:B------:R-:W-:Y:S03]  /*5730*/  LOP3.LUT R6, R189, UR12, R6, 0x96, !PT ;  /* 0x0000000cbd067c12 */ /* 0x000fe6000f8e9606 */
[----:B------:R-:W-:Y:S01]  /*5740*/  MUFU.EX2 R18, R15 ;  /* 0x0000000f00127308 */ /* 0x000fe20000000800 */
[----:B------:R-:W-:Y:S02]  /*5750*/  LOP3.LUT R4, R188, 0xffff, RZ, 0xc0, !PT ;  /* 0x0000ffffbc047812 */ /* 0x000fe400078ec0ff */
[----:B------:R-:W-:Y:S02]  /*5760*/  LOP3.LUT R7, R7, 0xffff, RZ, 0xc0, !PT ;  /* 0x0000ffff07077812 */ /* 0x000fe400078ec0ff */
[----:B------:R-:W-:Y:S02]  /*5770*/  LOP3.LUT R19, R194, 0xff, RZ, 0xc0, !PT ;  /* 0x000000ffc2137812 */ /* 0x000fe400078ec0ff */
[----:B------:R-:W-:Y:S03]  /*5780*/  SHF.R.U32.HI R5, RZ, 0x10, R188 ;  /* 0x00000010ff057819 */ /* 0x000fe600000116bc */
[----:B------:R-:W-:Y:S01]  /*5790*/  MUFU.EX2 R189, R12 ;  /* 0x0000000c00bd7308 */ /* 0x000fe20000000800 */
[----:B------:R-:W-:Y:S02]  /*57a0*/  ISETP.LE.U32.AND P5, PT, R19, UR22, PT ;  /* 0x0000001613007c0c */ /* 0x000fe4000bfa3070 */
[----:B---3--:R-:W-:Y:S02]  /*57b0*/  SHF.R.U32.HI R11, RZ, 0x10, R194 ;  /* 0x00000010ff0b7819 */ /* 0x008fe400000116c2 */
[----:B------:R-:W-:Y:S02]  /*57c0*/  LOP3.LUT R5, R5, 0xff, RZ, 0xc0, !PT ;  /* 0x000000ff05057812 */ /* 0x000fe400078ec0ff */
[----:B------:R-:W-:Y:S03]  /*57d0*/  LOP3.LUT R11, R11, 0xff, RZ, 0xc0, !PT ;  /* 0x000000ff0b0b7812 */ /* 0x000fe600078ec0ff */
[----:B------:R-:W-:Y:S01]  /*57e0*/  MUFU.EX2 R188, R13 ;  /* 0x0000000d00bc7308 */ /* 0x000fe20000000800 */
[----:B------:R-:W-:Y:S02]  /*57f0*/  SHF.R.U32.HI R4, RZ, 0x8, R4 ;  /* 0x00000008ff047819 */ /* 0x000fe40000011604 */
[----:B------:R-:W-:Y:S02]  /*5800*/  ISETP.LE.U32.AND P6, PT, R11, UR22, PT ;  /* 0x000000160b007c0c */ /* 0x000fe4000bfc3070 */
[----:B------:R-:W-:Y:S02]  /*5810*/  LOP3.LUT R11, R6, 0xff, RZ, 0xc0, !PT ;  /* 0x000000ff060b7812 */ /* 0x000fe400078ec0ff */
[----:B------:R-:W-:Y:S03]  /*5820*/  LOP3.LUT R4, R4, 0xffff, RZ, 0xc0, !PT ;  /* 0x0000ffff04047812 */ /* 0x000fe600078ec0ff */
[----:B------:R-:W-:Y:S10]  /*5830*/  MUFU.EX2 R19, R14 ;  /* 0x0000000e00137308 */ /* 0x000ff40000000800 */
[----:B------:R-:W-:Y:S10]  /*5840*/  MUFU.EX2 R16, R8 ;  /* 0x0000000800107308 */ /* 0x000ff40000000800 */
[----:B------:R-:W3:Y:S10]  /*5850*/  MUFU.EX2 R17, R17 ;  /* 0x0000001100117308 */ /* 0x000ef40000000800 */
[----:B------:R-:W3:Y:S01]  /*5860*/  MUFU.EX2 R186, R186 ;  /* 0x000000ba00ba7308 */ /* 0x000ee20000000800 */
[----:B----4-:R-:W-:Y:S01]  /*5870*/  @!P1 FADD.FTZ R182, -R182, -RZ ;  /* 0x800000ffb6b69221 */ /* 0x010fe20000010100 */
[----:B-1----:R-:W-:Y:S01]  /*5880*/  @!P2 FADD.FTZ R193, -R193, -RZ ;  /* 0x800000ffc1c1a221 */ /* 0x002fe20000010100 */
[----:B------:R-:W-:Y:S01]  /*5890*/  ISETP.LE.U32.AND P2, PT, R9, UR22, PT ;  /* 0x0000001609007c0c */ /* 0x000fe2000bf43070 */
[----:B------:R-:W-:Y:S01]  /*58a0*/  @!P4 FADD.FTZ R184, -R184, -RZ ;  /* 0x800000ffb8b8c221 */ /* 0x000fe20000010100 */
[----:B------:R-:W-:Y:S01]  /*58b0*/  ISETP.LE.U32.AND P1, PT, R10, UR22, PT ;  /* 0x000000160a007c0c */ /* 0x000fe2000bf23070 */
[----:B------:R-:W-:Y:S01]  /*58c0*/  @!P3 FADD.FTZ R187, -R187, -RZ ;  /* 0x800000ffbbbbb221 */ /* 0x000fe20000010100 */
[----:B------:R-:W-:Y:S01]  /*58d0*/  ISETP.LE.U32.AND P4, PT, R7, UR22, PT ;  /* 0x0000001607007c0c */ /* 0x000fe2000bf83070 */
[----:B--2---:R-:W-:Y:S01]  /*58e0*/  @!P5 FADD.FTZ R191, -R191, -RZ ;  /* 0x800000ffbfbfd221 */ /* 0x004fe20000010100 */
[--C-:B------:R-:W-:Y:S01]  /*58f0*/  SHF.R.U32.HI R10, RZ, 0x18, R6.reuse ;  /* 0x00000018ff0a7819 */ /* 0x100fe20000011606 */
[----:B------:R-:W-:Y:S01]  /*5900*/  @!P6 FADD.FTZ R183, -R183, -RZ ;  /* 0x800000ffb7b7e221 */ /* 0x000fe20000010100 */
[----:B------:R-:W-:Y:S01]  /*5910*/  ISETP.LE.U32.AND P5, PT, R11, UR22, PT ;  /* 0x000000160b007c0c */ /* 0x000fe2000bfa3070 */
[----:B---3--:R-:W-:Y:S01]  /*5920*/  @!P0 FADD.FTZ R17, -R17, -RZ ;  /* 0x800000ff11118221 */ /* 0x008fe20000010100 */
[----:B------:R-:W-:Y:S02]  /*5930*/  ISETP.LE.U32.AND P3, PT, R10, UR22, PT ;  /* 0x000000160a007c0c */ /* 0x000fe4000bf63070 */
[----:B------:R-:W-:Y:S01]  /*5940*/  F2FP.RELU.F16.F32.PACK_AB R14, R182, R183 ;  /* 0x000000b7b60e723e */ /* 0x000fe200000008ff */
[----:B------:R-:W-:Y:S01]  /*5950*/  @!P2 FADD.FTZ R192, -R192, -RZ ;  /* 0x800000ffc0c0a221 */ /* 0x000fe20000010100 */
[----:B------:R-:W-:Y:S01]  /*5960*/  ISETP.LE.U32.AND P2, PT, R4, UR22, PT ;  /* 0x0000001604007c0c */ /* 0x000fe2000bf43070 */
[----:B------:R-:W-:Y:S01]  /*5970*/  @!P1 FADD.FTZ R185, -R185, -RZ ;  /* 0x800000ffb9b99221 */ /* 0x000fe20000010100 */
[----:B------:R-:W-:Y:S01]  /*5980*/  ISETP.LE.U32.AND P1, PT, R5, UR22, PT ;  /* 0x0000001605007c0c */ /* 0x000fe2000bf23070 */
[----:B------:R-:W-:Y:S01]  /*5990*/  @!P4 FADD.FTZ R190, -R190, -RZ ;  /* 0x800000ffbebec221 */ /* 0x000fe20000010100 */
[----:B------:R-:W-:Y:S02]  /*59a0*/  SHF.R.U32.HI R5, RZ, 0x10, R6 ;  /* 0x00000010ff057819 */ /* 0x000fe40000011606 */
[----:B------:R-:W-:Y:S01]  /*59b0*/  F2FP.RELU.F16.F32.PACK_AB R10, R184, R185 ;  /* 0x000000b9b80a723e */ /* 0x000fe200000008ff */
[----:B------:R-:W-:Y:S01]  /*59c0*/  @!P5 FADD.FTZ R189, -R189, -RZ ;  /* 0x800000ffbdbdd221 */ /* 0x000fe20000010100 */
[----:B------:R-:W-:Y:S01]  /*59d0*/  F2FP.RELU.F16.F32.PACK_AB R12, R192, R193 ;  /* 0x000000c1c00c723e */ /* 0x000fe200000008ff */
[----:B------:R-:W-:Y:S01]  /*59e0*/  @!P3 FADD.FTZ R18, -R18, -RZ ;  /* 0x800000ff1212b221 */ /* 0x000fe20000010100 */
[----:B------:R-:W-:Y:S01]  /*59f0*/  LOP3.LUT R6, R6, 0xffff, RZ, 0xc0, !PT ;  /* 0x0000ffff06067812 */ /* 0x000fe200078ec0ff */
[----:B------:R1:W-:Y:S01]  /*5a00*/  STS [R227+0x12400], R10 ;  /* 0x0124000ae3007388 */ /* 0x0003e20000000800 */
[----:B------:R-:W-:Y:S01]  /*5a10*/  F2FP.RELU.F16.F32.PACK_AB R4, R190, R191 ;  /* 0x000000bfbe04723e */ /* 0x000fe200000008ff */
[----:B------:R-:W-:Y:S01]  /*5a20*/  @!P2 FADD.FTZ R186, -R186, -RZ ;  /* 0x800000ffbabaa221 */ /* 0x000fe20000010100 */
[----:B------:R-:W-:Y:S01]  /*5a30*/  SHF.R.U32.HI R6, RZ, 0x8, R6 ;  /* 0x00000008ff067819 */ /* 0x000fe20000011606 */
[----:B------:R-:W-:Y:S01]  /*5a40*/  STS [R227+0x12000], R12 ;  /* 0x0120000ce3007388 */ /* 0x000fe20000000800 */
[----:B------:R-:W-:Y:S01]  /*5a50*/  LOP3.LUT R5, R5, 0xff, RZ, 0xc0, !PT ;  /* 0x000000ff05057812 */ /* 0x000fe200078ec0ff */
[----:B------:R-:W-:Y:S01]  /*5a60*/  @!P1 FADD.FTZ R16, -R16, -RZ ;  /* 0x800000ff10109221 */ /* 0x000fe20000010100 */
[----:B------:R-:W-:Y:S01]  /*5a70*/  LOP3.LUT R6, R6, 0xffff, RZ, 0xc0, !PT ;  /* 0x0000ffff06067812 */ /* 0x000fe200078ec0ff */
[----:B------:R2:W-:Y:S01]  /*5a80*/  STS [R231+0x12000], R4 ;  /* 0x01200004e7007388 */ /* 0x0005e20000000800 */
[----:B------:R-:W-:Y:S02]  /*5a90*/  ISETP.LE.U32.AND P4, PT, R5, UR22, PT ;  /* 0x0000001605007c0c */ /* 0x000fe4000bf83070 */
[----:B------:R-:W-:Y:S01]  /*5aa0*/  ISETP.LE.U32.AND P6, PT, R6, UR22, PT ;  /* 0x0000001606007c0c */ /* 0x000fe2000bfc3070 */
[----:B------:R-:W-:Y:S01]  /*5ab0*/  STS [R231+0x12400], R14 ;  /* 0x0124000ee7007388 */ /* 0x000fe20000000800 */
[----:B------:R-:W-:Y:S02]  /*5ac0*/  F2FP.RELU.F16.F32.PACK_AB R6, R186, R187 ;  /* 0x000000bbba06723e */ /* 0x000fe400000008ff */
[----:B------:R-:W-:Y:S02]  /*5ad0*/  FSETP.GE.FTZ.AND P2, PT, R192, RZ, PT ;  /* 0x000000ffc000720b */ /* 0x000fe40003f56000 */
[----:B------:R-:W-:Y:S02]  /*5ae0*/  FSETP.GE.FTZ.AND P0, PT, R184, RZ, PT ;  /* 0x000000ffb800720b */ /* 0x000fe40003f16000 */
[----:B------:R-:W-:Y:S02]  /*5af0*/  FSETP.GE.FTZ.AND P1, PT, R185, RZ, PT ;  /* 0x000000ffb900720b */ /* 0x000fe40003f36000 */
[----:B------:R-:W-:Y:S01]  /*5b00*/  FSETP.GE.FTZ.AND P3, PT, R193, RZ, PT ;  /* 0x000000ffc100720b */ /* 0x000fe20003f76000 */
[----:B------:R-:W-:Y:S02]  /*5b10*/  @!P4 FADD.FTZ R19, -R19, -RZ ;  /* 0x800000ff1313c221 */ /* 0x000fe40000010100 */
[----:B------:R-:W-:Y:S03]  /*5b20*/  @!P6 FADD.FTZ R188, -R188, -RZ ;  /* 0x800000ffbcbce221 */ /* 0x000fe60000010100 */
[----:B------:R-:W-:Y:S02]  /*5b30*/  F2FP.RELU.F16.F32.PACK_AB R8, R18, R19 ;  /* 0x000000131208723e */ /* 0x000fe400000008ff */
[----:B-1----:R-:W-:Y:S03]  /*5b40*/  F2FP.RELU.F16.F32.PACK_AB R10, R188, R189 ;  /* 0x000000bdbc0a723e */ /* 0x002fe600000008ff */
[----:B------:R-:W-:Y:S01]  /*5b50*/  STS [R229+0x12400], R8 ;  /* 0x01240008e5007388 */ /* 0x000fe20000000800 */
[----:B--2---:R-:W-:Y:S03]  /*5b60*/  F2FP.RELU.F16.F32.PACK_AB R4, R17, R16 ;  /* 0x000000101104723e */ /* 0x004fe600000008ff */
[----:B------:R-:W-:Y:S04]  /*5b70*/  STS [R229+0x12000], R10 ;  /* 0x0120000ae5007388 */ /* 0x000fe80000000800 */
[----:B------:R-:W-:Y:S04]  /*5b80*/  STS [R235+0x12000], R6 ;  /* 0x01200006eb007388 */ /* 0x000fe80000000800 */
[----:B------:R-:W-:Y:S04]  /*5b90*/  STS [R235+0x12400], R4 ;  /* 0x01240004eb007388 */ /* 0x000fe80000000800 */
[----:B------:R-:W1:Y:S08]  /*5ba0*/  LDSM.16.M88.4 R100, [R179+0x8000] ;  /* 0x00800000b364783b */ /* 0x000e700000000200 */
[----:B------:R-:W2:Y:S08]  /*5bb0*/  LDSM.16.M88.4 R104, [R178+0x8000] ;  /* 0x00800000b268783b */ /* 0x000eb00000000200 */
[----:B------:R-:W3:Y:S08]  /*5bc0*/  LDSM.16.M88.4 R108, [R177+0x8000] ;  /* 0x00800000b16c783b */ /* 0x000ef00000000200 */
[----:B------:R-:W-:Y:S08]  /*5bd0*/  LDSM.16.M88.4 R4, [R178+0xa000] ;  /* 0x00a00000b204783b */ /* 0x000ff00000000200 */
[----:B------:R-:W-:Y:S01]  /*5be0*/  LDSM.16.M88.4 R8, [R177+0xa000] ;  /* 0x00a00000b108783b */ /* 0x000fe20000000200 */
[C---:B-1----:R-:W-:Y:S07]  /*5bf0*/  HMMA.16816.F32 R20, R100.reuse, R112, RZ ;  /* 0x000000706414723c */ /* 0x042fee00000018ff */
[----:B------:R-:W-:Y:S01]  /*5c00*/  LDSM.16.M88.4 R12, [R176+0xa000] ;  /* 0x00a00000b00c783b */ /* 0x000fe20000000200 */
        /* <DEDUP_REMOVED lines=33> */
[C---:B-----5:R-:W-:Y:S01]  /*5e20*/  FADD.FTZ R10, -R181.reuse, R21 ;  /* 0x00000015b50a7221 */ /* 0x060fe20000010100 */
[C---:B------:R-:W-:Y:S01]  /*5e30*/  FADD.FTZ R7, -R180.reuse, R23 ;  /* 0x00000017b4077221 */ /* 0x040fe20000010100 */
[----:B------:R-:W-:Y:S03]  /*5e40*/  FADD.FTZ R5, -R180, R22 ;  /* 0x00000016b4057221 */ /* 0x000fe60000010100 */
[----:B------:R-:W-:Y:S01]  /*5e50*/  FSEL R195, R10, R181, P2 ;  /* 0x000000b50ac37208 */ /* 0x000fe20001000000 */
[----:B------:R-:W-:Y:S01]  /*5e60*/  FADD.FTZ R8, -R181, R25 ;  /* 0x00000019b5087221 */ /* 0x000fe20000010100 */
[-C--:B------:R-:W-:Y:S01]  /*5e70*/  FSEL R7, R7, R180.reuse, P0 ;  /* 0x000000b407077208 */ /* 0x080fe20000000000 */
[C---:B------:R-:W-:Y:S01]  /*5e80*/  FADD.FTZ R11, -R180.reuse, R27 ;  /* 0x0000001bb40b7221 */ /* 0x040fe20000010100 */
[----:B------:R-:W-:Y:S01]  /*5e90*/  FSEL R10, R5, R180, P1 ;  /* 0x000000b4050a7208 */ /* 0x000fe20000800000 */
[----:B------:R-:W-:Y:S01]  /*5ea0*/  FADD.FTZ R9, -R180, R26 ;  /* 0x0000001ab4097221 */ /* 0x000fe20000010100 */
[----:B------:R-:W-:Y:S01]  /*5eb0*/  FSETP.GE.FTZ.AND P2, PT, R190, RZ, PT ;  /* 0x000000ffbe00720b */ /* 0x000fe20003f56000 */
[----:B------:R-:W-:Y:S01]  /*5ec0*/  FADD.FTZ R12, -R181, R28 ;  /* 0x0000001cb50c7221 */ /* 0x000fe20000010100 */
[----:B------:R-:W-:Y:S01]  /*5ed0*/  FSETP.GE.FTZ.AND P0, PT, R182, RZ, PT ;  /* 0x000000ffb600720b */ /* 0x000fe20003f16000 */
[----:B------:R-:W-:Y:S01]  /*5ee0*/  FMUL.FTZ R10, R185, R10 ;  /* 0x0000000ab90a7220 */ /* 0x000fe20000410000 */
[----:B------:R-:W-:Y:S01]  /*5ef0*/  FSETP.GE.FTZ.AND P1, PT, R183, RZ, PT ;  /* 0x000000ffb700720b */ /* 0x000fe20003f36000 */
[----:B------:R-:W-:Y:S01]  /*5f00*/  FMUL.FTZ R7, R184, R7 ;  /* 0x00000007b8077220 */ /* 0x000fe20000410000 */
[----:B------:R-:W-:Y:S01]  /*5f10*/  FSEL R5, R8, R181, P2 ;  /* 0x000000b508057208 */ /* 0x000fe20001000000 */
[----:B------:R-:W-:Y:S01]  /*5f20*/  FADD.FTZ R14, -R181, R29 ;  /* 0x0000001db50e7221 */ /* 0x000fe20000010100 */
[-C--:B------:R-:W-:Y:S01]  /*5f30*/  FSEL R11, R11, R180.reuse, P0 ;  /* 0x000000b40b0b7208 */ /* 0x080fe20000000000 */
[C---:B------:R-:W-:Y:S01]  /*5f40*/  FADD.FTZ R13, -R180.reuse, R31 ;  /* 0x0000001fb40d7221 */ /* 0x040fe20000010100 */
[----:B------:R-:W-:Y:S01]  /*5f50*/  FSEL R8, R9, R180, P1 ;  /* 0x000000b409087208 */ /* 0x000fe20000800000 */
[----:B------:R-:W-:Y:S01]  /*5f60*/  FADD.FTZ R9, -R180, R30 ;  /* 0x0000001eb4097221 */ /* 0x000fe20000010100 */
[----:B------:R-:W-:Y:S01]  /*5f70*/  FSETP.GE.FTZ.AND P0, PT, R189, RZ, PT ;  /* 0x000000ffbd00720b */ /* 0x000fe20003f16000 */
[C---:B------:R-:W-:Y:S01]  /*5f80*/  FADD.FTZ R6, -R181.reuse, R20 ;  /* 0x00000014b5067221 */ /* 0x040fe20000010100 */
[----:B------:R-:W-:Y:S01]  /*5f90*/  FSETP.GE.FTZ.AND P2, PT, R188, RZ, PT ;  /* 0x000000ffbc00720b */ /* 0x000fe20003f56000 */
[----:B------:R-:W-:Y:S01]  /*5fa0*/  FADD.FTZ R4, -R181, R24 ;  /* 0x00000018b5047221 */ /* 0x000fe20000010100 */
[----:B------:R-:W-:Y:S01]  /*5fb0*/  FSETP.GE.FTZ.AND P1, PT, R19, RZ, PT ;  /* 0x000000ff1300720b */ /* 0x000fe20003f36000 */
[----:B------:R-:W-:Y:S01]  /*5fc0*/  FMUL.FTZ R195, R192, R195 ;  /* 0x000000c3c0c37220 */ /* 0x000fe20000410000 */
[----:B------:R-:W-:Y:S01]  /*5fd0*/  FSEL R12, R12, R181, P0 ;  /* 0x000000b50c0c7208 */ /* 0x000fe20000000000 */
[----:B------:R-:W-:Y:S01]  /*5fe0*/  FMUL.FTZ R5, R190, R5 ;  /* 0x00000005be057220 */ /* 0x000fe20000410000 */
[----:B------:R-:W-:Y:S01]  /*5ff0*/  FSETP.GE.FTZ.AND P0, PT, R18, RZ, PT ;  /* 0x000000ff1200720b */ /* 0x000fe20003f16000 */
[----:B------:R-:W-:Y:S01]  /*6000*/  FMUL.FTZ R8, R183, R8 ;  /* 0x00000008b7087220 */ /* 0x000fe20000410000 */
[----:B------:R-:W-:Y:S01]  /*6010*/  FSEL R15, R14, R181, P2 ;  /* 0x000000b50e0f7208 */ /* 0x000fe20001000000 */
[----:B------:R-:W-:Y:S01]  /*6020*/  FMUL.FTZ R11, R182, R11 ;  /* 0x0000000bb60b7220 */ /* 0x000fe20000410000 */
[----:B------:R-:W-:Y:S01]  /*6030*/  F2FP.F16.F32.PACK_AB R10, R7, R10 ;  /* 0x0000000a070a723e */ /* 0x000fe200000000ff */
[----:B------:R-:W-:Y:S01]  /*6040*/  FADD.FTZ R7, -R180, R34 ;  /* 0x00000022b4077221 */ /* 0x000fe20000010100 */
[----:B------:R-:W-:Y:S01]  /*6050*/  FSEL R14, R9, R180, P1 ;  /* 0x000000b4090e7208 */ /* 0x000fe20000800000 */
[----:B------:R-:W-:Y:S01]  /*6060*/  FMUL.FTZ R12, R189, R12 ;  /* 0x0000000cbd0c7220 */ /* 0x000fe20000410000 */
[----:B------:R-:W-:Y:S01]  /*6070*/  FSETP.GE.FTZ.AND P1, PT, R16, RZ, PT ;  /* 0x000000ff1000720b */ /* 0x000fe20003f36000 */
[----:B------:R-:W-:Y:S01]  /*6080*/  FMUL.FTZ R15, R188, R15 ;  /* 0x0000000fbc0f7220 */ /* 0x000fe20000410000 */
[----:B------:R-:W-:Y:S01]  /*6090*/  FSEL R13, R13, R180, P0 ;  /* 0x000000b40d0d7208 */ /* 0x000fe20000000000 */
[----:B------:R-:W-:Y:S01]  /*60a0*/  FMUL.FTZ R14, R19, R14 ;  /* 0x0000000e130e7220 */ /* 0x000fe20000410000 */
[----:B------:R-:W-:Y:S02]  /*60b0*/  FSETP.GE.FTZ.AND P2, PT, R186, RZ, PT ;  /* 0x000000ffba00720b */ /* 0x000fe40003f56000 */
[----:B------:R-:W-:Y:S01]  /*60c0*/  FSETP.GE.FTZ.AND P0, PT, R17, RZ, PT ;  /* 0x000000ff1100720b */ /* 0x000fe20003f16000 */
[----:B------:R-:W-:Y:S01]  /*60d0*/  FMUL.FTZ R13, R18, R13 ;  /* 0x0000000d120d7220 */ /* 0x000fe20000410000 */
[----:B------:R-:W-:Y:S01]  /*60e0*/  FSEL R7, R7, R180, P1 ;  /* 0x000000b407077208 */ /* 0x000fe20000800000 */
[----:B------:R-:W-:Y:S01]  /*60f0*/  FADD.FTZ R18, -R181, R32 ;  /* 0x00000020b5127221 */ /* 0x000fe20000010100 */
[----:B------:R-:W-:Y:S02]  /*6100*/  FSEL R6, R6, R181, P3 ;  /* 0x000000b506067208 */ /* 0x000fe40001800000 */
[----:B------:R-:W-:Y:S01]  /*6110*/  PLOP3.LUT P1, PT, PT, PT, UP2, 0x80, 0x0 ;  /* 0x000000000000781c */ /* 0x000fe20003f2f028 */
[----:B------:R-:W-:Y:S01]  /*6120*/  FMUL.FTZ R7, R16, R7 ;  /* 0x0000000710077220 */ /* 0x000fe20000410000 */
[----:B------:R-:W-:Y:S01]  /*6130*/  FSETP.GE.FTZ.AND P3, PT, R191, RZ, PT ;  /* 0x000000ffbf00720b */ /* 0x000fe20003f76000 */
[----:B------:R-:W-:Y:S01]  /*6140*/  FMUL.FTZ R6, R193, R6 ;  /* 0x00000006c1067220 */ /* 0x000fe20000410000 */
[----:B------:R-:W-:Y:S02]  /*6150*/  F2FP.F16.F32.PACK_AB R184, R11, R8 ;  /* 0x000000080bb8723e */ /* 0x000fe400000000ff */
[-C--:B------:R-:W-:Y:S01]  /*6160*/  FSEL R4, R4, R181.reuse, P3 ;  /* 0x000000b504047208 */ /* 0x080fe20001800000 */
[----:B------:R-:W-:Y:S01]  /*6170*/  @P0 FADD.FTZ R180, -R180, R35 ;  /* 0x00000023b4b40221 */ /* 0x000fe20000010100 */
[----:B------:R-:W-:Y:S02]  /*6180*/  FSETP.GE.FTZ.AND P3, PT, R187, RZ, PT ;  /* 0x000000ffbb00720b */ /* 0x000fe40003f76000 */
[----:B------:R-:W-:Y:S01]  /*6190*/  F2FP.F16.F32.PACK_AB R6, R195, R6 ;  /* 0x00000006c306723e */ /* 0x000fe200000000ff */
[----:B------:R-:W-:Y:S01]  /*61a0*/  FMUL.FTZ R4, R191, R4 ;  /* 0x00000004bf047220 */ /* 0x000fe20000410000 */
[----:B------:R-:W-:Y:S01]  /*61b0*/  FSEL R18, R18, R181, P3 ;  /* 0x000000b512127208 */ /* 0x000fe20001800000 */
        /* <DEDUP_REMOVED lines=65> */
.L_x_1142:
        /* <DEDUP_REMOVED lines=14> */
[----:B---3--:R-:W1:Y:S04]  /*66b0*/  LDSM.16.MT88.4 R8, [R213+0x8000] ;  /* 0x00800000d508783b */ /* 0x008e680000004200 */
        /* <DEDUP_REMOVED lines=94> */
.L_x_1143:
        /* <DEDUP_REMOVED lines=407> */
.L_x_1145:
        /* <DEDUP_REMOVED lines=10> */
[----:B------:R-:W2:Y:S01]  /*86b0*/  S2UR UR16, SR_CTAID.Y ;  /* 0x00000000001079c3 */ /* 0x000ea20000002600 */
[----:B------:R-:W-:Y:S01]  /*86c0*/  R2UR UR17, R242 ;  /* 0x00000000f21172ca */ /* 0x000fe200000e0000 */
[----:B------:R-:W-:-:S06]  /*86d0*/  ULDC.64 UR12, c[0x0][0x458] ;  /* 0x00011600000c7ab9 */ /* 0x000fcc0000000a00 */
[----:B------:R-:W3:Y:S06]  /*86e0*/  S2UR UR18, SR_CTAID.Y ;  /* 0x00000000001279c3 */ /* 0x000eec0000002600 */
[----:B------:R-:W-:Y:S02]  /*86f0*/  USHF.R.S32.HI UR6, URZ, 0x1f, UR17 ;  /* 0x0000001f3f067899 */ /* 0x000fe40008011411 */
[----:B------:R-:W-:Y:S02]  /*8700*/  UIMAD.WIDE.U32 UR14, UR17, UR12, URZ ;  /* 0x0000000c110e72a5 */ /* 0x000fe4000f8e003f */
[----:B------:R-:W-:-:S04]  /*8710*/  UIMAD UR6, UR6, UR12, URZ ;  /* 0x0000000c060672a4 */ /* 0x000fc8000f8e023f */
[----:B------:R-:W-:Y:S02]  /*8720*/  UIMAD UR6, UR17, UR13, UR6 ;  /* 0x0000000d110672a4 */ /* 0x000fe4000f8e0206 */
[----:B--2---:R-:W-:Y:S02]  /*8730*/  USHF.R.S32.HI UR21, URZ, 0x1f, UR16 ;  /* 0x0000001f3f157899 */ /* 0x004fe40008011410 */
[----:B------:R-:W-:Y:S01]  /*8740*/  UIADD3 UR15, UR15, UR6, URZ ;  /* 0x000000060f0f7290 */ /* 0x000fe2000fffe03f */
[----:B------:R-:W-:Y:S02]  /*8750*/  ULDC.64 UR16, c[0x0][0x440] ;  /* 0x0001100000107ab9 */ /* 0x000fe40000000a00 */
[----:B------:R-:W-:Y:S02]  /*8760*/  UIMAD UR6, UR21, UR16, URZ ;  /* 0x00000010150672a4 */ /* 0x000fe4000f8e023f */
[----:B---3--:R-:W-:Y:S02]  /*8770*/  UIMAD.WIDE.U32 UR14, UR18, UR16, UR14 ;  /* 0x00000010120e72a5 */ /* 0x008fe4000f8e000e */
[----:B------:R-:W-:-:S04]  /*8780*/  UIMAD UR6, UR18, UR17, UR6 ;  /* 0x00000011120672a4 */ /* 0x000fc8000f8e0206 */
[----:B------:R-:W-:-:S12]  /*8790*/  UIADD3 UR18, UR15, UR6, URZ ;  /* 0x000000060f127290 */ /* 0x000fd8000fffe03f */
.L_x_1146:
[----:B------:R-:W2:Y:S08]  /*87a0*/  S2UR UR16, SR_CTAID.Z ;  /* 0x00000000001079c3 */ /* 0x000eb00000002700 */
[----:B------:R-:W-:Y:S01]  /*87b0*/  BAR.SYNC.DEFER_BLOCKING 0x0 ;  /* 0x0000000000007b1d */ /* 0x000fe20000010000 */
[----:B------:R-:W-:Y:S01]  /*87c0*/  USHF.R.S32.HI UR6, URZ, 0x1f, UR5 ;  /* 0x0000001f3f067899 */ /* 0x000fe20008011405 */
[--C-:B------:R-:W-:Y:S01]  /*87d0*/  SHF.R.S32.HI R33, RZ, 0x1f, R220.reuse ;  /* 0x0000001fff217819 */ /* 0x100fe200000114dc */
[----:B------:R-:W-:Y:S01]  /*87e0*/  IMAD.U32 R5, RZ, RZ, UR10 ;  /* 0x0000000aff057e24 */ /* 0x000fe2000f8e00ff */
[----:B------:R-:W-:Y:S01]  /*87f0*/  UIMAD UR7, UR48, -0x40, UR7 ;  /* 0xffffffc0300778a4 */ /* 0x000fe2000f8e0207 */
[----:B------:R-:W-:Y:S01]  /*8800*/  IMAD.MOV.U32 R32, RZ, RZ, R220 ;  /* 0x000000ffff207224 */ /* 0x000fe200078e00dc */
[----:B------:R-:W-:Y:S01]  /*8810*/  UIMAD UR15, UR6, UR10, URZ ;  /* 0x0000000a060f72a4 */ /* 0x000fe2000f8e023f */
[----:B------:R-:W-:Y:S01]  /*8820*/  IADD3 R4, R217, 0x20, RZ ;  /* 0x00000020d9047810 */ /* 0x000fe20007ffe0ff */
[----:B------:R-:W-:Y:S01]  /*8830*/  BSSY B0, `(.L_x_1147) ;  /* 0x0000026000007945 */ /* 0x000fe20003800000 */
[----:B------:R-:W-:Y:S01]  /*8840*/  IMAD.WIDE.U32 R6, R5, UR5, R32 ;  /* 0x0000000505067c25 */ /* 0x000fe2000f8e0020 */
[----:B------:R-:W-:Y:S01]  /*8850*/  UIMAD UR15, UR5, UR11, UR15 ;  /* 0x0000000b050f72a4 */ /* 0x000fe2000f8e020f */
[----:B------:R-:W-:-:S02]  /*8860*/  ISETP.GE.AND P3, PT, R217, UR7, PT ;  /* 0x00000007d9007c0c */ /* 0x000fc4000bf66270 */
[----:B------:R-:W-:Y:S02]  /*8870*/  ISETP.GE.AND P2, PT, R4, UR7, PT ;  /* 0x0000000704007c0c */ /* 0x000fe4000bf46270 */
[----:B------:R-:W-:Y:S01]  /*8880*/  IADD3 R6, P0, R6, UR19, RZ ;  /* 0x0000001306067c10 */ /* 0x000fe2000ff1e0ff */
[----:B------:R-:W-:Y:S01]  /*8890*/  IMAD.U32 R5, RZ, RZ, UR15 ;  /* 0x0000000fff057e24 */ /* 0x000fe2000f8e00ff */
[----:B------:R-:W-:-:S04]  /*88a0*/  SHF.R.S32.HI R28, RZ, 0x1f, R217 ;  /* 0x0000001fff1c7819 */ /* 0x000fc800000114d9 */
[----:B------:R-:W-:Y:S01]  /*88b0*/  IADD3.X R7, R7, UR20, R5, P0, !PT ;  /* 0x0000001407077c10 */ /* 0x000fe200087fe405 */
[----:B--2---:R-:W-:Y:S01]  /*88c0*/  USHF.R.S32.HI UR21, URZ, 0x1f, UR16 ;  /* 0x0000001f3f157899 */ /* 0x004fe20008011410 */
[----:B------:R2:W3:Y:S02]  /*88d0*/  LDS.128 R24, [R29+0xd000] ;  /* 0x00d000001d187984 */ /* 0x0004e40000000c00 */
[----:B------:R-:W-:Y:S02]  /*88e0*/  ULDC.64 UR16, c[0x0][0x468] ;  /* 0x00011a0000107ab9 */ /* 0x000fe40000000a00 */
[----:B------:R2:W4:Y:S01]  /*88f0*/  LDS.128 R20, [R29+0xf000] ;  /* 0x00f000001d147984 */ /* 0x0005220000000c00 */
[----:B------:R-:W-:Y:S01]  /*8900*/  UIMAD UR15, UR21, UR16, URZ ;  /* 0x00000010150f72a4 */ /* 0x000fe2000f8e023f */
[----:B------:R-:W-:Y:S02]  /*8910*/  IMAD.U32 R34, RZ, RZ, UR16 ;  /* 0x00000010ff227e24 */ /* 0x000fe4000f8e00ff */
[----:B------:R2:W1:Y:S02]  /*8920*/  LDS.128 R16, [R29+0x11000] ;  /* 0x011000001d107984 */ /* 0x0004640000000c00 */
[----:B------:R-:W2:Y:S02]  /*8930*/  S2UR UR21, SR_CTAID.Z ;  /* 0x00000000001579c3 */ /* 0x000ea40000002700 */
[----:B------:R1:W1:Y:S01]  /*8940*/  LDS.128 R12, [R29+0x13000] ;  /* 0x013000001d0c7984 */ /* 0x0002620000000c00 */
[----:B--2---:R-:W-:Y:S01]  /*8950*/  UIMAD UR17, UR21, UR17, UR15 ;  /* 0x00000011151172a4 */ /* 0x004fe2000f8e020f */
[----:B------:R-:W-:-:S05]  /*8960*/  IMAD.WIDE.U32 R34, R34, UR21, R6 ;  /* 0x0000001522227c25 */ /* 0x000fca000f8e0006 */
[----:B------:R-:W-:Y:S01]  /*8970*/  IADD3 R31, R35, UR17, RZ ;  /* 0x00000011231f7c10 */ /* 0x000fe2000fffe0ff */
[----:B---3--:R-:W-:Y:S06]  /*8980*/  @P3 BRA `(.L_x_1148) ;  /* 0x0000000000403947 */ /* 0x008fec0003800000 */
[----:B------:R-:W-:Y:S01]  /*8990*/  ULDC UR15, c[0x0][0x2d0] ;  /* 0x0000b400000f7ab9 */ /* 0x000fe20000000800 */
[----:B------:R-:W2:Y:S01]  /*89a0*/  LDS.128 R8, [R29+0xe000] ;  /* 0x00e000001d087984 */ /* 0x000ea20000000c00 */
[----:B------:R-:W-:Y:S01]  /*89b0*/  ISETP.GE.AND P1, PT, R220, UR15, PT ;  /* 0x0000000fdc007c0c */ /* 0x000fe2000bf26270 */
[----:B------:R-:W-:Y:S01]  /*89c0*/  IMAD R30, R28, UR10, RZ ;  /* 0x0000000a1c1e7c24 */ /* 0x000fe2000f8e02ff */
[----:B-1----:R-:W-:Y:S01]  /*89d0*/  MOV R37, R31 ;  /* 0x0000001f00257202 */ /* 0x002fe20000000f00 */
[----:B------:R-:W-:Y:S01]  /*89e0*/  IMAD.MOV.U32 R36, RZ, RZ, R34 ;  /* 0x000000ffff247224 */ /* 0x000fe200078e0022 */
[----:B------:R-:W-:Y:S01]  /*89f0*/  ISETP.GE.AND P0, PT, R222, UR15, PT ;  /* 0x0000000fde007c0c */ /* 0x000fe2000bf06270 */
[C---:B------:R-:W-:Y:S01]  /*8a00*/  IMAD R30, R217.reuse, UR11, R30 ;  /* 0x0000000bd91e7c24 */ /* 0x040fe2000f8e021e */
[----:B------:R-:W-:Y:S01]  /*8a10*/  ULDC.64 UR16, c[0x0][0x3f0] ;  /* 0x0000fc0000107ab9 */ /* 0x000fe20000000a00 */
[----:B------:R-:W-:-:S04]  /*8a20*/  IMAD.WIDE.U32 R36, R217, UR10, R36 ;  /* 0x0000000ad9247c25 */ /* 0x000fc8000f8e0024 */
[----:B------:R-:W-:Y:S01]  /*8a30*/  IMAD.IADD R30, R30, 0x1, R37 ;  /* 0x000000011e1e7824 */ /* 0x000fe200078e0225 */
[C---:B------:R-:W-:Y:S01]  /*8a40*/  LEA R38, P4, R36.reuse, UR16, 0x1 ;  /* 0x0000001024267c11 */ /* 0x040fe2000f8808ff */
[----:B------:R-:W1:Y:S03]  /*8a50*/  @!P1 LDS.128 R4, [R29+0xc000] ;  /* 0x00c000001d049984 */ /* 0x000e660000000c00 */
[----:B------:R-:W-:-:S05]  /*8a60*/  LEA.HI.X R39, R36, UR17, R30, 0x1, P4 ;  /* 0x0000001124277c11 */ /* 0x000fca000a0f0c1e */
[----:B--2---:R2:W-:Y:S04]  /*8a70*/  @!P0 STG.E.128 desc[UR8][R38.64+0x80], R8 ;  /* 0x0000800826008986 */ /* 0x0045e8000c101d08 */
[----:B-1----:R2:W-:Y:S02]  /*8a80*/  @!P1 STG.E.128 desc[UR8][R38.64], R4 ;  /* 0x0000000426009986 */ /* 0x0025e4000c101d08 */
.L_x_1148:
[----:B------:R-:W-:Y:S05]  /*8a90*/  BSYNC B0 ;  /* 0x0000000000007941 */ /* 0x000fea0003800000 */
.L_x_1147:
[----:B------:R-:W-:Y:S04]  /*8aa0*/  BSSY B0, `(.L_x_1149) ;  /* 0x0000011000007945 */ /* 0x000fe80003800000 */
[----:B------:R-:W-:Y:S05]  /*8ab0*/  @P2 BRA `(.L_x_1150) ;  /* 0x00000000003c2947 */ /* 0x000fea0003800000 */
[----:B--2---:R-:W-:Y:S01]  /*8ac0*/  IADD3 R5, P0, R217, 0x20, RZ ;  /* 0x00000020d9057810 */ /* 0x004fe20007f1e0ff */
        /* <DEDUP_REMOVED lines=13> */
[----:B----4-:R3:W-:Y:S02]  /*8ba0*/  @!P0 STG.E.128 desc[UR8][R8.64+0x80], R20 ;  /* 0x0000801408008986 */ /* 0x0107e4000c101d08 */
.L_x_1150:
[----:B------:R-:W-:Y:S05]  /*8bb0*/  BSYNC B0 ;  /* 0x0000000000007941 */ /* 0x000fea0003800000 */
.L_x_1149:
[----:B------:R-:W1:Y:S01]  /*8bc0*/  S2UR UR7, SR_CTAID.Z ;  /* 0x00000000000779c3 */ /* 0x000e620000002700 */
[----:B--23--:R2:W3:Y:S01]  /*8bd0*/  LDS.128 R8, [R29+0x10000] ;  /* 0x010000001d087984 */ /* 0x00c4e20000000c00 */
[----:B----4-:R-:W-:Y:S01]  /*8be0*/  IMAD.U32 R21, RZ, RZ, UR12 ;  /* 0x0000000cff157e24 */ /* 0x010fe2000f8e00ff */
[----:B------:R-:W-:Y:S01]  /*8bf0*/  UIMAD UR6, UR6, UR12, URZ ;  /* 0x0000000c060672a4 */ /* 0x000fe2000f8e023f */
[----:B------:R-:W-:Y:S01]  /*8c00*/  BSSY B0, `(.L_x_1151) ;  /* 0x000001e000007945 */ /* 0x000fe20003800000 */
[----:B------:R2:W4:Y:S01]  /*8c10*/  LDS.128 R4, [R29+0x12000] ;  /* 0x012000001d047984 */ /* 0x0005220000000c00 */
[----:B------:R-:W-:Y:S01]  /*8c20*/  IMAD.WIDE.U32 R20, R21, UR5, R32 ;  /* 0x0000000515147c25 */ /* 0x000fe2000f8e0020 */
[----:B------:R-:W-:Y:S01]  /*8c30*/  UIMAD UR5, UR5, UR13, UR6 ;  /* 0x0000000d050572a4 */ /* 0x000fe2000f8e0206 */
[----:B------:R-:W2:Y:S01]  /*8c40*/  S2UR UR10, SR_CTAID.Z ;  /* 0x00000000000a79c3 */ /* 0x000ea20000002700 */
[----:B------:R-:W-:-:S04]  /*8c50*/  IADD3 R22, P0, R20, UR14, RZ ;  /* 0x0000000e14167c10 */ /* 0x000fc8000ff1e0ff */
[----:B------:R-:W-:-:S05]  /*8c60*/  IMAD.U32 R20, RZ, RZ, UR5 ;  /* 0x00000005ff147e24 */ /* 0x000fca000f8e00ff */
[----:B------:R-:W-:Y:S01]  /*8c70*/  IADD3.X R23, R21, UR18, R20, P0, !PT ;  /* 0x0000001215177c10 */ /* 0x000fe200087fe414 */
[----:B-1----:R-:W-:-:S03]  /*8c80*/  USHF.R.S32.HI UR11, URZ, 0x1f, UR7 ;  /* 0x0000001f3f0b7899 */ /* 0x002fc60008011407 */
[----:B------:R-:W-:Y:S02]  /*8c90*/  ULDC.64 UR6, c[0x0][0x470] ;  /* 0x00011c0000067ab9 */ /* 0x000fe40000000a00 */
[----:B------:R-:W-:Y:S01]  /*8ca0*/  UIMAD UR5, UR11, UR6, URZ ;  /* 0x000000060b0572a4 */ /* 0x000fe2000f8e023f */
[----:B------:R-:W-:-:S03]  /*8cb0*/  MOV R20, UR6 ;  /* 0x0000000600147c02 */ /* 0x000fc60008000f00 */
[----:B--2---:R-:W-:Y:S02]  /*8cc0*/  UIMAD UR7, UR10, UR7, UR5 ;  /* 0x000000070a0772a4 */ /* 0x004fe4000f8e0205 */
[----:B------:R-:W-:-:S05]  /*8cd0*/  IMAD.WIDE.U32 R22, R20, UR10, R22 ;  /* 0x0000000a14167c25 */ /* 0x000fca000f8e0016 */
[----:B------:R-:W-:Y:S01]  /*8ce0*/  IADD3 R21, R23, UR7, RZ ;  /* 0x0000000717157c10 */ /* 0x000fe2000fffe0ff */
[----:B---3--:R-:W-:Y:S06]  /*8cf0*/  @P3 BRA `(.L_x_1152) ;  /* 0x0000000000383947 */ /* 0x008fec0003800000 */
        /* <DEDUP_REMOVED lines=12> */
[----:B------:R1:W-:Y:S04]  /*8dc0*/  @!P1 STG.E.128 desc[UR8][R26.64], R8 ;  /* 0x000000081a009986 */ /* 0x0003e8000c101d08 */
[----:B----4-:R1:W-:Y:S02]  /*8dd0*/  @!P0 STG.E.128 desc[UR8][R26.64+0x80], R4 ;  /* 0x000080041a008986 */ /* 0x0103e4000c101d08 */
.L_x_1152:
[----:B------:R-:W-:Y:S05]  /*8de0*/  BSYNC B0 ;  /* 0x0000000000007941 */ /* 0x000fea0003800000 */
.L_x_1151:
[----:B------:R-:W-:Y:S05]  /*8df0*/  @P2 BRA `(.L_x_1121) ;  /* 0x00000000003c2947 */ /* 0x000fea0003800000 */
[----:B-1--4-:R-:W-:Y:S01]  /*8e00*/  IADD3 R4, P0, R217, 0x20, RZ ;  /* 0x00000020d9047810 */ /* 0x012fe20007f1e0ff */
        /* <DEDUP_REMOVED lines=12> */
[----:B------:R2:W-:Y:S04]  /*8ed0*/  @!P1 STG.E.128 desc[UR8][R4.64], R16 ;  /* 0x0000001004009986 */ /* 0x0005e8000c101d08 */
[----:B------:R2:W-:Y:S02]  /*8ee0*/  @!P0 STG.E.128 desc[UR8][R4.64+0x80], R12 ;  /* 0x0000800c04008986 */ /* 0x0005e4000c101d08 */
.L_x_1121:
[----:B------:R-:W-:Y:S05]  /*8ef0*/  BSYNC B1 ;  /* 0x0000000000017941 */ /* 0x000fea0003800000 */
.L_x_1107:
[----:B------:R-:W-:Y:S01]  /*8f00*/  R2UR UR6, R218 ;  /* 0x00000000da0672ca */ /* 0x000fe200000e0000 */
[----:B------:R-:W-:Y:S02]  /*8f10*/  ULDC UR5, c[0x0][0xc] ;  /* 0x0000030000057ab9 */ /* 0x000fe40000000800 */
[----:B------:R-:W-:-:S10]  /*8f20*/  UIADD3 UR48, UR5, UR48, URZ ;  /* 0x0000003005307290 */ /* 0x000fd4000fffe03f */
[----:B------:R-:W-:-:S06]  /*8f30*/  UISETP.GE.AND UP0, UPT, UR48, UR6, UPT ;  /* 0x000000063000728c */ /* 0x000fcc000bf06270 */
[----:B------:R-:W-:-:S13]  /*8f40*/  PLOP3.LUT P0, PT, PT, PT, UP0, 0x80, 0x0 ;  /* 0x000000000000781c */ /* 0x000fda0003f0f008 */
[----:B------:R-:W-:Y:S05]  /*8f50*/  @P0 BRA `(.L_x_1153) ;  /* 0x0000000000040947 */ /* 0x000fea0003800000 */
[----:B------:R-:W-:Y:S05]  /*8f60*/  BRA `(.L_x_1154) ;  /* 0xffffff7800707947 */ /* 0x000fea000383ffff */
.L_x_1153:
[----:B------:R-:W-:Y:S05]  /*8f70*/  EXIT ;  /* 0x000000000000794d */ /* 0x000fea0003800000 */
.L_x_1155:
        /* <DEDUP_REMOVED lines=16> */
.L_x_2077:


//--------------------- .text._ZN5flash44flash_bwd_dq_dk_dv_loop_seqk_parallel_kernelI23Flash_bwd_kernel_traitsILi128ELi64ELi64ELi8ELi4ELi2ELi2ELb1ELb0EN7cutlass6half_tE19Flash_kernel_traitsILi128ELi64ELi64ELi8ES3_EELb0ELb0ELb1ELb1ELb0ELb0ELb1EEEvNS_16Flash_bwd_paramsE --------------------------
	.section	.text._ZN5flash44flash_bwd_dq_dk_dv_loop_seqk_parallel_kernelI23Flash_bwd_kernel_traitsILi128ELi64ELi64ELi8ELi4ELi2ELi2ELb1ELb0EN7cutlass6half_tE19Flash_kernel_traitsILi128ELi64ELi64ELi8ES3_EELb0ELb0ELb1ELb1ELb0ELb0ELb1EEEvNS_16Flash_bwd_paramsE,"ax",@progbits
	.align	128
        .global         _ZN5flash44flash_bwd_dq_dk_dv_loop_seqk_parallel_kernelI23Flash_bwd_kernel_traitsILi128ELi64ELi64ELi8ELi4ELi2ELi2ELb1ELb0EN7cutlass6half_tE19Flash_kernel_traitsILi128ELi64ELi64ELi8ES3_EELb0ELb0ELb1ELb1ELb0ELb0ELb1EEEvNS_16Flash_bwd_paramsE
        .type           _ZN5flash44flash_bwd_dq_dk_dv_loop_seqk_parallel_kernelI23Flash_bwd_kernel_traitsILi128ELi64ELi64ELi8ELi4ELi2ELi2ELb1ELb0EN7cutlass6half_tE19Flash_kernel_traitsILi128ELi64ELi64ELi8ES3_EELb0ELb0ELb1ELb1ELb0ELb0ELb1EEEvNS_16Flash_bwd_paramsE,@function
        .size           _ZN5flash44flash_bwd_dq_dk_dv_loop_seqk_parallel_kernelI23Flash_bwd_kernel_traitsILi128ELi64ELi64ELi8ELi4ELi2ELi2ELb1ELb0EN7cutlass6half_tE19Flash_kernel_traitsILi128ELi64ELi64ELi8ES3_EELb0ELb0ELb1ELb1ELb0ELb0ELb1EEEvNS_16Flash_bwd_paramsE,(.L_x_2078 - _ZN5flash44flash_bwd_dq_dk_dv_loop_seqk_parallel_kernelI23Flash_bwd_kernel_traitsILi128ELi64ELi64ELi8ELi4ELi2ELi2ELb1ELb0EN7cutlass6half_tE19Flash_kernel_traitsILi128ELi64ELi64ELi8ES3_EELb0ELb0ELb1ELb1ELb0ELb0ELb1EEEvNS_16Flash_bwd_paramsE)
        .other          _ZN5flash44flash_bwd_dq_dk_dv_loop_seqk_parallel_kernelI23Flash_bwd_kernel_traitsILi128ELi64ELi64ELi8ELi4ELi2ELi2ELb1ELb0EN7cutlass6half_tE19Flash_kernel_traitsILi128ELi64ELi64ELi8ES3_EELb0ELb0ELb1ELb1ELb0ELb0ELb1EEEvNS_16Flash_bwd_paramsE,@"STO_CUDA_ENTRY STV_DEFAULT"
_ZN5flash44flash_bwd_dq_dk_dv_loop_seqk_parallel_kernelI23Flash_bwd_kernel_traitsILi128ELi64ELi64ELi8ELi4ELi2ELi2ELb1ELb0EN7cutlass6half_tE19Flash_kernel_traitsILi128ELi64ELi64ELi8ES3_EELb0ELb0ELb1ELb1ELb0ELb0ELb1EEEvNS_16Flash_bwd_paramsE:
.text._ZN5flash44flash_bwd_dq_dk_dv_loop_seqk_parallel_kernelI23Flash_bwd_kernel_traitsILi128ELi64ELi64ELi8ELi4ELi2ELi2ELb1ELb0EN7cutlass6half_tE19Flash_kernel_traitsILi128ELi64ELi64ELi8ES3_EELb0ELb0ELb1ELb1ELb0ELb0ELb1EEEvNS_16Flash_bwd_paramsE:
        /* <DEDUP_REMOVED lines=16> */
[----:B------:R-:W-:Y:S01]  /*0100*/  IMAD.MOV.U32 R239, RZ, RZ, -0x10 ;  /* 0xfffffff0ffef7424 */ /* 0x000fe200078e00ff */
[----:B------:R-:W-:-:S03]  /*0110*/  ULDC UR61, c[0x0][0x394] ;  /* 0x0000e500003d7ab9 */ /* 0x000fc60000000800 */
[----:B------:R-:W3:Y:S08]  /*0120*/  S2UR UR57, SR_CTAID.Z ;  /* 0x00000000003979c3 */ /* 0x000ef00000002700 */
[----:B------:R-:W4:Y:S01]  /*0130*/  S2UR UR55, SR_CTAID.Y ;  /* 0x00000000003779c3 */ /* 0x000f220000002600 */
[----:B--2---:R-:W-:Y:S01]  /*0140*/  ULEA UR4, UR4, UR5, 0x18 ;  /* 0x0000000504047291 */ /* 0x004fe2000f8ec03f */
[----:B-1----:R-:W-:Y:S01]  /*0150*/  SHF.R.S32.HI R2, RZ, 0x1f, R8 ;  /* 0x0000001fff027819 */ /* 0x002fe20000011408 */
[----:B---3--:R-:W-:-:S03]  /*0160*/  USHF.R.S32.HI UR5, URZ, 0x1f, UR57 ;  /* 0x0000001f3f057899 */ /* 0x008fc60008011439 */
[CC--:B------:R-:W-:Y:S02]  /*0170*/  LEA.HI R0, R2.reuse, R8.reuse, RZ, 0x5 ;  /* 0x0000000802007211 */ /* 0x0c0fe400078f28ff */
[CC--:B------:R-:W-:Y:S02]  /*0180*/  LEA.HI R11, R2.reuse, R8.reuse, RZ, 0x3 ;  /* 0x00000008020b7211 */ /* 0x0c0fe400078f18ff */
[CC--:B------:R-:W-:Y:S01]  /*0190*/  LEA.HI R3, R2.reuse, R8.reuse, RZ, 0x4 ;  /* 0x0000000802037211 */ /* 0x0c0fe200078f20ff */
[----:B----4-:R-:W-:Y:S01]  /*01a0*/  USHF.L.U32 UR6, UR55, 0x7, URZ ;  /* 0x0000000737067899 */ /* 0x010fe2000800063f */
        /* <DEDUP_REMOVED lines=16> */
[----:B------:R-:W-:Y:S01]  /*02b0*/  SHF.R.S32.HI R2, RZ, 0x1f, R2 ;  /* 0x0000001fff027819 */ /* 0x000fe20000011402 */
[----:B------:R-:W-:Y:S01]  /*02c0*/  VIADD R241, R234, 0x40 ;  /* 0x00000040eaf17836 */ /* 0x000fe20000000000 */
        /* <DEDUP_REMOVED lines=13> */
[----:B------:R-:W-:Y:S02]  /*03a0*/  LOP3.LUT R8, R8, 0xfffffffc, RZ, 0xc0, !PT ;  /* 0xfffffffc08087812 */ /* 0x000fe400078ec0ff */
[----:B------:R-:W-:-:S02]  /*03b0*/  LOP3.LUT R3, R0, 0x38, R234, 0xf8, !PT ;  /* 0x0000003800037812 */ /* 0x000fc400078ef8ea */
[----:B------:R-:W-:Y:S01]  /*03c0*/  SHF.R.U32.HI R2, RZ, 0x3, R0 ;  /* 0x00000003ff027819 */ /* 0x000fe20000011600 */
[C---:B------:R-:W-:Y:S01]  /*03d0*/  IMAD.SHL.U32 R0, R5.reuse, 0x40, RZ ;  /* 0x0000004005007824 */ /* 0x040fe200078e00ff */
[C---:B------:R-:W-:Y:S01]  /*03e0*/  LOP3.LUT P4, RZ, R5.reuse, 0x2, RZ, 0xc0, !PT ;  /* 0x0000000205ff7812 */ /* 0x040fe2000788c0ff */
[----:B------:R-:W-:Y:S01]  /*03f0*/  IMAD.IADD R14, R4, 0x1, -R8 ;  /* 0x00000001040e7824 */ /* 0x000fe200078e0a08 */
[----:B------:R-:W-:Y:S02]  /*0400*/  LOP3.LUT P3, RZ, R5, 0x4, RZ, 0xc0, !PT ;  /* 0x0000000405ff7812 */ /* 0x000fe4000786c0ff */
[----:B------:R-:W-:Y:S02]  /*0410*/  SHF.R.S32.HI R4, RZ, 0x1f, R9 ;  /* 0x0000001fff047819 */ /* 0x000fe40000011409 */
[----:B------:R-:W-:Y:S02]  /*0420*/  SHF.R.S32.HI R5, RZ, 0x1f, R10 ;  /* 0x0000001fff057819 */ /* 0x000fe4000001140a */
[----:B------:R-:W-:-:S02]  /*0430*/  LOP3.LUT R0, R0, 0x1c0, RZ, 0xc0, !PT ;  /* 0x000001c000007812 */ /* 0x000fc400078ec0ff */
[----:B------:R-:W-:Y:S01]  /*0440*/  LOP3.LUT R244, R3, R2, RZ, 0x3c, !PT ;  /* 0x0000000203f47212 */ /* 0x000fe200078e3cff */
[----:B------:R-:W-:Y:S01]  /*0450*/  IMAD.SHL.U32 R2, R218, 0x10, RZ ;  /* 0x00000010da027824 */ /* 0x000fe200078e00ff */
[----:B------:R-:W-:Y:S01]  /*0460*/  LEA.HI R245, R4, R9, RZ, 0x2 ;  /* 0x0000000904f57211 */ /* 0x000fe200078f10ff */
[----:B------:R-:W-:Y:S01]  /*0470*/  IMAD.SHL.U32 R3, R13, 0x200, RZ ;  /* 0x000002000d037824 */ /* 0x000fe200078e00ff */
[----:B------:R-:W-:Y:S02]  /*0480*/  LEA.HI R12, R5, R10, RZ, 0x3 ;  /* 0x0000000a050c7211 */ /* 0x000fe400078f18ff */
[----:B------:R-:W-:Y:S02]  /*0490*/  SHF.R.S32.HI R9, RZ, 0x7, R15 ;  /* 0x00000007ff097819 */ /* 0x000fe4000001140f */
[----:B------:R-:W-:Y:S02]  /*04a0*/  LOP3.LUT R5, R0, 0x8, R11, 0xf8, !PT ;  /* 0x0000000800057812 */ /* 0x000fe400078ef80b */
[----:B------:R-:W-:-:S02]  /*04b0*/  SHF.R.U32.HI R210, RZ, 0x3, R0 ;  /* 0x00000003ffd27819 */ /* 0x000fc40000011600 */
[----:B------:R-:W-:Y:S01]  /*04c0*/  LOP3.LUT R8, R0, 0x10, R2, 0xf8, !PT ;  /* 0x0000001000087812 */ /* 0x000fe200078ef802 */
[----:B------:R-:W-:Y:S01]  /*04d0*/  IMAD R2, R9, 0x800, R3 ;  /* 0x0000080009027824 */ /* 0x000fe200078e0203 */
[----:B------:R-:W-:Y:S02]  /*04e0*/  LOP3.LUT R4, R6, 0x1, RZ, 0xc0, !PT ;  /* 0x0000000106047812 */ /* 0x000fe400078ec0ff */
[----:B------:R-:W-:Y:S01]  /*04f0*/  LOP3.LUT R0, R5, R210, RZ, 0x3c, !PT ;  /* 0x000000d205007212 */ /* 0x000fe200078e3cff */
[----:B------:R-:W-:Y:S01]  /*0500*/  IMAD.SHL.U32 R5, R9, 0x20, RZ ;  /* 0x0000002009057824 */ /* 0x000fe200078e00ff */
[----:B------:R-:W-:Y:S02]  /*0510*/  ISETP.NE.U32.AND P0, PT, R4, 0x1, PT ;  /* 0x000000010400780c */ /* 0x000fe40003f05070 */
[----:B------:R-:W-:Y:S01]  /*0520*/  SHF.R.S32.HI R4, RZ, 0x6, R16 ;  /* 0x00000006ff047819 */ /* 0x000fe20000011410 */
[----:B------:R-:W-:Y:S01]  /*0530*/  IMAD.IADD R223, R2, 0x1, R0 ;  /* 0x0000000102df7824 */ /* 0x000fe200078e0200 */
[----:B------:R-:W-:Y:S01]  /*0540*/  LOP3.LUT R8, R8, 0x8, R11, 0xf8, !PT ;  /* 0x0000000808087812 */ /* 0x000fe200078ef80b */
[----:B------:R-:W-:Y:S01]  /*0550*/  IMAD.SHL.U32 R0, R6, 0x40, RZ ;  /* 0x0000004006007824 */ /* 0x000fe200078e00ff */
[----:B------:R-:W-:Y:S01]  /*0560*/  LOP3.LUT R7, R12, 0xfffffff8, RZ, 0xc0, !PT ;  /* 0xfffffff80c077812 */ /* 0x000fe200078ec0ff */
[C---:B------:R-:W-:Y:S01]  /*0570*/  IMAD.SHL.U32 R2, R4.reuse, 0x8, RZ ;  /* 0x0000000804027824 */ /* 0x040fe200078e00ff */
[----:B------:R-:W-:Y:S01]  /*0580*/  LOP3.LUT R210, R3, R8, R210, 0xf6, !PT ;  /* 0x0000000803d27212 */ /* 0x000fe200078ef6d2 */
[----:B------:R-:W-:Y:S01]  /*0590*/  IMAD R244, R4, 0x200, R244 ;  /* 0x0000020004f47824 */ /* 0x000fe200078e02f4 */
[----:B------:R-:W-:Y:S01]  /*05a0*/  LOP3.LUT R0, R0, 0x1c0, RZ, 0xc0, !PT ;  /* 0x000001c000007812 */ /* 0x000fe200078ec0ff */
[----:B------:R-:W-:Y:S01]  /*05b0*/  IMAD.IADD R10, R10, 0x1, -R7 ;  /* 0x000000010a0a7824 */ /* 0x000fe200078e0a07 */
[----:B------:R-:W-:Y:S01]  /*05c0*/  LOP3.LUT R2, R2, 0x18, RZ, 0xc0, !PT ;  /* 0x0000001802027812 */ /* 0x000fe200078ec0ff */
[----:B------:R-:W-:Y:S01]  /*05d0*/  IMAD.SHL.U32 R4, R13, 0x20, RZ ;  /* 0x000000200d047824 */ /* 0x000fe200078e00ff */
[----:B------:R-:W-:-:S02]  /*05e0*/  SHF.R.U32.HI R3, RZ, 0x3, R0 ;  /* 0x00000003ff037819 */ /* 0x000fc40000011600 */
[----:B------:R-:W-:Y:S02]  /*05f0*/  LOP3.LUT R5, R0, 0x20, R5, 0xf8, !PT ;  /* 0x0000002000057812 */ /* 0x000fe400078ef805 */
[----:B------:R-:W-:Y:S01]  /*0600*/  LOP3.LUT R7, R3, R0, R2, 0x1e, !PT ;  /* 0x0000000003077212 */ /* 0x000fe200078e1e02 */
[----:B------:R-:W-:Y:S01]  /*0610*/  IMAD.SHL.U32 R0, R17, 0x2, RZ ;  /* 0x0000000211007824 */ /* 0x000fe200078e00ff */
[----:B------:R-:W-:Y:S02]  /*0620*/  R2P PR, R6, 0x6 ;  /* 0x0000000606007804 */ /* 0x000fe40000000000 */
[----:B------:R-:W-:Y:S01]  /*0630*/  LOP3.LUT R6, R5, R3, RZ, 0x3c, !PT ;  /* 0x0000000305067212 */ /* 0x000fe200078e3cff */
[----:B------:R-:W-:Y:S01]  /*0640*/  IMAD.SHL.U32 R3, R10, 0x40, RZ ;  /* 0x000000400a037824 */ /* 0x000fe200078e00ff */
[----:B------:R-:W-:Y:S01]  /*0650*/  LOP3.LUT R8, R2, 0x20, R4, 0xf8, !PT ;  /* 0x0000002002087812 */ /* 0x000fe200078ef804 */
[--C-:B------:R-:W-:Y:S01]  /*0660*/  IMAD R5, R14, 0x400, R0.reuse ;  /* 0x000004000e057824 */ /* 0x100fe200078e0200 */
[----:B------:R-:W-:Y:S01]  /*0670*/  SHF.R.S32.HI R245, RZ, 0x2, R245 ;  /* 0x00000002fff57819 */ /* 0x000fe200000114f5 */
        /* <DEDUP_REMOVED lines=10> */
[----:B------:R-:W-:Y:S01]  /*0720*/  IMAD R245, R14, 0x10, R245 ;  /* 0x000000100ef57824 */ /* 0x000fe200078e02f5 */
[----:B------:R-:W-:-:S02]  /*0730*/  LOP3.LUT R0, R0, 0xfffffe00, RZ, 0xc0, !PT ;  /* 0xfffffe0000007812 */ /* 0x000fc400078ec0ff */
[----:B------:R-:W-:Y:S02]  /*0740*/  LOP3.LUT R2, R4, R2, RZ, 0x3c, !PT ;  /* 0x0000000204027212 */ /* 0x000fe400078e3cff */
[----:B------:R-:W-:Y:S01]  /*0750*/  LOP3.LUT R222, R3, R0, RZ, 0xfc, !PT ;  /* 0x0000000003de7212 */ /* 0x000fe200078efcff */
[--C-:B------:R-:W-:Y:S01]  /*0760*/  IMAD R4, R14, 0x400, R0.reuse ;  /* 0x000004000e047824 */ /* 0x100fe200078e0200 */
[----:B------:R-:W-:Y:S01]  /*0770*/  LEA R238, R5, UR4, 0x1 ;  /* 0x0000000405ee7c11 */ /* 0x000fe2000f8e08ff */
[----:B------:R-:W-:Y:S01]  /*0780*/  IMAD R218, R218, 0x400, R0 ;  /* 0x00000400dada7824 */ /* 0x000fe200078e0200 */
[----:B------:R-:W-:Y:S01]  /*0790*/  SEL R239, R239, 0x10, !P0 ;  /* 0x00000010efef7807 */ /* 0x000fe20004000000 */
[----:B------:R-:W-:Y:S01]  /*07a0*/  IMAD.U32 R0, RZ, RZ, UR5 ;  /* 0x00000005ff007e24 */ /* 0x000fe2000f8e00ff */
[----:B------:R-:W-:Y:S01]  /*07b0*/  USHF.R.S32.HI UR5, URZ, 0x1f, UR55 ;  /* 0x0000001f3f057899 */ /* 0x000fe20008011437 */
[----:B------:R-:W-:Y:S01]  /*07c0*/  IMAD.U32 R3, RZ, RZ, UR6 ;  /* 0x00000006ff037e24 */ /* 0x000fe2000f8e00ff */
[----:B------:R-:W-:Y:S01]  /*07d0*/  USHF.R.S32.HI UR6, URZ, 0x1f, UR57 ;  /* 0x0000001f3f067899 */ /* 0x000fe20008011439 */
[----:B------:R-:W-:Y:S01]  /*07e0*/  IMAD.IADD R221, R4, 0x1, R2 ;  /* 0x0000000104dd7824 */ /* 0x000fe200078e0202 */
[----:B------:R-:W-:Y:S01]  /*07f0*/  LEA R210, R210, UR4, 0x1 ;  /* 0x00000004d2d27c11 */ /* 0x000fe2000f8e08ff */
[----:B------:R-:W-:Y:S01]  /*0800*/  IMAD.IADD R218, R2, 0x1, R218 ;  /* 0x0000000102da7824 */ /* 0x000fe200078e02da */
[----:B------:R-:W-:Y:S01]  /*0810*/  SHF.R.S32.HI R251, RZ, 0x1f, R245 ;  /* 0x0000001ffffb7819 */ /* 0x000fe200000114f5 */
[----:B------:R-:W-:Y:S01]  /*0820*/  IMAD.U32 R0, RZ, RZ, UR5 ;  /* 0x00000005ff007e24 */ /* 0x000fe2000f8e00ff */
[----:B------:R-:W-:Y:S01]  /*0830*/  UIADD3 UR5, UR4, 0x10000, URZ ;  /* 0x0001000004057890 */ /* 0x000fe2000fffe03f */
[----:B------:R-:W-:-:S02]  /*0840*/  IMAD.MOV.U32 R2, RZ, RZ, 0x20 ;  /* 0x00000020ff027424 */ /* 0x000fc400078e00ff */
[----:B------:R-:W-:Y:S01]  /*0850*/  IMAD.U32 R0, RZ, RZ, UR6 ;  /* 0x00000006ff007e24 */ /* 0x000fe2000f8e00ff */
[----:B------:R-:W-:Y:S01]  /*0860*/  UIADD3 UR6, UR4, 0xc000, URZ ;  /* 0x0000c00004067890 */ /* 0x000fe2000fffe03f */
[----:B------:R-:W-:Y:S01]  /*0870*/  VIADD R237, R238, 0x20 ;  /* 0x00000020eeed7836 */ /* 0x000fe20000000000 */
[----:B------:R-:W-:Y:S01]  /*0880*/  SEL R2, R2, 0xffffffe0, !P4 ;  /* 0xffffffe002027807 */ /* 0x000fe20006000000 */
[C---:B------:R-:W-:Y:S01]  /*0890*/  @P1 VIADD R237, R238.reuse, 0xffffffe0 ;  /* 0xffffffe0eeed1836 */ /* 0x040fe20000000000 */
[----:B------:R-:W-:Y:S01]  /*08a0*/  LEA R0, R223, UR5, 0x1 ;  /* 0x00000005df007c11 */ /* 0x000fe2000f8e08ff */
[----:B------:R-:W-:Y:S01]  /*08b0*/  IMAD.IADD R240, R238, 0x1, R239 ;  /* 0x00000001eef07824 */ /* 0x000fe200078e02ef */
        /* <DEDUP_REMOVED lines=9> */
[----:B------:R-:W-:-:S07]  /*0950*/  @P2 VIADD R250, R249, 0xffffffc0 ;  /* 0xffffffc0f9fa2836 */ /* 0x000fce0000000000 */
.L_x_1204:
        /* <DEDUP_REMOVED lines=34> */
[----:B---3--:R1:W3:Y:S02]  /*0b80*/  @P0 LDG.E R5, desc[UR8][R2.64] ;  /* 0x0000000802050981 */ /* 0x0082e4000c1e1900 */
[----:B-1----:R-:W-:Y:S02]  /*0b90*/  IMAD.U32 R2, RZ, RZ, UR15 ;  /* 0x0000000fff027e24 */ /* 0x002fe4000f8e00ff */
[----:B------:R-:W-:-:S05]  /*0ba0*/  IMAD.U32 R3, RZ, RZ, UR14 ;  /* 0x0000000eff037e24 */ /* 0x000fca000f8e00ff */
[----:B----4-:R-:W4:Y:S04]  /*0bb0*/  @P3 LDG.E R6, desc[UR8][R2.64] ;  /* 0x0000000802063981 */ /* 0x010f28000c1e1900 */
        /* <DEDUP_REMOVED lines=8> */
[----:B------:R-:W-:Y:S01]  /*0c40*/  UMOV UR14, 0xffffffff ;  /* 0xffffffff000e7882 */ /* 0x000fe20000000000 */
[----:B------:R-:W-:Y:S02]  /*0c50*/  UMOV UR54, 0xffffffff ;  /* 0xffffffff00367882 */ /* 0x000fe40000000000 */
[----:B------:R-:W-:Y:S02]  /*0c60*/  @!UP3 UISETP.NE.AND.EX UP1, UPT, UR7, URZ, UPT, UP1 ;  /* 0x0000003f0700b28c */ /* 0x000fe4000bf25310 */
        /* <DEDUP_REMOVED lines=18> */
.L_x_1156:
        /* <DEDUP_REMOVED lines=74> */
[----:B------:R-:W-:Y:S01]  /*1230*/  UIMAD UR21, UR14, UR29, URZ ;  /* 0x0000001d0e1572a4 */ /* 0x000fe2000f8e023f */
[----:B------:R-:W-:-:S02]  /*1240*/  @UP1 UMOV UR33, UR10 ;  /* 0x0000000a00211c82 */ /* 0x000fc40008000000 */
[C---:B------:R-:W-:Y:S01]  /*1250*/  IMAD R2, R5.reuse, R3, R2 ;  /* 0x0000000305027224 */ /* 0x040fe200078e0202 */
[----:B------:R-:W-:Y:S02]  /*1260*/  USEL UR22, UR22, URZ, UP0 ;  /* 0x0000003f16167287 */ /* 0x000fe40008000000 */
[----:B------:R-:W-:Y:S02]  /*1270*/  @UP3 UIMAD UR18, UR55, UR27, URZ ;  /* 0x0000001b371232a4 */ /* 0x000fe4000f8e023f */
[----:B------:R-:W-:Y:S01]  /*1280*/  ISETP.GT.U32.AND P1, PT, R5, R2, PT ;  /* 0x000000020500720c */ /* 0x000fe20003f24070 */
[----:B------:R-:W-:Y:S02]  /*1290*/  UIMAD.WIDE UR10, UR39, UR38, URZ ;  /* 0x00000026270a72a5 */ /* 0x000fe4000f8e023f */
[----:B------:R-:W-:Y:S02]  /*12a0*/  UISETP.LT.AND UP0, UPT, UR7, UR5, UPT ;  /* 0x000000050700728c */ /* 0x000fe4000bf01270 */
[----:B------:R-:W-:-:S02]  /*12b0*/  @UP2 UIADD3 UR47, UR17, UR21, URZ ;  /* 0x00000015112f2290 */ /* 0x000fc4000fffe03f */
[----:B------:R-:W-:Y:S02]  /*12c0*/  @UP3 USEL UR18, UR18, UR14, !UP2 ;  /* 0x0000000e12123287 */ /* 0x000fe4000d000000 */
[----:B------:R-:W-:Y:S02]  /*12d0*/  @!UP3 UIMAD UR20, UR55, UR38, UR57 ;  /* 0x000000263714b2a4 */ /* 0x000fe4000f8e0239 */
[----:B------:R-:W-:Y:S02]  /*12e0*/  UIMAD.WIDE.U32 UR16, UR10, UR12, URZ ;  /* 0x0000000c0a1072a5 */ /* 0x000fe4000f8e003f */
[----:B------:R-:W-:Y:S01]  /*12f0*/  @!P1 IMAD.IADD R2, R2, 0x1, -R5 ;  /* 0x0000000102029824 */ /* 0x000fe200078e0a05 */
[----:B------:R-:W-:Y:S01]  /*1300*/  UIMAD UR19, UR11, UR12, URZ ;  /* 0x0000000c0b1372a4 */ /* 0x000fe2000f8e023f */
[----:B------:R-:W-:Y:S01]  /*1310*/  @!P1 IADD3 R0, R0, 0x1, RZ ;  /* 0x0000000100009810 */ /* 0x000fe20007ffe0ff */
[----:B------:R-:W-:Y:S01]  /*1320*/  USEL UR38, UR7, UR5, UP0 ;  /* 0x0000000507267287 */ /* 0x000fe20008000000 */
[----:B------:R-:W-:Y:S01]  /*1330*/  PLOP3.LUT P1, PT, PT, PT, UP1, 0x80, 0x0 ;  /* 0x000000000000781c */ /* 0x000fe20003f2f018 */
[----:B------:R-:W-:Y:S01]  /*1340*/  @UP3 ULDC UR12, c[0x0][0x2e4] ;  /* 0x0000b900000c3ab9 */ /* 0x000fe20000000800 */
[----:B------:R-:W-:Y:S01]  /*1350*/  ISETP.GE.U32.AND P0, PT, R2, R5, PT ;  /* 0x000000050200720c */ /* 0x000fe20003f06070 */
[----:B------:R-:W-:Y:S01]  /*1360*/  @UP3 UIMAD UR21, UR57, UR12, UR18 ;  /* 0x0000000c391532a4 */ /* 0x000fe2000f8e0212 */
[----:B------:R-:W-:Y:S01]  /*1370*/  LOP3.LUT R2, R6, UR57, RZ, 0x3c, !PT ;  /* 0x0000003906027c12 */ /* 0x000fe2000f8e3cff */
[----:B------:R-:W-:-:S02]  /*1380*/  ULEA UR18, UR38, 0xffffffc0, 0x6 ;  /* 0xffffffc026127891 */ /* 0x000fc4000f8e303f */
[----:B------:R-:W-:Y:S01]  /*1390*/  UIMAD UR19, UR10, UR13, UR19 ;  /* 0x0000000d0a1372a4 */ /* 0x000fe2000f8e0213 */
[----:B------:R-:W-:Y:S01]  /*13a0*/  ISETP.GE.AND P2, PT, R2, RZ, PT ;  /* 0x000000ff0200720c */ /* 0x000fe20003f46270 */
[----:B------:R-:W-:Y:S02]  /*13b0*/  @!UP2 UIADD3 UR46, UR41, UR23, URZ ;  /* 0x00000017292ea290 */ /* 0x000fe4000fffe03f */
[----:B------:R-:W-:Y:S02]  /*13c0*/  UIMAD.WIDE.U32 UR12, UR10, UR14, URZ ;  /* 0x0000000e0a0c72a5 */ /* 0x000fe4000f8e003f */
[----:B------:R-:W-:Y:S02]  /*13d0*/  USHF.R.S32.HI UR23, URZ, 0x1f, UR18 ;  /* 0x0000001f3f177899 */ /* 0x000fe40008011412 */
[----:B------:R-:W-:Y:S01]  /*13e0*/  UIADD3 UR5, UP0, UR18, UR25, URZ ;  /* 0x0000001912057290 */ /* 0x000fe2000ff1e03f */
[----:B------:R-:W-:Y:S01]  /*13f0*/  @P0 VIADD R0, R0, 0x1 ;  /* 0x0000000100000836 */ /* 0x000fe20000000000 */
[----:B------:R-:W-:Y:S01]  /*1400*/  USEL UR51, UR16, UR12, !UP2 ;  /* 0x0000000c10337287 */ /* 0x000fe2000d000000 */
[----:B------:R-:W-:Y:S01]  /*1410*/  PLOP3.LUT P0, PT, PT, PT, UP3, 0x80, 0x0 ;  /* 0x000000000000781c */ /* 0x000fe20003f0f038 */
[----:B------:R-:W-:Y:S01]  /*1420*/  UIMAD UR7, UR11, UR14, URZ ;  /* 0x0000000e0b0772a4 */ /* 0x000fe2000f8e023f */
[----:B------:R-:W-:Y:S01]  /*1430*/  IMAD.MOV.U32 R16, RZ, RZ, R0 ;  /* 0x000000ffff107224 */ /* 0x000fe200078e0000 */
[----:B------:R-:W-:-:S02]  /*1440*/  UIADD3.X UR12, UR23, UR22, URZ, UP0, !UPT ;  /* 0x00000016170c7290 */ /* 0x000fc400087fe43f */
[----:B------:R-:W-:Y:S02]  /*1450*/  UIMAD UR11, UR11, UR5, URZ ;  /* 0x000000050b0b72a4 */ /* 0x000fe4000f8e023f */
[----:B------:R-:W-:Y:S01]  /*1460*/  @UP1 UIADD3 UR35, UR52, UR54, URZ ;  /* 0x0000003634231290 */ /* 0x000fe2000fffe03f */
[----:B------:R-:W-:Y:S01]  /*1470*/  @!P2 IADD3 R16, -R16, RZ, RZ ;  /* 0x000000ff1010a210 */ /* 0x000fe20007ffe1ff */
[----:B------:R-:W-:Y:S01]  /*1480*/  @!UP3 UIMAD UR21, UR20, UR27, URZ ;  /* 0x0000001b1415b2a4 */ /* 0x000fe2000f8e023f */
[----:B------:R-:W-:Y:S01]  /*1490*/  @!P3 LOP3.LUT R16, RZ, R6, RZ, 0x33, !PT ;  /* 0x00000006ff10b212 */ /* 0x000fe200078e33ff */
[----:B------:R-:W-:Y:S01]  /*14a0*/  @UP1 ULDC.64 UR24, c[0x0][0x250] ;  /* 0x0000940000181ab9 */ /* 0x000fe20000000a00 */
[----:B------:R-:W-:Y:S02]  /*14b0*/  UIMAD.WIDE.U32 UR26, UR10, UR5, URZ ;  /* 0x000000050a1a72a5 */ /* 0x000fe4000f8e003f */
[----:B------:R-:W-:Y:S02]  /*14c0*/  UIMAD UR5, UR10, UR12, UR11 ;  /* 0x0000000c0a0572a4 */ /* 0x000fe4000f8e020b */
[----:B------:R-:W-:-:S02]  /*14d0*/  @UP1 UIMAD.WIDE.U32 UR10, UR35, UR24, URZ ;  /* 0x00000018230a12a5 */ /* 0x000fc4000f8e003f */
[----:B------:R-:W-:Y:S02]  /*14e0*/  UIADD3 UR44, UR17, UR19, URZ ;  /* 0x00000013112c7290 */ /* 0x000fe4000fffe03f */
[----:B------:R-:W-:Y:S02]  /*14f0*/  @UP2 UIADD3 UR44, UR13, UR7, URZ ;  /* 0x000000070d2c2290 */ /* 0x000fe4000fffe03f */
[----:B------:R-:W-:Y:S02]  /*1500*/  UIMAD UR37, UR57, UR39, URZ ;  /* 0x00000027392572a4 */ /* 0x000fe4000f8e023f */
[----:B------:R-:W-:Y:S02]  /*1510*/  @UP1 UIMAD UR7, UR35, UR25, URZ ;  /* 0x00000019230712a4 */ /* 0x000fe4000f8e023f */
[----:B------:R-:W-:Y:S02]  /*1520*/  USEL UR48, UR34, URZ, UP4 ;  /* 0x0000003f22307287 */ /* 0x000fe4000a000000 */
[----:B------:R-:W-:-:S02]  /*1530*/  USEL UR50, UR45, URZ, UP4 ;  /* 0x0000003f2d327287 */ /* 0x000fc4000a000000 */
[----:B------:R-:W-:Y:S02]  /*1540*/  USHF.R.S32.HI UR32, URZ, 0x1f, UR53 ;  /* 0x0000001f3f207899 */ /* 0x000fe40008011435 */
[----:B------:R-:W-:Y:S02]  /*1550*/  USHF.R.S32.HI UR49, URZ, 0x1f, UR37 ;  /* 0x0000001f3f317899 */ /* 0x000fe40008011425 */
[----:B------:R-:W-:Y:S02]  /*1560*/  @UP1 UIADD3 UR39, UR11, UR7, URZ ;  /* 0x000000070b271290 */ /* 0x000fe4000fffe03f */
        /* <DEDUP_REMOVED lines=15> */
.L_x_1158:
        /* <DEDUP_REMOVED lines=13> */
.L_x_1159:
        /* <DEDUP_REMOVED lines=11> */
.L_x_1160:
[----:B------:R-:W-:Y:S02]  /*17e0*/  ULDC UR5, c[0x0][0x270] ;  /* 0x00009c0000057ab9 */ /* 0x000fe40000000800 */
[----:B------:R-:W-:-:S04]  /*17f0*/  UIMAD UR5, UR55, UR5, UR57 ;  /* 0x00000005370572a4 */ /* 0x000fc8000f8e0239 */
[----:B------:R-:W-:-:S12]  /*1800*/  UIMAD UR5, UR5, UR60, URZ ;  /* 0x0000003c050572a4 */ /* 0x000fd8000f8e023f */
.L_x_1161:
[----:B------:R-:W1:Y:S01]  /*1810*/  S2R R25, SR_TID.X ;  /* 0x0000000000197919 */ /* 0x000e620000002100 */
[----:B------:R-:W2:Y:S01]  /*1820*/  LDC.64 R14, c[0x0][0x420] ;  /* 0x00010800ff0e7b82 */ /* 0x000ea20000000a00 */
[----:B------:R-:W-:Y:S01]  /*1830*/  UIADD3 UR35, UR18, UR5, URZ ;  /* 0x0000000512237290 */ /* 0x000fe2000fffe03f */
[----:B------:R-:W-:Y:S01]  /*1840*/  IADD3 R2, P0, R234, UR11, RZ ;  /* 0x0000000bea027c10 */ /* 0x000fe2000ff1e0ff */
[----:B------:R-:W-:Y:S01]  /*1850*/  UIADD3 UR5, UR18, UR21, URZ ;  /* 0x0000001512057290 */ /* 0x000fe2000fffe03f */
[----:B------:R-:W-:Y:S01]  /*1860*/  SHF.R.S32.HI R235, RZ, 0x1f, R234 ;  /* 0x0000001fffeb7819 */ /* 0x000fe200000114ea */
[----:B------:R-:W-:Y:S01]  /*1870*/  USHF.R.S32.HI UR40, URZ, 0x1f, UR57 ;  /* 0x0000001f3f287899 */ /* 0x000fe20008011439 */
[----:B------:R-:W-:Y:S01]  /*1880*/  BSSY B1, `(.L_x_1157) ;  /* 0x00006e8000017945 */ /* 0x000fe20003800000 */
[----:B------:R-:W-:Y:S01]  /*1890*/  ULDC.64 UR20, c[0x0][0x2b0] ;  /* 0x0000ac0000147ab9 */ /* 0x000fe20000000a00 */
[----:B------:R-:W-:Y:S01]  /*18a0*/  ULDC UR7, c[0x0][0x2dc] ;  /* 0x0000b70000077ab9 */ /* 0x000fe20000000800 */
[----:B------:R-:W-:Y:S01]  /*18b0*/  ULDC UR10, c[0x0][0x270] ;  /* 0x00009c00000a7ab9 */ /* 0x000fe20000000800 */
[----:B------:R-:W-:Y:S01]  /*18c0*/  ULDC.64 UR12, c[0x0][0x428] ;  /* 0x00010a00000c7ab9 */ /* 0x000fe20000000a00 */
[----:B------:R-:W-:Y:S01]  /*18d0*/  IADD3.X R3, R235, UR46, RZ, P0, !PT ;  /* 0x0000002eeb037c10 */ /* 0x000fe200087fe4ff */
[----:B------:R-:W-:Y:S01]  /*18e0*/  UIMAD.WIDE UR20, UR5, 0x4, UR20 ;  /* 0x00000004051478a5 */ /* 0x000fe2000f8e0214 */
[----:B------:R-:W-:Y:S01]  /*18f0*/  IMAD.U32 R5, RZ, RZ, UR12 ;  /* 0x0000000cff057e24 */ /* 0x000fe2000f8e00ff */
[----:B------:R-:W-:-:S02]  /*1900*/  UIMAD UR10, UR7, UR10, URZ ;  /* 0x0000000a070a72a4 */ /* 0x000fc4000f8e023f */
[----:B------:R-:W-:Y:S01]  /*1910*/  UIMAD UR5, UR40, UR12, URZ ;  /* 0x0000000c280572a4 */ /* 0x000fe2000f8e023f */
[----:B------:R-:W-:Y:S01]  /*1920*/  ULDC.64 UR16, c[0x0][0x258] ;  /* 0x0000960000107ab9 */ /* 0x000fe20000000a00 */
[----:B------:R-:W-:Y:S01]  /*1930*/  USHF.L.U32 UR14, UR10, 0x6, URZ ;  /* 0x000000060a0e7899 */ /* 0x000fe2000800063f */
[----:B------:R-:W-:Y:S01]  /*1940*/  IMAD.U32 R10, RZ, RZ, UR16 ;  /* 0x00000010ff0a7e24 */ /* 0x000fe2000f8e00ff */
[----:B------:R-:W-:Y:S02]  /*1950*/  UIMAD UR27, UR57, UR13, UR5 ;  /* 0x0000000d391b72a4 */ /* 0x000fe4000f8e0205 */
[----:B------:R-:W-:Y:S01]  /*1960*/  UIMAD UR5, UR40, UR16, URZ ;  /* 0x00000010280572a4 */ /* 0x000fe2000f8e023f */
[C---:B--2---:R-:W-:Y:S01]  /*1970*/  IMAD R0, R14.reuse, UR23, RZ ;  /* 0x000000170e007c24 */ /* 0x044fe2000f8e02ff */
[----:B------:R-:W-:Y:S01]  /*1980*/  UIADD3 UR22, -UR6, UR15, UR53 ;  /* 0x0000000f06167290 */ /* 0x000fe2000fffe135 */
[----:B------:R-:W-:Y:S01]  /*1990*/  IMAD.WIDE.U32 R2, R14, UR18, R2 ;  /* 0x000000120e027c25 */ /* 0x000fe2000f8e0002 */
[----:B------:R-:W-:Y:S01]  /*19a0*/  UIADD3 UR19, UP2, UP0, UR26, UR14, UR37 ;  /* 0x0000000e1a137290 */ /* 0x000fe2000f85e025 */
[----:B------:R-:W-:-:S02]  /*19b0*/  ULDC UR40, c[0x0][0x398] ;  /* 0x0000e60000287ab9 */ /* 0x000fc40000000800 */
[----:B------:R-:W-:Y:S01]  /*19c0*/  IMAD R0, R15, UR18, R0 ;  /* 0x000000120f007c24 */ /* 0x000fe2000f8e0200 */
[----:B-1----:R-:W-:Y:S01]  /*19d0*/  SHF.R.S32.HI R26, RZ, 0x1f, R25 ;  /* 0x0000001fff1a7819 */ /* 0x002fe20000011419 */
[----:B------:R-:W-:Y:S02]  /*19e0*/  UIMAD UR26, UR57, UR17, UR5 ;  /* 0x00000011391a72a4 */ /* 0x000fe4000f8e0205 */
[----:B------:R-:W-:Y:S01]  /*19f0*/  IMAD.IADD R3, R3, 0x1, R0 ;  /* 0x0000000103037824 */ /* 0x000fe200078e0200 */
[CC--:B------:R-:W-:Y:S01]  /*1a00*/  LEA.HI R23, R26.reuse, R25.reuse, RZ, 0x3 ;  /* 0x000000191a177211 */ /* 0x0c0fe200078f18ff */
[----:B------:R-:W-:Y:S01]  /*1a10*/  UIADD3 UR5, UR22, -UR40, URZ ;  /* 0x8000002816057290 */ /* 0x000fe2000fffe03f */
[----:B------:R-:W-:Y:S02]  /*1a20*/  IMAD.WIDE.U32 R2, R5, UR57, R2 ;  /* 0x0000003905027c25 */ /* 0x000fe4000f8e0002 */
[----:B------:R-:W-:Y:S01]  /*1a30*/  SHF.R.S32.HI R13, RZ, 0x3, R23 ;  /* 0x00000003ff0d7819 */ /* 0x000fe20000011417 */
[----:B------:R-:W-:Y:S01]  /*1a40*/  USHF.R.S32.HI UR37, URZ, 0x1f, UR5 ;  /* 0x0000001f3f257899 */ /* 0x000fe20008011405 */
[----:B------:R-:W-:Y:S01]  /*1a50*/  LEA.HI R5, R26, R25, RZ, 0x5 ;  /* 0x000000191a057211 */ /* 0x000fe200078f28ff */
[----:B------:R-:W-:Y:S01]  /*1a60*/  USHF.R.S32.HI UR11, URZ, 0x1f, UR14 ;  /* 0x0000001f3f0b7899 */ /* 0x000fe2000801140e */
[----:B------:R-:W-:Y:S01]  /*1a70*/  SHF.R.S32.HI R24, RZ, 0x1f, R13 ;  /* 0x0000001fff187819 */ /* 0x000fe2000001140d */
[----:B------:R-:W-:Y:S01]  /*1a80*/  ULEA.HI UR37, UR37, UR5, URZ, 0x6 ;  /* 0x0000000525257291 */ /* 0x000fe2000f8f303f */
[----:B------:R-:W-:Y:S01]  /*1a90*/  IADD3 R6, P0, R13, UR18, RZ ;  /* 0x000000120d067c10 */ /* 0x000fe2000ff1e0ff */
[----:B------:R-:W-:Y:S01]  /*1aa0*/  UIADD3.X UR11, UR45, UR11, UR49, UP2, UP0 ;  /* 0x0000000b2d0b7290 */ /* 0x000fe200097e0431 */
[----:B------:R-:W-:Y:S01]  /*1ab0*/  LOP3.LUT R0, R5, 0xffffffe0, RZ, 0xc0, !PT ;  /* 0xffffffe005007812 */ /* 0x000fe200078ec0ff */
[----:B------:R-:W-:Y:S01]  /*1ac0*/  UIADD3 UR17, UP2, UP0, UR48, UR19, UR51 ;  /* 0x0000001330117290 */ /* 0x000fe2000f85e033 */
[----:B------:R-:W-:Y:S01]  /*1ad0*/  IADD3.X R4, R24, UR23, RZ, P0, !PT ;  /* 0x0000001718047c10 */ /* 0x000fe200087fe4ff */
[----:B------:R-:W-:-:S02]  /*1ae0*/  USHF.R.S32.HI UR37, URZ, 0x6, UR37 ;  /* 0x000000063f257899 */ /* 0x000fc40008011425 */
[----:B------:R-:W-:Y:S01]  /*1af0*/  IMAD.IADD R0, R25, 0x1, -R0 ;  /* 0x0000000119007824 */ /* 0x000fe200078e0a00 */
[----:B------:R-:W-:Y:S01]  /*1b00*/  UIADD3.X UR5, UR50, UR11, UR44, UP2, UP0 ;  /* 0x0000000b32057290 */ /* 0x000fe200097e042c */
[----:B------:R-:W-:Y:S01]  /*1b10*/  IMAD R4, R4, UR28, RZ ;  /* 0x0000001c04047c24 */ /* 0x000fe2000f8e02ff */
[----:B------:R-:W-:Y:S01]  /*1b20*/  UISETP.LT.AND UP0, UPT, URZ, UR37, UPT ;  /* 0x000000253f00728c */ /* 0x000fe2000bf01270 */
[----:B------:R-:W-:Y:S02]  /*1b30*/  ULDC.64 UR18, c[0x0][0x400] ;  /* 0x0001000000127ab9 */ /* 0x000fe40000000a00 */
[C---:B------:R-:W-:Y:S01]  /*1b40*/  IMAD R8, R6.reuse, UR29, R4 ;  /* 0x0000001d06087c24 */ /* 0x040fe2000f8e0204 */
[----:B------:R-:W-:Y:S01]  /*1b50*/  SHF.R.S32.HI R4, RZ, 0x5, R5 ;  /* 0x00000005ff047819 */ /* 0x000fe20000011405 */
[----:B------:R-:W-:Y:S01]  /*1b60*/  IMAD.WIDE.U32 R6, R6, UR28, R234 ;  /* 0x0000001c06067c25 */ /* 0x000fe2000f8e00ea */
[----:B------:R-:W-:Y:S01]  /*1b70*/  USEL UR37, URZ, UR37, !UP0 ;  /* 0x000000253f257287 */ /* 0x000fe2000c000000 */
[----:B------:R-:W-:-:S02]  /*1b80*/  ULDC.64 UR42, c[0x0][0x478] ;  /* 0x00011e00002a7ab9 */ /* 0x000fc40000000a00 */
[----:B------:R-:W-:Y:S01]  /*1b90*/  VIADD R5, R3, UR27 ;  /* 0x0000001b03057c36 */ /* 0x000fe20008000000 */
[----:B------:R-:W-:Y:S01]  /*1ba0*/  IADD3 R6, P0, R6, UR58, RZ ;  /* 0x0000003a06067c10 */ /* 0x000fe2000ff1e0ff */
[----:B------:R-:W-:Y:S01]  /*1bb0*/  IMAD R3, R4, UR10, R0 ;  /* 0x0000000a04037c24 */ /* 0x000fe2000f8e0200 */
[----:B------:R-:W-:Y:S01]  /*1bc0*/  UISETP.GT.AND UP0, UPT, UR38, UR37, UPT ;  /* 0x000000252600728c */ /* 0x000fe2000bf04270 */
[----:B------:R-:W-:Y:S01]  /*1bd0*/  IMAD.MOV.U32 R4, RZ, RZ, R2 ;  /* 0x000000ffff047224 */ /* 0x000fe200078e0002 */
[----:B------:R-:W-:Y:S01]  /*1be0*/  IADD3.X R7, R7, UR47, R8, P0, !PT ;  /* 0x0000002f07077c10 */ /* 0x000fe200087fe408 */
[-C--:B------:R-:W-:Y:S01]  /*1bf0*/  IMAD R2, R24, R14.reuse, RZ ;  /* 0x0000000e18027224 */ /* 0x080fe200078e02ff */
[----:B------:R-:W-:Y:S01]  /*1c00*/  IADD3 R0, P0, R3, UR17, RZ ;  /* 0x0000001103007c10 */ /* 0x000fe2000ff1e0ff */
[----:B------:R-:W-:Y:S01]  /*1c10*/  IMAD.WIDE.U32 R4, R13, R14, R4 ;  /* 0x0000000e0d047225 */ /* 0x000fe200078e0004 */
[----:B------:R-:W-:Y:S01]  /*1c20*/  ULDC.64 UR12, c[0x0][0x210] ;  /* 0x00008400000c7ab9 */ /* 0x000fe20000000a00 */
[----:B------:R-:W-:Y:S01]  /*1c30*/  ULDC.64 UR22, c[0x0][0x3e0] ;  /* 0x0000f80000167ab9 */ /* 0x000fe20000000a00 */
[----:B------:R-:W-:Y:S01]  /*1c40*/  LEA.HI.X.SX32 R3, R3, UR5, 0x1, P0 ;  /* 0x0000000503037c11 */ /* 0x000fe200080f0eff */
[----:B------:R-:W-:Y:S01]  /*1c50*/  IMAD R2, R13, R15, R2 ;  /* 0x0000000f0d027224 */ /* 0x000fe200078e0202 */
[----:B------:R-:W-:Y:S01]  /*1c60*/  LEA R184, P0, R0, UR18, 0x2 ;  /* 0x0000001200b87c11 */ /* 0x000fe2000f8010ff */
[----:B------:R-:W-:Y:S01]  /*1c70*/  IMAD.WIDE.U32 R10, R10, UR57, R6 ;  /* 0x000000390a0a7c25 */ /* 0x000fe2000f8e0006 */
[----:B------:R-:W-:Y:S01]  /*1c80*/  LEA R228, P2, R4, UR22, 0x1 ;  /* 0x0000001604e47c11 */ /* 0x000fe2000f8408ff */
[----:B------:R-:W-:Y:S01]  /*1c90*/  UMOV UR17, UR20 ;  /* 0x0000001400117c82 */ /* 0x000fe20008000000 */
[----:B------:R-:W-:Y:S01]  /*1ca0*/  LEA.HI.X R183, R0, UR19, R3, 0x2, P0 ;  /* 0x0000001300b77c11 */ /* 0x000fe200080f1403 */
[----:B------:R-:W-:Y:S01]  /*1cb0*/  UIMAD.WIDE UR18, UR35, 0x4, UR42 ;  /* 0x00000004231278a5 */ /* 0x000fe2000f8e022a */
[----:B------:R-:W-:Y:S01]  /*1cc0*/  PLOP3.LUT P0, PT, PT, PT, UP0, 0x80, 0x0 ;  /* 0x000000000000781c */ /* 0x000fe20003f0f008 */
[----:B------:R-:W-:Y:S01]  /*1cd0*/  IMAD.IADD R20, R5, 0x1, R2 ;  /* 0x0000000105147824 */ /* 0x000fe200078e0202 */
[----:B------:R-:W-:Y:S01]  /*1ce0*/  LEA R230, P3, R10, UR12, 0x1 ;  /* 0x0000000c0ae67c11 */ /* 0x000fe2000f8608ff */
[----:B------:R-:W-:Y:S01]  /*1cf0*/  VIADD R21, R11, UR26 ;  /* 0x0000001a0b157c36 */ /* 0x000fe20008000000 */
[----:B------:R-:W-:Y:S01]  /*1d00*/  UIADD3 UR7, UR38, -0x1, URZ ;  /* 0xffffffff26077890 */ /* 0x000fe2000fffe03f */
[----:B------:R-:W-:Y:S01]  /*1d10*/  UMOV UR16, UR21 ;  /* 0x0000001500107c82 */ /* 0x000fe20008000000 */
[----:B------:R-:W-:Y:S01]  /*1d20*/  UMOV UR20, UR18 ;  /* 0x0000001200147c82 */ /* 0x000fe20008000000 */
[----:B------:R-:W-:-:S02]  /*1d30*/  LEA.HI.X R229, R4, UR23, R20, 0x1, P2 ;  /* 0x0000001704e57c11 */ /* 0x000fc400090f0c14 */
[----:B------:R-:W-:-:S04]  /*1d40*/  LEA.HI.X R231, R10, UR13, R21, 0x1, P3 ;  /* 0x0000000d0ae77c11 */ /* 0x000fc800098f0c15 */
        /* <DEDUP_REMOVED lines=20> */
.L_x_1163:
        /* <DEDUP_REMOVED lines=19> */
.L_x_1164:
        /* <DEDUP_REMOVED lines=13> */
[----:B------:R-:W-:Y:S01]  /*2090*/  ISETP.GE.AND P2, PT, R4, UR6, PT ;  /* 0x0000000604007c0c */ /* 0x000fe2000bf46270 */
[----:B------:R-:W-:Y:S01]  /*20a0*/  UIMAD UR15, UR57, UR15, UR5 ;  /* 0x0000000f390f72a4 */ /* 0x000fe2000f8e0205 */
[----:B------:R-:W-:Y:S02]  /*20b0*/  IADD3.X R3, R3, UR18, R0, P0, !PT ;  /* 0x0000001203037c10 */ /* 0x000fe400087fe400 */
[----:B------:R-:W-:-:S05]  /*20c0*/  MOV R0, UR14 ;  /* 0x0000000e00007c02 */ /* 0x000fca0008000f00 */
[----:B------:R-:W-:-:S04]  /*20d0*/  IMAD.WIDE.U32 R2, R0, UR57, R2 ;  /* 0x0000003900027c25 */ /* 0x000fc8000f8e0002 */
[----:B------:R-:W-:Y:S01]  /*20e0*/  VIADD R8, R3, UR15 ;  /* 0x0000000f03087c36 */ /* 0x000fe20008000000 */
[----:B------:R-:W-:Y:S06]  /*20f0*/  @P3 BRA `(.L_x_1166) ;  /* 0x0000000000383947 */ /* 0x000fec0003800000 */
[----:B------:R-:W-:Y:S01]  /*2100*/  MOV R5, R8 ;  /* 0x0000000800057202 */ /* 0x000fe20000000f00 */
[----:B------:R-:W-:Y:S01]  /*2110*/  IMAD R0, R24, UR12, RZ ;  /* 0x0000000c18007c24 */ /* 0x000fe2000f8e02ff */
[----:B------:R-:W-:Y:S01]  /*2120*/  ULDC UR5, c[0x0][0x2d0] ;  /* 0x0000b40000057ab9 */ /* 0x000fe20000000800 */
[----:B------:R-:W-:Y:S01]  /*2130*/  IMAD.MOV.U32 R4, RZ, RZ, R2 ;  /* 0x000000ffff047224 */ /* 0x000fe200078e0002 */
[----:B------:R-:W-:Y:S01]  /*2140*/  ISETP.GE.AND P4, PT, R234, UR5, PT ;  /* 0x00000005ea007c0c */ /* 0x000fe2000bf86270 */
[----:B------:R-:W-:Y:S01]  /*2150*/  IMAD R0, R13, UR13, R0 ;  /* 0x0000000d0d007c24 */ /* 0x000fe2000f8e0200 */
        /* <DEDUP_REMOVED lines=8> */
.L_x_1166:
[----:B------:R-:W-:Y:S05]  /*21e0*/  BSYNC B0 ;  /* 0x0000000000007941 */ /* 0x000fea0003800000 */
.L_x_1165:
        /* <DEDUP_REMOVED lines=18> */
.L_x_1168:
[----:B------:R-:W-:Y:S05]  /*2310*/  BSYNC B0 ;  /* 0x0000000000007941 */ /* 0x000fea0003800000 */
.L_x_1167:
[----:B------:R-:W-:Y:S01]  /*2320*/  UIMAD UR5, UR32, UR10, URZ ;  /* 0x0000000a200572a4 */ /* 0x000fe2000f8e023f */
[----:B--2---:R-:W-:Y:S01]  /*2330*/  IMAD.U32 R2, RZ, RZ, UR10 ;  /* 0x0000000aff027e24 */ /* 0x004fe2000f8e00ff */
        /* <DEDUP_REMOVED lines=14> */
[----:B-1----:R-:W-:Y:S01]  /*2420*/  MOV R5, R8 ;  /* 0x0000000800057202 */ /* 0x002fe20000000f00 */
        /* <DEDUP_REMOVED lines=13> */
.L_x_1170:
[----:B------:R-:W-:Y:S05]  /*2500*/  BSYNC B0 ;  /* 0x0000000000007941 */ /* 0x000fea0003800000 */
.L_x_1169:
        /* <DEDUP_REMOVED lines=19> */
.L_x_1162:
[----:B------:R-:W-:Y:S01]  /*2640*/  PLOP3.LUT P0, PT, PT, PT, UP4, 0x80, 0x0 ;  /* 0x000000000000781c */ /* 0x000fe20003f0f048 */
[----:B------:R-:W-:Y:S01]  /*2650*/  UIMAD UR18, UR32, UR24, URZ ;  /* 0x00000018201272a4 */ /* 0x000fe2000f8e023f */
[----:B------:R-:W-:Y:S01]  /*2660*/  IMAD.U32 R2, RZ, RZ, UR24 ;  /* 0x00000018ff027e24 */ /* 0x000fe2000f8e00ff */
[----:B------:R-:W-:Y:S01]  /*2670*/  UIMAD UR11, UR56, -0x40, UR6 ;  /* 0xffffffc0380b78a4 */ /* 0x000fe2000f8e0206 */
[C---:B------:R-:W-:Y:S01]  /*2680*/  VIADD R0, R13.reuse, 0x20 ;  /* 0x000000200d007836 */ /* 0x040fe20000000000 */
[----:B------:R-:W-:Y:S01]  /*2690*/  UIMAD UR5, UR7, -0x40, UR15 ;  /* 0xffffffc0070578a4 */ /* 0x000fe2000f8e020f */
[----:B------:R-:W-:Y:S01]  /*26a0*/  IMAD.WIDE.U32 R2, R2, UR53, R234 ;  /* 0x0000003502027c25 */ /* 0x000fe2000f8e00ea */
[----:B------:R-:W-:Y:S01]  /*26b0*/  UIMAD UR18, UR53, UR25, UR18 ;  /* 0x00000019351272a4 */ /* 0x000fe2000f8e0212 */
[----:B------:R-:W-:Y:S05]  /*26c0*/  BSSY B0, `(.L_x_1172) ;  /* 0x0000030000007945 */ /* 0x000fea0003800000 */
[----:B------:R-:W-:Y:S01]  /*26d0*/  @P0 BAR.SYNC.DEFER_BLOCKING 0x0 ;  /* 0x0000000000000b1d */ /* 0x000fe20000010000 */
[----:B------:R-:W-:-:S02]  /*26e0*/  ISETP.GE.AND P1, PT, R13, UR11, PT ;  /* 0x0000000b0d007c0c */ /* 0x000fc4000bf26270 */
[C---:B------:R-:W-:Y:S02]  /*26f0*/  ISETP.GE.AND P3, PT, R0.reuse, UR11, PT ;  /* 0x0000000b00007c0c */ /* 0x040fe4000bf66270 */
[----:B------:R-:W-:Y:S01]  /*2700*/  ISETP.GE.AND P2, PT, R0, UR5, PT ;  /* 0x0000000500007c0c */ /* 0x000fe2000bf46270 */
[----:B------:R-:W-:Y:S01]  /*2710*/  IMAD.U32 R0, RZ, RZ, UR18 ;  /* 0x00000012ff007e24 */ /* 0x000fe2000f8e00ff */
[----:B------:R-:W-:Y:S01]  /*2720*/  IADD3 R6, P4, R2, UR34, RZ ;  /* 0x0000002202067c10 */ /* 0x000fe2000ff9e0ff */
[----:B------:R-:W-:Y:S01]  /*2730*/  ULEA.HI UR18, UR7, UR7, URZ, 0x1 ;  /* 0x0000000707127291 */ /* 0x000fe2000f8f083f */
[----:B------:R-:W-:Y:S02]  /*2740*/  ULDC.64 UR26, c[0x0][0x268] ;  /* 0x00009a00001a7ab9 */ /* 0x000fe40000000a00 */
[----:B------:R-:W-:Y:S01]  /*2750*/  IADD3.X R7, R3, UR39, R0, P4, !PT ;  /* 0x0000002703077c10 */ /* 0x000fe2000a7fe400 */
[----:B------:R-:W-:Y:S01]  /*2760*/  ULOP3.LUT UR18, UR18, 0xfffffffe, URZ, 0xc0, !UPT ;  /* 0xfffffffe12127892 */ /* 0x000fe2000f8ec03f */
[----:B------:R-:W-:Y:S01]  /*2770*/  LEA R0, R244, UR4, 0x1 ;  /* 0x00000004f4007c11 */ /* 0x000fe2000f8e08ff */
[----:B------:R-:W-:Y:S01]  /*2780*/  IMAD R2, R22, UR26, RZ ;  /* 0x0000001a16027c24 */ /* 0x000fe2000f8e02ff */
[----:B------:R-:W-:Y:S01]  /*2790*/  ISETP.GE.AND P4, PT, R13, UR5, PT ;  /* 0x000000050d007c0c */ /* 0x000fe2000bf86270 */
[----:B------:R-:W-:Y:S01]  /*27a0*/  UIADD3 UR18, UR7, -UR18, URZ ;  /* 0x8000001207127290 */ /* 0x000fe2000fffe03f */
[----:B------:R-:W-:-:S03]  /*27b0*/  IMAD.WIDE.U32 R6, R16, UR26, R6 ;  /* 0x0000001a10067c25 */ /* 0x000fc6000f8e0006 */
[----:B------:R-:W-:Y:S01]  /*27c0*/  UISETP.NE.AND UP0, UPT, UR18, 0x1, UPT ;  /* 0x000000011200788c */ /* 0x000fe2000bf05270 */
[----:B------:R-:W-:Y:S01]  /*27d0*/  IMAD R2, R16, UR27, R2 ;  /* 0x0000001b10027c24 */ /* 0x000fe2000f8e0202 */
[----:B------:R1:W-:Y:S03]  /*27e0*/  @P1 STS.128 [R0+0x10000], RZ ;  /* 0x010000ff00001388 */ /* 0x0003e60000000c00 */
[----:B------:R-:W-:Y:S01]  /*27f0*/  IMAD.IADD R17, R7, 0x1, R2 ;  /* 0x0000000107117824 */ /* 0x000fe200078e0202 */
        /* <DEDUP_REMOVED lines=28> */
.L_x_1173:
[----:B------:R-:W-:Y:S05]  /*29c0*/  BSYNC B0 ;  /* 0x0000000000007941 */ /* 0x000fea0003800000 */
.L_x_1172:
        /* <DEDUP_REMOVED lines=12> */
[----:B------:R-:W5:Y:S01]  /*2a90*/  @!P5 LDC.64 R18, c[0x0][0x220] ;  /* 0x00008800ff12db82 */ /* 0x000f620000000a00 */
[----:B--23--:R-:W-:Y:S01]  /*2aa0*/  IMAD R8, R2, UR25, R3 ;  /* 0x0000001902087c24 */ /* 0x00cfe2000f8e0203 */
        /* <DEDUP_REMOVED lines=17> */
.L_x_1175:
[----:B------:R-:W-:Y:S05]  /*2bc0*/  BSYNC B0 ;  /* 0x0000000000007941 */ /* 0x000fea0003800000 */
.L_x_1174:
        /* <DEDUP_REMOVED lines=19> */
.L_x_1177:
[----:B------:R-:W-:Y:S05]  /*2d00*/  BSYNC B0 ;  /* 0x0000000000007941 */ /* 0x000fea0003800000 */
.L_x_1176:
[----:B------:R1:W-:Y:S01]  /*2d10*/  @P2 STS.128 [R0+0x9000], RZ ;  /* 0x009000ff00002388 */ /* 0x0003e20000000c00 */
[----:B------:R-:W-:Y:S01]  /*2d20*/  BSSY B0, `(.L_x_1178) ;  /* 0x0000018000007945 */ /* 0x000fe20003800000 */
[----:B------:R-:W-:Y:S02]  /*2d30*/  IADD3 R224, R244, 0x2000, RZ ;  /* 0x00002000f4e07810 */ /* 0x000fe40007ffe0ff */
[----:B------:R1:W-:Y:S01]  /*2d40*/  @P2 STS.128 [R0+0xb000], RZ ;  /* 0x00b000ff00002388 */ /* 0x0003e20000000c00 */
[----:B------:R-:W-:Y:S05]  /*2d50*/  @P2 BRA `(.L_x_1179) ;  /* 0x0000000000502947 */ /* 0x000fea0003800000 */
[----:B------:R-:W-:Y:S02]  /*2d60*/  ULDC UR11, c[0x0][0x2d0] ;  /* 0x0000b400000b7ab9 */ /* 0x000fe40000000800 */
[----:B------:R-:W-:Y:S02]  /*2d70*/  ISETP.GE.AND P5, PT, R234, UR11, PT ;  /* 0x0000000bea007c0c */ /* 0x000fe4000bfa6270 */
[----:B------:R-:W-:-:S11]  /*2d80*/  ISETP.GE.AND P0, PT, R241, UR11, PT ;  /* 0x0000000bf1007c0c */ /* 0x000fd6000bf06270 */
[C---:B--2---:R-:W-:Y:S01]  /*2d90*/  @!P5 LEA R2, P6, R14.reuse, R228, 0x6 ;  /* 0x000000e40e02d211 */ /* 0x044fe200078c30ff */
        /* <DEDUP_REMOVED lines=16> */
.L_x_1179:
[----:B------:R-:W-:Y:S05]  /*2ea0*/  BSYNC B0 ;  /* 0x0000000000007941 */ /* 0x000fea0003800000 */
.L_x_1178:
        /* <DEDUP_REMOVED lines=14> */
.L_x_1181:
        /* <DEDUP_REMOVED lines=20> */
.L_x_1182:
[----:B------:R-:W-:Y:S05]  /*30d0*/  BSYNC B0 ;  /* 0x0000000000007941 */ /* 0x000fea0003800000 */
.L_x_1180:
        /* <DEDUP_REMOVED lines=13> */
.L_x_1184:
[----:B------:R-:W-:Y:S01]  /*31b0*/  ULDC UR18, c[0x0][0x2d0] ;  /* 0x0000b40000127ab9 */ /* 0x000fe20000000800 */
[----:B--2---:R-:W-:Y:S01]  /*31c0*/  IMAD.U32 R3, RZ, RZ, UR28 ;  /* 0x0000001cff037e24 */ /* 0x004fe2000f8e00ff */
        /* <DEDUP_REMOVED lines=18> */
[----:B-----5:R-:W-:-:S04]  /*32f0*/  IADD3 R3, P4, R10, UR22, RZ ;  /* 0x000000160a037c10 */ /* 0x020fc8000ff9e0ff */
[----:B------:R-:W-:Y:S01]  /*3300*/  IADD3.X R4, R21, UR23, R4, P4, !PT ;  /* 0x0000001715047c10 */ /* 0x000fe2000a7fe404 */
[----:B------:R-:W-:Y:S08]  /*3310*/  @P2 BRA `(.L_x_1185) ;  /* 0x0000000000182947 */ /* 0x000ff00003800000 */
[----:B------:R-:W-:-:S04]  /*3320*/  LEA R2, P2, R3, UR12, 0x1 ;  /* 0x0000000c03027c11 */ /* 0x000fc8000f8408ff */
[----:B------:R-:W-:-:S05]  /*3330*/  LEA.HI.X R3, R3, UR13, R4, 0x1, P2 ;  /* 0x0000000d03037c11 */ /* 0x000fca00090f0c04 */
[----:B------:R-:W-:Y:S01]  /*3340*/  @!PT LDS RZ, [RZ] ;  /* 0x00000000fffff984 */ /* 0x000fe20000000800 */
[----:B------:R-:W-:Y:S01]  /*3350*/  @!PT LDS RZ, [RZ] ;  /* 0x00000000fffff984 */ /* 0x000fe20000000800 */
[----:B------:R-:W-:Y:S01]  /*3360*/  @!PT LDS RZ, [RZ] ;  /* 0x00000000fffff984 */ /* 0x000fe20000000800 */
[----:B------:R1:W-:Y:S04]  /*3370*/  LDGSTS.E.BYPASS.LTC128B.128 [R224+0x3000], desc[UR8][R2.64+0x80] ;  /* 0x0300008002e07fae */ /* 0x0003e8000b901d48 */
.L_x_1185:
[----:B------:R-:W-:Y:S05]  /*3380*/  BSYNC B0 ;  /* 0x0000000000007941 */ /* 0x000fea0003800000 */
.L_x_1183:
[----:B-12---:R-:W-:Y:S01]  /*3390*/  IMAD.U32 R2, RZ, RZ, UR30 ;  /* 0x0000001eff027e24 */ /* 0x006fe2000f8e00ff */
[----:B------:R-:W-:Y:S01]  /*33a0*/  UIMAD UR11, UR32, UR30, URZ ;  /* 0x0000001e200b72a4 */ /* 0x000fe2000f8e023f */
[----:B------:R1:W-:Y:S01]  /*33b0*/  @P1 STS.128 [R0+0xc000], RZ ;  /* 0x00c000ff00001388 */ /* 0x0003e20000000c00 */
[----:B------:R-:W-:Y:S01]  /*33c0*/  ULDC.64 UR12, c[0x0][0x260] ;  /* 0x00009800000c7ab9 */ /* 0x000fe20000000a00 */
[----:B------:R-:W-:Y:S01]  /*33d0*/  IMAD.WIDE.U32 R2, R2, UR53, R234 ;  /* 0x0000003502027c25 */ /* 0x000fe2000f8e00ea */
[----:B------:R-:W-:Y:S01]  /*33e0*/  UIMAD UR11, UR53, UR31, UR11 ;  /* 0x0000001f350b72a4 */ /* 0x000fe2000f8e020b */
[----:B------:R1:W-:Y:S01]  /*33f0*/  @P1 STS.128 [R0+0xe000], RZ ;  /* 0x00e000ff00001388 */ /* 0x0003e20000000c00 */
[----:B------:R-:W-:Y:S01]  /*3400*/  BSSY B0, `(.L_x_1186) ;  /* 0x0000026000007945 */ /* 0x000fe20003800000 */
[----:B---3--:R-:W-:Y:S01]  /*3410*/  IMAD R9, R22, UR12, RZ ;  /* 0x0000000c16097c24 */ /* 0x008fe2000f8e02ff */
        /* <DEDUP_REMOVED lines=36> */
.L_x_1187:
[----:B------:R-:W-:Y:S05]  /*3660*/  BSYNC B0 ;  /* 0x0000000000007941 */ /* 0x000fea0003800000 */
.L_x_1186:
        /* <DEDUP_REMOVED lines=31> */
.L_x_1189:
[----:B------:R-:W-:Y:S05]  /*3860*/  BSYNC B0 ;  /* 0x0000000000007941 */ /* 0x000fea0003800000 */
.L_x_1188:
[----:B------:R-:W0:Y:S01]  /*3870*/  LDGDEPBAR ;  /* 0x00000000000079af */ /* 0x000e220000000000 */
[----:B------:R-:W-:Y:S01]  /*3880*/  ULDC.64 UR22, c[0x0][0x3c8] ;  /* 0x0000f20000167ab9 */ /* 0x000fe20000000a00 */
[C---:B------:R-:W-:Y:S01]  /*3890*/  IMAD.SHL.U32 R242, R245.reuse, 0x4, RZ ;  /* 0x00000004f5f27824 */ /* 0x040fe200078e00ff */
[----:B------:R-:W-:Y:S01]  /*38a0*/  UISETP.NE.U32.AND UP1, UPT, UR22, URZ, UPT ;  /* 0x0000003f1600728c */ /* 0x000fe2000bf25070 */
[----:B-1234-:R-:W-:Y:S01]  /*38b0*/  SHF.L.U64.HI R0, R245, 0x2, R251 ;  /* 0x00000002f5007819 */ /* 0x01efe200000102fb */
[----:B------:R-:W-:Y:S01]  /*38c0*/  IMAD.MOV.U32 R236, RZ, RZ, 0x7f800000 ;  /* 0x7f800000ffec7424 */ /* 0x000fe200078e00ff */
[----:B------:R-:W-:Y:S01]  /*38d0*/  USHF.R.S32.HI UR11, URZ, 0x1f, UR57 ;  /* 0x0000001f3f0b7899 */ /* 0x000fe20008011439 */
[----:B------:R-:W-:Y:S01]  /*38e0*/  IADD3 R2, P1, R242, UR17, RZ ;  /* 0x00000011f2027c10 */ /* 0x000fe2000ff3e0ff */
[----:B------:R-:W-:Y:S01]  /*38f0*/  UISETP.NE.AND.EX UP1, UPT, UR23, URZ, UPT, UP1 ;  /* 0x0000003f1700728c */ /* 0x000fe2000bf25310 */
[----:B------:R-:W-:Y:S01]  /*3900*/  IMAD.MOV.U32 R227, RZ, RZ, 0x7f800000 ;  /* 0x7f800000ffe37424 */ /* 0x000fe200078e00ff */
[----:B------:R-:W-:Y:S01]  /*3910*/  LOP3.LUT R5, R23, 0xfffffff8, RZ, 0xc0, !PT ;  /* 0xfffffff817057812 */ /* 0x000fe200078ec0ff */
[----:B------:R-:W-:Y:S01]  /*3920*/  IMAD.SHL.U32 R4, R25, 0x2, RZ ;  /* 0x0000000219047824 */ /* 0x000fe200078e00ff */
[----:B------:R-:W-:Y:S01]  /*3930*/  IADD3.X R3, R0, UR16, RZ, P1, !PT ;  /* 0x0000001000037c10 */ /* 0x000fe20008ffe4ff */
[----:B------:R-:W-:Y:S01]  /*3940*/  IMAD.U32 R225, RZ, RZ, UR56 ;  /* 0x00000038ffe17e24 */ /* 0x000fe2000f8e00ff */
[----:B------:R-:W-:Y:S01]  /*3950*/  PLOP3.LUT P3, PT, PT, PT, UP1, 0x80, 0x0 ;  /* 0x000000000000781c */ /* 0x000fe20003f6f018 */
[----:B------:R-:W-:Y:S01]  /*3960*/  ULDC UR50, c[0x0][0x2d0] ;  /* 0x0000b40000327ab9 */ /* 0x000fe20000000800 */
[----:B------:R-:W-:Y:S01]  /*3970*/  ULDC UR51, c[0x0][0x398] ;  /* 0x0000e60000337ab9 */ /* 0x000fe20000000800 */
[----:B------:R-:W5:Y:S02]  /*3980*/  @!P6 LDG.E R236, desc[UR8][R2.64] ;  /* 0x0000000802ece981 */ /* 0x000f64000c1e1900 */
[----:B------:R-:W-:Y:S01]  /*3990*/  @UP1 ULDC.64 UR24, c[0x0][0x3d0] ;  /* 0x0000f40000181ab9 */ /* 0x000fe20000000a00 */
[----:B------:R-:W-:Y:S01]  /*39a0*/  @UP1 UMOV UR12, UR57 ;  /* 0x00000039000c1c82 */ /* 0x000fe20008000000 */
[----:B------:R1:W5:Y:S01]  /*39b0*/  @!P5 LDG.E R227, desc[UR8][R2.64+0x20] ;  /* 0x0000200802e3d981 */ /* 0x000362000c1e1900 */
[----:B------:R-:W-:Y:S01]  /*39c0*/  @UP1 UIMAD UR5, UR59, UR24, URZ ;  /* 0x000000183b0512a4 */ /* 0x000fe2000f8e023f */
[----:B------:R-:W-:-:S04]  /*39d0*/  DEPBAR.LE SB0, 0x1 ;  /* 0x000080400000791a */ /* 0x000fc80000000000 */
[----:B------:R-:W-:Y:S01]  /*39e0*/  BAR.SYNC.DEFER_BLOCKING 0x0 ;  /* 0x0000000000007b1d */ /* 0x000fe20000010000 */
[----:B------:R-:W-:-:S05]  /*39f0*/  @UP1 UIMAD UR5, UR55, UR25, UR5 ;  /* 0x00000019370512a4 */ /* 0x000fca000f8e0205 */
[----:B------:R-:W-:Y:S02]  /*3a00*/  @UP1 UMOV UR13, UR11 ;  /* 0x0000000b000d1c82 */ /* 0x000fe40008000000 */
[----:B------:R-:W-:-:S04]  /*3a10*/  @UP1 UIMAD.WIDE.U32 UR12, UR55, UR24, UR12 ;  /* 0x00000018370c12a5 */ /* 0x000fc8000f8e000c */
[----:B------:R-:W-:Y:S02]  /*3a20*/  @UP1 ULEA UR22, UP0, UR12, UR22, 0x2 ;  /* 0x000000160c161291 */ /* 0x000fe4000f80103f */
[----:B------:R-:W-:-:S04]  /*3a30*/  @UP1 UIADD3 UR5, UR13, UR5, URZ ;  /* 0x000000050d051290 */ /* 0x000fc8000fffe03f */
[----:B------:R-:W-:Y:S01]  /*3a40*/  @UP1 ULEA.HI.X UR23, UR12, UR23, UR5, 0x2, UP0 ;  /* 0x000000170c171291 */ /* 0x000fe200080f1405 */
[----:B-1----:R-:W-:Y:S02]  /*3a50*/  IMAD.U32 R2, RZ, RZ, UR22 ;  /* 0x00000016ff027e24 */ /* 0x002fe4000f8e00ff */
[----:B------:R-:W-:Y:S02]  /*3a60*/  IMAD.IADD R5, R25, 0x1, -R5 ;  /* 0x0000000119057824 */ /* 0x000fe400078e0a05 */
[----:B------:R-:W-:Y:S01]  /*3a70*/  IMAD.MOV.U32 R176, RZ, RZ, 0x20 ;  /* 0x00000020ffb07424 */ /* 0x000fe200078e00ff */
[----:B------:R-:W-:Y:S01]  /*3a80*/  LEA.HI R0, R26, R25, RZ, 0x4 ;  /* 0x000000191a007211 */ /* 0x000fe200078f20ff */
[----:B------:R-:W-:Y:S01]  /*3a90*/  IMAD.U32 R3, RZ, RZ, UR23 ;  /* 0x00000017ff037e24 */ /* 0x000fe2000f8e00ff */
[----:B------:R-:W-:Y:S01]  /*3aa0*/  LEA R152, R223, UR4, 0x1 ;  /* 0x00000004df987c11 */ /* 0x000fe2000f8e08ff */
[----:B------:R1:W2:Y:S01]  /*3ab0*/  LDSM.16.M88.4 R124, [R214] ;  /* 0x00000000d67c783b */ /* 0x0002a20000000200 */
[----:B------:R-:W-:-:S03]  /*3ac0*/  @UP1 ULDC UR5, c[0x0][0x2e8] ;  /* 0x0000ba0000051ab9 */ /* 0x000fc60000000800 */
[----:B------:R3:W4:Y:S01]  /*3ad0*/  @P3 LDG.E R7, desc[UR8][R2.64] ;  /* 0x0000000802073981 */ /* 0x000722000c1e1900 */
[----:B------:R-:W-:Y:S02]  /*3ae0*/  LOP3.LUT P4, RZ, R5, 0x2, RZ, 0xc0, !PT ;  /* 0x0000000205ff7812 */ /* 0x000fe4000788c0ff */
[----:B------:R-:W-:Y:S01]  /*3af0*/  LOP3.LUT R0, R0, 0xfffffff0, RZ, 0xc0, !PT ;  /* 0xfffffff000007812 */ /* 0x000fe200078ec0ff */
[----:B------:R1:W1:Y:S01]  /*3b00*/  LDSM.16.M88.4 R116, [R152+0x10000] ;  /* 0x010000009874783b */ /* 0x0002620000000200 */
[----:B------:R-:W-:-:S03]  /*3b10*/  SEL R176, R176, 0xffffffe0, !P4 ;  /* 0xffffffe0b0b07807 */ /* 0x000fc60006000000 */
[----:B------:R1:W1:Y:S02]  /*3b20*/  LDSM.16.M88.4 R120, [R152+0x10800] ;  /* 0x010800009878783b */ /* 0x0002640000000200 */
[----:B------:R-:W-:Y:S02]  /*3b30*/  IMAD.IADD R176, R176, 0x1, R212 ;  /* 0x00000001b0b07824 */ /* 0x000fe400078e02d4 */
[----:B------:R-:W-:Y:S01]  /*3b40*/  IMAD.IADD R0, R25, 0x1, -R0 ;  /* 0x0000000119007824 */ /* 0x000fe200078e0a00 */
[----:B------:R1:W1:Y:S04]  /*3b50*/  LDSM.16.M88.4 R148, [R152+0x12000] ;  /* 0x012000009894783b */ /* 0x0002680000000200 */
[----:B------:R1:W1:Y:S04]  /*3b60*/  LDSM.16.M88.4 R140, [R176] ;  /* 0x00000000b08c783b */ /* 0x0002680000000200 */
[----:B------:R1:W1:Y:S04]  /*3b70*/  LDSM.16.M88.4 R144, [R176+0x800] ;  /* 0x00080000b090783b */ /* 0x0002680000000200 */
[----:B------:R1:W1:Y:S01]  /*3b80*/  LDSM.16.M88.4 R172, [R176+0x2000] ;  /* 0x00200000b0ac783b */ /* 0x0002620000000200 */
[----:B---3--:R-:W-:-:S03]  /*3b90*/  LEA.HI R2, R26, R25, RZ, 0x7 ;  /* 0x000000191a027211 */ /* 0x008fc600078f38ff */
[----:B------:R-:W3:Y:S01]  /*3ba0*/  LDSM.16.M88.4 R152, [R152+0x12800] ;  /* 0x012800009898783b */ /* 0x000ee20000000200 */
[----:B------:R-:W4:Y:S03]  /*3bb0*/  @P3 MUFU.RCP R6, UR5 ;  /* 0x0000000500063d08 */ /* 0x000f260008001000 */
[----:B------:R-:W1:Y:S04]  /*3bc0*/  LDSM.16.M88.4 R176, [R176+0x2800] ;  /* 0x00280000b0b0783b */ /* 0x000e680000000200 */
[----:B------:R1:W1:Y:S04]  /*3bd0*/  LDSM.16.M88.4 R128, [R214+0x800] ;  /* 0x00080000d680783b */ /* 0x0002680000000200 */
[----:B------:R1:W1:Y:S04]  /*3be0*/  LDSM.16.M88.4 R132, [R212] ;  /* 0x00000000d484783b */ /* 0x0002680000000200 */
[----:B------:R1:W1:Y:S04]  /*3bf0*/  LDSM.16.M88.4 R136, [R212+0x800] ;  /* 0x00080000d488783b */ /* 0x0002680000000200 */
[----:B------:R1:W1:Y:S04]  /*3c00*/  LDSM.16.M88.4 R156, [R214+0x2000] ;  /* 0x00200000d69c783b */ /* 0x0002680000000200 */
[----:B------:R1:W1:Y:S04]  /*3c10*/  LDSM.16.M88.4 R160, [R214+0x2800] ;  /* 0x00280000d6a0783b */ /* 0x0002680000000200 */
[----:B------:R1:W1:Y:S04]  /*3c20*/  LDSM.16.M88.4 R164, [R212+0x2000] ;  /* 0x00200000d4a4783b */ /* 0x0002680000000200 */
[----:B------:R1:W1:Y:S01]  /*3c30*/  LDSM.16.M88.4 R168, [R212+0x2800] ;  /* 0x00280000d4a8783b */ /* 0x0002620000000200 */
[----:B------:R-:W-:-:S02]  /*3c40*/  SHF.R.S32.HI R3, RZ, 0x1f, R0 ;  /* 0x0000001fff037819 */ /* 0x000fc40000011400 */
[----:B------:R-:W-:Y:S02]  /*3c50*/  SHF.R.S32.HI R2, RZ, 0x7, R2 ;  /* 0x00000007ff027819 */ /* 0x000fe40000011402 */
[----:B------:R-:W-:-:S03]  /*3c60*/  LEA.HI R3, R3, R0, RZ, 0x3 ;  /* 0x0000000003037211 */ /* 0x000fc600078f18ff */
[----:B------:R-:W-:Y:S01]  /*3c70*/  IMAD.SHL.U32 R2, R2, 0x20, RZ ;  /* 0x0000002002027824 */ /* 0x000fe200078e00ff */
[----:B------:R-:W-:Y:S01]  /*3c80*/  LOP3.LUT R3, R3, 0xfffffff8, RZ, 0xc0, !PT ;  /* 0xfffffff803037812 */ /* 0x000fe200078ec0ff */
[----:B------:R-:W-:-:S03]  /*3c90*/  USHF.L.U32 UR22, UR10, 0x4, URZ ;  /* 0x000000040a167899 */ /* 0x000fc6000800063f */
[----:B------:R-:W-:Y:S01]  /*3ca0*/  LOP3.LUT R4, R2, 0x6, R4, 0xf8, !PT ;  /* 0x0000000602047812 */ /* 0x000fe200078ef804 */
[----:B------:R-:W-:Y:S01]  /*3cb0*/  IMAD.IADD R2, R0, 0x1, -R3 ;  /* 0x0000000100027824 */ /* 0x000fe200078e0a03 */
[----:B------:R-:W-:Y:S02]  /*3cc0*/  USHF.L.U32 UR18, UR10, 0x3, URZ ;  /* 0x000000030a127899 */ /* 0x000fe4000800063f */
[----:B------:R-:W-:Y:S02]  /*3cd0*/  UIMAD UR46, UR10, 0x18, URZ ;  /* 0x000000180a2e78a4 */ /* 0x000fe4000f8e023f */
[----:B------:R-:W-:Y:S02]  /*3ce0*/  USHF.L.U32 UR45, UR10, 0x5, URZ ;  /* 0x000000050a2d7899 */ /* 0x000fe4000800063f */
[----:B------:R-:W-:Y:S02]  /*3cf0*/  UIMAD UR44, UR10, 0x28, URZ ;  /* 0x000000280a2c78a4 */ /* 0x000fe4000f8e023f */
[----:B------:R-:W-:-:S02]  /*3d00*/  UIMAD UR43, UR10, 0x30, URZ ;  /* 0x000000300a2b78a4 */ /* 0x000fc4000f8e023f */
[----:B------:R-:W-:Y:S02]  /*3d10*/  UIMAD UR42, UR10, 0x38, URZ ;  /* 0x000000380a2a78a4 */ /* 0x000fe4000f8e023f */
[----:B------:R-:W-:Y:S02]  /*3d20*/  UIADD3 UR10, UR22, 0x20, URZ ;  /* 0x00000020160a7890 */ /* 0x000fe4000fffe03f */
[----:B------:R-:W-:Y:S02]  /*3d30*/  UIADD3 UR32, UR22, 0x40, URZ ;  /* 0x0000004016207890 */ /* 0x000fe4000fffe03f */
[----:B------:R-:W-:Y:S01]  /*3d40*/  UIADD3 UR27, UR22, 0x60, URZ ;  /* 0x00000060161b7890 */ /* 0x000fe2000fffe03f */
[----:B------:R-:W-:Y:S01]  /*3d50*/  R2P PR, R2, 0x6 ;  /* 0x0000000602007804 */ /* 0x000fe20000000000 */
[----:B------:R-:W-:Y:S01]  /*3d60*/  IMAD.MOV.U32 R216, RZ, RZ, 0x20 ;  /* 0x00000020ffd87424 */ /* 0x000fe200078e00ff */
[----:B------:R-:W-:Y:S02]  /*3d70*/  UIADD3 UR10, UR18, UR10, URZ ;  /* 0x0000000a120a7290 */ /* 0x000fe4000fffe03f */
[----:B------:R-:W-:-:S02]  /*3d80*/  UIADD3 UR31, UR18, UR32, URZ ;  /* 0x00000020121f7290 */ /* 0x000fc4000fffe03f */
[----:B------:R-:W-:Y:S01]  /*3d90*/  UIADD3 UR26, UR18, UR27, URZ ;  /* 0x0000001b121a7290 */ /* 0x000fe2000fffe03f */
[----:B------:R-:W-:Y:S01]  /*3da0*/  IMAD R225, R225, 0x40, R4 ;  /* 0x00000040e1e17824 */ /* 0x000fe200078e0204 */
[----:B------:R-:W-:Y:S01]  /*3db0*/  UIADD3 UR10, UR18, UR10, URZ ;  /* 0x0000000a120a7290 */ /* 0x000fe2000fffe03f */
[----:B------:R-:W-:Y:S01]  /*3dc0*/  IMAD.MOV.U32 R213, RZ, RZ, 0x40 ;  /* 0x00000040ffd57424 */ /* 0x000fe200078e00ff */
[----:B------:R-:W-:Y:S01]  /*3dd0*/  UIADD3 UR30, UR18, UR31, URZ ;  /* 0x0000001f121e7290 */ /* 0x000fe2000fffe03f */
[----:B------:R-:W-:Y:S01]  /*3de0*/  VIADD R208, R222, 0x2000 ;  /* 0x00002000ded07836 */ /* 0x000fe20000000000 */
[----:B------:R-:W-:Y:S01]  /*3df0*/  UIADD3 UR25, UR18, UR26, URZ ;  /* 0x0000001a12197290 */ /* 0x000fe2000fffe03f */
[----:B------:R-:W-:Y:S01]  /*3e00*/  VIADD R211, R221, 0x2000 ;  /* 0x00002000ddd37836 */ /* 0x000fe20000000000 */
[----:B------:R-:W-:Y:S01]  /*3e10*/  SEL R216, R216, 0xffffffe0, !P1 ;  /* 0xffffffe0d8d87807 */ /* 0x000fe20004800000 */
[----:B------:R-:W-:Y:S01]  /*3e20*/  UIADD3 UR47, UR53, UR15, URZ ;  /* 0x0000000f352f7290 */ /* 0x000fe2000fffe03f */
[----:B------:R-:W-:Y:S01]  /*3e30*/  SEL R213, R213, 0xffffffc0, !P2 ;  /* 0xffffffc0d5d57807 */ /* 0x000fe20005000000 */
[----:B------:R-:W-:Y:S01]  /*3e40*/  UIADD3 UR35, UR22, 0x20, URZ ;  /* 0x0000002016237890 */ /* 0x000fe2000fffe03f */
[----:B------:R-:W-:Y:S01]  /*3e50*/  SEL R208, R208, R222, !P0 ;  /* 0x000000ded0d07207 */ /* 0x000fe20004000000 */
[----:B------:R-:W-:Y:S01]  /*3e60*/  UIADD3 UR36, UR18, UR10, URZ ;  /* 0x0000000a12247290 */ /* 0x000fe2000fffe03f */
[----:B------:R-:W-:Y:S01]  /*3e70*/  SEL R211, R211, R221, !P0 ;  /* 0x000000ddd3d37207 */ /* 0x000fe20004000000 */
[----:B------:R-:W-:Y:S01]  /*3e80*/  UIADD3 UR29, UR18, UR30, URZ ;  /* 0x0000001e121d7290 */ /* 0x000fe2000fffe03f */
[----:B------:R-:W-:Y:S01]  /*3e90*/  IMAD.IADD R217, R218, 0x1, R216 ;  /* 0x00000001dad97824 */ /* 0x000fe200078e02d8 */
[----:B------:R-:W-:-:S02]  /*3ea0*/  UIADD3 UR24, UR18, UR25, URZ ;  /* 0x0000001912187290 */ /* 0x000fc4000fffe03f */
[----:B------:R-:W-:Y:S01]  /*3eb0*/  UIADD3 UR48, -UR6, 0x40, UR47 ;  /* 0x0000004006307890 */ /* 0x000fe2000fffe12f */
[----:B------:R-:W-:Y:S01]  /*3ec0*/  IMAD.MOV.U32 R226, RZ, RZ, R224 ;  /* 0x000000ffffe27224 */ /* 0x000fe200078e00e0 */
[----:B------:R-:W-:Y:S01]  /*3ed0*/  UIADD3 UR34, UR18, UR35, URZ ;  /* 0x0000002312227290 */ /* 0x000fe2000fffe03f */
[C-C-:B------:R-:W-:Y:S01]  /*3ee0*/  SHF.L.U64.HI R248, R245.reuse, 0x2, R251.reuse ;  /* 0x00000002f5f87819 */ /* 0x140fe200000102fb */
[----:B------:R-:W-:Y:S01]  /*3ef0*/  UIADD3 UR33, UR18, UR36, URZ ;  /* 0x0000002412217290 */ /* 0x000fe2000fffe03f */
[----:B------:R-:W-:Y:S01]  /*3f00*/  SHF.L.U64.HI R247, R245, 0x2, R251 ;  /* 0x00000002f5f77819 */ /* 0x000fe200000102fb */
[----:B------:R-:W-:Y:S01]  /*3f10*/  UIADD3 UR28, UR18, UR29, URZ ;  /* 0x0000001d121c7290 */ /* 0x000fe2000fffe03f */
[----:B------:R-:W-:Y:S01]  /*3f20*/  CS2R R94, SRZ ;  /* 0x00000000005e7805 */ /* 0x000fe2000001ff00 */
[----:B------:R-:W-:Y:S01]  /*3f30*/  UIADD3 UR23, UR18, UR24, URZ ;  /* 0x0000001812177290 */ /* 0x000fe2000fffe03f */
        /* <DEDUP_REMOVED lines=31> */
[----:B------:R-:W-:Y:S01]  /*4130*/  LEA R208, R208, UR4, 0x1 ;  /* 0x00000004d0d07c11 */ /* 0x000fe2000f8e08ff */
[----:B------:R-:W-:Y:S01]  /*4140*/  ULDC UR21, c[0x0][0x394] ;  /* 0x0000e50000157ab9 */ /* 0x000fe20000000800 */
[----:B------:R-:W-:Y:S01]  /*4150*/  LEA R211, R211, UR4, 0x1 ;  /* 0x00000004d3d37c11 */ /* 0x000fe2000f8e08ff */
[----:B------:R-:W-:Y:S01]  /*4160*/  IMAD.IADD R219, R218, 0x1, R213 ;  /* 0x00000001dadb7824 */ /* 0x000fe200078e02d5 */
[----:B------:R-:W-:Y:S01]  /*4170*/  UMOV UR5, URZ ;  /* 0x0000003f00057c82 */ /* 0x000fe20008000000 */
[----:B------:R-:W-:Y:S01]  /*4180*/  IMAD.IADD R220, R213, 0x1, R217 ;  /* 0x00000001d5dc7824 */ /* 0x000fe200078e02d9 */
[----:B------:R-:W-:Y:S01]  /*4190*/  UIADD3 UR48, UR48, -UR40, URZ ;  /* 0x8000002830307290 */ /* 0x000fe2000fffe03f */
[----:B------:R-:W-:Y:S01]  /*41a0*/  IMAD R243, RZ, RZ, -UR14 ;  /* 0x8000000efff37e24 */ /* 0x000fe2000f8e02ff */
[----:B------:R-:W-:Y:S01]  /*41b0*/  UMOV UR14, UR21 ;  /* 0x00000015000e7c82 */ /* 0x000fe20008000000 */
[----:B------:R-:W-:-:S02]  /*41c0*/  UIADD3 UR49, UR53, 0x40, URZ ;  /* 0x0000004035317890 */ /* 0x000fc4000fffe03f */
[----:B------:R-:W-:Y:S02]  /*41d0*/  UIADD3 UR41, UR18, UR34, URZ ;  /* 0x0000002212297290 */ /* 0x000fe4000fffe03f */
[----:B------:R-:W-:Y:S02]  /*41e0*/  UIADD3 UR40, UR18, UR33, URZ ;  /* 0x0000002112287290 */ /* 0x000fe4000fffe03f */
[----:B------:R-:W-:Y:S02]  /*41f0*/  UIADD3 UR39, UR18, UR28, URZ ;  /* 0x0000001c12277290 */ /* 0x000fe4000fffe03f */
[----:B------:R-:W-:Y:S01]  /*4200*/  UIADD3 UR38, UR18, UR23, URZ ;  /* 0x0000001712267290 */ /* 0x000fe2000fffe03f */
[----:B------:R-:W-:Y:S01]  /*4210*/  ULDC UR21, c[0x0][0x2ec] ;  /* 0x0000bb0000157ab9 */ /* 0x000fe20000000800 */
[----:B----4-:R-:W-:-:S05]  /*4220*/  @P3 FMUL.FTZ R0, R7, R6 ;  /* 0x0000000607003220 */ /* 0x010fca0000410000 */
[----:B------:R-:W-:Y:S02]  /*4230*/  @P3 R2UR UR11, R0 ;  /* 0x00000000000b32ca */ /* 0x000fe400000e0000 */
[----:B------:R-:W-:-:S05]  /*4240*/  IADD3 R0, R245, -UR15, -R225 ;  /* 0x8000000ff5007c10 */ /* 0x000fca000fffe8e1 */
[----:B------:R-:W-:-:S06]  /*4250*/  VIADD R246, R0, UR6 ;  /* 0x0000000600f67c36 */ /* 0x000fcc0008000000 */
[----:B------:R-:W-:Y:S01]  /*4260*/  @UP1 UMOV UR5, UR11 ;  /* 0x0000000b00051c82 */ /* 0x000fe20008000000 */
[----:B-123--:R-:W-:-:S05]  /*4270*/  ULDC UR11, c[0x0][0x39c] ;  /* 0x0000e700000b7ab9 */ /* 0x00efca0000000800 */
.L_x_1194:
[----:B------:R-:W0:Y:S01]  /*4280*/  LDGDEPBAR ;  /* 0x00000000000079af */ /* 0x000e220000000000 */
[----:B------:R-:W-:Y:S01]  /*4290*/  LEA R0, R223, UR4, 0x1 ;  /* 0x00000004df007c11 */ /* 0x000fe2000f8e08ff */
[----:B------:R-:W-:Y:S01]  /*42a0*/  USHF.L.U32 UR10, UR7, 0x6, URZ ;  /* 0x00000006070a7899 */ /* 0x000fe2000800063f */
[C---:B------:R-:W-:Y:S01]  /*42b0*/  IADD3 R2, R211.reuse, R216, RZ ;  /* 0x000000d8d3027210 */ /* 0x040fe20007ffe0ff */
[----:B------:R-:W-:Y:S01]  /*42c0*/  UMOV UR12, UR61 ;  /* 0x0000003d000c7c82 */ /* 0x000fe20008000000 */
[-C--:B------:R-:W-:Y:S01]  /*42d0*/  IADD3 R3, R211, R213.reuse, RZ ;  /* 0x000000d5d3037210 */ /* 0x080fe20007ffe0ff */
[----:B------:R-:W-:Y:S01]  /*42e0*/  UISETP.GE.AND UP0, UPT, UR10, UR48, UPT ;  /* 0x000000300a00728c */ /* 0x000fe2000bf06270 */
[----:B------:R-:W-:Y:S02]  /*42f0*/  IADD3 R180, R2, R213, RZ ;  /* 0x000000d502b47210 */ /* 0x000fe40007ffe0ff */
[----:B------:R-:W-:Y:S02]  /*4300*/  MOV R232, R184 ;  /* 0x000000b800e87202 */ /* 0x000fe40000000f00 */
[----:B------:R-:W-:Y:S01]  /*4310*/  MOV R233, R183 ;  /* 0x000000b700e97202 */ /* 0x000fe20000000f00 */
[----:B------:R-:W-:Y:S04]  /*4320*/  DEPBAR.LE SB0, 0x0 ;  /* 0x000080000000791a */ /* 0x000fe80000000000 */
[----:B------:R-:W-:Y:S06]  /*4330*/  BAR.SYNC.DEFER_BLOCKING 0x0 ;  /* 0x0000000000007b1d */ /* 0x000fec0000010000 */
[----:B------:R-:W-:Y:S06]  /*4340*/  LDSM.16.M88.4 R16, [R211] ;  /* 0x00000000d310783b */ /* 0x000fec0000000200 */
[----:B------:R-:W1:Y:S06]  /*4350*/  LDSM.16.M88.4 R8, [R0+0xc000] ;  /* 0x00c000000008783b */ /* 0x000e6c0000000200 */
[----:B------:R-:W2:Y:S06]  /*4360*/  LDSM.16.M88.4 R52, [R0+0xc800] ;  /* 0x00c800000034783b */ /* 0x000eac0000000200 */
[----:B------:R-:W-:Y:S06]  /*4370*/  LDSM.16.M88.4 R56, [R2] ;  /* 0x000000000238783b */ /* 0x000fec0000000200 */
[----:B------:R-:W3:Y:S06]  /*4380*/  LDSM.16.M88.4 R60, [R214+-0x4000] ;  /* 0xffc00000d63c783b */ /* 0x000eec0000000200 */
[----:B------:R-:W4:Y:S06]  /*4390*/  LDSM.16.M88.4 R64, [R214+-0x3800] ;  /* 0xffc80000d640783b */ /* 0x000f2c0000000200 */
[----:B------:R-:W-:Y:S06]  /*43a0*/  LDSM.16.M88.4 R100, [R3] ;  /* 0x000000000364783b */ /* 0x000fec0000000200 */
[----:B------:R-:W4:Y:S01]  /*43b0*/  LDSM.16.M88.4 R104, [R212+-0x4000] ;  /* 0xffc00000d468783b */ /* 0x000f220000000200 */
[C---:B-1----:R-:W-:Y:S05]  /*43c0*/  HMMA.16816.F32 R4, R16.reuse, R8, RZ ;  /* 0x000000081004723c */ /* 0x042fea00000018ff */
[----:B------:R-:W-:Y:S01]  /*43d0*/  LDSM.16.M88.4 R108, [R180] ;  /* 0x00000000b46c783b */ /* 0x000fe20000000200 */
[C---:B------:R-:W-:Y:S05]  /*43e0*/  HMMA.16816.F32 R8, R16.reuse, R10, RZ ;  /* 0x0000000a1008723c */ /* 0x040fea00000018ff */
[----:B------:R-:W-:Y:S01]  /*43f0*/  LDSM.16.M88.4 R112, [R215] ;  /* 0x00000000d770783b */ /* 0x000fe20000000200 */
[C---:B--2---:R-:W-:Y:S06]  /*4400*/  HMMA.16816.F32 R12, R16.reuse, R52, RZ ;  /* 0x00000034100c723c */ /* 0x044fec00000018ff */
[----:B------:R-:W-:Y:S01]  /*4410*/  HMMA.16816.F32 R16, R16, R54, RZ ;  /* 0x000000361010723c */ /* 0x000fe200000018ff */
[----:B------:R-:W1:Y:S05]  /*4420*/  LDSM.16.M88.4 R52, [R212+-0x3800] ;  /* 0xffc80000d434783b */ /* 0x000e6a0000000200 */
[C---:B---3--:R-:W-:Y:S06]  /*4430*/  HMMA.16816.F32 R4, R56.reuse, R60, R4 ;  /* 0x0000003c3804723c */ /* 0x048fec0000001804 */
[C---:B------:R-:W-:Y:S05]  /*4440*/  HMMA.16816.F32 R8, R56.reuse, R62, R8 ;  /* 0x0000003e3808723c */ /* 0x040fea0000001808 */
[----:B------:R-:W-:Y:S01]  /*4450*/  IADD3 R60, P0, R242, UR20, RZ ;  /* 0x00000014f23c7c10 */ /* 0x000fe2000ff1e0ff */
[C---:B----4-:R-:W-:Y:S05]  /*4460*/  HMMA.16816.F32 R12, R56.reuse, R64, R12 ;  /* 0x00000040380c723c */ /* 0x050fea000000180c */
[----:B------:R-:W-:Y:S01]  /*4470*/  IADD3.X R61, R248, UR19, RZ, P0, !PT ;  /* 0x00000013f83d7c10 */ /* 0x000fe200087fe4ff */
[----:B------:R-:W-:Y:S01]  /*4480*/  HMMA.16816.F32 R16, R56, R66, R16 ;  /* 0x000000423810723c */ /* 0x000fe20000001810 */
[----:B------:R-:W2:Y:S05]  /*4490*/  LDSM.16.M88.4 R56, [R215+0x800] ;  /* 0x00080000d738783b */ /* 0x000eaa0000000200 */
[C---:B------:R-:W-:Y:S01]  /*44a0*/  HMMA.16816.F32 R4, R100.reuse, R104, R4 ;  /* 0x000000686404723c */ /* 0x040fe20000001804 */
[----:B-----5:R-:W5:Y:S06]  /*44b0*/  LDG.E R182, desc[UR8][R60.64] ;  /* 0x000000083cb67981 */ /* 0x020f6c000c1e1900 */
[----:B------:R3:W5:Y:S01]  /*44c0*/  LDG.E R181, desc[UR8][R60.64+0x20] ;  /* 0x000020083cb57981 */ /* 0x000762000c1e1900 */
[C---:B------:R-:W-:Y:S05]  /*44d0*/  HMMA.16816.F32 R8, R100.reuse, R106, R8 ;  /* 0x0000006a6408723c */ /* 0x040fea0000001808 */
[----:B------:R-:W-:Y:S01]  /*44e0*/  LDSM.16.M88.4 R64, [R0+0xe000] ;  /* 0x00e000000040783b */ /* 0x000fe20000000200 */
[C---:B-1----:R-:W-:Y:S05]  /*44f0*/  HMMA.16816.F32 R12, R100.reuse, R52, R12 ;  /* 0x00000034640c723c */ /* 0x042fea000000180c */
[----:B------:R-:W-:Y:S01]  /*4500*/  LDSM.16.M88.4 R104, [R214+-0x2000] ;  /* 0xffe00000d668783b */ /* 0x000fe20000000200 */
[----:B------:R-:W-:Y:S05]  /*4510*/  HMMA.16816.F32 R16, R100, R54, R16 ;  /* 0x000000366410723c */ /* 0x000fea0000001810 */
[----:B------:R1:W-:Y:S01]  /*4520*/  LDSM.16.M88.4 R52, [R0+0xe800] ;  /* 0x00e800000034783b */ /* 0x0003e20000000200 */
[C---:B------:R-:W-:Y:S05]  /*4530*/  HMMA.16816.F32 R4, R108.reuse, R112, R4 ;  /* 0x000000706c04723c */ /* 0x040fea0000001804 */
[----:B------:R4:W-:Y:S01]  /*4540*/  LDSM.16.M88.4 R100, [R2+0x2000] ;  /* 0x002000000264783b */ /* 0x0009e20000000200 */
[C---:B------:R-:W-:Y:S05]  /*4550*/  HMMA.16816.F32 R8, R108.reuse, R114, R8 ;  /* 0x000000726c08723c */ /* 0x040fea0000001808 */
[----:B---3--:R-:W3:Y:S01]  /*4560*/  LDSM.16.M88.4 R60, [R211+0x2000] ;  /* 0x00200000d33c783b */ /* 0x008ee20000000200 */
[C---:B--2---:R-:W-:Y:S05]  /*4570*/  HMMA.16816.F32 R12, R108.reuse, R56, R12 ;  /* 0x000000386c0c723c */ /* 0x044fea000000180c */
[----:B------:R-:W-:Y:S01]  /*4580*/  LDSM.16.M88.4 R112, [R212+-0x2000] ;  /* 0xffe00000d470783b */ /* 0x000fe20000000200 */
[----:B------:R-:W-:Y:S05]  /*4590*/  HMMA.16816.F32 R16, R108, R58, R16 ;  /* 0x0000003a6c10723c */ /* 0x000fea0000001810 */
[----:B------:R-:W2:Y:S01]  /*45a0*/  LDSM.16.M88.4 R56, [R214+-0x1800] ;  /* 0xffe80000d638783b */ /* 0x000ea20000000200 */
[----:B-1----:R-:W-:Y:S05]  /*45b0*/  IADD3 R0, R246, UR10, RZ ;  /* 0x0000000af6007c10 */ /* 0x002fea000fffe0ff */
[----:B------:R1:W2:Y:S01]  /*45c0*/  LDSM.16.M88.4 R108, [R3+0x2000] ;  /* 0x00200000036c783b */ /* 0x0002a20000000200 */
[----:B----4-:R-:W-:Y:S04]  /*45d0*/  IADD3 R2, R0, 0x7, RZ ;  /* 0x0000000700027810 */ /* 0x010fe80007ffe0ff */
[----:B------:R-:W-:Y:S11]  /*45e0*/  ISETP.GE.AND P0, PT, R2, RZ, PT ;  /* 0x000000ff0200720c */ /* 0x000ff60003f06270 */
[----:B------:R-:W-:Y:S02]  /*45f0*/  @!UPT UIADD3 URZ, URZ, URZ, URZ ;  /* 0x0000003f3f3ff290 */ /* 0x000fe4000fffe03f */
[C---:B------:R-:W-:Y:S01]  /*4600*/  @!P0 IADD3 R2, -R0.reuse, -0x7, RZ ;  /* 0xfffffff900028810 */ /* 0x040fe20007ffe1ff */
[C---:B---3--:R-:W-:Y:S05]  /*4610*/  HMMA.16816.F32 R4, R60.reuse, R64, R4 ;  /* 0x000000403c04723c */ /* 0x048fea0000001804 */
[C---:B-1----:R-:W-:Y:S01]  /*4620*/  IADD3 R3, R0.reuse, 0x8, RZ ;  /* 0x0000000800037810 */ /* 0x042fe20007ffe0ff */
[C---:B------:R-:W-:Y:S01]  /*4630*/  HMMA.16816.F32 R8, R60.reuse, R66, R8 ;  /* 0x000000423c08723c */ /* 0x040fe20000001808 */
[----:B------:R-:W-:Y:S02]  /*4640*/  LDSM.16.M88.4 R64, [R215+0x2000] ;  /* 0x00200000d740783b */ /* 0x000fe40000000200 */
[----:B------:R-:W-:Y:S03]  /*4650*/  ISETP.GE.AND P1, PT, R3, RZ, PT ;  /* 0x000000ff0300720c */ /* 0x000fe60003f26270 */
[C---:B------:R-:W-:Y:S06]  /*4660*/  HMMA.16816.F32 R12, R60.reuse, R52, R12 ;  /* 0x000000343c0c723c */ /* 0x040fec000000180c */
[----:B------:R-:W-:Y:S01]  /*4670*/  HMMA.16816.F32 R16, R60, R54, R16 ;  /* 0x000000363c10723c */ /* 0x000fe20000001810 */
[----:B------:R-:W1:Y:S04]  /*4680*/  LDSM.16.M88.4 R52, [R212+-0x1800] ;  /* 0xffe80000d434783b */ /* 0x000e680000000200 */
[----:B------:R-:W-:Y:S01]  /*4690*/  @!P1 IADD3 R3, -R0, -0x8, RZ ;  /* 0xfffffff800039810 */ /* 0x000fe20007ffe1ff */
[C---:B------:R-:W-:Y:S01]  /*46a0*/  HMMA.16816.F32 R4, R100.reuse, R104, R4 ;  /* 0x000000686404723c */ /* 0x040fe20000001804 */
[----:B------:R-:W3:Y:S05]  /*46b0*/  LDSM.16.M88.4 R60, [R180+0x2000] ;  /* 0x00200000b43c783b */ /* 0x000eea0000000200 */
[C---:B------:R-:W-:Y:S06]  /*46c0*/  HMMA.16816.F32 R8, R100.reuse, R106, R8 ;  /* 0x0000006a6408723c */ /* 0x040fec0000001808 */
[C---:B--2---:R-:W-:Y:S06]  /*46d0*/  HMMA.16816.F32 R12, R100.reuse, R56, R12 ;  /* 0x00000038640c723c */ /* 0x044fec000000180c */
[----:B------:R-:W-:Y:S06]  /*46e0*/  HMMA.16816.F32 R16, R100, R58, R16 ;  /* 0x0000003a6410723c */ /* 0x000fec0000001810 */
[C---:B------:R-:W-:Y:S06]  /*46f0*/  HMMA.16816.F32 R4, R108.reuse, R112, R4 ;  /* 0x000000706c04723c */ /* 0x040fec0000001804 */
[C---:B------:R-:W-:Y:S06]  /*4700*/  HMMA.16816.F32 R8, R108.reuse, R114, R8 ;  /* 0x000000726c08723c */ /* 0x040fec0000001808 */
[C---:B-1----:R-:W-:Y:S06]  /*4710*/  HMMA.16816.F32 R12, R108.reuse, R52, R12 ;  /* 0x000000346c0c723c */ /* 0x042fec000000180c */
        /* <DEDUP_REMOVED lines=9> */
[----:B------:R2:W-:Y:S02]  /*47b0*/  MUFU.TANH R58, R5 ;  /* 0x00000005003a7308 */ /* 0x0005e40000002400 */
[----:B------:R-:W-:Y:S01]  /*47c0*/  FMUL.FTZ R10, R10, UR11 ;  /* 0x0000000b0a0a7c20 */ /* 0x000fe20008410000 */
[----:B------:R-:W-:Y:S01]  /*47d0*/  FMUL.FTZ R56, R9, UR11 ;  /* 0x0000000b09387c20 */ /* 0x000fe20008410000 */
[----:B------:R-:W-:Y:S01]  /*47e0*/  IADD3 R9, R0, -0x9, RZ ;  /* 0xfffffff700097810 */ /* 0x000fe20007ffe0ff */
[C---:B-1----:R-:W-:Y:S05]  /*47f0*/  HMMA.16816.F32 R12, R60.reuse, R52, R12 ;  /* 0x000000343c0c723c */ /* 0x042fea000000180c */
[----:B------:R1:W-:Y:S01]  /*4800*/  MUFU.TANH R64, R6 ;  /* 0x0000000600407308 */ /* 0x0003e20000002400 */
[----:B------:R-:W-:Y:S01]  /*4810*/  ISETP.GE.AND P4, PT, R9, RZ, PT ;  /* 0x000000ff0900720c */ /* 0x000fe20003f86270 */
[----:B------:R-:W-:Y:S08]  /*4820*/  HMMA.16816.F32 R16, R60, R54, R16 ;  /* 0x000000363c10723c */ /* 0x000ff00000001810 */
[----:B------:R3:W-:Y:S03]  /*4830*/  MUFU.TANH R65, R7 ;  /* 0x0000000700417308 */ /* 0x0007e60000002400 */
[----:B--2---:R-:W-:Y:S01]  /*4840*/  FMUL.FTZ R5, R8, UR11 ;  /* 0x0000000b08057c20 */ /* 0x004fe20008410000 */
[----:B------:R-:W-:Y:S01]  /*4850*/  FMUL.FTZ R53, R11, UR11 ;  /* 0x0000000b0b357c20 */ /* 0x000fe20008410000 */
[C---:B------:R-:W-:Y:S05]  /*4860*/  IADD3 R11, R0.reuse, -0x1, RZ ;  /* 0xffffffff000b7810 */ /* 0x040fea0007ffe0ff */
[----:B------:R2:W4:Y:S01]  /*4870*/  MUFU.TANH R59, R10 ;  /* 0x0000000a003b7308 */ /* 0x0005220000002400 */
[C---:B------:R-:W-:Y:S02]  /*4880*/  IADD3 R8, R0.reuse, -0x10, RZ ;  /* 0xfffffff000087810 */ /* 0x040fe40007ffe0ff */
[----:B-1----:R-:W-:Y:S02]  /*4890*/  IADD3 R6, R0, -0x18, RZ ;  /* 0xffffffe800067810 */ /* 0x002fe40007ffe0ff */
[----:B------:R-:W-:Y:S02]  /*48a0*/  ISETP.GE.AND P6, PT, R11, RZ, PT ;  /* 0x000000ff0b00720c */ /* 0x000fe40003fc6270 */
[----:B------:R-:W-:Y:S03]  /*48b0*/  ISETP.GE.AND P3, PT, R8, RZ, PT ;  /* 0x000000ff0800720c */ /* 0x000fe60003f66270 */
[----:B------:R1:W-:Y:S01]  /*48c0*/  MUFU.TANH R55, R5 ;  /* 0x0000000500377308 */ /* 0x0003e20000002400 */
[----:B---3--:R-:W-:Y:S01]  /*48d0*/  IADD3 R7, R0, -0x11, RZ ;  /* 0xffffffef00077810 */ /* 0x008fe20007ffe0ff */
[----:B------:R-:W-:Y:S01]  /*48e0*/  FMUL.FTZ R12, R12, UR11 ;  /* 0x0000000b0c0c7c20 */ /* 0x000fe20008410000 */
[----:B------:R-:W-:Y:S01]  /*48f0*/  ISETP.GE.AND P1, PT, R6, RZ, PT ;  /* 0x000000ff0600720c */ /* 0x000fe20003f26270 */
[----:B------:R-:W-:Y:S01]  /*4900*/  FMUL.FTZ R15, R15, UR11 ;  /* 0x0000000b0f0f7c20 */ /* 0x000fe20008410000 */
[----:B------:R-:W-:Y:S01]  /*4910*/  ISETP.GE.AND P2, PT, R7, RZ, PT ;  /* 0x000000ff0700720c */ /* 0x000fe20003f46270 */
[----:B------:R-:W-:Y:S01]  /*4920*/  FMUL.FTZ R13, R13, UR11 ;  /* 0x0000000b0d0d7c20 */ /* 0x000fe20008410000 */
[----:B------:R-:W-:Y:S03]  /*4930*/  FMUL.FTZ R14, R14, UR11 ;  /* 0x0000000b0e0e7c20 */ /* 0x000fe60008410000 */
[----:B------:R3:W-:Y:S01]  /*4940*/  MUFU.TANH R62, R12 ;  /* 0x0000000c003e7308 */ /* 0x0007e20000002400 */
[C---:B--2---:R-:W-:Y:S01]  /*4950*/  IADD3 R10, R0.reuse, -0x8, RZ ;  /* 0xfffffff8000a7810 */ /* 0x044fe20007ffe0ff */
[----:B------:R-:W-:Y:S01]  /*4960*/  FMUL.FTZ R66, R17, UR11 ;  /* 0x0000000b11427c20 */ /* 0x000fe20008410000 */
[----:B------:R-:W-:Y:S01]  /*4970*/  @!P6 IADD3 R11, -R0, 0x1, RZ ;  /* 0x00000001000be810 */ /* 0x000fe20007ffe1ff */
[----:B------:R-:W-:Y:S01]  /*4980*/  FMUL.FTZ R16, R16, UR11 ;  /* 0x0000000b10107c20 */ /* 0x000fe20008410000 */
[----:B------:R-:W-:Y:S01]  /*4990*/  ISETP.GE.AND P5, PT, R10, RZ, PT ;  /* 0x000000ff0a00720c */ /* 0x000fe20003fa6270 */
[----:B----4-:R-:W-:Y:S01]  /*49a0*/  FFMA.FTZ R54, -R59, R59, 1 ;  /* 0x3f8000003b367423 */ /* 0x010fe2000001013b */
[C---:B------:R-:W-:Y:S03]  /*49b0*/  @!P4 IADD3 R9, -R0.reuse, 0x9, RZ ;  /* 0x000000090009c810 */ /* 0x040fe60007ffe1ff */
[----:B------:R-:W-:Y:S01]  /*49c0*/  MUFU.TANH R63, R15 ;  /* 0x0000000f003f7308 */ /* 0x000fe20000002400 */
[----:B-1----:R-:W-:Y:S01]  /*49d0*/  IADD3 R5, R0, -0x19, RZ ;  /* 0xffffffe700057810 */ /* 0x002fe20007ffe0ff */
[----:B------:R-:W-:Y:S01]  /*49e0*/  FMUL.FTZ R18, R18, UR11 ;  /* 0x0000000b12127c20 */ /* 0x000fe20008410000 */
[----:B------:R-:W-:Y:S01]  /*49f0*/  @!P3 IADD3 R8, -R0, 0x10, RZ ;  /* 0x000000100008b810 */ /* 0x000fe20007ffe1ff */
[----:B------:R-:W-:Y:S01]  /*4a00*/  FMUL.FTZ R67, R19, UR11 ;  /* 0x0000000b13437c20 */ /* 0x000fe20008410000 */
[----:B------:R-:W-:Y:S01]  /*4a10*/  ISETP.GE.AND P0, PT, R5, RZ, PT ;  /* 0x000000ff0500720c */ /* 0x000fe20003f06270 */
[----:B------:R-:W-:Y:S01]  /*4a20*/  FMUL.FTZ R112, R54, UR11 ;  /* 0x0000000b36707c20 */ /* 0x000fe20008410000 */
[C---:B------:R-:W-:Y:S03]  /*4a30*/  @!P2 IADD3 R7, -R0.reuse, 0x11, RZ ;  /* 0x000000110007a810 */ /* 0x040fe60007ffe1ff */
[----:B------:R-:W1:Y:S01]  /*4a40*/  MUFU.TANH R15, R13 ;  /* 0x0000000d000f7308 */ /* 0x000e620000002400 */
[C---:B------:R-:W-:Y:S02]  /*4a50*/  @!P1 IADD3 R6, -R0.reuse, 0x18, RZ ;  /* 0x0000001800069810 */ /* 0x040fe40007ffe1ff */
[C---:B------:R-:W-:Y:S02]  /*4a60*/  @!P5 IADD3 R10, -R0.reuse, 0x8, RZ ;  /* 0x00000008000ad810 */ /* 0x040fe40007ffe1ff */
[----:B---3--:R-:W-:Y:S02]  /*4a70*/  I2FP.F32.S32 R12, R3 ;  /* 0x00000003000c7245 */ /* 0x008fe40000201400 */
[----:B------:R-:W-:Y:S03]  /*4a80*/  I2FP.F32.S32 R3, R10 ;  /* 0x0000000a00037245 */ /* 0x000fe60000201400 */
[----:B------:R2:W-:Y:S01]  /*4a90*/  MUFU.TANH R57, R14 ;  /* 0x0000000e00397308 */ /* 0x0005e20000002400 */
[----:B------:R-:W-:Y:S01]  /*4aa0*/  I2FP.F32.S32 R52, R7 ;  /* 0x0000000700347245 */ /* 0x000fe20000201400 */
[----:B------:R-:W-:Y:S01]  /*4ab0*/  FFMA.FTZ R7, -R65, R65, 1 ;  /* 0x3f80000041077423 */ /* 0x000fe20000010141 */
[----:B------:R-:W-:Y:S01]  /*4ac0*/  @!P0 IADD3 R5, -R0, 0x19, RZ ;  /* 0x0000001900058810 */ /* 0x000fe20007ffe1ff */
[----:B------:R-:W-:Y:S01]  /*4ad0*/  FFMA.FTZ R12, R12, -UR5, R64 ;  /* 0x800000050c0c7c23 */ /* 0x000fe20008010040 */
[----:B------:R-:W-:Y:S01]  /*4ae0*/  IABS R0, R0 ;  /* 0x0000000000007213 */ /* 0x000fe20000000000 */
[----:B------:R-:W-:Y:S01]  /*4af0*/  FMUL.FTZ R104, R7, UR11 ;  /* 0x0000000b07687c20 */ /* 0x000fe20008410000 */
[----:B------:R-:W-:Y:S03]  /*4b00*/  PLOP3.LUT P0, PT, PT, PT, UP0, 0x80, 0x0 ;  /* 0x000000000000781c */ /* 0x000fe60003f0f008 */
[----:B------:R-:W3:Y:S01]  /*4b10*/  MUFU.TANH R4, R4 ;  /* 0x0000000400047308 */ /* 0x000ee20000002400 */
[----:B------:R-:W-:Y:S01]  /*4b20*/  I2FP.F32.S32 R17, R0 ;  /* 0x0000000000117245 */ /* 0x000fe20000201400 */
[----:B-1----:R-:W-:Y:S01]  /*4b30*/  FFMA.FTZ R54, -R15, R15, 1 ;  /* 0x3f8000000f367423 */ /* 0x002fe2000001010f */
[----:B------:R-:W-:Y:S01]  /*4b40*/  I2FP.F32.S32 R0, R11 ;  /* 0x0000000b00007245 */ /* 0x000fe20000201400 */
[----:B------:R-:W-:Y:S01]  /*4b50*/  FFMA.FTZ R15, R52, -UR5, R15 ;  /* 0x80000005340f7c23 */ /* 0x000fe2000801000f */
[----:B------:R-:W-:Y:S01]  /*4b60*/  I2FP.F32.S32 R13, R8 ;  /* 0x00000008000d7245 */ /* 0x000fe20000201400 */
[C---:B------:R-:W-:Y:S01]  /*4b70*/  FFMA.FTZ R10, R17.reuse, -UR5, R59 ;  /* 0x80000005110a7c23 */ /* 0x040fe2000801003b */
[----:B------:R-:W-:Y:S03]  /*4b80*/  FFMA.FTZ R8, -R58, R58, 1 ;  /* 0x3f8000003a087423 */ /* 0x000fe6000001013a */
[----:B------:R1:W-:Y:S01]  /*4b90*/  MUFU.TANH R59, R66 ;  /* 0x00000042003b7308 */ /* 0x0003e20000002400 */
[----:B------:R-:W-:Y:S01]  /*4ba0*/  FFMA.FTZ R19, R0, -UR5, R58 ;  /* 0x8000000500137c23 */ /* 0x000fe2000801003a */
[----:B--2---:R-:W-:Y:S02]  /*4bb0*/  I2FP.F32.S32 R14, R2 ;  /* 0x00000002000e7245 */ /* 0x004fe40000201400 */
[----:B------:R-:W-:Y:S02]  /*4bc0*/  I2FP.F32.S32 R2, R9 ;  /* 0x0000000900027245 */ /* 0x000fe40000201400 */
[----:B------:R-:W-:Y:S01]  /*4bd0*/  I2FP.F32.S32 R6, R6 ;  /* 0x0000000600067245 */ /* 0x000fe20000201400 */
[----:B------:R-:W-:Y:S03]  /*4be0*/  FFMA.FTZ R11, R14, -UR5, R65 ;  /* 0x800000050e0b7c23 */ /* 0x000fe60008010041 */
[----:B------:R-:W2:Y:S01]  /*4bf0*/  MUFU.TANH R53, R53 ;  /* 0x0000003500357308 */ /* 0x000ea20000002400 */
[----:B---3--:R-:W-:Y:S01]  /*4c00*/  FFMA.FTZ R14, -R4, R4, 1 ;  /* 0x3f800000040e7423 */ /* 0x008fe20000010104 */
[----:B------:R-:W-:Y:S01]  /*4c10*/  I2FP.F32.S32 R5, R5 ;  /* 0x0000000500057245 */ /* 0x000fe20000201400 */
[----:B------:R-:W-:Y:S01]  /*4c20*/  FFMA.FTZ R4, R17, -UR5, R4 ;  /* 0x8000000511047c23 */ /* 0x000fe20008010004 */
[----:B------:R-:W-:Y:S01]  /*4c30*/  FMUL.FTZ R65, R8, UR11 ;  /* 0x0000000b08417c20 */ /* 0x000fe20008410000 */
[----:B------:R-:W-:Y:S01]  /*4c40*/  FFMA.FTZ R8, R3, -UR5, R57 ;  /* 0x8000000503087c23 */ /* 0x000fe20008010039 */
[----:B------:R-:W-:Y:S01]  /*4c50*/  FFMA.FTZ R7, R2, -UR5, R63 ;  /* 0x8000000502077c23 */ /* 0x000fe2000801003f */
[----:B------:R-:W-:Y:S03]  /*4c60*/  FFMA.FTZ R57, -R57, R57, 1 ;  /* 0x3f80000039397423 */ /* 0x000fe60000010139 */
[----:B------:R-:W3:Y:S01]  /*4c70*/  MUFU.TANH R56, R56 ;  /* 0x0000003800387308 */ /* 0x000ee20000002400 */
[----:B-1----:R-:W-:Y:S01]  /*4c80*/  FMUL.FTZ R66, R14, UR11 ;  /* 0x0000000b0e427c20 */ /* 0x002fe20008410000 */
[----:B------:R-:W-:Y:S01]  /*4c90*/  FFMA.FTZ R14, -R55, R55, 1 ;  /* 0x3f800000370e7423 */ /* 0x000fe20000010137 */
[----:B------:R-:W-:Y:S03]  /*4ca0*/  FMUL.FTZ R107, R57, UR11 ;  /* 0x0000000b396b7c20 */ /* 0x000fe60008410000 */
[----:B------:R-:W-:Y:S04]  /*4cb0*/  FMUL.FTZ R109, R14, UR11 ;  /* 0x0000000b0e6d7c20 */ /* 0x000fe80008410000 */
[----:B------:R1:W4:Y:S01]  /*4cc0*/  MUFU.TANH R61, R16 ;  /* 0x00000010003d7308 */ /* 0x0003220000002400 */
[----:B--2---:R-:W-:Y:S01]  /*4cd0*/  FFMA.FTZ R9, R0, -UR5, R53 ;  /* 0x8000000500097c23 */ /* 0x004fe20008010035 */
[----:B------:R-:W-:Y:S04]  /*4ce0*/  FFMA.FTZ R53, -R53, R53, 1 ;  /* 0x3f80000035357423 */ /* 0x000fe80000010135 */
[----:B------:R-:W-:Y:S04]  /*4cf0*/  FMUL.FTZ R111, R53, UR11 ;  /* 0x0000000b356f7c20 */ /* 0x000fe80008410000 */
[----:B------:R2:W2:Y:S01]  /*4d00*/  MUFU.TANH R60, R18 ;  /* 0x00000012003c7308 */ /* 0x0004a20000002400 */
[----:B---3--:R-:W-:Y:S01]  /*4d10*/  FFMA.FTZ R0, -R56, R56, 1 ;  /* 0x3f80000038007423 */ /* 0x008fe20000010138 */
[----:B------:R-:W-:Y:S01]  /*4d20*/  FFMA.FTZ R17, R2, -UR5, R56 ;  /* 0x8000000502117c23 */ /* 0x000fe20008010038 */
[----:B------:R-:W-:Y:S01]  /*4d30*/  FFMA.FTZ R56, -R63, R63, 1 ;  /* 0x3f8000003f387423 */ /* 0x000fe2000001013f */
[----:B------:R-:W-:Y:S01]  /*4d40*/  FFMA.FTZ R2, -R59, R59, 1 ;  /* 0x3f8000003b027423 */ /* 0x000fe2000001013b */
[----:B------:R-:W-:Y:S02]  /*4d50*/  FMUL.FTZ R108, R0, UR11 ;  /* 0x0000000b006c7c20 */ /* 0x000fe40008410000 */
[----:B------:R-:W-:Y:S03]  /*4d60*/  FMUL.FTZ R106, R56, UR11 ;  /* 0x0000000b386a7c20 */ /* 0x000fe60008410000 */
[----:B------:R-:W3:Y:S01]  /*4d70*/  MUFU.TANH R58, R67 ;  /* 0x00000043003a7308 */ /* 0x000ee20000002400 */
[----:B-1----:R-:W-:Y:S01]  /*4d80*/  FFMA.FTZ R16, -R64, R64, 1 ;  /* 0x3f80000040107423 */ /* 0x002fe20000010140 */
[----:B----4-:R-:W-:Y:S01]  /*4d90*/  FFMA.FTZ R14, R6, -UR5, R61 ;  /* 0x80000005060e7c23 */ /* 0x010fe2000801003d */
[----:B------:R-:W-:Y:S01]  /*4da0*/  FFMA.FTZ R53, -R61, R61, 1 ;  /* 0x3f8000003d357423 */ /* 0x000fe2000001013d */
[----:B------:R-:W-:Y:S01]  /*4db0*/  FMUL.FTZ R101, R2, UR11 ;  /* 0x0000000b02657c20 */ /* 0x000fe20008410000 */
[----:B------:R-:W-:Y:S01]  /*4dc0*/  FMUL.FTZ R110, R16, UR11 ;  /* 0x0000000b106e7c20 */ /* 0x000fe20008410000 */
[----:B------:R-:W-:Y:S01]  /*4dd0*/  FFMA.FTZ R16, R13, -UR5, R62 ;  /* 0x800000050d107c23 */ /* 0x000fe2000801003e */
[----:B------:R-:W-:Y:S01]  /*4de0*/  FMUL.FTZ R103, R53, UR11 ;  /* 0x0000000b35677c20 */ /* 0x000fe20008410000 */
[----:B--2---:R-:W-:Y:S01]  /*4df0*/  FFMA.FTZ R18, R3, -UR5, R55 ;  /* 0x8000000503127c23 */ /* 0x004fe20008010037 */
[----:B------:R-:W-:Y:S01]  /*4e00*/  FFMA.FTZ R55, -R62, R62, 1 ;  /* 0x3f8000003e377423 */ /* 0x000fe2000001013e */
[----:B------:R-:W-:Y:S01]  /*4e10*/  FFMA.FTZ R6, R13, -UR5, R60 ;  /* 0x800000050d067c23 */ /* 0x000fe2000801003c */
[----:B------:R-:W-:Y:S01]  /*4e20*/  FFMA.FTZ R3, -R60, R60, 1 ;  /* 0x3f8000003c037423 */ /* 0x000fe2000001013c */
[----:B------:R-:W-:Y:S01]  /*4e30*/  FFMA.FTZ R13, R5, -UR5, R59 ;  /* 0x80000005050d7c23 */ /* 0x000fe2000801003b */
[----:B------:R-:W-:Y:S02]  /*4e40*/  FMUL.FTZ R100, R55, UR11 ;  /* 0x0000000b37647c20 */ /* 0x000fe40008410000 */
[----:B------:R-:W-:Y:S01]  /*4e50*/  FMUL.FTZ R105, R3, UR11 ;  /* 0x0000000b03697c20 */ /* 0x000fe20008410000 */
[----:B---3--:R-:W-:Y:S01]  /*4e60*/  FFMA.FTZ R0, -R58, R58, 1 ;  /* 0x3f8000003a007423 */ /* 0x008fe2000001013a */
[----:B------:R-:W-:Y:S01]  /*4e70*/  FFMA.FTZ R5, R52, -UR5, R58 ;  /* 0x8000000534057c23 */ /* 0x000fe2000801003a */
[----:B------:R-:W-:Y:S02]  /*4e80*/  FMUL.FTZ R67, R54, UR11 ;  /* 0x0000000b36437c20 */ /* 0x000fe40008410000 */
[----:B------:R-:W-:Y:S01]  /*4e90*/  FMUL.FTZ R102, R0, UR11 ;  /* 0x0000000b00667c20 */ /* 0x000fe20008410000 */
[----:B------:R-:W-:Y:S06]  /*4ea0*/  @!P0 BRA `(.L_x_1190) ;  /* 0x0000000000248947 */ /* 0x000fec0003800000 */
[----:B------:R-:W-:Y:S01]  /*4eb0*/  UIADD3 UR13, UR14, UR47, -UR6 ;  /* 0x0000002f0e0d7290 */ /* 0x000fe2000fffe806 */
[----:B------:R-:W-:Y:S01]  /*4ec0*/  IMAD.U32 R0, RZ, RZ, UR49 ;  /* 0x00000031ff007e24 */ /* 0x000fe2000f8e00ff */
[----:B------:R-:W-:Y:S04]  /*4ed0*/  UIADD3 UR12, UR10, 0x40, URZ ;  /* 0x000000400a0c7890 */ /* 0x000fe8000fffe03f */
[----:B------:R-:W-:Y:S01]  /*4ee0*/  ISETP.LT.AND P0, PT, R0, UR6, PT ;  /* 0x0000000600007c0c */ /* 0x000fe2000bf01270 */
[----:B------:R-:W-:Y:S03]  /*4ef0*/  UISETP.GE.AND UP0, UPT, UR12, UR13, UPT ;  /* 0x0000000d0c00728c */ /* 0x000fe6000bf06270 */
[----:B------:R-:W-:Y:S03]  /*4f00*/  UMOV UR12, UR14 ;  /* 0x0000000e000c7c82 */ /* 0x000fe60008000000 */
[----:B------:R-:W-:Y:S11]  /*4f10*/  PLOP3.LUT P1, PT, PT, PT, UP0, 0x80, 0x0 ;  /* 0x000000000000781c */ /* 0x000ff60003f2f008 */
[----:B------:R-:W-:Y:S02]  /*4f20*/  @!UPT UIADD3 URZ, URZ, URZ, URZ ;  /* 0x0000003f3f3ff290 */ /* 0x000fe4000fffe03f */
[----:B------:R-:W-:Y:S05]  /*4f30*/  @!P1 BRA P0, `(.L_x_1191) ;  /* 0x0000000400109947 */ /* 0x000fea0000000000 */
.L_x_1190:
[----:B------:R-:W-:Y:S01]  /*4f40*/  VIADD R3, R245, UR10 ;  /* 0x0000000af5037c36 */ /* 0x000fe20008000000 */
[----:B------:R-:W-:Y:S01]  /*4f50*/  UIADD3 UR10, UR6, 0x1, -UR15 ;  /* 0x00000001060a7890 */ /* 0x000fe2000fffe80f */
[----:B------:R-:W-:Y:S01]  /*4f60*/  IMAD.U32 R59, RZ, RZ, UR51 ;  /* 0x00000033ff3b7e24 */ /* 0x000fe2000f8e00ff */
[----:B------:R-:W-:Y:S01]  /*4f70*/  UMOV UR14, UR12 ;  /* 0x0000000c000e7c82 */ /* 0x000fe20008000000 */
[----:B------:R-:W-:Y:S02]  /*4f80*/  VIADD R2, R3, 0x8 ;  /* 0x0000000803027836 */ /* 0x000fe40000000000 */
[C---:B------:R-:W-:Y:S02]  /*4f90*/  VIADD R58, R225.reuse, 0x1 ;  /* 0x00000001e13a7836 */ /* 0x040fe40000000000 */
[C---:B------:R-:W-:Y:S01]  /*4fa0*/  VIADD R57, R225.reuse, 0x8 ;  /* 0x00000008e1397836 */ /* 0x040fe20000000000 */
[----:B------:R-:W-:Y:S01]  /*4fb0*/  IADD3 R59, R2, UR10, R59 ;  /* 0x0000000a023b7c10 */ /* 0x000fe2000fffe03b */
[----:B------:R-:W-:Y:S01]  /*4fc0*/  UIADD3 UR10, UR10, UR51, URZ ;  /* 0x000000330a0a7290 */ /* 0x000fe2000fffe03f */
[C---:B------:R-:W-:Y:S02]  /*4fd0*/  VIADD R56, R225.reuse, 0x9 ;  /* 0x00000009e1387836 */ /* 0x040fe40000000000 */
[C---:B------:R-:W-:Y:S02]  /*4fe0*/  VIADD R55, R225.reuse, 0x10 ;  /* 0x00000010e1377836 */ /* 0x040fe40000000000 */
[C---:B------:R-:W-:Y:S02]  /*4ff0*/  VIADD R54, R225.reuse, 0x11 ;  /* 0x00000011e1367836 */ /* 0x040fe40000000000 */
[----:B------:R-:W-:Y:S01]  /*5000*/  IMAD.U32 R52, RZ, RZ, UR10 ;  /* 0x0000000aff347e24 */ /* 0x000fe2000f8e00ff */
[----:B------:R-:W-:Y:S01]  /*5010*/  UIADD3 UR10, -UR12, UR6, -UR15 ;  /* 0x000000060c0a7290 */ /* 0x000fe2000fffe90f */
[----:B------:R-:W-:Y:S05]  /*5020*/  VIADD R53, R225, 0x18 ;  /* 0x00000018e1357836 */ /* 0x000fea0000000000 */
[C---:B------:R-:W-:Y:S02]  /*5030*/  VIADDMNMX R0, R3.reuse, UR10, RZ, !PT ;  /* 0x0000000a03007c46 */ /* 0x040fe4000f8001ff */
[----:B------:R-:W-:Y:S01]  /*5040*/  VIADDMNMX R3, R3, R52, UR6, PT ;  /* 0x0000000603037e46 */ /* 0x000fe2000b800134 */
[C---:B------:R-:W-:Y:S01]  /*5050*/  VIADD R52, R225.reuse, 0x19 ;  /* 0x00000019e1347836 */ /* 0x040fe20000000000 */
[CC--:B------:R-:W-:Y:S02]  /*5060*/  ISETP.GE.AND P0, PT, R225.reuse, R0.reuse, PT ;  /* 0x00000000e100720c */ /* 0x0c0fe40003f06270 */
[CC--:B------:R-:W-:Y:S02]  /*5070*/  ISETP.GE.AND P6, PT, R58.reuse, R0.reuse, PT ;  /* 0x000000003a00720c */ /* 0x0c0fe40003fc6270 */
[-C--:B------:R-:W-:Y:S02]  /*5080*/  ISETP.GE.OR P0, PT, R225, R3.reuse, !P0 ;  /* 0x00000003e100720c */ /* 0x080fe40004706670 */
[-C--:B------:R-:W-:Y:S02]  /*5090*/  ISETP.GE.OR P6, PT, R58, R3.reuse, !P6 ;  /* 0x000000033a00720c */ /* 0x080fe400077c6670 */
[----:B------:R-:W-:Y:S02]  /*50a0*/  VIADDMNMX R2, R2, UR10, RZ, !PT ;  /* 0x0000000a02027c46 */ /* 0x000fe4000f8001ff */
        /* <DEDUP_REMOVED lines=45> */
.L_x_1191:
[C---:B------:R-:W-:Y:S01]  /*5380*/  FMUL.FTZ R2, R236.reuse, 1.4426950216293334961 ;  /* 0x3fb8aa3bec027820 */ /* 0x040fe20000410000 */
[----:B------:R-:W-:Y:S01]  /*5390*/  FSETP.NEU.FTZ.AND P0, PT, R236, -INF , PT ;  /* 0xff800000ec00780b */ /* 0x000fe20003f1d000 */
[C---:B------:R-:W-:Y:S01]  /*53a0*/  FMUL.FTZ R0, R227.reuse, 1.4426950216293334961 ;  /* 0x3fb8aa3be3007820 */ /* 0x040fe20000410000 */
[----:B------:R-:W-:Y:S02]  /*53b0*/  UISETP.GT.AND UP1, UPT, UR7, UR37, UPT ;  /* 0x000000250700728c */ /* 0x000fe4000bf24270 */
[----:B------:R-:W-:Y:S02]  /*53c0*/  FSEL R2, R2, RZ, P0 ;  /* 0x000000ff02027208 */ /* 0x000fe40000000000 */
[----:B------:R-:W-:Y:S02]  /*53d0*/  FSETP.NEU.FTZ.AND P0, PT, R227, -INF , PT ;  /* 0xff800000e300780b */ /* 0x000fe40003f1d000 */
[----:B------:R-:W-:Y:S01]  /*53e0*/  PLOP3.LUT P1, PT, PT, PT, UP1, 0x80, 0x0 ;  /* 0x000000000000781c */ /* 0x000fe20003f2f018 */
        /* <DEDUP_REMOVED lines=10> */
[----:B------:R-:W-:Y:S01]  /*5490*/  MUFU.EX2 R184, R19 ;  /* 0x0000001300b87308 */ /* 0x000fe20000000800 */
[----:B------:R-:W-:Y:S01]  /*54a0*/  FFMA.FTZ R2, R13, UR21, -R2 ;  /* 0x000000150d027c23 */ /* 0x000fe20008010802 */
[--C-:B------:R-:W-:Y:S01]  /*54b0*/  FFMA.FTZ R10, R10, UR21, -R0.reuse ;  /* 0x000000150a0a7c23 */ /* 0x100fe20008010800 */
[--C-:B------:R-:W-:Y:S01]  /*54c0*/  FFMA.FTZ R9, R9, UR21, -R0.reuse ;  /* 0x0000001509097c23 */ /* 0x100fe20008010800 */
[--C-:B------:R-:W-:Y:S01]  /*54d0*/  FFMA.FTZ R8, R8, UR21, -R0.reuse ;  /* 0x0000001508087c23 */ /* 0x100fe20008010800 */
[--C-:B------:R-:W-:Y:S01]  /*54e0*/  FFMA.FTZ R7, R7, UR21, -R0.reuse ;  /* 0x0000001507077c23 */ /* 0x100fe20008010800 */
[--C-:B------:R-:W-:Y:S01]  /*54f0*/  FFMA.FTZ R6, R6, UR21, -R0.reuse ;  /* 0x0000001506067c23 */ /* 0x100fe20008010800 */
[----:B------:R-:W-:Y:S03]  /*5500*/  FFMA.FTZ R0, R5, UR21, -R0 ;  /* 0x0000001505007c23 */ /* 0x000fe60008010800 */
        /* <DEDUP_REMOVED lines=31> */
[----:B------:R2:W-:Y:S04]  /*5700*/  STS [R239+0x12400], R2 ;  /* 0x01240002ef007388 */ /* 0x0005e80000000800 */
[----:B------:R-:W3:Y:S01]  /*5710*/  LDSM.16.M88.4 R16, [R0+0x8000] ;  /* 0x008000000010783b */ /* 0x000ee20000000200 */
[CC--:B-1----:R-:W-:Y:S02]  /*5720*/  IADD3 R3, R213.reuse, R0.reuse, RZ ;  /* 0x00000000d5037210 */ /* 0x0c2fe40007ffe0ff */
[----:B--2---:R-:W-:Y:S05]  /*5730*/  IADD3 R2, R216, R0, RZ ;  /* 0x00000000d8027210 */ /* 0x004fea0007ffe0ff */
[----:B------:R-:W-:Y:S01]  /*5740*/  LDSM.16.M88.4 R56, [R3+0x8000] ;  /* 0x008000000338783b */ /* 0x000fe20000000200 */
[----:B------:R-:W-:Y:S07]  /*5750*/  IADD3 R64, R213, R2, RZ ;  /* 0x00000002d5407210 */ /* 0x000fee0007ffe0ff */
[----:B------:R-:W1:Y:S08]  /*5760*/  LDSM.16.M88.4 R52, [R2+0x8000] ;  /* 0x008000000234783b */ /* 0x000e700000000200 */
[----:B------:R-:W2:Y:S01]  /*5770*/  LDSM.16.M88.4 R60, [R64+0x8000] ;  /* 0x00800000403c783b */ /* 0x000ea20000000200 */
        /* <DEDUP_REMOVED lines=27> */
[----:B------:R-:W-:Y:S06]  /*5930*/  HMMA.16816.F32 R16, R56, R162, R16 ;  /* 0x000000a23810723c */ /* 0x000fec0000001810 */
        /* <DEDUP_REMOVED lines=8> */
[C---:B-----5:R-:W-:Y:S01]  /*59c0*/  FADD.FTZ R4, -R182.reuse, R4 ;  /* 0x00000004b6047221 */ /* 0x060fe20000010100 */
[----:B------:R-:W-:Y:S01]  /*59d0*/  FADD.FTZ R5, -R182, R5 ;  /* 0x00000005b6057221 */ /* 0x000fe20000010100 */
[C---:B------:R-:W-:Y:S03]  /*59e0*/  FADD.FTZ R6, -R181.reuse, R6 ;  /* 0x00000006b5067221 */ /* 0x040fe60000010100 */
        /* <DEDUP_REMOVED lines=16> */
[----:B------:R-:W-:Y:S01]  /*5af0*/  FMUL.FTZ R5, R115, R10 ;  /* 0x0000000a73057220 */ /* 0x000fe20000410000 */
        /* <DEDUP_REMOVED lines=56> */
[----:B------:R-:W-:Y:S02]  /*5e80*/  LEA.HI.X.SX32 R3, R3, R231, 0x1, P0 ;  /* 0x000000e703037211 */ /* 0x000fe400000f0eff */
[C---:B------:R-:W-:Y:S01]  /*5e90*/  @!P2 LEA R4, P0, R0.reuse, R230, 0x1 ;  /* 0x000000e60004a211 */ /* 0x040fe200078008ff */
[----:B------:R-:W-:Y:S01]  /*5ea0*/  IMAD.MOV.U32 R230, RZ, RZ, R2 ;  /* 0x000000ffffe67224 */ /* 0x000fe200078e0002 */
[C-C-:B--2---:R-:W-:Y:S01]  /*5eb0*/  LEA.HI.X R5, R7.reuse, R5, R16.reuse, 0x5, P4 ;  /* 0x0000000507057211 */ /* 0x144fe200020f2c10 */
[----:B------:R-:W-:Y:S01]  /*5ec0*/  @!PT LDS RZ, [RZ] ;  /* 0x00000000fffff984 */ /* 0x000fe20000000800 */
[----:B------:R-:W-:Y:S01]  /*5ed0*/  @!PT LDS RZ, [RZ] ;  /* 0x00000000fffff984 */ /* 0x000fe20000000800 */
[----:B------:R-:W-:Y:S01]  /*5ee0*/  @!PT LDS RZ, [RZ] ;  /* 0x00000000fffff984 */ /* 0x000fe20000000800 */
[----:B------:R3:W-:Y:S01]  /*5ef0*/  @!P3 LDGSTS.E.BYPASS.LTC128B.128 [R226], desc[UR8][R2.64] ;  /* 0x0000000002e2bfae */ /* 0x0007e2000b901d48 */
[C---:B------:R-:W-:Y:S02]  /*5f00*/  @!P3 LEA R6, P4, R7.reuse, R2, 0x6 ;  /* 0x000000020706b211 */ /* 0x040fe400078830ff */
[----:B------:R-:W-:Y:S01]  /*5f10*/  @!P2 LEA.HI.X R5, R0, R231, R5, 0x1, P0 ;  /* 0x000000e70005a211 */ /* 0x000fe200000f0c05 */
[----:B------:R3:W-:Y:S01]  /*5f20*/  @P2 STS [R224+0x2000], RZ ;  /* 0x002000ffe0002388 */ /* 0x0007e20000000800 */
[----:B------:R-:W-:Y:S01]  /*5f30*/  @!P3 LEA.HI.X R7, R7, R3, R16, 0x6, P4 ;  /* 0x000000030707b211 */ /* 0x000fe200020f3410 */
[----:B------:R-:W-:Y:S02]  /*5f40*/  IMAD.MOV.U32 R231, RZ, RZ, R3 ;  /* 0x000000ffffe77224 */ /* 0x000fe400078e0003 */
        /* <DEDUP_REMOVED lines=24> */
.L_x_1192:
        /* <DEDUP_REMOVED lines=65> */
[----:B------:R-:W2:Y:S08]  /*64e0*/  @!P2 LDC R7, c[0x0][0x424] ;  /* 0x00010900ff07ab82 */ /* 0x000eb00000000800 */
[----:B------:R-:W3:Y:S01]  /*64f0*/  @!P3 LDC R8, c[0x0][0x424] ;  /* 0x00010900ff08bb82 */ /* 0x000ee20000000800 */
[C---:B-1----:R-:W-:Y:S05]  /*6500*/  IMAD.U32 R0, R9.reuse, -0x40, RZ ;  /* 0xffffffc009007824 */ /* 0x042fea00078e00ff */
[C---:B------:R-:W-:Y:S02]  /*6510*/  LEA R2, P0, R0.reuse, R228, 0x1 ;  /* 0x000000e400027211 */ /* 0x040fe400078008ff */
[----:B------:R-:W-:Y:S02]  /*6520*/  SHF.R.S32.HI R4, RZ, 0x1f, R0 ;  /* 0x0000001fff047819 */ /* 0x000fe40000011400 */
[-C--:B------:R-:W-:Y:S02]  /*6530*/  LEA.HI.X.SX32 R3, R0, R229.reuse, 0x1, P0 ;  /* 0x000000e500037211 */ /* 0x080fe400000f0eff */
[C---:B------:R-:W-:Y:S02]  /*6540*/  @!P2 LEA R5, P4, R9.reuse, R0, 0x5 ;  /* 0x000000000905a211 */ /* 0x040fe400078828ff */
[----:B------:R-:W-:Y:S02]  /*6550*/  LEA R0, R244, UR4, 0x1 ;  /* 0x00000004f4007c11 */ /* 0x000fe4000f8e08ff */
[----:B--2---:R-:W-:Y:S02]  /*6560*/  @!P2 LEA.HI.X R7, R9, R4, R7, 0x5, P4 ;  /* 0x000000040907a211 */ /* 0x004fe400020f2c07 */
[----:B------:R-:W-:Y:S01]  /*6570*/  @!P2 LEA R4, P0, R5, R228, 0x1 ;  /* 0x000000e40504a211 */ /* 0x000fe200078008ff */
[----:B------:R1:W-:Y:S01]  /*6580*/  @P3 STS.128 [R0+0x8000], RZ ;  /* 0x008000ff00003388 */ /* 0x0003e20000000c00 */
[----:B------:R-:W-:Y:S01]  /*6590*/  @!P3 LEA R6, P4, R9, R2, 0x6 ;  /* 0x000000020906b211 */ /* 0x000fe200078830ff */
[----:B------:R-:W-:Y:S01]  /*65a0*/  IMAD.MOV.U32 R228, RZ, RZ, R2 ;  /* 0x000000ffffe47224 */ /* 0x000fe200078e0002 */
[----:B------:R-:W-:Y:S01]  /*65b0*/  @!P2 LEA.HI.X R5, R5, R229, R7, 0x1, P0 ;  /* 0x000000e50505a211 */ /* 0x000fe200000f0c07 */
[----:B------:R-:W-:Y:S01]  /*65c0*/  @!PT LDS RZ, [RZ] ;  /* 0x00000000fffff984 */ /* 0x000fe20000000800 */
[----:B------:R-:W-:Y:S01]  /*65d0*/  @!PT LDS RZ, [RZ] ;  /* 0x00000000fffff984 */ /* 0x000fe20000000800 */
[----:B------:R-:W-:Y:S01]  /*65e0*/  @!PT LDS RZ, [RZ] ;  /* 0x00000000fffff984 */ /* 0x000fe20000000800 */
[----:B------:R1:W-:Y:S01]  /*65f0*/  @!P3 LDGSTS.E.BYPASS.LTC128B.128 [R0+0x8000], desc[UR8][R2.64] ;  /* 0x080000000200bfae */ /* 0x0003e2000b901d48 */
[----:B---3--:R-:W-:Y:S01]  /*6600*/  @!P3 LEA.HI.X R7, R9, R3, R8, 0x6, P4 ;  /* 0x000000030907b211 */ /* 0x008fe200020f3408 */
        /* <DEDUP_REMOVED lines=17> */
.L_x_1193:
[----:B------:R-:W-:Y:S01]  /*6720*/  LDSM.16.M88.4 R64, [R218] ;  /* 0x00000000da40783b */ /* 0x000fe20000000200 */
[----:B-1----:R-:W-:Y:S01]  /*6730*/  @P1 IADD3 R2, P0, R242, UR17, RZ ;  /* 0x00000011f2021c10 */ /* 0x002fe2000ff1e0ff */
[----:B------:R-:W-:Y:S01]  /*6740*/  IMAD.U32 R0, RZ, RZ, UR18 ;  /* 0x00000012ff007e24 */ /* 0x000fe2000f8e00ff */
[----:B------:R-:W-:Y:S01]  /*6750*/  ULOP3.LUT UR10, UR7, 0x1, URZ, 0xc0, !UPT ;  /* 0x00000001070a7892 */ /* 0x000fe2000f8ec03f */
[----:B------:R-:W1:Y:S01]  /*6760*/  LDSM.16.MT88.4 R16, [R204+0xc000] ;  /* 0x00c00000cc10783b */ /* 0x000e620000004200 */
[----:B------:R-:W-:Y:S02]  /*6770*/  @P1 IADD3.X R3, R247, UR16, RZ, P0, !PT ;  /* 0x00000010f7031c10 */ /* 0x000fe400087fe4ff */
[----:B------:R-:W-:Y:S01]  /*6780*/  UISETP.NE.U32.AND UP0, UPT, UR10, 0x1, UPT ;  /* 0x000000010a00788c */ /* 0x000fe2000bf05070 */
[----:B------:R-:W2:Y:S01]  /*6790*/  LDSM.16.M88.4 R60, [R218+0x1000] ;  /* 0x00100000da3c783b */ /* 0x000ea20000000200 */
[----:B------:R-:W-:Y:S03]  /*67a0*/  @UP1 UIADD3 UR10, UP2, UR17, -0x100, URZ ;  /* 0xffffff00110a1890 */ /* 0x000fe6000ff5e03f */
[----:B------:R-:W3:Y:S04]  /*67b0*/  LDSM.16.MT88.4 R100, [R204+0xe000] ;  /* 0x00e00000cc64783b */ /* 0x000ee80000004200 */
[----:B------:R-:W-:Y:S01]  /*67c0*/  LDSM.16.M88.4 R104, [R217] ;  /* 0x00000000d968783b */ /* 0x000fe20000000200 */
[----:B------:R-:W-:Y:S01]  /*67d0*/  @UP1 UMOV UR17, UR10 ;  /* 0x0000000a00111c82 */ /* 0x000fe20008000000 */
[----:B------:R-:W-:Y:S02]  /*67e0*/  @UP1 UIADD3.X UR10, UR16, -0x1, URZ, UP2, !UPT ;  /* 0xffffffff100a1890 */ /* 0x000fe400097fe43f */
[----:B------:R-:W4:Y:S01]  /*67f0*/  LDSM.16.MT88.4 R108, [R204+0xc800] ;  /* 0x00c80000cc6c783b */ /* 0x000f220000004200 */
[----:B------:R-:W-:Y:S02]  /*6800*/  UISETP.GT.AND UP2, UPT, UR7, UR37, UPT ;  /* 0x000000250700728c */ /* 0x000fe4000bf44270 */
[----:B------:R-:W-:Y:S01]  /*6810*/  UIADD3 UR7, UR7, -0x1, URZ ;  /* 0xffffffff07077890 */ /* 0x000fe2000fffe03f */
[----:B------:R-:W4:Y:S01]  /*6820*/  LDSM.16.M88.4 R112, [R217+0x1000] ;  /* 0x00100000d970783b */ /* 0x000f220000000200 */
[----:B------:R-:W-:Y:S03]  /*6830*/  @UP1 UMOV UR16, UR10 ;  /* 0x0000000a00101c82 */ /* 0x000fe60008000000 */
[----:B------:R-:W4:Y:S04]  /*6840*/  LDSM.16.MT88.4 R180, [R204+0xe800] ;  /* 0x00e80000ccb4783b */ /* 0x000f280000004200 */
[----:B------:R-:W-:Y:S04]  /*6850*/  LDSM.16.M88.4 R184, [R219] ;  /* 0x00000000dbb8783b */ /* 0x000fe80000000200 */
[----:B------:R-:W4:Y:S04]  /*6860*/  LDSM.16.MT88.4 R188, [R204+0xd000] ;  /* 0x00d00000ccbc783b */ /* 0x000f280000004200 */
[----:B------:R-:W4:Y:S01]  /*6870*/  LDSM.16.M88.4 R192, [R219+0x1000] ;  /* 0x00100000dbc0783b */ /* 0x000f220000000200 */
[-C--:B-1----:R-:W-:Y:S03]  /*6880*/  HMMA.16816.F32 R4, R64, R16.reuse, RZ ;  /* 0x000000104004723c */ /* 0x082fe600000018ff */
[----:B------:R-:W1:Y:S04]  /*6890*/  LDSM.16.MT88.4 R196, [R204+0xf000] ;  /* 0x00f00000ccc4783b */ /* 0x000e680000004200 */
        /* <DEDUP_REMOVED lines=15> */
[----:B------:R-:W3:Y:S04]  /*6990*/  LDSM.16.MT88.4 R108, [R204+0xd800] ;  /* 0x00d80000cc6c783b */ /* 0x000ee80000004200 */
[----:B------:R-:W4:Y:S01]  /*69a0*/  LDSM.16.MT88.4 R204, [R204+0xf800] ;  /* 0x00f80000cccc783b */ /* 0x000f220000004200 */
[-C--:B------:R-:W-:Y:S06]  /*69b0*/  HMMA.16816.F32 R52, R104, R180.reuse, R52 ;  /* 0x000000b46834723c */ /* 0x080fec0000001834 */
[C---:B------:R-:W-:Y:S06]  /*69c0*/  HMMA.16816.F32 R56, R112.reuse, R180, R56 ;  /* 0x000000b47038723c */ /* 0x040fec0000001838 */
[-C--:B------:R-:W-:Y:S06]  /*69d0*/  HMMA.16816.F32 R60, R112, R182.reuse, R60 ;  /* 0x000000b6703c723c */ /* 0x080fec000000183c */
[----:B------:R-:W-:Y:S06]  /*69e0*/  HMMA.16816.F32 R64, R104, R182, R64 ;  /* 0x000000b66840723c */ /* 0x000fec0000001840 */
[-C--:B------:R-:W-:Y:S01]  /*69f0*/  HMMA.16816.F32 R4, R184, R188.reuse, R4 ;  /* 0x000000bcb804723c */ /* 0x080fe20000001804 */
[----:B------:R-:W-:Y:S04]  /*6a00*/  IMAD.U32 R104, RZ, RZ, UR18 ;  /* 0x00000012ff687e24 */ /* 0x000fe8000f8e00ff */
[----:B------:R-:W-:Y:S01]  /*6a10*/  IMAD.U32 R106, RZ, RZ, UR46 ;  /* 0x0000002eff6a7e24 */ /* 0x000fe2000f8e00ff */
[C---:B------:R-:W-:Y:S01]  /*6a20*/  HMMA.16816.F32 R8, R192.reuse, R188, R8 ;  /* 0x000000bcc008723c */ /* 0x040fe20000001808 */
[----:B------:R-:W-:Y:S05]  /*6a30*/  IMAD.U32 R107, RZ, RZ, UR46 ;  /* 0x0000002eff6b7e24 */ /* 0x000fea000f8e00ff */
[-C--:B------:R-:W-:Y:S06]  /*6a40*/  HMMA.16816.F32 R12, R192, R190.reuse, R12 ;  /* 0x000000bec00c723c */ /* 0x080fec000000180c */
[C---:B------:R-:W-:Y:S06]  /*6a50*/  HMMA.16816.F32 R16, R184.reuse, R190, R16 ;  /* 0x000000beb810723c */ /* 0x040fec0000001810 */
[-C--:B-1----:R-:W-:Y:S06]  /*6a60*/  HMMA.16816.F32 R52, R184, R196.reuse, R52 ;  /* 0x000000c4b834723c */ /* 0x082fec0000001834 */
[C---:B------:R-:W-:Y:S06]  /*6a70*/  HMMA.16816.F32 R56, R192.reuse, R196, R56 ;  /* 0x000000c4c038723c */ /* 0x040fec0000001838 */
[-C--:B------:R-:W-:Y:S06]  /*6a80*/  HMMA.16816.F32 R60, R192, R198.reuse, R60 ;  /* 0x000000c6c03c723c */ /* 0x080fec000000183c */
[----:B------:R-:W-:Y:S06]  /*6a90*/  HMMA.16816.F32 R64, R184, R198, R64 ;  /* 0x000000c6b840723c */ /* 0x000fec0000001840 */
[-C--:B---3--:R-:W-:Y:S05]  /*6aa0*/  HMMA.16816.F32 R4, R100, R108.reuse, R4 ;  /* 0x0000006c6404723c */ /* 0x088fea0000001804 */
[C---:B------:R-:W-:Y:S01]  /*6ab0*/  LEA R184, P0, R243.reuse, R232, 0x2 ;  /* 0x000000e8f3b87211 */ /* 0x040fe200078010ff */
[C---:B------:R-:W-:Y:S05]  /*6ac0*/  HMMA.16816.F32 R8, R200.reuse, R108, R8 ;  /* 0x0000006cc808723c */ /* 0x040fea0000001808 */
[----:B------:R-:W-:Y:S01]  /*6ad0*/  LEA.HI.X.SX32 R183, R243, R233, 0x2, P0 ;  /* 0x000000e9f3b77211 */ /* 0x000fe200000f16ff */
[-C--:B------:R-:W-:Y:S01]  /*6ae0*/  HMMA.16816.F32 R12, R200, R110.reuse, R12 ;  /* 0x0000006ec80c723c */ /* 0x080fe2000000180c */
[----:B------:R-:W-:Y:S04]  /*6af0*/  IMAD.U32 R108, RZ, RZ, UR22 ;  /* 0x00000016ff6c7e24 */ /* 0x000fe8000f8e00ff */
[----:B--2---:R-:W-:Y:S01]  /*6b00*/  IMAD.MOV.U32 R2, RZ, RZ, R184 ;  /* 0x000000ffff027224 */ /* 0x004fe200078e00b8 */
[C---:B------:R-:W-:Y:S01]  /*6b10*/  HMMA.16816.F32 R16, R100.reuse, R110, R16 ;  /* 0x0000006e6410723c */ /* 0x040fe20000001810 */
[----:B------:R-:W-:Y:S04]  /*6b20*/  IMAD.U32 R109, RZ, RZ, UR22 ;  /* 0x00000016ff6d7e24 */ /* 0x000fe8000f8e00ff */
[----:B------:R-:W-:Y:S01]  /*6b30*/  IMAD.MOV.U32 R3, RZ, RZ, R183 ;  /* 0x000000ffff037224 */ /* 0x000fe200078e00b7 */
[-C--:B----4-:R-:W-:Y:S04]  /*6b40*/  HMMA.16816.F32 R52, R100, R204.reuse, R52 ;  /* 0x000000cc6434723c */ /* 0x090fe80000001834 */
[----:B------:R1:W-:Y:S01]  /*6b50*/  REDG.E.ADD.F32.FTZ.RN.STRONG.GPU desc[UR8][R2.64], R4 ;  /* 0x00000004020079a6 */ /* 0x0003e2000c10f388 */
[-C--:B------:R-:W-:Y:S01]  /*6b60*/  LEA R104, P2, R104, R2.reuse, 0x2 ;  /* 0x0000000268687211 */ /* 0x080fe200078410ff */
[C---:B------:R-:W-:Y:S05]  /*6b70*/  HMMA.16816.F32 R56, R200.reuse, R204, R56 ;  /* 0x000000ccc838723c */ /* 0x040fea0000001838 */
[-C--:B------:R-:W-:Y:S01]  /*6b80*/  LEA R108, P1, R108, R2.reuse, 0x2 ;  /* 0x000000026c6c7211 */ /* 0x080fe200078210ff */
[-C--:B------:R-:W-:Y:S05]  /*6b90*/  HMMA.16816.F32 R60, R200, R206.reuse, R60 ;  /* 0x000000cec83c723c */ /* 0x080fea000000183c */
[-C--:B------:R-:W-:Y:S01]  /*6ba0*/  LEA.HI.X.SX32 R105, R0, R3.reuse, 0x2, P2 ;  /* 0x0000000300697211 */ /* 0x080fe200010f16ff */
[----:B------:R-:W-:Y:S01]  /*6bb0*/  HMMA.16816.F32 R64, R100, R206, R64 ;  /* 0x000000ce6440723c */ /* 0x000fe20000001840 */
[----:B------:R-:W-:Y:S03]  /*6bc0*/  IMAD.U32 R0, RZ, RZ, UR45 ;  /* 0x0000002dff007e24 */ /* 0x000fe6000f8e00ff */
[----:B------:R2:W-:Y:S01]  /*6bd0*/  REDG.E.ADD.F32.FTZ.RN.STRONG.GPU desc[UR8][R104.64], R5 ;  /* 0x00000005680079a6 */ /* 0x0005e2000c10f388 */
[-C--:B------:R-:W-:Y:S02]  /*6be0*/  LEA R106, P0, R106, R2.reuse, 0x2 ;  /* 0x000000026a6a7211 */ /* 0x080fe400078010ff */
[-C--:B------:R-:W-:Y:S01]  /*6bf0*/  LEA.HI.X.SX32 R109, R109, R3.reuse, 0x2, P1 ;  /* 0x000000036d6d7211 */ /* 0x080fe200008f16ff */
[----:B------:R-:W-:Y:S03]  /*6c00*/  IMAD.U32 R102, RZ, RZ, UR45 ;  /* 0x0000002dff667e24 */ /* 0x000fe6000f8e00ff */
[-C--:B------:R-:W-:Y:S01]  /*6c10*/  LEA.HI.X.SX32 R107, R107, R3.reuse, 0x2, P0 ;  /* 0x000000036b6b7211 */ /* 0x080fe200000f16ff */
[----:B------:R3:W-:Y:S01]  /*6c20*/  REDG.E.ADD.F32.FTZ.RN.STRONG.GPU desc[UR8][R108.64], R6 ;  /* 0x000000066c0079a6 */ /* 0x0007e2000c10f388 */
[----:B------:R-:W-:Y:S01]  /*6c30*/  IMAD.U32 R100, RZ, RZ, UR44 ;  /* 0x0000002cff647e24 */ /* 0x000fe2000f8e00ff */
[-C--:B------:R-:W-:Y:S01]  /*6c40*/  LEA R102, P0, R102, R2.reuse, 0x2 ;  /* 0x0000000266667211 */ /* 0x080fe200078010ff */
[----:B-1----:R-:W-:Y:S01]  /*6c50*/  IMAD.U32 R4, RZ, RZ, UR42 ;  /* 0x0000002aff047e24 */ /* 0x002fe2000f8e00ff */
[----:B------:R1:W-:Y:S02]  /*6c60*/  REDG.E.ADD.F32.FTZ.RN.STRONG.GPU desc[UR8][R106.64], R7 ;  /* 0x000000076a0079a6 */ /* 0x0003e4000c10f388 */
[-C--:B------:R-:W-:Y:S02]  /*6c70*/  LEA R100, P2, R100, R2.reuse, 0x2 ;  /* 0x0000000264647211 */ /* 0x080fe400078410ff */
[-C--:B------:R-:W-:Y:S01]  /*6c80*/  LEA.HI.X.SX32 R103, R0, R3.reuse, 0x2, P0 ;  /* 0x0000000300677211 */ /* 0x080fe200000f16ff */
[----:B------:R-:W-:Y:S01]  /*6c90*/  IMAD.U32 R0, RZ, RZ, UR42 ;  /* 0x0000002aff007e24 */ /* 0x000fe2000f8e00ff */
[-C--:B------:R-:W-:Y:S03]  /*6ca0*/  LEA R4, P0, R4, R2.reuse, 0x2 ;  /* 0x0000000204047211 */ /* 0x080fe600078010ff */
[----:B------:R4:W-:Y:S01]  /*6cb0*/  REDG.E.ADD.F32.FTZ.RN.STRONG.GPU desc[UR8][R102.64], R8 ;  /* 0x00000008660079a6 */ /* 0x0009e2000c10f388 */
[----:B--2---:R-:W-:Y:S02]  /*6cc0*/  IMAD.U32 R5, RZ, RZ, UR43 ;  /* 0x0000002bff057e24 */ /* 0x004fe4000f8e00ff */
[----:B---3--:R-:W-:Y:S02]  /*6cd0*/  IMAD.U32 R6, RZ, RZ, UR43 ;  /* 0x0000002bff067e24 */ /* 0x008fe4000f8e00ff */
[----:B-1----:R-:W-:Y:S03]  /*6ce0*/  IMAD.U32 R7, RZ, RZ, UR44 ;  /* 0x0000002cff077e24 */ /* 0x002fe6000f8e00ff */
[-C--:B------:R-:W-:Y:S02]  /*6cf0*/  LEA R6, P1, R6, R2.reuse, 0x2 ;  /* 0x0000000206067211 */ /* 0x080fe400078210ff */
[-C--:B------:R-:W-:Y:S02]  /*6d00*/  LEA.HI.X.SX32 R101, R7, R3.reuse, 0x2, P2 ;  /* 0x0000000307657211 */ /* 0x080fe400010f16ff */
[-C--:B------:R-:W-:Y:S02]  /*6d10*/  LEA.HI.X.SX32 R7, R5, R3.reuse, 0x2, P1 ;  /* 0x0000000305077211 */ /* 0x080fe400008f16ff */
[-C--:B------:R-:W-:Y:S01]  /*6d20*/  LEA.HI.X.SX32 R5, R0, R3.reuse, 0x2, P0 ;  /* 0x0000000300057211 */ /* 0x080fe200000f16ff */
[----:B------:R-:W-:Y:S01]  /*6d30*/  REDG.E.ADD.F32.FTZ.RN.STRONG.GPU desc[UR8][R100.64], R9 ;  /* 0x00000009640079a6 */ /* 0x000fe2000c10f388 */
[----:B----4-:R-:W-:Y:S02]  /*6d40*/  IMAD.U32 R8, RZ, RZ, UR34 ;  /* 0x00000022ff087e24 */ /* 0x010fe4000f8e00ff */
[----:B------:R-:W-:Y:S01]  /*6d50*/  IMAD.U32 R0, RZ, RZ, UR35 ;  /* 0x00000023ff007e24 */ /* 0x000fe2000f8e00ff */
[----:B------:R1:W-:Y:S02]  /*6d60*/  REDG.E.ADD.F32.FTZ.RN.STRONG.GPU desc[UR8][R6.64], R10 ;  /* 0x0000000a060079a6 */ /* 0x0003e4000c10f388 */
[-C--:B------:R-:W-:Y:S02]  /*6d70*/  LEA R8, P2, R8, R2.reuse, 0x2 ;  /* 0x0000000208087211 */ /* 0x080fe400078410ff */
[----:B------:R2:W-:Y:S04]  /*6d80*/  REDG.E.ADD.F32.FTZ.RN.STRONG.GPU desc[UR8][R4.64], R11 ;  /* 0x0000000b040079a6 */ /* 0x0005e8000c10f388 */
[----:B------:R-:W-:Y:S04]  /*6d90*/  REDG.E.ADD.F32.FTZ.RN.STRONG.GPU desc[UR8][R2.64+0x80], R16 ;  /* 0x00008010020079a6 */ /* 0x000fe8000c10f388 */
[----:B------:R-:W-:Y:S04]  /*6da0*/  REDG.E.ADD.F32.FTZ.RN.STRONG.GPU desc[UR8][R104.64+0x80], R17 ;  /* 0x00008011680079a6 */ /* 0x000fe8000c10f388 */
[----:B------:R-:W-:Y:S01]  /*6db0*/  LDSM.16.MT88.4 R100, [R208+0x2800] ;  /* 0x00280000d064783b */ /* 0x000fe20000004200 */
[----:B-1----:R-:W-:Y:S02]  /*6dc0*/  IMAD.U32 R10, RZ, RZ, UR35 ;  /* 0x00000023ff0a7e24 */ /* 0x002fe4000f8e00ff */
[----:B------:R-:W-:Y:S02]  /*6dd0*/  IMAD.U32 R6, RZ, RZ, UR41 ;  /* 0x00000029ff067e24 */ /* 0x000fe4000f8e00ff */
[----:B------:R-:W-:Y:S01]  /*6de0*/  IMAD.U32 R7, RZ, RZ, UR34 ;  /* 0x00000022ff077e24 */ /* 0x000fe2000f8e00ff */
[-C--:B------:R-:W-:Y:S01]  /*6df0*/  LEA R10, P0, R10, R2.reuse, 0x2 ;  /* 0x000000020a0a7211 */ /* 0x080fe200078010ff */
[----:B--2---:R-:W-:Y:S01]  /*6e00*/  IMAD.U32 R4, RZ, RZ, UR36 ;  /* 0x00000024ff047e24 */ /* 0x004fe2000f8e00ff */
        /* <DEDUP_REMOVED lines=21> */
[----:B------:R-:W-:Y:S02]  /*6f60*/  IMAD.U32 R0, RZ, RZ, UR40 ;  /* 0x00000028ff007e24 */ /* 0x000fe4000f8e00ff */
[----:B------:R-:W-:Y:S01]  /*6f70*/  IMAD.U32 R12, RZ, RZ, UR26 ;  /* 0x0000001aff0c7e24 */ /* 0x000fe2000f8e00ff */
[-C--:B------:R-:W-:Y:S01]  /*6f80*/  LEA.HI.X.SX32 R5, R5, R3.reuse, 0x2, P1 ;  /* 0x0000000305057211 */ /* 0x080fe200008f16ff */
[----:B------:R-:W-:Y:S01]  /*6f90*/  IMAD.U32 R13, RZ, RZ, UR27 ;  /* 0x0000001bff0d7e24 */ /* 0x000fe2000f8e00ff */
[-C--:B------:R-:W-:Y:S01]  /*6fa0*/  LEA.HI.X.SX32 R9, R0, R3.reuse, 0x2, P0 ;  /* 0x0000000300097211 */ /* 0x080fe200000f16ff */
[----:B------:R-:W-:Y:S01]  /*6fb0*/  IMAD.U32 R0, RZ, RZ, UR31 ;  /* 0x0000001fff007e24 */ /* 0x000fe2000f8e00ff */
[-C--:B------:R-:W-:Y:S01]  /*6fc0*/  LEA R6, P1, R6, R2.reuse, 0x2 ;  /* 0x0000000206067211 */ /* 0x080fe200078210ff */
[----:B------:R1:W-:Y:S01]  /*6fd0*/  REDG.E.ADD.F32.FTZ.RN.STRONG.GPU desc[UR8][R4.64], R14 ;  /* 0x0000000e040079a6 */ /* 0x0003e2000c10f388 */
[-C--:B------:R-:W-:Y:S03]  /*6fe0*/  LEA R12, P4, R12, R2.reuse, 0x2 ;  /* 0x000000020c0c7211 */ /* 0x080fe600078810ff */
[----:B------:R2:W-:Y:S04]  /*6ff0*/  REDG.E.ADD.F32.FTZ.RN.STRONG.GPU desc[UR8][R8.64], R15 ;  /* 0x0000000f080079a6 */ /* 0x0005e8000c10f388 */
[----:B------:R-:W-:Y:S04]  /*7000*/  REDG.E.ADD.F32.FTZ.RN.STRONG.GPU desc[UR8][R2.64+0x100], R52 ;  /* 0x00010034020079a6 */ /* 0x000fe8000c10f388 */
[----:B------:R-:W-:Y:S01]  /*7010*/  REDG.E.ADD.F32.FTZ.RN.STRONG.GPU desc[UR8][R104.64+0x100], R53 ;  /* 0x00010035680079a6 */ /* 0x000fe2000c10f388 */
[-C--:B-1----:R-:W-:Y:S01]  /*7020*/  LEA R4, P0, R7, R2.reuse, 0x2 ;  /* 0x0000000207047211 */ /* 0x082fe200078010ff */
[----:B------:R-:W-:Y:S01]  /*7030*/  IMAD.U32 R14, RZ, RZ, UR27 ;  /* 0x0000001bff0e7e24 */ /* 0x000fe2000f8e00ff */
[-C--:B------:R-:W-:Y:S01]  /*7040*/  LEA.HI.X.SX32 R7, R10, R3.reuse, 0x2, P1 ;  /* 0x000000030a077211 */ /* 0x080fe200008f16ff */
[----:B------:R-:W-:Y:S01]  /*7050*/  IMAD.U32 R10, RZ, RZ, UR30 ;  /* 0x0000001eff0a7e24 */ /* 0x000fe2000f8e00ff */
[-C--:B------:R-:W-:Y:S01]  /*7060*/  LEA.HI.X.SX32 R5, R0, R3.reuse, 0x2, P0 ;  /* 0x0000000300057211 */ /* 0x080fe200000f16ff */
[----:B--2---:R-:W-:Y:S01]  /*7070*/  IMAD.U32 R8, RZ, RZ, UR29 ;  /* 0x0000001dff087e24 */ /* 0x004fe2000f8e00ff */
[-C--:B------:R-:W-:Y:S01]  /*7080*/  LEA R14, P5, R14, R2.reuse, 0x2 ;  /* 0x000000020e0e7211 */ /* 0x080fe200078a10ff */
[----:B------:R1:W-:Y:S01]  /*7090*/  REDG.E.ADD.F32.FTZ.RN.STRONG.GPU desc[UR8][R6.64], R54 ;  /* 0x00000036060079a6 */ /* 0x0003e2000c10f388 */
[----:B------:R-:W-:Y:S01]  /*70a0*/  IMAD.U32 R0, RZ, RZ, UR30 ;  /* 0x0000001eff007e24 */ /* 0x000fe2000f8e00ff */
[-C--:B------:R-:W-:Y:S02]  /*70b0*/  LEA R10, P0, R10, R2.reuse, 0x2 ;  /* 0x000000020a0a7211 */ /* 0x080fe400078010ff */
[----:B------:R2:W-:Y:S01]  /*70c0*/  REDG.E.ADD.F32.FTZ.RN.STRONG.GPU desc[UR8][R4.64], R55 ;  /* 0x00000037040079a6 */ /* 0x0005e2000c10f388 */
[-C--:B------:R-:W-:Y:S02]  /*70d0*/  LEA R8, P2, R8, R2.reuse, 0x2 ;  /* 0x0000000208087211 */ /* 0x080fe400078410ff */
[-C--:B------:R-:W-:Y:S01]  /*70e0*/  LEA.HI.X.SX32 R11, R0, R3.reuse, 0x2, P0 ;  /* 0x00000003000b7211 */ /* 0x080fe200000f16ff */
[----:B------:R-:W-:Y:S01]  /*70f0*/  IMAD.U32 R0, RZ, RZ, UR39 ;  /* 0x00000027ff007e24 */ /* 0x000fe2000f8e00ff */
[-C--:B------:R-:W-:Y:S01]  /*7100*/  LEA.HI.X.SX32 R15, R13, R3.reuse, 0x2, P5 ;  /* 0x000000030d0f7211 */ /* 0x080fe200028f16ff */
        /* <DEDUP_REMOVED lines=12> */
[----:B---3--:R-:W-:Y:S02]  /*71d0*/  IMAD.U32 R10, RZ, RZ, UR25 ;  /* 0x00000019ff0a7e24 */ /* 0x008fe4000f8e00ff */
[----:B------:R2:W-:Y:S01]  /*71e0*/  REDG.E.ADD.F32.FTZ.RN.STRONG.GPU desc[UR8][R6.64], R58 ;  /* 0x0000003a060079a6 */ /* 0x0005e2000c10f388 */
[----:B------:R-:W-:Y:S02]  /*71f0*/  IMAD.U32 R11, RZ, RZ, UR26 ;  /* 0x0000001aff0b7e24 */ /* 0x000fe4000f8e00ff */
[-C--:B------:R-:W-:Y:S01]  /*7200*/  LEA R10, P3, R10, R2.reuse, 0x2 ;  /* 0x000000020a0a7211 */ /* 0x080fe200078610ff */
[----:B------:R3:W-:Y:S01]  /*7210*/  REDG.E.ADD.F32.FTZ.RN.STRONG.GPU desc[UR8][R4.64], R59 ;  /* 0x0000003b040079a6 */ /* 0x0007e2000c10f388 */
[----:B------:R-:W-:Y:S01]  /*7220*/  IMAD.U32 R0, RZ, RZ, UR38 ;  /* 0x00000026ff007e24 */ /* 0x000fe2000f8e00ff */
[-C--:B------:R-:W-:Y:S02]  /*7230*/  LEA.HI.X.SX32 R13, R11, R3.reuse, 0x2, P4 ;  /* 0x000000030b0d7211 */ /* 0x080fe400020f16ff */
[----:B------:R-:W-:Y:S04]  /*7240*/  REDG.E.ADD.F32.FTZ.RN.STRONG.GPU desc[UR8][R2.64+0x180], R64 ;  /* 0x00018040020079a6 */ /* 0x000fe8000c10f388 */
        /* <DEDUP_REMOVED lines=8> */
[----:B------:R-:W-:Y:S01]  /*72d0*/  IMAD.U32 R7, RZ, RZ, UR24 ;  /* 0x00000018ff077e24 */ /* 0x000fe2000f8e00ff */
[-C--:B------:R-:W-:Y:S01]  /*72e0*/  LEA.HI.X.SX32 R11, R9, R3.reuse, 0x2, P3 ;  /* 0x00000003090b7211 */ /* 0x080fe200018f16ff */
[----:B---3--:R-:W-:Y:S01]  /*72f0*/  IMAD.U32 R4, RZ, RZ, UR38 ;  /* 0x00000026ff047e24 */ /* 0x008fe2000f8e00ff */
[-C--:B------:R-:W-:Y:S01]  /*7300*/  LEA R6, P1, R6, R2.reuse, 0x2 ;  /* 0x0000000206067211 */ /* 0x080fe200078210ff */
[----:B------:R-:W-:Y:S01]  /*7310*/  IMAD.U32 R5, RZ, RZ, UR23 ;  /* 0x00000017ff057e24 */ /* 0x000fe2000f8e00ff */
[-C--:B------:R-:W-:Y:S01]  /*7320*/  LEA.HI.X.SX32 R9, R7, R3.reuse, 0x2, P2 ;  /* 0x0000000307097211 */ /* 0x080fe200010f16ff */
[----:B------:R-:W-:Y:S01]  /*7330*/  REDG.E.ADD.F32.FTZ.RN.STRONG.GPU desc[UR8][R10.64], R60 ;  /* 0x0000003c0a0079a6 */ /* 0x000fe2000c10f388 */
[----:B------:R-:W-:Y:S02]  /*7340*/  LEA R4, P0, R4, R2, 0x2 ;  /* 0x0000000204047211 */ /* 0x000fe400078010ff */
        /* <DEDUP_REMOVED lines=10> */
[----:B------:R-:W-:Y:S04]  /*73f0*/  LDSM.16.MT88.4 R4, [R210+0x10000] ;  /* 0x01000000d204783b */ /* 0x000fe80000004200 */
[----:B------:R-:W1:Y:S01]  /*7400*/  LDSM.16.MT88.4 R8, [R208] ;  /* 0x00000000d008783b */ /* 0x000e620000004200 */
[----:B------:R-:W-:Y:S03]  /*7410*/  @P1 VIADD R0, R208, 0x4000 ;  /* 0x00004000d0001836 */ /* 0x000fe60000000000 */
[----:B------:R-:W2:Y:S04]  /*7420*/  LDSM.16.MT88.4 R56, [R208+0x800] ;  /* 0x00080000d038783b */ /* 0x000ea80000004200 */
[----:B------:R-:W3:Y:S04]  /*7430*/  LDSM.16.MT88.4 R64, [R209+0x10800] ;  /* 0x01080000d140783b */ /* 0x000ee80000004200 */
        /* <DEDUP_REMOVED lines=13> */
[-C--:B--2---:R-:W-:Y:S06]  /*7510*/  HMMA.16816.F32 R68, R52, R56.reuse, R68 ;  /* 0x000000383444723c */ /* 0x084fec0000001844 */
[C---:B---3--:R-:W-:Y:S06]  /*7520*/  HMMA.16816.F32 R72, R64.reuse, R56, R72 ;  /* 0x000000384048723c */ /* 0x048fec0000001848 */
[-C--:B------:R-:W-:Y:S06]  /*7530*/  HMMA.16816.F32 R76, R64, R58.reuse, R76 ;  /* 0x0000003a404c723c */ /* 0x080fec000000184c */
[C---:B------:R-:W-:Y:S01]  /*7540*/  HMMA.16816.F32 R80, R52.reuse, R58, R80 ;  /* 0x0000003a3450723c */ /* 0x040fe20000001850 */
[----:B------:R-:W-:Y:S05]  /*7550*/  LDSM.16.MT88.4 R56, [R208+0x1800] ;  /* 0x00180000d038783b */ /* 0x000fea0000004200 */
[-C--:B------:R-:W-:Y:S06]  /*7560*/  HMMA.16816.F32 R84, R52, R100.reuse, R84 ;  /* 0x000000643454723c */ /* 0x080fec0000001854 */
[C---:B------:R-:W-:Y:S06]  /*7570*/  HMMA.16816.F32 R88, R64.reuse, R100, R88 ;  /* 0x000000644058723c */ /* 0x040fec0000001858 */
[-C--:B------:R-:W-:Y:S01]  /*7580*/  HMMA.16816.F32 R92, R64, R102.reuse, R92 ;  /* 0x00000066405c723c */ /* 0x080fe2000000185c */
[----:B------:R2:W-:Y:S05]  /*7590*/  LDSM.16.MT88.4 R64, [R208+0x3800] ;  /* 0x00380000d040783b */ /* 0x0005ea0000004200 */
[----:B------:R-:W-:Y:S01]  /*75a0*/  HMMA.16816.F32 R96, R52, R102, R96 ;  /* 0x000000663460723c */ /* 0x000fe20000001860 */
[----:B------:R-:W3:Y:S05]  /*75b0*/  LDSM.16.MT88.4 R52, [R210+0x11800] ;  /* 0x01180000d234783b */ /* 0x000eea0000004200 */
[-C--:B-1----:R-:W-:Y:S06]  /*75c0*/  HMMA.16816.F32 R68, R4, R8.reuse, R68 ;  /* 0x000000080444723c */ /* 0x082fec0000001844 */
[C---:B------:R-:W-:Y:S06]  /*75d0*/  HMMA.16816.F32 R72, R12.reuse, R8, R72 ;  /* 0x000000080c48723c */ /* 0x040fec0000001848 */
[-C--:B------:R-:W-:Y:S05]  /*75e0*/  HMMA.16816.F32 R76, R12, R10.reuse, R76 ;  /* 0x0000000a0c4c723c */ /* 0x080fea000000184c */
[----:B--2---:R-:W-:Y:S01]  /*75f0*/  IMAD.MOV.U32 R208, RZ, RZ, R0 ;  /* 0x000000ffffd07224 */ /* 0x004fe200078e0000 */
[C---:B------:R-:W-:Y:S06]  /*7600*/  HMMA.16816.F32 R80, R4.reuse, R10, R80 ;  /* 0x0000000a0450723c */ /* 0x040fec0000001850 */
[-C--:B----4-:R-:W-:Y:S06]  /*7610*/  HMMA.16816.F32 R84, R4, R16.reuse, R84 ;  /* 0x000000100454723c */ /* 0x090fec0000001854 */
[C---:B------:R-:W-:Y:S06]  /*7620*/  HMMA.16816.F32 R88, R12.reuse, R16, R88 ;  /* 0x000000100c58723c */ /* 0x040fec0000001858 */
[-C--:B------:R-:W-:Y:S06]  /*7630*/  HMMA.16816.F32 R92, R12, R18.reuse, R92 ;  /* 0x000000120c5c723c */ /* 0x080fec000000185c */
[----:B------:R-:W-:Y:S06]  /*7640*/  HMMA.16816.F32 R96, R4, R18, R96 ;  /* 0x000000120460723c */ /* 0x000fec0000001860 */
[-C--:B---3--:R-:W-:Y:S06]  /*7650*/  HMMA.16816.F32 R68, R52, R56.reuse, R68 ;  /* 0x000000383444723c */ /* 0x088fec0000001844 */
        /* <DEDUP_REMOVED lines=56> */
[----:B------:R-:W-:Y:S01]  /*79e0*/  @UP0 UIADD3 UR5, UR52, UR54, URZ ;  /* 0x0000003634050290 */ /* 0x000fe2000fffe03f */
[----:B------:R-:W-:Y:S01]  /*79f0*/  F2FP.F16.F32.PACK_AB R10, R10, R76 ;  /* 0x0000004c0a0a723e */ /* 0x000fe200000000ff */
[----:B------:R-:W-:Y:S01]  /*7a00*/  STS [R249+0x400], R15 ;  /* 0x0004000ff9007388 */ /* 0x000fe20000000800 */
[----:B------:R-:W-:Y:S01]  /*7a10*/  F2FP.F16.F32.PACK_AB R9, R9, R78 ;  /* 0x0000004e0909723e */ /* 0x000fe200000000ff */
[----:B------:R-:W-:Y:S01]  /*7a20*/  @UP0 ULDC.64 UR10, c[0x0][0x450] ;  /* 0x00011400000a0ab9 */ /* 0x000fe20000000a00 */
[----:B------:R-:W-:Y:S01]  /*7a30*/  F2FP.F16.F32.PACK_AB R8, R8, R84 ;  /* 0x000000540808723e */ /* 0x000fe200000000ff */
[----:B------:R-:W-:Y:S01]  /*7a40*/  STS [R250], R12 ;  /* 0x0000000cfa007388 */ /* 0x000fe20000000800 */
[----:B------:R-:W-:Y:S01]  /*7a50*/  F2FP.F16.F32.PACK_AB R7, R7, R86 ;  /* 0x000000560707723e */ /* 0x000fe200000000ff */
[----:B------:R-:W-:Y:S01]  /*7a60*/  @UP0 UIMAD.WIDE.U32 UR12, UR5, UR10, URZ ;  /* 0x0000000a050c02a5 */ /* 0x000fe2000f8e003f */
[----:B------:R-:W-:Y:S01]  /*7a70*/  F2FP.F16.F32.PACK_AB R4, R4, R96 ;  /* 0x000000600404723e */ /* 0x000fe200000000ff */
[----:B------:R-:W-:Y:S01]  /*7a80*/  STS [R250+0x400], R11 ;  /* 0x0004000bfa007388 */ /* 0x000fe20000000800 */
[----:B------:R-:W-:Y:S01]  /*7a90*/  F2FP.F16.F32.PACK_AB R3, R3, R98 ;  /* 0x000000620303723e */ /* 0x000fe200000000ff */
[----:B------:R-:W-:Y:S01]  /*7aa0*/  @UP0 UIMAD UR5, UR5, UR11, URZ ;  /* 0x0000000b050502a4 */ /* 0x000fe2000f8e023f */
[----:B------:R-:W-:Y:S01]  /*7ab0*/  F2FP.F16.F32.PACK_AB R6, R6, R88 ;  /* 0x000000580606723e */ /* 0x000fe200000000ff */
[----:B------:R-:W-:Y:S01]  /*7ac0*/  STS [R249+0x1000], R14 ;  /* 0x0010000ef9007388 */ /* 0x000fe20000000800 */
[----:B------:R-:W-:Y:S01]  /*7ad0*/  F2FP.F16.F32.PACK_AB R5, R5, R90 ;  /* 0x0000005a0505723e */ /* 0x000fe200000000ff */
[----:B------:R-:W-:Y:S01]  /*7ae0*/  @UP0 UIADD3 UR19, UR13, UR5, URZ ;  /* 0x000000050d130290 */ /* 0x000fe2000fffe03f */
[----:B------:R-:W-:Y:S01]  /*7af0*/  F2FP.F16.F32.PACK_AB R2, R2, R92 ;  /* 0x0000005c0202723e */ /* 0x000fe200000000ff */
[----:B------:R-:W-:Y:S01]  /*7b00*/  STS [R249+0x1400], R13 ;  /* 0x0014000df9007388 */ /* 0x000fe20000000800 */
[----:B------:R-:W-:Y:S01]  /*7b10*/  F2FP.F16.F32.PACK_AB R0, R0, R94 ;  /* 0x0000005e0000723e */ /* 0x000fe200000000ff */
[----:B------:R-:W-:Y:S01]  /*7b20*/  @UP0 UMOV UR18, UR12 ;  /* 0x0000000c00120c82 */ /* 0x000fe20008000000 */
        /* <DEDUP_REMOVED lines=54> */
.L_x_1195:
[----:B------:R-:W-:Y:S01]  /*7e90*/  @UP0 UIADD3 UR5, UR52, UR54, URZ ;  /* 0x0000003634050290 */ /* 0x000fe2000fffe03f */
[----:B--2---:R-:W-:Y:S01]  /*7ea0*/  LEA R2, R244, UR4, 0x1 ;  /* 0x00000004f4027c11 */ /* 0x004fe2000f8e08ff */
[----:B------:R-:W-:Y:S02]  /*7eb0*/  @UP0 ULDC.64 UR12, c[0x0][0x458] ;  /* 0x00011600000c0ab9 */ /* 0x000fe40000000a00 */
        /* <DEDUP_REMOVED lines=16> */
.L_x_1196:
[----:B------:R-:W-:Y:S01]  /*7fc0*/  BAR.SYNC.DEFER_BLOCKING 0x0 ;  /* 0x0000000000007b1d */ /* 0x000fe20000010000 */
[----:B------:R-:W-:Y:S01]  /*7fd0*/  USHF.R.S32.HI UR5, URZ, 0x1f, UR53 ;  /* 0x0000001f3f057899 */ /* 0x000fe20008011435 */
[----:B-1----:R-:W-:Y:S01]  /*7fe0*/  SHF.R.S32.HI R4, RZ, 0x1f, R3 ;  /* 0x0000001fff047819 */ /* 0x002fe20000011403 */
[----:B------:R-:W-:Y:S01]  /*7ff0*/  IMAD.U32 R0, RZ, RZ, UR10 ;  /* 0x0000000aff007e24 */ /* 0x000fe2000f8e00ff */
[--C-:B------:R-:W-:Y:S01]  /*8000*/  SHF.R.S32.HI R5, RZ, 0x1f, R234.reuse ;  /* 0x0000001fff057819 */ /* 0x100fe200000114ea */
[----:B------:R-:W-:Y:S01]  /*8010*/  UIMAD UR7, UR5, UR10, URZ ;  /* 0x0000000a050772a4 */ /* 0x000fe2000f8e023f */
[----:B------:R-:W-:Y:S01]  /*8020*/  LEA.HI R3, R4, R3, RZ, 0x3 ;  /* 0x0000000304037211 */ /* 0x000fe200078f18ff */
[----:B------:R-:W-:Y:S01]  /*8030*/  IMAD.MOV.U32 R4, RZ, RZ, R234 ;  /* 0x000000ffff047224 */ /* 0x000fe200078e00ea */
[----:B------:R-:W-:Y:S01]  /*8040*/  UIMAD UR6, UR56, -0x40, UR6 ;  /* 0xffffffc0380678a4 */ /* 0x000fe2000f8e0206 */
[----:B------:R-:W-:Y:S01]  /*8050*/  BSSY B0, `(.L_x_1197) ;  /* 0x0000027000007945 */ /* 0x000fe20003800000 */
[----:B------:R-:W-:Y:S01]  /*8060*/  UIMAD UR7, UR53, UR11, UR7 ;  /* 0x0000000b350772a4 */ /* 0x000fe2000f8e0207 */
[----:B------:R-:W-:Y:S01]  /*8070*/  IMAD.WIDE.U32 R6, R0, UR53, R4 ;  /* 0x0000003500067c25 */ /* 0x000fe2000f8e0004 */
[----:B------:R-:W-:Y:S01]  /*8080*/  SHF.R.S32.HI R0, RZ, 0x3, R3 ;  /* 0x00000003ff007819 */ /* 0x000fe20000011403 */
[----:B------:R-:W-:Y:S01]  /*8090*/  USHF.R.S32.HI UR20, URZ, 0x1f, UR57 ;  /* 0x0000001f3f147899 */ /* 0x000fe20008011439 */
[----:B------:R-:W-:-:S02]  /*80a0*/  ULDC.64 UR16, c[0x0][0x468] ;  /* 0x00011a0000107ab9 */ /* 0x000fc40000000a00 */
[----:B------:R-:W-:Y:S01]  /*80b0*/  IMAD.U32 R3, RZ, RZ, UR7 ;  /* 0x00000007ff037e24 */ /* 0x000fe2000f8e00ff */
[----:B------:R-:W-:Y:S01]  /*80c0*/  IADD3 R6, P0, R6, UR18, RZ ;  /* 0x0000001206067c10 */ /* 0x000fe2000ff1e0ff */
[----:B------:R-:W-:Y:S01]  /*80d0*/  UIMAD UR7, UR20, UR16, URZ ;  /* 0x00000010140772a4 */ /* 0x000fe2000f8e023f */
[C---:B------:R-:W-:Y:S01]  /*80e0*/  ISETP.GE.AND P3, PT, R0.reuse, UR6, PT ;  /* 0x0000000600007c0c */ /* 0x040fe2000bf66270 */
[----:B------:R-:W-:Y:S01]  /*80f0*/  VIADD R8, R0, 0x20 ;  /* 0x0000002000087836 */ /* 0x000fe20000000000 */
[----:B------:R-:W-:Y:S01]  /*8100*/  IADD3.X R7, R7, UR19, R3, P0, !PT ;  /* 0x0000001307077c10 */ /* 0x000fe200087fe403 */
[----:B------:R-:W-:Y:S01]  /*8110*/  IMAD.U32 R3, RZ, RZ, UR16 ;  /* 0x00000010ff037e24 */ /* 0x000fe2000f8e00ff */
[----:B------:R-:W-:Y:S01]  /*8120*/  UIMAD UR17, UR57, UR17, UR7 ;  /* 0x00000011391172a4 */ /* 0x000fe2000f8e0207 */
[----:B------:R1:W2:Y:S01]  /*8130*/  LDS.128 R28, [R2+0xd000] ;  /* 0x00d00000021c7984 */ /* 0x0002a20000000c00 */
[----:B------:R-:W-:Y:S01]  /*8140*/  ISETP.GE.AND P2, PT, R8, UR6, PT ;  /* 0x0000000608007c0c */ /* 0x000fe2000bf46270 */
[----:B------:R-:W-:Y:S01]  /*8150*/  IMAD.WIDE.U32 R6, R3, UR57, R6 ;  /* 0x0000003903067c25 */ /* 0x000fe2000f8e0006 */
[----:B------:R-:W-:Y:S01]  /*8160*/  SHF.R.S32.HI R21, RZ, 0x1f, R0 ;  /* 0x0000001fff157819 */ /* 0x000fe20000011400 */
[----:B------:R1:W3:Y:S02]  /*8170*/  LDS.128 R24, [R2+0xf000] ;  /* 0x00f0000002187984 */ /* 0x0002e40000000c00 */
[----:B------:R-:W-:-:S02]  /*8180*/  VIADD R3, R7, UR17 ;  /* 0x0000001107037c36 */ /* 0x000fc40008000000 */
[----:B------:R1:W4:Y:S04]  /*8190*/  LDS.128 R36, [R2+0x11000] ;  /* 0x0110000002247984 */ /* 0x0003280000000c00 */
[----:B------:R1:W1:Y:S01]  /*81a0*/  LDS.128 R32, [R2+0x13000] ;  /* 0x0130000002207984 */ /* 0x0002620000000c00 */
[----:B------:R-:W-:Y:S05]  /*81b0*/  @P3 BRA `(.L_x_1198) ;  /* 0x0000000000403947 */ /* 0x000fea0003800000 */
[----:B------:R-:W-:Y:S01]  /*81c0*/  ULDC UR7, c[0x0][0x2d0] ;  /* 0x0000b40000077ab9 */ /* 0x000fe20000000800 */
[----:B------:R-:W2:Y:S01]  /*81d0*/  LDS.128 R16, [R2+0xe000] ;  /* 0x00e0000002107984 */ /* 0x000ea20000000c00 */
[----:B------:R-:W-:Y:S01]  /*81e0*/  ISETP.GE.AND P1, PT, R234, UR7, PT ;  /* 0x00000007ea007c0c */ /* 0x000fe2000bf26270 */
[----:B------:R-:W-:Y:S01]  /*81f0*/  IMAD.MOV.U32 R8, RZ, RZ, R6 ;  /* 0x000000ffff087224 */ /* 0x000fe200078e0006 */
[----:B------:R-:W-:Y:S01]  /*8200*/  MOV R9, R3 ;  /* 0x0000000300097202 */ /* 0x000fe20000000f00 */
[----:B------:R-:W-:Y:S01]  /*8210*/  IMAD R20, R21, UR10, RZ ;  /* 0x0000000a15147c24 */ /* 0x000fe2000f8e02ff */
[----:B------:R-:W-:Y:S01]  /*8220*/  ISETP.GE.AND P0, PT, R241, UR7, PT ;  /* 0x00000007f1007c0c */ /* 0x000fe2000bf06270 */
[----:B------:R-:W-:Y:S01]  /*8230*/  ULDC.64 UR16, c[0x0][0x3f0] ;  /* 0x0000fc0000107ab9 */ /* 0x000fe20000000a00 */
[----:B------:R-:W-:-:S04]  /*8240*/  IMAD.WIDE.U32 R10, R0, UR10, R8 ;  /* 0x0000000a000a7c25 */ /* 0x000fc8000f8e0008 */
[----:B------:R-:W-:-:S03]  /*8250*/  IMAD R8, R0, UR11, R20 ;  /* 0x0000000b00087c24 */ /* 0x000fc6000f8e0214 */
[----:B------:R-:W3:Y:S01]  /*8260*/  @!P1 LDS.128 R12, [R2+0xc000] ;  /* 0x00c00000020c9984 */ /* 0x000ee20000000c00 */
[----:B------:R-:W-:Y:S01]  /*8270*/  IMAD.IADD R9, R8, 0x1, R11 ;  /* 0x0000000108097824 */ /* 0x000fe200078e020b */
[----:B------:R-:W-:-:S04]  /*8280*/  LEA R8, P4, R10, UR16, 0x1 ;  /* 0x000000100a087c11 */ /* 0x000fc8000f8808ff */
[----:B------:R-:W-:-:S05]  /*8290*/  LEA.HI.X R9, R10, UR17, R9, 0x1, P4 ;  /* 0x000000110a097c11 */ /* 0x000fca000a0f0c09 */
[----:B--2---:R2:W-:Y:S04]  /*82a0*/  @!P0 STG.E.128 desc[UR8][R8.64+0x80], R16 ;  /* 0x0000801008008986 */ /* 0x0045e8000c101d08 */
[----:B---3--:R2:W-:Y:S02]  /*82b0*/  @!P1 STG.E.128 desc[UR8][R8.64], R12 ;  /* 0x0000000c08009986 */ /* 0x0085e4000c101d08 */
.L_x_1198:
[----:B------:R-:W-:Y:S05]  /*82c0*/  BSYNC B0 ;  /* 0x0000000000007941 */ /* 0x000fea0003800000 */
.L_x_1197:
        /* <DEDUP_REMOVED lines=10> */
[C---:B------:R-:W-:Y:S02]  /*8370*/  IMAD R3, R10.reuse, UR11, R11 ;  /* 0x0000000b0a037c24 */ /* 0x040fe4000f8e020b */
[----:B--2---:R-:W-:-:S04]  /*8380*/  IMAD.WIDE.U32 R8, R10, UR10, R6 ;  /* 0x0000000a0a087c25 */ /* 0x004fc8000f8e0006 */
[----:B------:R-:W-:Y:S01]  /*8390*/  IMAD.IADD R3, R3, 0x1, R9 ;  /* 0x0000000103037824 */ /* 0x000fe200078e0209 */
[----:B------:R-:W-:-:S04]  /*83a0*/  LEA R6, P4, R8, UR6, 0x1 ;  /* 0x0000000608067c11 */ /* 0x000fc8000f8808ff */
[----:B------:R-:W-:-:S05]  /*83b0*/  LEA.HI.X R7, R8, UR7, R3, 0x1, P4 ;  /* 0x0000000708077c11 */ /* 0x000fca000a0f0c03 */
[----:B------:R2:W-:Y:S04]  /*83c0*/  @!P1 STG.E.128 desc[UR8][R6.64], R28 ;  /* 0x0000001c06009986 */ /* 0x0005e8000c101d08 */
[----:B---3--:R2:W-:Y:S02]  /*83d0*/  @!P0 STG.E.128 desc[UR8][R6.64+0x80], R24 ;  /* 0x0000801806008986 */ /* 0x0085e4000c101d08 */
.L_x_1200:
[----:B------:R-:W-:Y:S05]  /*83e0*/  BSYNC B0 ;  /* 0x0000000000007941 */ /* 0x000fea0003800000 */
.L_x_1199:
[----:B------:R-:W-:Y:S01]  /*83f0*/  UIMAD UR5, UR5, UR12, URZ ;  /* 0x0000000c050572a4 */ /* 0x000fe2000f8e023f */
[----:B------:R-:W-:Y:S01]  /*8400*/  IMAD.U32 R3, RZ, RZ, UR12 ;  /* 0x0000000cff037e24 */ /* 0x000fe2000f8e00ff */
[----:B--2---:R-:W2:Y:S01]  /*8410*/  LDS.128 R16, [R2+0x10000] ;  /* 0x0100000002107984 */ /* 0x004ea20000000c00 */
[----:B------:R-:W-:Y:S01]  /*8420*/  USHF.R.S32.HI UR10, URZ, 0x1f, UR57 ;  /* 0x0000001f3f0a7899 */ /* 0x000fe20008011439 */
[----:B------:R-:W-:Y:S01]  /*8430*/  BSSY B0, `(.L_x_1201) ;  /* 0x000001c000007945 */ /* 0x000fe20003800000 */
[----:B------:R-:W-:Y:S01]  /*8440*/  UIMAD UR5, UR53, UR13, UR5 ;  /* 0x0000000d350572a4 */ /* 0x000fe2000f8e0205 */
[----:B------:R1:W2:Y:S01]  /*8450*/  LDS.128 R12, [R2+0x12000] ;  /* 0x01200000020c7984 */ /* 0x0002a20000000c00 */
[----:B------:R-:W-:Y:S01]  /*8460*/  ULDC.64 UR6, c[0x0][0x470] ;  /* 0x00011c0000067ab9 */ /* 0x000fe20000000a00 */
[----:B-1----:R-:W-:-:S04]  /*8470*/  IMAD.WIDE.U32 R2, R3, UR53, R4 ;  /* 0x0000003503027c25 */ /* 0x002fc8000f8e0004 */
        /* <DEDUP_REMOVED lines=8> */
[----:B--2---:R-:W-:Y:S06]  /*8500*/  @P3 BRA `(.L_x_1202) ;  /* 0x0000000000383947 */ /* 0x004fec0003800000 */
        /* <DEDUP_REMOVED lines=12> */
[----:B------:R1:W-:Y:S04]  /*85d0*/  @!P1 STG.E.128 desc[UR8][R4.64], R16 ;  /* 0x0000001004009986 */ /* 0x0003e8000c101d08 */
[----:B------:R1:W-:Y:S02]  /*85e0*/  @!P0 STG.E.128 desc[UR8][R4.64+0x80], R12 ;  /* 0x0000800c04008986 */ /* 0x0003e4000c101d08 */
.L_x_1202:
[----:B------:R-:W-:Y:S05]  /*85f0*/  BSYNC B0 ;  /* 0x0000000000007941 */ /* 0x000fea0003800000 */
.L_x_1201:
        /* <DEDUP_REMOVED lines=9> */
[----:B-1----:R-:W-:-:S04]  /*8690*/  IMAD.WIDE.U32 R4, R0, UR12, R2 ;  /* 0x0000000c00047c25 */ /* 0x002fc8000f8e0002 */
[----:B------:R-:W-:Y:S01]  /*86a0*/  IMAD R0, R0, UR13, R6 ;  /* 0x0000000d00007c24 */ /* 0x000fe2000f8e0206 */
[----:B------:R-:W-:-:S03]  /*86b0*/  LEA R2, P2, R4, UR6, 0x1 ;  /* 0x0000000604027c11 */ /* 0x000fc6000f8408ff */
[----:B------:R-:W-:-:S05]  /*86c0*/  IMAD.IADD R0, R0, 0x1, R5 ;  /* 0x0000000100007824 */ /* 0x000fca00078e0205 */
[----:B------:R-:W-:-:S05]  /*86d0*/  LEA.HI.X R3, R4, UR7, R0, 0x1, P2 ;  /* 0x0000000704037c11 */ /* 0x000fca00090f0c00 */
[----:B----4-:R2:W-:Y:S04]  /*86e0*/  @!P1 STG.E.128 desc[UR8][R2.64], R36 ;  /* 0x0000002402009986 */ /* 0x0105e8000c101d08 */
[----:B------:R2:W-:Y:S02]  /*86f0*/  @!P0 STG.E.128 desc[UR8][R2.64+0x80], R32 ;  /* 0x0000802002008986 */ /* 0x0005e4000c101d08 */
.L_x_1171:
[----:B------:R-:W-:Y:S05]  /*8700*/  BSYNC B1 ;  /* 0x0000000000017941 */ /* 0x000fea0003800000 */
.L_x_1157:
[----:B------:R-:W-:Y:S01]  /*8710*/  R2UR UR6, R252 ;  /* 0x00000000fc0672ca */ /* 0x000fe200000e0000 */
[----:B------:R-:W-:Y:S02]  /*8720*/  ULDC UR5, c[0x0][0xc] ;  /* 0x0000030000057ab9 */ /* 0x000fe40000000800 */
[----:B------:R-:W-:-:S10]  /*8730*/  UIADD3 UR56, UR5, UR56, URZ ;  /* 0x0000003805387290 */ /* 0x000fd4000fffe03f */
[----:B------:R-:W-:-:S06]  /*8740*/  UISETP.GE.AND UP0, UPT, UR56, UR6, UPT ;  /* 0x000000063800728c */ /* 0x000fcc000bf06270 */
[----:B------:R-:W-:-:S13]  /*8750*/  PLOP3.LUT P0, PT, PT, PT, UP0, 0x80, 0x0 ;  /* 0x000000000000781c */ /* 0x000fda0003f0f008 */
[----:B------:R-:W-:Y:S05]  /*8760*/  @P0 BRA `(.L_x_1203) ;  /* 0x0000000000040947 */ /* 0x000fea0003800000 */
[----:B------:R-:W-:Y:S05]  /*8770*/  BRA `(.L_x_1204) ;  /* 0xffffff8000787947 */ /* 0x000fea000383ffff */
.L_x_1203:
[----:B------:R-:W-:Y:S05]  /*8780*/  EXIT ;  /* 0x000000000000794d */ /* 0x000fea0003800000 */
.L_x_1205:
        /* <DEDUP_REMOVED lines=15> */
.L_x_2078:


//--------------------- .text._ZN5flash25flash_bwd_dot_do_o_kernelILb0E23Flash_bwd_kernel_traitsILi128ELi64ELi64ELi8ELi4ELi2ELi2ELb1ELb0EN7cutlass6half_tE19Flash_kernel_traitsILi128ELi64ELi64ELi8ES3_EEEEvNS_16Flash_bwd_paramsE --------------------------
	.section	.text._ZN5flash25flash_bwd_dot_do_o_kernelILb0E23Flash_bwd_kernel_traitsILi128ELi64ELi64ELi8ELi4ELi2ELi2ELb1ELb0EN7cutlass6half_tE19Flash_kernel_traitsILi128ELi64ELi64ELi8ES3_EEEEvNS_16Flash_bwd_paramsE,"ax",@progbits
	.align	128
        .global         _ZN5flash25flash_bwd_dot_do_o_kernelILb0E23Flash_bwd_kernel_traitsILi128ELi64ELi64ELi8ELi4ELi2ELi2ELb1ELb0EN7cutlass6half_tE19Flash_kernel_traitsILi128ELi64ELi64ELi8ES3_EEEEvNS_16Flash_bwd_paramsE
        .type           _ZN5flash25flash_bwd_dot_do_o_kernelILb0E23Flash_bwd_kernel_traitsILi128ELi64ELi64ELi8ELi4ELi2ELi2ELb1ELb0EN7cutlass6half_tE19Flash_kernel_traitsILi128ELi64ELi64ELi8ES3_EEEEvNS_16Flash_bwd_paramsE,@function
        .size           _ZN5flash25flash_bwd_dot_do_o_kernelILb0E23Flash_bwd_kernel_traitsILi128ELi64ELi64ELi8ELi4ELi2ELi2ELb1ELb0EN7cutlass6half_tE19Flash_kernel_traitsILi128ELi64ELi64ELi8ES3_EEEEvNS_16Flash_bwd_paramsE,(.L_x_2079 - _ZN5flash25flash_bwd_dot_do_o_kernelILb0E23Flash_bwd_kernel_traitsILi128ELi64ELi64ELi8ELi4ELi2ELi2ELb1ELb0EN7cutlass6half_tE19Flash_kernel_traitsILi128ELi64ELi64ELi8ES3_EEEEvNS_16Flash_bwd_paramsE)
        .other          _ZN5flash25flash_bwd_dot_do_o_kernelILb0E23Flash_bwd_kernel_traitsILi128ELi64ELi64ELi8ELi4ELi2ELi2ELb1ELb0EN7cutlass6half_tE19Flash_kernel_traitsILi128ELi64ELi64ELi8ES3_EEEEvNS_16Flash_bwd_paramsE,@"STO_CUDA_ENTRY STV_DEFAULT"
_ZN5flash25flash_bwd_dot_do_o_kernelILb0E23Flash_bwd_kernel_traitsILi128ELi64ELi64ELi8ELi4ELi2ELi2ELb1ELb0EN7cutlass6half_tE19Flash_kernel_traitsILi128ELi64ELi64ELi8ES3_EEEEvNS_16Flash_bwd_paramsE:
.text._ZN5flash25flash_bwd_dot_do_o_kernelILb0E23Flash_bwd_kernel_traitsILi128ELi64ELi64ELi8ELi4ELi2ELi2ELb1ELb0EN7cutlass6half_tE19Flash_kernel_traitsILi128ELi64ELi64ELi8ES3_EEEEvNS_16Flash_bwd_paramsE:
        /* <DEDUP_REMOVED lines=11> */
[----:B------:R-:W0:Y:S02]  /*00b0*/  S2UR UR4, SR_CTAID.X ;  /* 0x00000000000479c3 */ /* 0x000e240000002500 */
[----:B0-----:R-:W-:Y:S01]  /*00c0*/  USHF.L.U32 UR4, UR4, 0x6, URZ ;  /* 0x0000000604047899 */ /* 0x001fe2000800063f */
[----:B--2---:R-:W-:-:S06]  /*00d0*/  @P0 IADD3 R0, R0, -R11, RZ ;  /* 0x8000000b00000210 */ /* 0x004fcc0007ffe0ff */
[----:B------:R-:W0:Y:S02]  /*00e0*/  @!P0 LDC R0, c[0x0][0x2c4] ;  /* 0x0000b100ff008b82 */ /* 0x000e240000000800 */
[----:B0-----:R-:W-:-:S13]  /*00f0*/  ISETP.GT.AND P0, PT, R0, UR4, PT ;  /* 0x0000000400007c0c */ /* 0x001fda000bf04270 */
[----:B------:R-:W-:Y:S05]  /*0100*/  @!P0 EXIT ;  /* 0x000000000000894d */ /* 0x000fea0003800000 */
[----:B------:R-:W-:Y:S01]  /*0110*/  ISETP.NE.AND P1, PT, R11, -0x1, PT ;  /* 0xffffffff0b00780c */ /* 0x000fe20003f25270 */
[----:B------:R-:W0:Y:S01]  /*0120*/  S2R R35, SR_TID.X ;  /* 0x0000000000237919 */ /* 0x000e220000002100 */
[----:B------:R-:W-:Y:S01]  /*0130*/  ULDC.U8 UR8, c[0x0][0x3d8] ;  /* 0x0000f60000087ab9 */ /* 0x000fe20000000000 */
[----:B------:R-:W1:Y:S01]  /*0140*/  S2UR UR5, SR_CTAID.Z ;  /* 0x00000000000579c3 */ /* 0x000e620000002700 */
[----:B------:R-:W-:-:S09]  /*0150*/  ISETP.NE.AND P0, PT, RZ, UR8, PT ;  /* 0x00000008ff007c0c */ /* 0x000fd2000bf05270 */
[----:B------:R-:W2:Y:S01]  /*0160*/  @!P1 LDC.64 R12, c[0x0][0x418] ;  /* 0x00010600ff0c9b82 */ /* 0x000ea20000000a00 */
[--C-:B------:R-:W-:Y:S02]  /*0170*/  @!P1 SHF.R.S32.HI R3, RZ, 0x1f, R9.reuse ;  /* 0x0000001fff039819 */ /* 0x100fe40000011409 */
[----:B------:R-:W-:-:S05]  /*0180*/  @!P1 SHF.R.S32.HI R17, RZ, 0x1f, R9 ;  /* 0x0000001fff119819 */ /* 0x000fca0000011409 */
[----:B------:R-:W3:Y:S08]  /*0190*/  @P1 LDC.64 R6, c[0x0][0x420] ;  /* 0x00010800ff061b82 */ /* 0x000ef00000000a00 */
[----:B------:R-:W4:Y:S08]  /*01a0*/  @!P1 LDC.64 R14, c[0x0][0x290] ;  /* 0x0000a400ff0e9b82 */ /* 0x000f300000000a00 */
[----:B------:R-:W5:Y:S01]  /*01b0*/  @P1 LDC.64 R28, c[0x0][0x298] ;  /* 0x0000a600ff1c1b82 */ /* 0x000f620000000a00 */
[----:B--2---:R-:W-:-:S04]  /*01c0*/  @!P1 IMAD R2, R3, R12, RZ ;  /* 0x0000000c03029224 */ /* 0x004fc800078e02ff */
[----:B------:R-:W-:Y:S02]  /*01d0*/  @!P1 IMAD R3, R9, R13, R2 ;  /* 0x0000000d09039224 */ /* 0x000fe400078e0202 */
[----:B---3--:R-:W-:-:S04]  /*01e0*/  @P1 IMAD.WIDE.U32 R4, R11, R6, RZ ;  /* 0x000000060b041225 */ /* 0x008fc800078e00ff */
[----:B------:R-:W-:Y:S01]  /*01f0*/  @P1 IMAD R2, R11, R7, R5 ;  /* 0x000000070b021224 */ /* 0x000fe200078e0205 */
[----:B------:R-:W-:Y:S01]  /*0200*/  @P1 MOV R27, R4 ;  /* 0x00000004001b1202 */ /* 0x000fe20000000f00 */
[----:B------:R-:W-:-:S04]  /*0210*/  @!P1 IMAD.WIDE.U32 R4, R9, R12, RZ ;  /* 0x0000000c09049225 */ /* 0x000fc800078e00ff */
[----:B----4-:R-:W-:Y:S01]  /*0220*/  @!P1 IMAD R6, R17, R14, RZ ;  /* 0x0000000e11069224 */ /* 0x010fe200078e02ff */
[----:B------:R-:W-:Y:S02]  /*0230*/  @!P1 IADD3 R2, R5, R3, RZ ;  /* 0x0000000305029210 */ /* 0x000fe40007ffe0ff */
[----:B------:R-:W-:Y:S01]  /*0240*/  @!P1 MOV R27, R4 ;  /* 0x00000004001b9202 */ /* 0x000fe20000000f00 */
[----:B------:R-:W-:Y:S02]  /*0250*/  @!P1 IMAD R13, R9, R15, R6 ;  /* 0x0000000f090d9224 */ /* 0x000fe400078e0206 */
[----:B-----5:R-:W-:-:S04]  /*0260*/  @P1 IMAD.WIDE.U32 R42, R11, R28, RZ ;  /* 0x0000001c0b2a1225 */ /* 0x020fc800078e00ff */
[----:B------:R-:W-:-:S04]  /*0270*/  @!P1 IMAD.WIDE.U32 R6, R9, R14, RZ ;  /* 0x0000000e09069225 */ /* 0x000fc800078e00ff */
[----:B------:R-:W-:Y:S01]  /*0280*/  @P1 IMAD R29, R11, R29, R43 ;  /* 0x0000001d0b1d1224 */ /* 0x000fe200078e022b */
[----:B------:R-:W-:Y:S02]  /*0290*/  @!P1 IADD3 R29, R7, R13, RZ ;  /* 0x0000000d071d9210 */ /* 0x000fe40007ffe0ff */
[----:B------:R-:W-:Y:S01]  /*02a0*/  @!P1 MOV R42, R6 ;  /* 0x00000006002a9202 */ /* 0x000fe20000000f00 */
[----:B01----:R-:W-:Y:S06]  /*02b0*/  @!P0 BRA `(.L_x_1206) ;  /* 0x0000000000208947 */ /* 0x003fec0003800000 */
[----:B------:R-:W0:Y:S08]  /*02c0*/  LDC R6, c[0x0][0x2d4] ;  /* 0x0000b500ff067b82 */ /* 0x000e300000000800 */
[----:B------:R-:W1:Y:S08]  /*02d0*/  LDC R3, c[0x0][0x2c0] ;  /* 0x0000b000ff037b82 */ /* 0x000e700000000800 */
[----:B------:R-:W1:Y:S01]  /*02e0*/  LDC R4, c[0x0][0x2e4] ;  /* 0x0000b900ff047b82 */ /* 0x000e620000000800 */
[----:B0-----:R-:W-:Y:S01]  /*02f0*/  @!P1 IMAD R11, R9, R6, RZ ;  /* 0x00000006090b9224 */ /* 0x001fe200078e02ff */
[----:B-1----:R-:W-:-:S04]  /*0300*/  LEA R3, R3, R4, 0x7 ;  /* 0x0000000403037211 */ /* 0x002fc800078e38ff */
[----:B------:R-:W-:-:S05]  /*0310*/  LEA R4, R9, R11, 0x7 ;  /* 0x0000000b09047211 */ /* 0x000fca00078e38ff */
[----:B------:R-:W-:Y:S01]  /*0320*/  IMAD R4, R3, UR5, R4 ;  /* 0x0000000503047c24 */ /* 0x000fe2000f8e0204 */
[----:B------:R-:W-:Y:S06]  /*0330*/  BRA `(.L_x_1207) ;  /* 0x0000000000107947 */ /* 0x000fec0003800000 */
.L_x_1206:
[----:B------:R-:W0:Y:S08]  /*0340*/  LDC R4, c[0x0][0x270] ;  /* 0x00009c00ff047b82 */ /* 0x000e300000000800 */
[----:B------:R-:W1:Y:S01]  /*0350*/  LDC R3, c[0x0][0x2d4] ;  /* 0x0000b500ff037b82 */ /* 0x000e620000000800 */
[----:B0-----:R-:W-:-:S04]  /*0360*/  IMAD R4, R9, R4, UR5 ;  /* 0x0000000509047e24 */ /* 0x001fc8000f8e0204 */
[----:B-1----:R-:W-:-:S07]  /*0370*/  IMAD R4, R4, R3, RZ ;  /* 0x0000000304047224 */ /* 0x002fce00078e02ff */
.L_x_1207:
[----:B------:R-:W-:Y:S01]  /*0380*/  SHF.R.S32.HI R6, RZ, 0x1f, R35 ;  /* 0x0000001fff067819 */ /* 0x000fe20000011423 */
[----:B------:R-:W0:Y:S01]  /*0390*/  LDC.64 R24, c[0x0][0x420] ;  /* 0x00010800ff187b82 */ /* 0x000e220000000a00 */
[----:B------:R-:W-:Y:S01]  /*03a0*/  USHF.R.S32.HI UR8, URZ, 0x1f, UR4 ;  /* 0x0000001f3f087899 */ /* 0x000fe20008011404 */
[----:B------:R-:W-:Y:S01]  /*03b0*/  BSSY B0, `(.L_x_1208) ;  /* 0x000002f000007945 */ /* 0x000fe20003800000 */
[----:B------:R-:W-:Y:S01]  /*03c0*/  LEA.HI R5, R6, R35, RZ, 0x3 ;  /* 0x0000002306057211 */ /* 0x000fe200078f18ff */
[----:B------:R-:W-:Y:S01]  /*03d0*/  USHF.R.S32.HI UR9, URZ, 0x1f, UR5 ;  /* 0x0000001f3f097899 */ /* 0x000fe20008011405 */
[----:B------:R-:W-:Y:S01]  /*03e0*/  HFMA2.MMA R14, -RZ, RZ, 0, 0 ;  /* 0x00000000ff0e7435 */ /* 0x000fe200000001ff */
[----:B------:R-:W-:Y:S02]  /*03f0*/  IADD3 R4, R4, UR4, RZ ;  /* 0x0000000404047c10 */ /* 0x000fe4000fffe0ff */
[----:B------:R-:W-:Y:S02]  /*0400*/  CS2R R22, SRZ ;  /* 0x0000000000167805 */ /* 0x000fe4000001ff00 */
[----:B------:R-:W-:Y:S01]  /*0410*/  LOP3.LUT R6, R5, 0x1ffffff8, RZ, 0xc0, !PT ;  /* 0x1ffffff805067812 */ /* 0x000fe200078ec0ff */
[----:B------:R-:W1:Y:S01]  /*0420*/  LDC.64 R30, c[0x0][0x428] ;  /* 0x00010a00ff1e7b82 */ /* 0x000e620000000a00 */
[----:B------:R-:W-:-:S02]  /*0430*/  SHF.R.S32.HI R5, RZ, 0x3, R5 ;  /* 0x00000003ff057819 */ /* 0x000fc40000011405 */
[----:B------:R-:W-:Y:S02]  /*0440*/  CS2R R18, SRZ ;  /* 0x0000000000127805 */ /* 0x000fe4000001ff00 */
[----:B------:R-:W-:Y:S02]  /*0450*/  IADD3 R6, -R6, R35, RZ ;  /* 0x0000002306067210 */ /* 0x000fe40007ffe1ff */
[----:B------:R-:W-:Y:S02]  /*0460*/  CS2R R16, SRZ ;  /* 0x0000000000107805 */ /* 0x000fe4000001ff00 */
[----:B------:R-:W-:Y:S02]  /*0470*/  CS2R R20, SRZ ;  /* 0x0000000000147805 */ /* 0x000fe4000001ff00 */
[----:B------:R-:W-:Y:S01]  /*0480*/  SHF.L.U32 R6, R6, 0x3, RZ ;  /* 0x0000000306067819 */ /* 0x000fe200000006ff */
[----:B------:R-:W2:Y:S03]  /*0490*/  LDC.64 R32, c[0x0][0x298] ;  /* 0x0000a600ff207b82 */ /* 0x000ea60000000a00 */
[----:B------:R-:W-:Y:S01]  /*04a0*/  SHF.R.S32.HI R7, RZ, 0x1f, R6 ;  /* 0x0000001fff077819 */ /* 0x000fe20000011406 */
[----:B0-----:R-:W-:-:S02]  /*04b0*/  IMAD R10, R24, UR8, RZ ;  /* 0x00000008180a7c24 */ /* 0x001fc4000f8e02ff */
[----:B------:R-:W-:-:S04]  /*04c0*/  IMAD.WIDE.U32 R8, R24, UR4, R6 ;  /* 0x0000000418087c25 */ /* 0x000fc8000f8e0006 */
[----:B------:R-:W-:Y:S01]  /*04d0*/  IMAD R3, R25, UR4, R10 ;  /* 0x0000000419037c24 */ /* 0x000fe2000f8e020a */
[----:B------:R-:W-:Y:S02]  /*04e0*/  IADD3 R26, P0, R27, R8, RZ ;  /* 0x000000081b1a7210 */ /* 0x000fe40007f1e0ff */
[----:B------:R-:W-:Y:S02]  /*04f0*/  CS2R R10, SRZ ;  /* 0x00000000000a7805 */ /* 0x000fe4000001ff00 */
[----:B------:R-:W-:Y:S01]  /*0500*/  IADD3.X R27, R2, R9, R3, P0, !PT ;  /* 0x00000009021b7210 */ /* 0x000fe200007fe403 */
[----:B-1----:R-:W-:Y:S01]  /*0510*/  IMAD R2, R30, UR9, RZ ;  /* 0x000000091e027c24 */ /* 0x002fe2000f8e02ff */
[----:B------:R-:W-:Y:S02]  /*0520*/  IADD3 R3, R0, -UR4, RZ ;  /* 0x8000000400037c10 */ /* 0x000fe4000fffe0ff */
[----:B------:R-:W-:Y:S02]  /*0530*/  CS2R R8, SRZ ;  /* 0x0000000000087805 */ /* 0x000fe4000001ff00 */
[----:B------:R-:W-:Y:S01]  /*0540*/  IADD3 R0, R5, 0x20, RZ ;  /* 0x0000002005007810 */ /* 0x000fe20007ffe0ff */
[----:B------:R-:W-:Y:S01]  /*0550*/  IMAD R31, R31, UR5, R2 ;  /* 0x000000051f1f7c24 */ /* 0x000fe2000f8e0202 */
[-C--:B------:R-:W-:Y:S01]  /*0560*/  ISETP.GE.AND P0, PT, R5, R3.reuse, PT ;  /* 0x000000030500720c */ /* 0x080fe20003f06270 */
[----:B------:R-:W-:Y:S01]  /*0570*/  IMAD.WIDE.U32 R26, R30, UR5, R26 ;  /* 0x000000051e1a7c25 */ /* 0x000fe2000f8e001a */
[----:B------:R-:W-:-:S02]  /*0580*/  ISETP.GE.AND P1, PT, R0, R3, PT ;  /* 0x000000030000720c */ /* 0x000fc40003f26270 */
[----:B------:R-:W-:Y:S02]  /*0590*/  SHF.R.S32.HI R3, RZ, 0x1f, R5 ;  /* 0x0000001fff037819 */ /* 0x000fe40000011405 */
[----:B------:R-:W-:Y:S02]  /*05a0*/  IADD3 R2, R6, 0x40, RZ ;  /* 0x0000004006027810 */ /* 0x000fe40007ffe0ff */
[----:B------:R-:W-:-:S05]  /*05b0*/  IADD3 R31, R27, R31, RZ ;  /* 0x0000001f1b1f7210 */ /* 0x000fca0007ffe0ff */
[----:B--2---:R-:W-:Y:S05]  /*05c0*/  @P0 BRA `(.L_x_1209) ;  /* 0x0000000000340947 */ /* 0x004fea0003800000 */
[----:B------:R-:W-:Y:S01]  /*05d0*/  MOV R30, R26 ;  /* 0x0000001a001e7202 */ /* 0x000fe20000000f00 */
[-C--:B------:R-:W-:Y:S01]  /*05e0*/  IMAD R0, R3, R24.reuse, RZ ;  /* 0x0000001803007224 */ /* 0x080fe200078e02ff */
[----:B------:R-:W-:Y:S01]  /*05f0*/  ULDC UR10, c[0x0][0x2d0] ;  /* 0x0000b400000a7ab9 */ /* 0x000fe20000000800 */
[----:B------:R-:W-:Y:S01]  /*0600*/  ULDC.64 UR12, c[0x0][0x3e0] ;  /* 0x0000f800000c7ab9 */ /* 0x000fe20000000a00 */
[----:B------:R-:W-:Y:S01]  /*0610*/  ISETP.GE.AND P2, PT, R6, UR10, PT ;  /* 0x0000000a06007c0c */ /* 0x000fe2000bf46270 */
[----:B------:R-:W-:Y:S01]  /*0620*/  IMAD.WIDE.U32 R12, R5, R24, R30 ;  /* 0x00000018050c7225 */ /* 0x000fe200078e001e */
[----:B------:R-:W-:-:S03]  /*0630*/  ISETP.GE.AND P3, PT, R2, UR10, PT ;  /* 0x0000000a02007c0c */ /* 0x000fc6000bf66270 */
[----:B------:R-:W-:Y:S01]  /*0640*/  IMAD R15, R5, R25, R0 ;  /* 0x00000019050f7224 */ /* 0x000fe200078e0200 */
[----:B------:R-:W-:-:S04]  /*0650*/  LEA R36, P4, R12, UR12, 0x1 ;  /* 0x0000000c0c247c11 */ /* 0x000fc8000f8808ff */
[----:B------:R-:W-:-:S04]  /*0660*/  IADD3 R13, R13, R15, RZ ;  /* 0x0000000f0d0d7210 */ /* 0x000fc80007ffe0ff */
[----:B------:R-:W-:-:S05]  /*0670*/  LEA.HI.X R37, R12, UR13, R13, 0x1, P4 ;  /* 0x0000000d0c257c11 */ /* 0x000fca000a0f0c0d */
[----:B------:R0:W5:Y:S04]  /*0680*/  @!P2 LDG.E.128 R16, desc[UR6][R36.64] ;  /* 0x000000062410a981 */ /* 0x000168000c1e1d00 */
[----:B------:R0:W5:Y:S02]  /*0690*/  @!P3 LDG.E.128 R8, desc[UR6][R36.64+0x80] ;  /* 0x000080062408b981 */ /* 0x000164000c1e1d00 */
.L_x_1209:
[----:B------:R-:W-:Y:S05]  /*06a0*/  BSYNC B0 ;  /* 0x0000000000007941 */ /* 0x000fea0003800000 */
.L_x_1208:
[----:B------:R-:W-:Y:S01]  /*06b0*/  BSSY B0, `(.L_x_1210) ;  /* 0x0000013000007945 */ /* 0x000fe20003800000 */
[----:B------:R-:W-:Y:S02]  /*06c0*/  MOV R15, RZ ;  /* 0x000000ff000f7202 */ /* 0x000fe40000000f00 */
[----:B------:R-:W-:Y:S01]  /*06d0*/  CS2R R12, SRZ ;  /* 0x00000000000c7805 */ /* 0x000fe2000001ff00 */
[----:B------:R-:W-:Y:S06]  /*06e0*/  @P1 BRA `(.L_x_1211) ;  /* 0x00000000003c1947 */ /* 0x000fec0003800000 */
[----:B0-----:R-:W-:Y:S01]  /*06f0*/  IADD3 R37, P2, R5, 0x20, RZ ;  /* 0x0000002005257810 */ /* 0x001fe20007f5e0ff */
[----:B------:R-:W-:Y:S01]  /*0700*/  ULDC UR10, c[0x0][0x2d0] ;  /* 0x0000b400000a7ab9 */ /* 0x000fe20000000800 */
[----:B------:R-:W-:Y:S01]  /*0710*/  ULDC.64 UR12, c[0x0][0x3e0] ;  /* 0x0000f800000c7ab9 */ /* 0x000fe20000000a00 */
[----:B------:R-:W-:Y:S02]  /*0720*/  ISETP.GE.AND P3, PT, R6, UR10, PT ;  /* 0x0000000a06007c0c */ /* 0x000fe4000bf66270 */
[----:B------:R-:W-:Y:S02]  /*0730*/  IADD3.X R27, RZ, R3, RZ, P2, !PT ;  /* 0x00000003ff1b7210 */ /* 0x000fe400017fe4ff */
[----:B------:R-:W-:-:S03]  /*0740*/  ISETP.GE.AND P4, PT, R2, UR10, PT ;  /* 0x0000000a02007c0c */ /* 0x000fc6000bf86270 */
[----:B------:R-:W-:Y:S01]  /*0750*/  IMAD R0, R27, R24, RZ ;  /* 0x000000181b007224 */ /* 0x000fe200078e02ff */
[----:B------:R-:W-:-:S03]  /*0760*/  MOV R27, R31 ;  /* 0x0000001f001b7202 */ /* 0x000fc60000000f00 */
[C---:B------:R-:W-:Y:S02]  /*0770*/  IMAD R25, R37.reuse, R25, R0 ;  /* 0x0000001925197224 */ /* 0x040fe400078e0200 */
[----:B------:R-:W-:-:S03]  /*0780*/  IMAD.WIDE.U32 R26, R37, R24, R26 ;  /* 0x00000018251a7225 */ /* 0x000fc600078e001a */
[----:B------:R-:W-:Y:S02]  /*0790*/  LEA R24, P2, R26, UR12, 0x1 ;  /* 0x0000000c1a187c11 */ /* 0x000fe4000f8408ff */
[----:B------:R-:W-:-:S04]  /*07a0*/  IADD3 R25, R27, R25, RZ ;  /* 0x000000191b197210 */ /* 0x000fc80007ffe0ff */
[----:B------:R-:W-:-:S05]  /*07b0*/  LEA.HI.X R25, R26, UR13, R25, 0x1, P2 ;  /* 0x0000000d1a197c11 */ /* 0x000fca00090f0c19 */
[----:B------:R1:W5:Y:S04]  /*07c0*/  @!P3 LDG.E.128 R20, desc[UR6][R24.64] ;  /* 0x000000061814b981 */ /* 0x000368000c1e1d00 */
[----:B------:R1:W5:Y:S02]  /*07d0*/  @!P4 LDG.E.128 R12, desc[UR6][R24.64+0x80] ;  /* 0x00008006180cc981 */ /* 0x000364000c1e1d00 */
.L_x_1211:
[----:B------:R-:W-:Y:S05]  /*07e0*/  BSYNC B0 ;  /* 0x0000000000007941 */ /* 0x000fea0003800000 */
.L_x_1210:
[----:B-1----:R-:W1:Y:S01]  /*07f0*/  LDC.64 R24, c[0x0][0x2a0] ;  /* 0x0000a800ff187b82 */ /* 0x002e620000000a00 */
[C---:B------:R-:W-:Y:S01]  /*0800*/  IMAD R0, R32.reuse, UR8, RZ ;  /* 0x0000000820007c24 */ /* 0x040fe2000f8e02ff */
[----:B-----5:R-:W-:Y:S01]  /*0810*/  MOV R34, R16 ;  /* 0x0000001000227202 */ /* 0x020fe20000000f00 */
[----:B------:R-:W-:Y:S01]  /*0820*/  IMAD.WIDE.U32 R26, R32, UR4, R6 ;  /* 0x00000004201a7c25 */ /* 0x000fe2000f8e0006 */
[----:B------:R-:W-:Y:S01]  /*0830*/  BSSY B0, `(.L_x_1212) ;  /* 0x0000023000007945 */ /* 0x000fe20003800000 */
[----:B0-----:R-:W-:Y:S02]  /*0840*/  MOV R36, R19 ;  /* 0x0000001300247202 */ /* 0x001fe40000000f00 */
[----:B------:R-:W-:Y:S01]  /*0850*/  CS2R R30, SRZ ;  /* 0x00000000001e7805 */ /* 0x000fe2000001ff00 */
[----:B------:R-:W-:Y:S01]  /*0860*/  IMAD R28, R33, UR4, R0 ;  /* 0x00000004211c7c24 */ /* 0x000fe2000f8e0200 */
[----:B------:R-:W-:Y:S01]  /*0870*/  IADD3 R42, P2, R42, R26, RZ ;  /* 0x0000001a2a2a7210 */ /* 0x000fe20007f5e0ff */
[----:B------:R-:W-:Y:S01]  /*0880*/  HFMA2.MMA R26, -RZ, RZ, 0, 0 ;  /* 0x00000000ff1a7435 */ /* 0x000fe200000001ff */
[----:B------:R-:W-:-:S02]  /*0890*/  MOV R0, R18 ;  /* 0x0000001200007202 */ /* 0x000fc40000000f00 */
[----:B------:R-:W-:Y:S02]  /*08a0*/  CS2R R18, SRZ ;  /* 0x0000000000127805 */ /* 0x000fe4000001ff00 */
[----:B------:R-:W-:Y:S02]  /*08b0*/  IADD3.X R43, R29, R27, R28, P2, !PT ;  /* 0x0000001b1d2b7210 */ /* 0x000fe400017fe41c */
[----:B------:R-:W-:Y:S02]  /*08c0*/  MOV R38, R17 ;  /* 0x0000001100267202 */ /* 0x000fe40000000f00 */
[----:B------:R-:W-:Y:S02]  /*08d0*/  MOV R37, R22 ;  /* 0x0000001600257202 */ /* 0x000fe40000000f00 */
[----:B------:R-:W-:Y:S02]  /*08e0*/  MOV R40, R23 ;  /* 0x0000001700287202 */ /* 0x000fe40000000f00 */
[----:B------:R-:W-:-:S02]  /*08f0*/  CS2R R22, SRZ ;  /* 0x0000000000167805 */ /* 0x000fc4000001ff00 */
[----:B------:R-:W-:Y:S02]  /*0900*/  MOV R39, R20 ;  /* 0x0000001400277202 */ /* 0x000fe40000000f00 */
[----:B------:R-:W-:Y:S02]  /*0910*/  MOV R41, R21 ;  /* 0x0000001500297202 */ /* 0x000fe40000000f00 */
[----:B------:R-:W-:Y:S01]  /*0920*/  CS2R R20, SRZ ;  /* 0x0000000000147805 */ /* 0x000fe2000001ff00 */
[C---:B-1----:R-:W-:Y:S02]  /*0930*/  IMAD R16, R24.reuse, UR9, RZ ;  /* 0x0000000918107c24 */ /* 0x042fe4000f8e02ff */
[----:B------:R-:W-:-:S04]  /*0940*/  IMAD.WIDE.U32 R42, R24, UR5, R42 ;  /* 0x00000005182a7c25 */ /* 0x000fc8000f8e002a */
[----:B------:R-:W-:Y:S01]  /*0950*/  IMAD R25, R25, UR5, R16 ;  /* 0x0000000519197c24 */ /* 0x000fe2000f8e0210 */
[----:B------:R-:W-:-:S04]  /*0960*/  CS2R R16, SRZ ;  /* 0x0000000000107805 */ /* 0x000fc8000001ff00 */
[----:B------:R-:W-:Y:S01]  /*0970*/  IADD3 R45, R43, R25, RZ ;  /* 0x000000192b2d7210 */ /* 0x000fe20007ffe0ff */
[----:B------:R-:W-:Y:S06]  /*0980*/  @P0 BRA `(.L_x_1213) ;  /* 0x0000000000340947 */ /* 0x000fec0003800000 */
        /* <DEDUP_REMOVED lines=13> */
.L_x_1213:
[----:B------:R-:W-:Y:S05]  /*0a60*/  BSYNC B0 ;  /* 0x0000000000007941 */ /* 0x000fea0003800000 */
.L_x_1212:
[----:B------:R-:W-:Y:S01]  /*0a70*/  BSSY B0, `(.L_x_1214) ;  /* 0x0000014000007945 */ /* 0x000fe20003800000 */
[----:B------:R-:W-:Y:S02]  /*0a80*/  MOV R27, RZ ;  /* 0x000000ff001b7202 */ /* 0x000fe40000000f00 */
[----:B0-----:R-:W-:Y:S02]  /*0a90*/  CS2R R24, SRZ ;  /* 0x0000000000187805 */ /* 0x001fe4000001ff00 */
[----:B------:R-:W-:Y:S01]  /*0aa0*/  CS2R R28, SRZ ;  /* 0x00000000001c7805 */ /* 0x000fe2000001ff00 */
[----:B------:R-:W-:Y:S06]  /*0ab0*/  @P1 BRA `(.L_x_1215) ;  /* 0x00000000003c1947 */ /* 0x000fec0003800000 */
[----:B------:R-:W-:Y:S01]  /*0ac0*/  IADD3 R5, P0, R5, 0x20, RZ ;  /* 0x0000002005057810 */ /* 0x000fe20007f1e0ff */
[----:B------:R-:W-:Y:S01]  /*0ad0*/  ULDC UR4, c[0x0][0x2d0] ;  /* 0x0000b40000047ab9 */ /* 0x000fe20000000800 */
[----:B------:R-:W-:Y:S01]  /*0ae0*/  MOV R43, R45 ;  /* 0x0000002d002b7202 */ /* 0x000fe20000000f00 */
[----:B------:R-:W-:Y:S01]  /*0af0*/  ULDC.64 UR8, c[0x0][0x280] ;  /* 0x0000a00000087ab9 */ /* 0x000fe20000000a00 */
[----:B------:R-:W-:Y:S02]  /*0b00*/  IADD3.X R3, RZ, R3, RZ, P0, !PT ;  /* 0x00000003ff037210 */ /* 0x000fe400007fe4ff */
[----:B------:R-:W-:Y:S01]  /*0b10*/  ISETP.GE.AND P1, PT, R6, UR4, PT ;  /* 0x0000000406007c0c */ /* 0x000fe2000bf26270 */
[----:B------:R-:W-:Y:S01]  /*0b20*/  IMAD.WIDE.U32 R42, R5, R32, R42 ;  /* 0x00000020052a7225 */ /* 0x000fe200078e002a */
[----:B------:R-:W-:-:S03]  /*0b30*/  ISETP.GE.AND P2, PT, R2, UR4, PT ;  /* 0x0000000402007c0c */ /* 0x000fc6000bf46270 */
[----:B------:R-:W-:Y:S01]  /*0b40*/  IMAD R6, R3, R32, RZ ;  /* 0x0000002003067224 */ /* 0x000fe200078e02ff */
[----:B------:R-:W-:-:S03]  /*0b50*/  LEA R2, P0, R42, UR8, 0x1 ;  /* 0x000000082a027c11 */ /* 0x000fc6000f8008ff */
[----:B------:R-:W-:-:S05]  /*0b60*/  IMAD R3, R5, R33, R6 ;  /* 0x0000002105037224 */ /* 0x000fca00078e0206 */
[----:B------:R-:W-:-:S04]  /*0b70*/  IADD3 R3, R43, R3, RZ ;  /* 0x000000032b037210 */ /* 0x000fc80007ffe0ff */
[----:B------:R-:W-:-:S05]  /*0b80*/  LEA.HI.X R3, R42, UR9, R3, 0x1, P0 ;  /* 0x000000092a037c11 */ /* 0x000fca00080f0c03 */
[----:B------:R0:W5:Y:S04]  /*0b90*/  @!P1 LDG.E.128 R28, desc[UR6][R2.64] ;  /* 0x00000006021c9981 */ /* 0x000168000c1e1d00 */
[----:B------:R0:W5:Y:S02]  /*0ba0*/  @!P2 LDG.E.128 R24, desc[UR6][R2.64+0x80] ;  /* 0x000080060218a981 */ /* 0x000164000c1e1d00 */
.L_x_1215:
[----:B------:R-:W-:Y:S05]  /*0bb0*/  BSYNC B0 ;  /* 0x0000000000007941 */ /* 0x000fea0003800000 */
.L_x_1214:
[----:B0-----:R-:W-:Y:S01]  /*0bc0*/  HADD2.F32 R2, -RZ, R34.H1_H1 ;  /* 0x30000022ff027230 */ /* 0x001fe20000004100 */
[----:B------:R-:W-:Y:S01]  /*0bd0*/  LOP3.LUT P0, RZ, R35, 0x7, RZ, 0xc0, !PT ;  /* 0x0000000723ff7812 */ /* 0x000fe2000780c0ff */
[----:B-----5:R-:W-:Y:S01]  /*0be0*/  HADD2.F32 R5, -RZ, R16.H1_H1 ;  /* 0x30000010ff057230 */ /* 0x020fe20000004100 */
[----:B------:R-:W-:Y:S01]  /*0bf0*/  ULDC.64 UR4, c[0x0][0x478] ;  /* 0x00011e0000047ab9 */ /* 0x000fe20000000a00 */
[----:B------:R-:W-:Y:S02]  /*0c00*/  HADD2.F32 R34, -RZ, R34.H0_H0 ;  /* 0x20000022ff227230 */ /* 0x000fe40000004100 */
[----:B------:R-:W-:Y:S02]  /*0c10*/  HADD2.F32 R3, -RZ, R16.H0_H0 ;  /* 0x20000010ff037230 */ /* 0x000fe40000004100 */
[----:B------:R-:W-:Y:S01]  /*0c20*/  FMUL.FTZ R5, R2, R5 ;  /* 0x0000000502057220 */ /* 0x000fe20000410000 */
[----:B------:R-:W-:Y:S02]  /*0c30*/  HADD2.F32 R2, -RZ, R38.H0_H0 ;  /* 0x20000026ff027230 */ /* 0x000fe40000004100 */
[----:B------:R-:W-:-:S02]  /*0c40*/  HADD2.F32 R6, -RZ, R39.H1_H1 ;  /* 0x30000027ff067230 */ /* 0x000fc40000004100 */
[----:B------:R-:W-:Y:S01]  /*0c50*/  FFMA.FTZ R5, R34, R3, R5 ;  /* 0x0000000322057223 */ /* 0x000fe20000010005 */
[----:B------:R-:W-:Y:S02]  /*0c60*/  HADD2.F32 R3, -RZ, R17.H0_H0 ;  /* 0x20000011ff037230 */ /* 0x000fe40000004100 */
[--C-:B------:R-:W-:Y:S02]  /*0c70*/  HADD2.F32 R7, -RZ, R28.reuse.H1_H1 ;  /* 0x3000001cff077230 */ /* 0x100fe40000004100 */
[----:B------:R-:W-:Y:S02]  /*0c80*/  HADD2.F32 R39, -RZ, R39.H0_H0 ;  /* 0x20000027ff277230 */ /* 0x000fe40000004100 */
[----:B------:R-:W-:Y:S01]  /*0c90*/  FFMA.FTZ R3, R2, R3, R5 ;  /* 0x0000000302037223 */ /* 0x000fe20000010005 */
[----:B------:R-:W-:Y:S02]  /*0ca0*/  HADD2.F32 R28, -RZ, R28.H0_H0 ;  /* 0x2000001cff1c7230 */ /* 0x000fe40000004100 */
[----:B------:R-:W-:Y:S01]  /*0cb0*/  FMUL.FTZ R2, R6, R7 ;  /* 0x0000000706027220 */ /* 0x000fe20000410000 */
[----:B------:R-:W-:-:S02]  /*0cc0*/  HADD2.F32 R38, -RZ, R38.H1_H1 ;  /* 0x30000026ff267230 */ /* 0x000fc40000004100 */
[----:B------:R-:W-:Y:S02]  /*0cd0*/  HADD2.F32 R17, -RZ, R17.H1_H1 ;  /* 0x30000011ff117230 */ /* 0x000fe40000004100 */
[----:B------:R-:W-:Y:S01]  /*0ce0*/  FFMA.FTZ R2, R39, R28, R2 ;  /* 0x0000001c27027223 */ /* 0x000fe20000010002 */
[----:B------:R-:W-:Y:S02]  /*0cf0*/  HADD2.F32 R5, -RZ, R41.H0_H0 ;  /* 0x20000029ff057230 */ /* 0x000fe40000004100 */
[----:B------:R-:W-:Y:S02]  /*0d00*/  HADD2.F32 R16, -RZ, R29.H0_H0 ;  /* 0x2000001dff107230 */ /* 0x000fe40000004100 */
[----:B------:R-:W-:Y:S01]  /*0d10*/  FFMA.FTZ R17, R38, R17, R3 ;  /* 0x0000001126117223 */ /* 0x000fe20000010003 */
[----:B------:R-:W-:Y:S02]  /*0d20*/  HADD2.F32 R28, -RZ, R0.H0_H0 ;  /* 0x20000000ff1c7230 */ /* 0x000fe40000004100 */
[----:B------:R-:W-:-:S02]  /*0d30*/  HADD2.F32 R7, -RZ, R18.H0_H0 ;  /* 0x20000012ff077230 */ /* 0x000fc40000004100 */
[----:B------:R-:W-:Y:S01]  /*0d40*/  FFMA.FTZ R16, R5, R16, R2 ;  /* 0x0000001005107223 */ /* 0x000fe20000010002 */
[----:B------:R-:W-:Y:S02]  /*0d50*/  HADD2.F32 R41, -RZ, R41.H1_H1 ;  /* 0x30000029ff297230 */ /* 0x000fe40000004100 */
[----:B------:R-:W-:Y:S02]  /*0d60*/  HADD2.F32 R34, -RZ, R29.H1_H1 ;  /* 0x3000001dff227230 */ /* 0x000fe40000004100 */
[----:B------:R-:W-:Y:S01]  /*0d70*/  FFMA.FTZ R28, R28, R7, R17 ;  /* 0x000000071c1c7223 */ /* 0x000fe20000010011 */
[----:B------:R-:W-:Y:S02]  /*0d80*/  HADD2.F32 R33, -RZ, R0.H1_H1 ;  /* 0x30000000ff217230 */ /* 0x000fe40000004100 */
[----:B------:R-:W-:Y:S02]  /*0d90*/  HADD2.F32 R32, -RZ, R18.H1_H1 ;  /* 0x30000012ff207230 */ /* 0x000fe40000004100 */
[----:B------:R-:W-:Y:S01]  /*0da0*/  FFMA.FTZ R34, R41, R34, R16 ;  /* 0x0000002229227223 */ /* 0x000fe20000010010 */
[----:B------:R-:W-:-:S02]  /*0db0*/  HADD2.F32 R39, -RZ, R37.H0_H0 ;  /* 0x20000025ff277230 */ /* 0x000fc40000004100 */
[--C-:B------:R-:W-:Y:S02]  /*0dc0*/  HADD2.F32 R7, -RZ, R20.reuse.H0_H0 ;  /* 0x20000014ff077230 */ /* 0x100fe40000004100 */
[----:B------:R-:W-:Y:S01]  /*0dd0*/  FFMA.FTZ R33, R33, R32, R28 ;  /* 0x0000002021217223 */ /* 0x000fe2000001001c */
[----:B------:R-:W-:Y:S02]  /*0de0*/  HADD2.F32 R17, -RZ, R20.H1_H1 ;  /* 0x30000014ff117230 */ /* 0x000fe40000004100 */
[--C-:B------:R-:W-:Y:S02]  /*0df0*/  HADD2.F32 R0, -RZ, R21.reuse.H0_H0 ;  /* 0x20000015ff007230 */ /* 0x100fe40000004100 */
[----:B------:R-:W-:Y:S02]  /*0e00*/  HADD2.F32 R18, -RZ, R21.H1_H1 ;  /* 0x30000015ff127230 */ /* 0x000fe40000004100 */
[----:B------:R-:W-:Y:S02]  /*0e10*/  HADD2.F32 R38, -RZ, R30.H0_H0 ;  /* 0x2000001eff267230 */ /* 0x000fe40000004100 */
[----:B------:R-:W-:-:S02]  /*0e20*/  HADD2.F32 R16, -RZ, R22.H0_H0 ;  /* 0x20000016ff107230 */ /* 0x000fc40000004100 */
[----:B------:R-:W-:Y:S02]  /*0e30*/  HADD2.F32 R29, -RZ, R22.H1_H1 ;  /* 0x30000016ff1d7230 */ /* 0x000fe40000004100 */
[----:B------:R-:W-:Y:S01]  /*0e40*/  FFMA.FTZ R34, R39, R38, R34 ;  /* 0x0000002627227223 */ /* 0x000fe20000010022 */
[--C-:B------:R-:W-:Y:S02]  /*0e50*/  HADD2.F32 R21, -RZ, R23.reuse.H0_H0 ;  /* 0x20000017ff157230 */ /* 0x100fe40000004100 */
[----:B------:R-:W-:Y:S02]  /*0e60*/  HADD2.F32 R20, -RZ, R23.H1_H1 ;  /* 0x30000017ff147230 */ /* 0x000fe40000004100 */
[----:B------:R-:W-:Y:S02]  /*0e70*/  HADD2.F32 R22, -RZ, R36.H0_H0 ;  /* 0x20000024ff167230 */ /* 0x000fe40000004100 */
[----:B------:R-:W-:Y:S02]  /*0e80*/  HADD2.F32 R23, -RZ, R19.H0_H0 ;  /* 0x20000013ff177230 */ /* 0x000fe40000004100 */
[----:B------:R-:W-:-:S02]  /*0e90*/  HADD2.F32 R37, -RZ, R37.H1_H1 ;  /* 0x30000025ff257230 */ /* 0x000fc40000004100 */
[----:B------:R-:W-:Y:S02]  /*0ea0*/  HADD2.F32 R30, -RZ, R30.H1_H1 ;  /* 0x3000001eff1e7230 */ /* 0x000fe40000004100 */
[----:B------:R-:W-:Y:S01]  /*0eb0*/  FFMA.FTZ R23, R22, R23, R33 ;  /* 0x0000001716177223 */ /* 0x000fe20000010021 */
[----:B------:R-:W-:Y:S02]  /*0ec0*/  HADD2.F32 R36, -RZ, R36.H1_H1 ;  /* 0x30000024ff247230 */ /* 0x000fe40000004100 */
[----:B------:R-:W-:Y:S02]  /*0ed0*/  HADD2.F32 R19, -RZ, R19.H1_H1 ;  /* 0x30000013ff137230 */ /* 0x000fe40000004100 */
[----:B------:R-:W-:Y:S01]  /*0ee0*/  FFMA.FTZ R34, R37, R30, R34 ;  /* 0x0000001e25227223 */ /* 0x000fe20000010022 */
[----:B------:R-:W-:Y:S02]  /*0ef0*/  HADD2.F32 R33, -RZ, R40.H0_H0 ;  /* 0x20000028ff217230 */ /* 0x000fe40000004100 */
[----:B------:R-:W-:-:S02]  /*0f00*/  HADD2.F32 R22, -RZ, R31.H0_H0 ;  /* 0x2000001fff167230 */ /* 0x000fc40000004100 */
[----:B------:R-:W-:Y:S01]  /*0f10*/  FFMA.FTZ R19, R36, R19, R23 ;  /* 0x0000001324137223 */ /* 0x000fe20000010017 */
[----:B------:R-:W-:Y:S02]  /*0f20*/  HADD2.F32 R2, -RZ, R8.H0_H0 ;  /* 0x20000008ff027230 */ /* 0x000fe40000004100 */
[----:B------:R-:W-:Y:S02]  /*0f30*/  HADD2.F32 R23, -RZ, R40.H1_H1 ;  /* 0x30000028ff177230 */ /* 0x000fe40000004100 */
[----:B------:R-:W-:Y:S01]  /*0f40*/  FFMA.FTZ R34, R33, R22, R34 ;  /* 0x0000001621227223 */ /* 0x000fe20000010022 */
[----:B------:R-:W-:Y:S02]  /*0f50*/  HADD2.F32 R31, -RZ, R31.H1_H1 ;  /* 0x3000001fff1f7230 */ /* 0x000fe40000004100 */
[----:B------:R-:W-:Y:S01]  /*0f60*/  FFMA.FTZ R7, R2, R7, R19 ;  /* 0x0000000702077223 */ /* 0x000fe20000010013 */
[----:B------:R-:W-:Y:S02]  /*0f70*/  HADD2.F32 R8, -RZ, R8.H1_H1 ;  /* 0x30000008ff087230 */ /* 0x000fe40000004100 */
[----:B------:R-:W-:-:S02]  /*0f80*/  HADD2.F32 R19, -RZ, R12.H0_H0 ;  /* 0x2000000cff137230 */ /* 0x000fc40000004100 */
[----:B------:R-:W-:Y:S01]  /*0f90*/  FFMA.FTZ R34, R23, R31, R34 ;  /* 0x0000001f17227223 */ /* 0x000fe20000010022 */
[----:B------:R-:W-:Y:S02]  /*0fa0*/  HADD2.F32 R2, -RZ, R24.H0_H0 ;  /* 0x20000018ff027230 */ /* 0x000fe40000004100 */
[----:B------:R-:W-:Y:S01]  /*0fb0*/  FFMA.FTZ R8, R8, R17, R7 ;  /* 0x0000001108087223 */ /* 0x000fe20000010007 */
[--C-:B------:R-:W-:Y:S02]  /*0fc0*/  HADD2.F32 R3, -RZ, R9.reuse.H0_H0 ;  /* 0x20000009ff037230 */ /* 0x100fe40000004100 */
[----:B------:R-:W-:Y:S02]  /*0fd0*/  HADD2.F32 R7, -RZ, R12.H1_H1 ;  /* 0x3000000cff077230 */ /* 0x000fe40000004100 */
[----:B------:R-:W-:Y:S01]  /*0fe0*/  FFMA.FTZ R34, R19, R2, R34 ;  /* 0x0000000213227223 */ /* 0x000fe20000010022 */
[----:B------:R-:W-:Y:S02]  /*0ff0*/  HADD2.F32 R24, -RZ, R24.H1_H1 ;  /* 0x30000018ff187230 */ /* 0x000fe40000004100 */
[----:B------:R-:W-:Y:S01]  /*1000*/  FFMA.FTZ R0, R3, R0, R8 ;  /* 0x0000000003007223 */ /* 0x000fe20000010008 */
[----:B------:R-:W-:-:S02]  /*1010*/  HADD2.F32 R9, -RZ, R9.H1_H1 ;  /* 0x30000009ff097230 */ /* 0x000fc40000004100 */
[----:B------:R-:W-:Y:S02]  /*1020*/  HADD2.F32 R3, -RZ, R13.H0_H0 ;  /* 0x2000000dff037230 */ /* 0x000fe40000004100 */
[----:B------:R-:W-:Y:S01]  /*1030*/  FFMA.FTZ R34, R7, R24, R34 ;  /* 0x0000001807227223 */ /* 0x000fe20000010022 */
[----:B------:R-:W-:Y:S02]  /*1040*/  HADD2.F32 R2, -RZ, R25.H0_H0 ;  /* 0x20000019ff027230 */ /* 0x000fe40000004100 */
[----:B------:R-:W-:Y:S01]  /*1050*/  FFMA.FTZ R0, R9, R18, R0 ;  /* 0x0000001209007223 */ /* 0x000fe20000010000 */
[----:B------:R-:W-:Y:S02]  /*1060*/  HADD2.F32 R5, -RZ, R10.H0_H0 ;  /* 0x2000000aff057230 */ /* 0x000fe40000004100 */
[----:B------:R-:W-:Y:S02]  /*1070*/  HADD2.F32 R13, -RZ, R13.H1_H1 ;  /* 0x3000000dff0d7230 */ /* 0x000fe40000004100 */
[----:B------:R-:W-:Y:S01]  /*1080*/  FFMA.FTZ R34, R3, R2, R34 ;  /* 0x0000000203227223 */ /* 0x000fe20000010022 */
[----:B------:R-:W-:-:S02]  /*1090*/  HADD2.F32 R25, -RZ, R25.H1_H1 ;  /* 0x30000019ff197230 */ /* 0x000fc40000004100 */
[----:B------:R-:W-:Y:S01]  /*10a0*/  FFMA.FTZ R5, R5, R16, R0 ;  /* 0x0000001005057223 */ /* 0x000fe20000010000 */
[----:B------:R-:W-:Y:S02]  /*10b0*/  HADD2.F32 R10, -RZ, R10.H1_H1 ;  /* 0x3000000aff0a7230 */ /* 0x000fe40000004100 */
[----:B------:R-:W-:Y:S02]  /*10c0*/  HADD2.F32 R3, -RZ, R14.H0_H0 ;  /* 0x2000000eff037230 */ /* 0x000fe40000004100 */
[----:B------:R-:W-:Y:S01]  /*10d0*/  FFMA.FTZ R34, R13, R25, R34 ;  /* 0x000000190d227223 */ /* 0x000fe20000010022 */
[----:B------:R-:W-:Y:S02]  /*10e0*/  HADD2.F32 R0, -RZ, R26.H0_H0 ;  /* 0x2000001aff007230 */ /* 0x000fe40000004100 */
[----:B------:R-:W-:Y:S01]  /*10f0*/  FFMA.FTZ R5, R10, R29, R5 ;  /* 0x0000001d0a057223 */ /* 0x000fe20000010005 */
[----:B------:R-:W-:Y:S02]  /*1100*/  HADD2.F32 R6, -RZ, R11.H0_H0 ;  /* 0x2000000bff067230 */ /* 0x000fe40000004100 */
[----:B------:R-:W-:-:S02]  /*1110*/  HADD2.F32 R7, -RZ, R14.H1_H1 ;  /* 0x3000000eff077230 */ /* 0x000fc40000004100 */
[----:B------:R-:W-:Y:S01]  /*1120*/  FFMA.FTZ R34, R3, R0, R34 ;  /* 0x0000000003227223 */ /* 0x000fe20000010022 */
[----:B------:R-:W-:Y:S02]  /*1130*/  HADD2.F32 R26, -RZ, R26.H1_H1 ;  /* 0x3000001aff1a7230 */ /* 0x000fe40000004100 */
[----:B------:R-:W-:Y:S01]  /*1140*/  FFMA.FTZ R6, R6, R21, R5 ;  /* 0x0000001506067223 */ /* 0x000fe20000010005 */
[----:B------:R-:W-:Y:S02]  /*1150*/  HADD2.F32 R11, -RZ, R11.H1_H1 ;  /* 0x3000000bff0b7230 */ /* 0x000fe40000004100 */
[----:B------:R-:W-:Y:S02]  /*1160*/  HADD2.F32 R3, -RZ, R15.H0_H0 ;  /* 0x2000000fff037230 */ /* 0x000fe40000004100 */
[----:B------:R-:W-:Y:S01]  /*1170*/  FFMA.FTZ R34, R7, R26, R34 ;  /* 0x0000001a07227223 */ /* 0x000fe20000010022 */
[----:B------:R-:W-:Y:S02]  /*1180*/  HADD2.F32 R0, -RZ, R27.H0_H0 ;  /* 0x2000001bff007230 */ /* 0x000fe40000004100 */
[----:B------:R-:W-:Y:S01]  /*1190*/  FFMA.FTZ R6, R11, R20, R6 ;  /* 0x000000140b067223 */ /* 0x000fe20000010006 */
[----:B------:R-:W-:-:S02]  /*11a0*/  HADD2.F32 R15, -RZ, R15.H1_H1 ;  /* 0x3000000fff0f7230 */ /* 0x000fc40000004100 */
[----:B------:R-:W-:Y:S02]  /*11b0*/  HADD2.F32 R27, -RZ, R27.H1_H1 ;  /* 0x3000001bff1b7230 */ /* 0x000fe40000004100 */
[----:B------:R-:W-:Y:S02]  /*11c0*/  FFMA.FTZ R34, R3, R0, R34 ;  /* 0x0000000003227223 */ /* 0x000fe40000010022 */
[----:B------:R-:W0:Y:S02]  /*11d0*/  SHFL.BFLY PT, R3, R6, 0x4, 0x1f ;  /* 0x0c801f0006037f89 */ /* 0x000e2400000e0000 */
[----:B------:R-:W-:-:S05]  /*11e0*/  FFMA.FTZ R34, R15, R27, R34 ;  /* 0x0000001b0f227223 */ /* 0x000fca0000010022 */
[----:B------:R-:W1:Y:S01]  /*11f0*/  SHFL.BFLY PT, R5, R34, 0x4, 0x1f ;  /* 0x0c801f0022057f89 */ /* 0x000e6200000e0000 */
[----:B0-----:R-:W-:-:S05]  /*1200*/  FADD.FTZ R3, R6, R3 ;  /* 0x0000000306037221 */ /* 0x001fca0000010000 */
[----:B------:R-:W0:Y:S01]  /*1210*/  SHFL.BFLY PT, R0, R3, 0x2, 0x1f ;  /* 0x0c401f0003007f89 */ /* 0x000e2200000e0000 */
[----:B-1----:R-:W-:-:S05]  /*1220*/  FADD.FTZ R7, R34, R5 ;  /* 0x0000000522077221 */ /* 0x002fca0000010000 */
[----:B------:R-:W1:Y:S01]  /*1230*/  SHFL.BFLY PT, R2, R7, 0x2, 0x1f ;  /* 0x0c401f0007027f89 */ /* 0x000e6200000e0000 */
[----:B0-----:R-:W-:-:S05]  /*1240*/  FADD.FTZ R0, R3, R0 ;  /* 0x0000000003007221 */ /* 0x001fca0000010000 */
[----:B------:R-:W0:Y:S01]  /*1250*/  SHFL.BFLY PT, R5, R0, 0x1, 0x1f ;  /* 0x0c201f0000057f89 */ /* 0x000e2200000e0000 */
[----:B-1----:R-:W-:Y:S01]  /*1260*/  FADD.FTZ R8, R7, R2 ;  /* 0x0000000207087221 */ /* 0x002fe20000010000 */
[----:B------:R-:W-:Y:S02]  /*1270*/  SHF.R.S32.HI R2, RZ, 0x1f, R4 ;  /* 0x0000001fff027819 */ /* 0x000fe40000011404 */
[----:B------:R-:W-:Y:S02]  /*1280*/  LEA.HI R4, P1, R35, R4, RZ, 0x1d ;  /* 0x0000000423047211 */ /* 0x000fe4000783e8ff */
[----:B------:R-:W1:Y:S02]  /*1290*/  SHFL.BFLY PT, R9, R8, 0x1, 0x1f ;  /* 0x0c201f0008097f89 */ /* 0x000e6400000e0000 */
[----:B------:R-:W-:Y:S02]  /*12a0*/  IADD3.X R3, RZ, R2, RZ, P1, !PT ;  /* 0x00000002ff037210 */ /* 0x000fe40000ffe4ff */
[----:B------:R-:W-:Y:S01]  /*12b0*/  LEA R2, P1, R4, UR4, 0x2 ;  /* 0x0000000404027c11 */ /* 0x000fe2000f8210ff */
[----:B------:R-:W-:-:S03]  /*12c0*/  ULDC UR4, c[0x0][0x384] ;  /* 0x0000e10000047ab9 */ /* 0x000fc60000000800 */
[----:B------:R-:W-:Y:S01]  /*12d0*/  LEA.HI.X R3, R4, UR5, R3, 0x2, P1 ;  /* 0x0000000504037c11 */ /* 0x000fe200088f1403 */
[----:B0-----:R-:W-:-:S04]  /*12e0*/  FADD.FTZ R5, R0, R5 ;  /* 0x0000000500057221 */ /* 0x001fc80000010000 */
[----:B------:R-:W-:Y:S01]  /*12f0*/  FMUL.FTZ R5, R5, UR4 ;  /* 0x0000000405057c20 */ /* 0x000fe20008410000 */
[----:B-1----:R-:W-:-:S04]  /*1300*/  FADD.FTZ R9, R8, R9 ;  /* 0x0000000908097221 */ /* 0x002fc80000010000 */
[----:B------:R0:W-:Y:S01]  /*1310*/  @!P0 STG.E desc[UR6][R2.64], R5 ;  /* 0x0000000502008986 */ /* 0x0001e2000c101906 */
[----:B------:R-:W-:Y:S01]  /*1320*/  FMUL.FTZ R9, R9, UR4 ;  /* 0x0000000409097c20 */ /* 0x000fe20008410000 */
[----:B------:R-:W-:Y:S06]  /*1330*/  @P0 EXIT ;  /* 0x000000000000094d */ /* 0x000fec0003800000 */
[----:B------:R-:W-:Y:S01]  /*1340*/  STG.E desc[UR6][R2.64+0x80], R9 ;  /* 0x0000800902007986 */ /* 0x000fe2000c101906 */
[----:B------:R-:W-:Y:S05]  /*1350*/  EXIT ;  /* 0x000000000000794d */ /* 0x000fea0003800000 */
.L_x_1216:
        /* <DEDUP_REMOVED lines=10> */
.L_x_2079:


//--------------------- .text._ZN5flash25flash_bwd_dot_do_o_kernelILb1E23Flash_bwd_kernel_traitsILi128ELi64ELi64ELi8ELi4ELi2ELi2ELb1ELb0EN7cutlass6half_tE19Flash_kernel_traitsILi128ELi64ELi64ELi8ES3_EEEEvNS_16Flash_bwd_paramsE --------------------------
	.section	.text._ZN5flash25flash_bwd_dot_do_o_kernelILb1E23Flash_bwd_kernel_traitsILi128ELi64ELi64ELi8ELi4ELi2ELi2ELb1ELb0EN7cutlass6half_tE19Flash_kernel_traitsILi128ELi64ELi64ELi8ES3_EEEEvNS_16Flash_bwd_paramsE,"ax",@progbits
	.align	128
        .global         _ZN5flash25flash_bwd_dot_do_o_kernelILb1E23Flash_bwd_kernel_traitsILi128ELi64ELi64ELi8ELi4ELi2ELi2ELb1ELb0EN7cutlass6half_tE19Flash_kernel_traitsILi128ELi64ELi64ELi8ES3_EEEEvNS_16Flash_bwd_paramsE
        .type           _ZN5flash25flash_bwd_dot_do_o_kernelILb1E23Flash_bwd_kernel_traitsILi128ELi64ELi64ELi8ELi4ELi2ELi2ELb1ELb0EN7cutlass6half_tE19Flash_kernel_traitsILi128ELi64ELi64ELi8ES3_EEEEvNS_16Flash_bwd_paramsE,@function
        .size           _ZN5flash25flash_bwd_dot_do_o_kernelILb1E23Flash_bwd_kernel_traitsILi128ELi64ELi64ELi8ELi4ELi2ELi2ELb1ELb0EN7cutlass6half_tE19Flash_kernel_traitsILi128ELi64ELi64ELi8ES3_EEEEvNS_16Flash_bwd_paramsE,(.L_x_2080 - _ZN5flash25flash_bwd_dot_do_o_kernelILb1E23Flash_bwd_kernel_traitsILi128ELi64ELi64ELi8ELi4ELi2ELi2ELb1ELb0EN7cutlass6half_tE19Flash_kernel_traitsILi128ELi64ELi64ELi8ES3_EEEEvNS_16Flash_bwd_paramsE)
        .other          _ZN5flash25flash_bwd_dot_do_o_kernelILb1E23Flash_bwd_kernel_traitsILi128ELi64ELi64ELi8ELi4ELi2ELi2ELb1ELb0EN7cutlass6half_tE19Flash_kernel_traitsILi128ELi64ELi64ELi8ES3_EEEEvNS_16Flash_bwd_paramsE,@"STO_CUDA_ENTRY STV_DEFAULT"
_ZN5flash25flash_bwd_dot_do_o_kernelILb1E23Flash_bwd_kernel_traitsILi128ELi64ELi64ELi8ELi4ELi2ELi2ELb1ELb0EN7cutlass6half_tE19Flash_kernel_traitsILi128ELi64ELi64ELi8ES3_EEEEvNS_16Flash_bwd_paramsE:
.text._ZN5flash25flash_bwd_dot_do_o_kernelILb1E23Flash_bwd_kernel_traitsILi128ELi64ELi64ELi8ELi4ELi2ELi2ELb1ELb0EN7cutlass6half_tE19Flash_kernel_traitsILi128ELi64ELi64ELi8ES3_EEEEvNS_16Flash_bwd_paramsE:
[----:B------:R-:W-:Y:S01]  /*0000*/  LDC R1, c[0x0][0x28] ;  /* 0x00000a00ff017b82 */ /* 0x000fe20000000800 */
[----:B------:R-:W0:Y:S07]  /*0010*/  S2R R12, SR_CTAID.Y ;  /* 0x00000000000c7919 */ /* 0x000e2e0000002600 */
[----:B------:R-:W0:Y:S01]  /*0020*/  LDC.64 R2, c[0x0][0x2f0] ;  /* 0x0000bc00ff027b82 */ /* 0x000e220000000a00 */
[----:B------:R-:W-:Y:S01]  /*0030*/  ULDC.64 UR4, c[0x0][0x2f0] ;  /* 0x0000bc0000047ab9 */ /* 0x000fe20000000a00 */
[----:B------:R-:W-:-:S02]  /*0040*/  MOV R9, 0xffffffff ;  /* 0xffffffff00097802 */ /* 0x000fc40000000f00 */
[----:B------:R-:W-:-:S04]  /*0050*/  ISETP.NE.U32.AND P0, PT, RZ, UR4, PT ;  /* 0x00000004ff007c0c */ /* 0x000fc8000bf05070 */
[----:B------:R-:W-:Y:S01]  /*0060*/  ISETP.NE.AND.EX P0, PT, RZ, UR5, PT, P0 ;  /* 0x00000005ff007c0c */ /* 0x000fe2000bf05300 */
[----:B------:R-:W-:Y:S01]  /*0070*/  ULDC.64 UR4, c[0x0][0x208] ;  /* 0x0000820000047ab9 */ /* 0x000fe20000000a00 */
[----:B0-----:R-:W-:-:S11]  /*0080*/  IMAD.WIDE R2, R12, 0x4, R2 ;  /* 0x000000040c027825 */ /* 0x001fd600078e0202 */
[----:B------:R-:W2:Y:S04]  /*0090*/  @P0 LDG.E R9, desc[UR4][R2.64] ;  /* 0x0000000402090981 */ /* 0x000ea8000c1e1900 */
[----:B------:R-:W2:Y:S01]  /*00a0*/  @P0 LDG.E R0, desc[UR4][R2.64+0x4] ;  /* 0x0000040402000981 */ /* 0x000ea2000c1e1900 */
[----:B------:R-:W0:Y:S02]  /*00b0*/  S2R R5, SR_CTAID.X ;  /* 0x0000000000057919 */ /* 0x000e240000002500 */
[----:B0-----:R-:W-:Y:S02]  /*00c0*/  SHF.L.U32 R5, R5, 0x6, RZ ;  /* 0x0000000605057819 */ /* 0x001fe400000006ff */
[----:B--2---:R-:W-:-:S06]  /*00d0*/  @P0 IADD3 R0, R0, -R9, RZ ;  /* 0x8000000900000210 */ /* 0x004fcc0007ffe0ff */
[----:B------:R-:W0:Y:S02]  /*00e0*/  @!P0 LDC R0, c[0x0][0x2c4] ;  /* 0x0000b100ff008b82 */ /* 0x000e240000000800 */
[----:B0-----:R-:W-:-:S13]  /*00f0*/  ISETP.GT.AND P1, PT, R0, R5, PT ;  /* 0x000000050000720c */ /* 0x001fda0003f24270 */
[----:B------:R-:W-:Y:S05]  /*0100*/  @!P1 EXIT ;  /* 0x000000000000994d */ /* 0x000fea0003800000 */
[----:B------:R-:W-:Y:S01]  /*0110*/  ISETP.NE.AND P1, PT, R9, -0x1, PT ;  /* 0xffffffff0900780c */ /* 0x000fe20003f25270 */
[----:B------:R-:W0:Y:S01]  /*0120*/  LDC R11, c[0x0][0x2d4] ;  /* 0x0000b500ff0b7b82 */ /* 0x000e220000000800 */
[----:B------:R-:W-:Y:S01]  /*0130*/  IMAD.WIDE R18, R12, 0x80, RZ ;  /* 0x000000800c127825 */ /* 0x000fe200078e02ff */
[----:B------:R-:W1:Y:S01]  /*0140*/  S2R R39, SR_TID.X ;  /* 0x0000000000277919 */ /* 0x000e620000002100 */
[----:B------:R-:W2:Y:S01]  /*0150*/  S2R R21, SR_CTAID.Z ;  /* 0x0000000000157919 */ /* 0x000ea20000002700 */
[----:B------:R-:W-:-:S04]  /*0160*/  SEL R20, R18, RZ, P0 ;  /* 0x000000ff12147207 */ /* 0x000fc80000000000 */
[----:B------:R-:W3:Y:S01]  /*0170*/  LDC R37, c[0x0][0x270] ;  /* 0x00009c00ff257b82 */ /* 0x000ee20000000800 */
[----:B------:R-:W-:-:S03]  /*0180*/  SEL R18, R19, RZ, P0 ;  /* 0x000000ff13127207 */ /* 0x000fc60000000000 */
[----:B------:R-:W-:-:S04]  /*0190*/  @!P1 SHF.R.S32.HI R3, RZ, 0x1f, R12 ;  /* 0x0000001fff039819 */ /* 0x000fc8000001140c */
[----:B------:R-:W4:Y:S08]  /*01a0*/  @P1 LDC.64 R22, c[0x0][0x420] ;  /* 0x00010800ff161b82 */ /* 0x000f300000000a00 */
[----:B------:R-:W5:Y:S01]  /*01b0*/  @!P1 LDC.64 R24, c[0x0][0x418] ;  /* 0x00010600ff189b82 */ /* 0x000f620000000a00 */
[----:B0-----:R-:W-:-:S07]  /*01c0*/  IMAD.WIDE R16, R12, R11, RZ ;  /* 0x0000000b0c107225 */ /* 0x001fce00078e02ff */
[----:B------:R-:W0:Y:S01]  /*01d0*/  @P1 LDC.64 R6, c[0x0][0x298] ;  /* 0x0000a600ff061b82 */ /* 0x000e220000000a00 */
[----:B---3--:R-:W-:-:S07]  /*01e0*/  SHF.R.S32.HI R13, RZ, 0x1f, R37 ;  /* 0x0000001fff0d7819 */ /* 0x008fce0000011425 */
[----:B------:R-:W3:Y:S01]  /*01f0*/  LDC R10, c[0x0][0x2dc] ;  /* 0x0000b700ff0a7b82 */ /* 0x000ee20000000800 */
[----:B----4-:R-:W-:-:S04]  /*0200*/  @P1 IMAD.WIDE.U32 R14, R9, R22, RZ ;  /* 0x00000016090e1225 */ /* 0x010fc800078e00ff */
[----:B------:R-:W-:Y:S01]  /*0210*/  @P1 IMAD R4, R9, R23, R15 ;  /* 0x0000001709041224 */ /* 0x000fe200078e020f */
[----:B------:R-:W-:Y:S01]  /*0220*/  IADD3 R23, P0, R5, R20, RZ ;  /* 0x0000001405177210 */ /* 0x000fe20007f1e0ff */
[----:B------:R-:W-:Y:S01]  /*0230*/  IMAD R15, R17, R37, RZ ;  /* 0x00000025110f7224 */ /* 0x000fe200078e02ff */
[----:B------:R-:W-:Y:S01]  /*0240*/  @P1 MOV R8, R14 ;  /* 0x0000000e00081202 */ /* 0x000fe20000000f00 */
[-C--:B-----5:R-:W-:Y:S02]  /*0250*/  @!P1 IMAD R3, R3, R24.reuse, RZ ;  /* 0x0000001803039224 */ /* 0x0a0fe400078e02ff */
[----:B------:R-:W-:Y:S02]  /*0260*/  IMAD R13, R16, R13, R15 ;  /* 0x0000000d100d7224 */ /* 0x000fe400078e020f */
[C---:B------:R-:W-:Y:S01]  /*0270*/  @!P1 IMAD R19, R12.reuse, R25, R3 ;  /* 0x000000190c139224 */ /* 0x040fe200078e0203 */
[----:B------:R-:W-:Y:S01]  /*0280*/  HFMA2.MMA R25, -RZ, RZ, 0, 0 ;  /* 0x00000000ff197435 */ /* 0x000fe200000001ff */
[----:B------:R-:W-:-:S04]  /*0290*/  @!P1 IMAD.WIDE.U32 R2, R12, R24, RZ ;  /* 0x000000180c029225 */ /* 0x000fc800078e00ff */
[----:B------:R-:W-:Y:S01]  /*02a0*/  IMAD.WIDE.U32 R16, R16, R37, RZ ;  /* 0x0000002510107225 */ /* 0x000fe200078e00ff */
[----:B------:R-:W-:-:S03]  /*02b0*/  @!P1 IADD3 R4, R3, R19, RZ ;  /* 0x0000001303049210 */ /* 0x000fc60007ffe0ff */
[----:B0-----:R-:W-:Y:S01]  /*02c0*/  @P1 IMAD.WIDE.U32 R30, R9, R6, RZ ;  /* 0x00000006091e1225 */ /* 0x001fe200078e00ff */
[----:B------:R-:W-:Y:S02]  /*02d0*/  IADD3 R19, R17, R13, RZ ;  /* 0x0000000d11137210 */ /* 0x000fe40007ffe0ff */
[----:B---3--:R-:W-:Y:S01]  /*02e0*/  SHF.R.S32.HI R13, RZ, 0x1f, R10 ;  /* 0x0000001fff0d7819 */ /* 0x008fe2000001140a */
[----:B------:R-:W-:Y:S01]  /*02f0*/  @P1 IMAD R6, R9, R7, R31 ;  /* 0x0000000709061224 */ /* 0x000fe200078e021f */
[----:B------:R-:W-:Y:S01]  /*0300*/  SHF.R.S32.HI R7, RZ, 0x1f, R5 ;  /* 0x0000001fff077819 */ /* 0x000fe20000011405 */
[-C--:B------:R-:W-:Y:S01]  /*0310*/  IMAD R20, R19, R10.reuse, RZ ;  /* 0x0000000a13147224 */ /* 0x080fe200078e02ff */
[----:B------:R-:W-:Y:S01]  /*0320*/  @P1 MOV R19, R9 ;  /* 0x0000000900131202 */ /* 0x000fe20000000f00 */
[----:B------:R-:W-:Y:S01]  /*0330*/  IMAD.WIDE R14, R37, R10, RZ ;  /* 0x0000000a250e7225 */ /* 0x000fe200078e02ff */
[----:B-12---:R-:W-:Y:S06]  /*0340*/  @P1 BRA `(.L_x_1217) ;  /* 0x00000000001c1947 */ /* 0x006fec0003800000 */
[----:B------:R-:W0:Y:S01]  /*0350*/  LDC.64 R26, c[0x0][0x290] ;  /* 0x0000a400ff1a7b82 */ /* 0x000e220000000a00 */
[----:B------:R-:W-:-:S05]  /*0360*/  SHF.R.S32.HI R19, RZ, 0x1f, R12 ;  /* 0x0000001fff137819 */ /* 0x000fca000001140c */
[-C--:B0-----:R-:W-:Y:S01]  /*0370*/  IMAD R6, R19, R26.reuse, RZ ;  /* 0x0000001a13067224 */ /* 0x081fe200078e02ff */
[----:B------:R-:W-:Y:S01]  /*0380*/  MOV R19, 0xffffffff ;  /* 0xffffffff00137802 */ /* 0x000fe20000000f00 */
[----:B------:R-:W-:-:S04]  /*0390*/  IMAD.WIDE.U32 R30, R12, R26, RZ ;  /* 0x0000001a0c1e7225 */ /* 0x000fc800078e00ff */
[----:B------:R-:W-:-:S05]  /*03a0*/  IMAD R27, R12, R27, R6 ;  /* 0x0000001b0c1b7224 */ /* 0x000fca00078e0206 */
[----:B------:R-:W-:-:S07]  /*03b0*/  IADD3 R6, R31, R27, RZ ;  /* 0x0000001b1f067210 */ /* 0x000fce0007ffe0ff */
.L_x_1217:
[----:B------:R-:W-:Y:S01]  /*03c0*/  ULDC.U8 UR6, c[0x0][0x3d8] ;  /* 0x0000f60000067ab9 */ /* 0x000fe20000000000 */
[----:B------:R-:W-:Y:S01]  /*03d0*/  IADD3.X R3, R7, R18, RZ, P0, !PT ;  /* 0x0000001207037210 */ /* 0x000fe200007fe4ff */
[----:B------:R-:W-:Y:S01]  /*03e0*/  IMAD R17, R15, R19, RZ ;  /* 0x000000130f117224 */ /* 0x000fe200078e02ff */
[----:B------:R-:W-:Y:S01]  /*03f0*/  ISETP.NE.AND P0, PT, RZ, UR6, PT ;  /* 0x00000006ff007c0c */ /* 0x000fe2000bf05270 */
[----:B------:R-:W-:Y:S01]  /*0400*/  IMAD R27, R13, R16, R20 ;  /* 0x000000100d1b7224 */ /* 0x000fe200078e0214 */
[----:B------:R-:W-:Y:S01]  /*0410*/  @!P1 MOV R8, R2 ;  /* 0x0000000200089202 */ /* 0x000fe20000000f00 */
[----:B------:R-:W-:Y:S02]  /*0420*/  IMAD R20, R3, R14, RZ ;  /* 0x0000000e03147224 */ /* 0x000fe400078e02ff */
[----:B------:R-:W-:Y:S02]  /*0430*/  IMAD R25, R14, R25, R17 ;  /* 0x000000190e197224 */ /* 0x000fe400078e0211 */
[----:B------:R-:W-:-:S04]  /*0440*/  IMAD.WIDE.U32 R16, R16, R10, RZ ;  /* 0x0000000a10107225 */ /* 0x000fc800078e00ff */
[----:B------:R-:W-:Y:S01]  /*0450*/  IMAD.WIDE.U32 R18, R14, R19, RZ ;  /* 0x000000130e127225 */ /* 0x000fe200078e00ff */
[----:B------:R-:W-:-:S03]  /*0460*/  IADD3 R27, R17, R27, RZ ;  /* 0x0000001b111b7210 */ /* 0x000fc60007ffe0ff */
[----:B------:R-:W-:Y:S01]  /*0470*/  IMAD.WIDE.U32 R2, R23, R14, RZ ;  /* 0x0000000e17027225 */ /* 0x000fe200078e00ff */
[----:B------:R-:W-:Y:S02]  /*0480*/  SEL R22, R16, R18, !P1 ;  /* 0x0000001210167207 */ /* 0x000fe40004800000 */
[----:B------:R-:W-:Y:S01]  /*0490*/  @P1 IADD3 R27, R19, R25, RZ ;  /* 0x00000019131b1210 */ /* 0x000fe20007ffe0ff */
[----:B------:R-:W-:Y:S02]  /*04a0*/  IMAD R13, R21, R10, RZ ;  /* 0x0000000a150d7224 */ /* 0x000fe400078e02ff */
[----:B------:R-:W-:Y:S01]  /*04b0*/  IMAD R23, R15, R23, R20 ;  /* 0x000000170f177224 */ /* 0x000fe200078e0214 */
[----:B------:R-:W-:Y:S02]  /*04c0*/  SHF.R.S32.HI R20, RZ, 0x1f, R21 ;  /* 0x0000001fff147819 */ /* 0x000fe40000011415 */
[----:B------:R-:W-:Y:S02]  /*04d0*/  SHF.R.S32.HI R15, RZ, 0x1f, R13 ;  /* 0x0000001fff0f7819 */ /* 0x000fe4000001140d */
[----:B------:R-:W-:Y:S01]  /*04e0*/  IADD3 R18, R3, R23, RZ ;  /* 0x0000001703127210 */ /* 0x000fe20007ffe0ff */
[----:B------:R-:W-:Y:S06]  /*04f0*/  @!P0 BRA `(.L_x_1218) ;  /* 0x00000000001c8947 */ /* 0x000fec0003800000 */
[----:B------:R-:W0:Y:S01]  /*0500*/  LDC R14, c[0x0][0x2c0] ;  /* 0x0000b000ff0e7b82 */ /* 0x000e220000000800 */
[----:B------:R-:W-:-:S05]  /*0510*/  @!P1 IMAD R9, R12, R11, RZ ;  /* 0x0000000b0c099224 */ /* 0x000fca00078e02ff */
[----:B------:R-:W-:Y:S02]  /*0520*/  LEA R9, R12, R9, 0x7 ;  /* 0x000000090c097211 */ /* 0x000fe400078e38ff */
[----:B------:R-:W0:Y:S02]  /*0530*/  LDC R17, c[0x0][0x2e4] ;  /* 0x0000b900ff117b82 */ /* 0x000e240000000800 */
[----:B0-----:R-:W-:-:S05]  /*0540*/  LEA R12, R14, R17, 0x7 ;  /* 0x000000110e0c7211 */ /* 0x001fca00078e38ff */
[----:B------:R-:W-:Y:S01]  /*0550*/  IMAD R36, R12, R21, R9 ;  /* 0x000000150c247224 */ /* 0x000fe200078e0209 */
[----:B------:R-:W-:Y:S06]  /*0560*/  BRA `(.L_x_1219) ;  /* 0x0000000000087947 */ /* 0x000fec0003800000 */
.L_x_1218:
[----:B------:R-:W-:-:S04]  /*0570*/  IMAD R12, R12, R37, R21 ;  /* 0x000000250c0c7224 */ /* 0x000fc800078e0215 */
[----:B------:R-:W-:-:S07]  /*0580*/  IMAD R36, R12, R11, RZ ;  /* 0x0000000b0c247224 */ /* 0x000fce00078e02ff */
.L_x_1219:
[----:B------:R-:W-:Y:S01]  /*0590*/  SHF.R.S32.HI R12, RZ, 0x1f, R39 ;  /* 0x0000001fff0c7819 */ /* 0x000fe20000011427 */
[----:B------:R-:W-:Y:S01]  /*05a0*/  IMAD R37, R37, R10, RZ ;  /* 0x0000000a25257224 */ /* 0x000fe200078e02ff */
[----:B------:R-:W-:Y:S01]  /*05b0*/  IADD3 R13, P0, P1, R2, R22, R13 ;  /* 0x00000016020d7210 */ /* 0x000fe2000791e00d */
[----:B------:R-:W-:Y:S01]  /*05c0*/  ULDC.64 UR10, c[0x0][0x420] ;  /* 0x00010800000a7ab9 */ /* 0x000fe20000000a00 */
[CC--:B------:R-:W-:Y:S01]  /*05d0*/  LEA.HI R3, R12.reuse, R39.reuse, RZ, 0x4 ;  /* 0x000000270c037211 */ /* 0x0c0fe200078f20ff */
[----:B------:R-:W-:Y:S01]  /*05e0*/  ULDC.64 UR12, c[0x0][0x298] ;  /* 0x0000a600000c7ab9 */ /* 0x000fe20000000a00 */
[-C--:B------:R-:W-:Y:S01]  /*05f0*/  LEA.HI R12, R12, R39.reuse, RZ, 0x3 ;  /* 0x000000270c0c7211 */ /* 0x080fe200078f18ff */
[----:B------:R-:W-:Y:S01]  /*0600*/  ULDC.64 UR8, c[0x0][0x428] ;  /* 0x00010a0000087ab9 */ /* 0x000fe20000000a00 */
[----:B------:R-:W-:Y:S01]  /*0610*/  LOP3.LUT R16, R3, 0x3ffffff0, RZ, 0xc0, !PT ;  /* 0x3ffffff003107812 */ /* 0x000fe200078ec0ff */
[----:B------:R-:W-:Y:S01]  /*0620*/  ULDC.64 UR6, c[0x0][0x400] ;  /* 0x0001000000067ab9 */ /* 0x000fe20000000a00 */
[----:B------:R-:W-:Y:S01]  /*0630*/  LOP3.LUT R14, R12, 0x1ffffff8, RZ, 0xc0, !PT ;  /* 0x1ffffff80c0e7812 */ /* 0x000fe200078ec0ff */
[----:B------:R-:W-:Y:S01]  /*0640*/  BSSY B0, `(.L_x_1220) ;  /* 0x0000037000007945 */ /* 0x000fe20003800000 */
[----:B------:R-:W-:-:S02]  /*0650*/  IADD3 R16, -R16, R39, RZ ;  /* 0x0000002710107210 */ /* 0x000fc40007ffe1ff */
[----:B------:R-:W-:Y:S02]  /*0660*/  IADD3 R14, -R14, R39, RZ ;  /* 0x000000270e0e7210 */ /* 0x000fe40007ffe1ff */
[----:B------:R-:W-:Y:S02]  /*0670*/  SHF.R.S32.HI R3, RZ, 0x4, R3 ;  /* 0x00000004ff037819 */ /* 0x000fe40000011403 */
[----:B------:R-:W-:Y:S02]  /*0680*/  SHF.L.U32 R16, R16, 0x2, RZ ;  /* 0x0000000210107819 */ /* 0x000fe400000006ff */
[----:B------:R-:W-:Y:S01]  /*0690*/  SHF.L.U32 R2, R14, 0x3, RZ ;  /* 0x000000030e027819 */ /* 0x000fe200000006ff */
[----:B------:R-:W-:Y:S01]  /*06a0*/  IMAD R14, R7, UR10, RZ ;  /* 0x0000000a070e7c24 */ /* 0x000fe2000f8e02ff */
[----:B------:R-:W-:Y:S01]  /*06b0*/  IADD3.X R15, R18, R27, R15, P0, P1 ;  /* 0x0000001b120f7210 */ /* 0x000fe200007e240f */
[----:B------:R-:W-:Y:S01]  /*06c0*/  IMAD R16, R3, R37, R16 ;  /* 0x0000002503107224 */ /* 0x000fe200078e0210 */
[----:B------:R-:W-:Y:S01]  /*06d0*/  SHF.R.S32.HI R3, RZ, 0x1f, R2 ;  /* 0x0000001fff037819 */ /* 0x000fe20000011402 */
[----:B------:R-:W-:Y:S01]  /*06e0*/  IMAD R18, R7, UR12, RZ ;  /* 0x0000000c07127c24 */ /* 0x000fe2000f8e02ff */
[----:B------:R-:W-:Y:S01]  /*06f0*/  SHF.R.S32.HI R35, RZ, 0x3, R12 ;  /* 0x00000003ff237819 */ /* 0x000fe2000001140c */
[C---:B------:R-:W-:Y:S01]  /*0700*/  IMAD R7, R5.reuse, UR11, R14 ;  /* 0x0000000b05077c24 */ /* 0x040fe2000f8e020e */
[----:B------:R-:W-:Y:S01]  /*0710*/  IADD3 R13, P0, R16, R13, RZ ;  /* 0x0000000d100d7210 */ /* 0x000fe20007f1e0ff */
[C---:B------:R-:W-:Y:S01]  /*0720*/  IMAD.WIDE.U32 R10, R5.reuse, UR10, R2 ;  /* 0x0000000a050a7c25 */ /* 0x040fe2000f8e0002 */
[----:B------:R-:W-:-:S02]  /*0730*/  IADD3 R36, R5, R36, RZ ;  /* 0x0000002405247210 */ /* 0x000fc40007ffe0ff */
[----:B------:R-:W-:Y:S01]  /*0740*/  LEA.HI.X.SX32 R16, R16, R15, 0x1, P0 ;  /* 0x0000000f10107211 */ /* 0x000fe200000f0eff */
[C---:B------:R-:W-:Y:S01]  /*0750*/  IMAD R15, R5.reuse, UR13, R18 ;  /* 0x0000000d050f7c24 */ /* 0x040fe2000f8e0212 */
[----:B------:R-:W-:Y:S01]  /*0760*/  IADD3 R22, P0, R8, R10, RZ ;  /* 0x0000000a08167210 */ /* 0x000fe20007f1e0ff */
[C---:B------:R-:W-:Y:S01]  /*0770*/  IMAD.WIDE.U32 R8, R5.reuse, UR12, R2 ;  /* 0x0000000c05087c25 */ /* 0x040fe2000f8e0002 */
[----:B------:R-:W-:Y:S02]  /*0780*/  IADD3 R10, -R5, R0, RZ ;  /* 0x00000000050a7210 */ /* 0x000fe40007ffe1ff */
[----:B------:R-:W-:Y:S01]  /*0790*/  IADD3.X R23, R4, R11, R7, P0, !PT ;  /* 0x0000000b04177210 */ /* 0x000fe200007fe407 */
[----:B------:R-:W-:Y:S01]  /*07a0*/  IMAD R4, R20, UR8, RZ ;  /* 0x0000000814047c24 */ /* 0x000fe2000f8e02ff */
[----:B------:R-:W-:Y:S02]  /*07b0*/  ISETP.GE.AND P0, PT, R35, R10, PT ;  /* 0x0000000a2300720c */ /* 0x000fe40003f06270 */
[----:B------:R-:W-:Y:S01]  /*07c0*/  LEA R28, P2, R13, UR6, 0x2 ;  /* 0x000000060d1c7c11 */ /* 0x000fe2000f8410ff */
[C---:B------:R-:W-:Y:S01]  /*07d0*/  IMAD R25, R21.reuse, UR9, R4 ;  /* 0x0000000915197c24 */ /* 0x040fe2000f8e0204 */
[----:B------:R-:W-:Y:S01]  /*07e0*/  IADD3 R30, P3, R30, R8, RZ ;  /* 0x000000081e1e7210 */ /* 0x000fe20007f7e0ff */
[----:B------:R-:W-:Y:S01]  /*07f0*/  IMAD.WIDE.U32 R22, R21, UR8, R22 ;  /* 0x0000000815167c25 */ /* 0x000fe2000f8e0016 */
[----:B------:R-:W-:Y:S01]  /*0800*/  IADD3 R0, R35, 0x20, RZ ;  /* 0x0000002023007810 */ /* 0x000fe20007ffe0ff */
[----:B------:R-:W-:Y:S01]  /*0810*/  HFMA2.MMA R8, -RZ, RZ, 0, 0 ;  /* 0x00000000ff087435 */ /* 0x000fe200000001ff */
[----:B------:R-:W-:-:S02]  /*0820*/  LEA.HI.X R29, R13, UR7, R16, 0x2, P2 ;  /* 0x000000070d1d7c11 */ /* 0x000fc400090f1410 */
[----:B------:R-:W-:Y:S02]  /*0830*/  CS2R R16, SRZ ;  /* 0x0000000000107805 */ /* 0x000fe4000001ff00 */
[----:B------:R-:W-:Y:S02]  /*0840*/  IADD3.X R31, R6, R9, R15, P3, !PT ;  /* 0x00000009061f7210 */ /* 0x000fe40001ffe40f */
[----:B------:R-:W-:Y:S02]  /*0850*/  CS2R R12, SRZ ;  /* 0x00000000000c7805 */ /* 0x000fe4000001ff00 */
[----:B------:R-:W-:Y:S02]  /*0860*/  ISETP.GE.AND P1, PT, R0, R10, PT ;  /* 0x0000000a0000720c */ /* 0x000fe40003f26270 */
[----:B------:R-:W-:Y:S02]  /*0870*/  CS2R R14, SRZ ;  /* 0x00000000000e7805 */ /* 0x000fe4000001ff00 */
[----:B------:R-:W-:-:S02]  /*0880*/  CS2R R4, SRZ ;  /* 0x0000000000047805 */ /* 0x000fc4000001ff00 */
[----:B------:R-:W-:Y:S02]  /*0890*/  CS2R R6, SRZ ;  /* 0x0000000000067805 */ /* 0x000fe4000001ff00 */
[----:B------:R-:W-:Y:S02]  /*08a0*/  SHF.R.S32.HI R34, RZ, 0x1f, R35 ;  /* 0x0000001fff227819 */ /* 0x000fe40000011423 */
[----:B------:R-:W-:Y:S02]  /*08b0*/  IADD3 R41, R2, 0x40, RZ ;  /* 0x0000004002297810 */ /* 0x000fe40007ffe0ff */
[----:B------:R-:W-:Y:S01]  /*08c0*/  IADD3 R25, R23, R25, RZ ;  /* 0x0000001917197210 */ /* 0x000fe20007ffe0ff */
[----:B------:R-:W-:Y:S06]  /*08d0*/  @P0 BRA `(.L_x_1221) ;  /* 0x0000000000340947 */ /* 0x000fec0003800000 */
[----:B------:R-:W-:Y:S01]  /*08e0*/  MOV R24, R22 ;  /* 0x0000001600187202 */ /* 0x000fe20000000f00 */
[----:B------:R-:W-:Y:S01]  /*08f0*/  IMAD R0, R34, UR10, RZ ;  /* 0x0000000a22007c24 */ /* 0x000fe2000f8e02ff */
[----:B------:R-:W-:Y:S01]  /*0900*/  ULDC UR6, c[0x0][0x2d0] ;  /* 0x0000b40000067ab9 */ /* 0x000fe20000000800 */
[----:B------:R-:W-:Y:S01]  /*0910*/  ULDC.64 UR8, c[0x0][0x3e0] ;  /* 0x0000f80000087ab9 */ /* 0x000fe20000000a00 */
[----:B------:R-:W-:Y:S01]  /*0920*/  ISETP.GE.AND P2, PT, R2, UR6, PT ;  /* 0x0000000602007c0c */ /* 0x000fe2000bf46270 */
[----:B------:R-:W-:Y:S01]  /*0930*/  IMAD.WIDE.U32 R10, R35, UR10, R24 ;  /* 0x0000000a230a7c25 */ /* 0x000fe2000f8e0018 */
[----:B------:R-:W-:-:S03]  /*0940*/  ISETP.GE.AND P3, PT, R41, UR6, PT ;  /* 0x0000000629007c0c */ /* 0x000fc6000bf66270 */
[----:B------:R-:W-:Y:S01]  /*0950*/  IMAD R9, R35, UR11, R0 ;  /* 0x0000000b23097c24 */ /* 0x000fe2000f8e0200 */
[----:B------:R-:W-:-:S04]  /*0960*/  LEA R18, P4, R10, UR8, 0x1 ;  /* 0x000000080a127c11 */ /* 0x000fc8000f8808ff */
[----:B------:R-:W-:-:S04]  /*0970*/  IADD3 R9, R11, R9, RZ ;  /* 0x000000090b097210 */ /* 0x000fc80007ffe0ff */
[----:B------:R-:W-:-:S05]  /*0980*/  LEA.HI.X R19, R10, UR9, R9, 0x1, P4 ;  /* 0x000000090a137c11 */ /* 0x000fca000a0f0c09 */
[----:B------:R0:W5:Y:S04]  /*0990*/  @!P2 LDG.E.128 R12, desc[UR4][R18.64] ;  /* 0x00000004120ca981 */ /* 0x000168000c1e1d00 */
[----:B------:R0:W5:Y:S02]  /*09a0*/  @!P3 LDG.E.128 R4, desc[UR4][R18.64+0x80] ;  /* 0x000080041204b981 */ /* 0x000164000c1e1d00 */
.L_x_1221:
[----:B------:R-:W-:Y:S05]  /*09b0*/  BSYNC B0 ;  /* 0x0000000000007941 */ /* 0x000fea0003800000 */
.L_x_1220:
[----:B------:R-:W-:Y:S01]  /*09c0*/  BSSY B0, `(.L_x_1222) ;  /* 0x0000019000007945 */ /* 0x000fe20003800000 */
[----:B------:R-:W-:Y:S01]  /*09d0*/  HFMA2.MMA R9, -RZ, RZ, 0, 0 ;  /* 0x00000000ff097435 */ /* 0x000fe200000001ff */
[----:B-----5:R-:W-:Y:S02]  /*09e0*/  MOV R0, R12 ;  /* 0x0000000c00007202 */ /* 0x020fe40000000f00 */
[----:B0-----:R-:W-:Y:S02]  /*09f0*/  CS2R R18, SRZ ;  /* 0x0000000000127805 */ /* 0x001fe4000001ff00 */
[----:B------:R-:W-:Y:S02]  /*0a00*/  MOV R40, R13 ;  /* 0x0000000d00287202 */ /* 0x000fe40000000f00 */
[----:B------:R-:W-:Y:S02]  /*0a10*/  CS2R R10, SRZ ;  /* 0x00000000000a7805 */ /* 0x000fe4000001ff00 */
[----:B------:R-:W-:-:S02]  /*0a20*/  MOV R38, R14 ;  /* 0x0000000e00267202 */ /* 0x000fc40000000f00 */
[----:B------:R-:W-:Y:S01]  /*0a30*/  MOV R43, R15 ;  /* 0x0000000f002b7202 */ /* 0x000fe20000000f00 */
[----:B------:R-:W-:Y:S06]  /*0a40*/  @P1 BRA `(.L_x_1223) ;  /* 0x0000000000401947 */ /* 0x000fec0003800000 */
[----:B------:R-:W-:Y:S01]  /*0a50*/  IADD3 R15, P2, R35, 0x20, RZ ;  /* 0x00000020230f7810 */ /* 0x000fe20007f5e0ff */
[----:B------:R-:W-:Y:S01]  /*0a60*/  ULDC UR6, c[0x0][0x2d0] ;  /* 0x0000b40000067ab9 */ /* 0x000fe20000000800 */
[----:B------:R-:W-:Y:S01]  /*0a70*/  MOV R13, R25 ;  /* 0x00000019000d7202 */ /* 0x000fe20000000f00 */
[----:B------:R-:W-:Y:S01]  /*0a80*/  ULDC.64 UR8, c[0x0][0x3e0] ;  /* 0x0000f80000087ab9 */ /* 0x000fe20000000a00 */
[----:B------:R-:W-:Y:S02]  /*0a90*/  IADD3.X R12, RZ, R34, RZ, P2, !PT ;  /* 0x00000022ff0c7210 */ /* 0x000fe400017fe4ff */
[----:B------:R-:W-:Y:S02]  /*0aa0*/  ISETP.GE.AND P3, PT, R2, UR6, PT ;  /* 0x0000000602007c0c */ /* 0x000fe4000bf66270 */
[----:B------:R-:W-:Y:S01]  /*0ab0*/  ISETP.GE.AND P4, PT, R41, UR6, PT ;  /* 0x0000000629007c0c */ /* 0x000fe2000bf86270 */
[----:B------:R-:W-:Y:S01]  /*0ac0*/  IMAD R14, R12, UR10, RZ ;  /* 0x0000000a0c0e7c24 */ /* 0x000fe2000f8e02ff */
[----:B------:R-:W-:-:S05]  /*0ad0*/  MOV R12, R22 ;  /* 0x00000016000c7202 */ /* 0x000fca0000000f00 */
[----:B------:R-:W-:-:S04]  /*0ae0*/  IMAD.WIDE.U32 R12, R15, UR10, R12 ;  /* 0x0000000a0f0c7c25 */ /* 0x000fc8000f8e000c */
[----:B------:R-:W-:Y:S01]  /*0af0*/  IMAD R15, R15, UR11, R14 ;  /* 0x0000000b0f0f7c24 */ /* 0x000fe2000f8e020e */
[----:B------:R-:W-:-:S04]  /*0b00*/  LEA R14, P2, R12, UR8, 0x1 ;  /* 0x000000080c0e7c11 */ /* 0x000fc8000f8408ff */
[----:B------:R-:W-:-:S04]  /*0b10*/  IADD3 R13, R13, R15, RZ ;  /* 0x0000000f0d0d7210 */ /* 0x000fc80007ffe0ff */
[----:B------:R-:W-:-:S05]  /*0b20*/  LEA.HI.X R15, R12, UR9, R13, 0x1, P2 ;  /* 0x000000090c0f7c11 */ /* 0x000fca00090f0c0d */
[----:B------:R0:W5:Y:S04]  /*0b30*/  @!P3 LDG.E.128 R16, desc[UR4][R14.64] ;  /* 0x000000040e10b981 */ /* 0x000168000c1e1d00 */
[----:B------:R0:W5:Y:S02]  /*0b40*/  @!P4 LDG.E.128 R8, desc[UR4][R14.64+0x80] ;  /* 0x000080040e08c981 */ /* 0x000164000c1e1d00 */
.L_x_1223:
[----:B------:R-:W-:Y:S05]  /*0b50*/  BSYNC B0 ;  /* 0x0000000000007941 */ /* 0x000fea0003800000 */
.L_x_1222:
[----:B------:R-:W-:Y:S01]  /*0b60*/  ULDC.64 UR6, c[0x0][0x2a0] ;  /* 0x0000a80000067ab9 */ /* 0x000fe20000000a00 */
[----:B------:R-:W-:Y:S01]  /*0b70*/  BSSY B0, `(.L_x_1224) ;  /* 0x000001d000007945 */ /* 0x000fe20003800000 */
[----:B------:R-:W-:Y:S01]  /*0b80*/  IMAD R20, R20, UR6, RZ ;  /* 0x0000000614147c24 */ /* 0x000fe2000f8e02ff */
[----:B-----5:R-:W-:Y:S01]  /*0b90*/  MOV R42, R16 ;  /* 0x00000010002a7202 */ /* 0x020fe20000000f00 */
[C---:B------:R-:W-:Y:S01]  /*0ba0*/  IMAD.WIDE.U32 R30, R21.reuse, UR6, R30 ;  /* 0x00000006151e7c25 */ /* 0x040fe2000f8e001e */
[----:B------:R-:W-:Y:S02]  /*0bb0*/  MOV R44, R17 ;  /* 0x00000011002c7202 */ /* 0x000fe40000000f00 */
[----:B------:R-:W-:Y:S02]  /*0bc0*/  CS2R R24, SRZ ;  /* 0x0000000000187805 */ /* 0x000fe4000001ff00 */
[----:B------:R-:W-:Y:S01]  /*0bd0*/  MOV R45, R18 ;  /* 0x00000012002d7202 */ /* 0x000fe20000000f00 */
[----:B------:R-:W-:Y:S01]  /*0be0*/  IMAD R21, R21, UR7, R20 ;  /* 0x0000000715157c24 */ /* 0x000fe2000f8e0214 */
[----:B------:R-:W-:Y:S01]  /*0bf0*/  HFMA2.MMA R20, -RZ, RZ, 0, 0 ;  /* 0x00000000ff147435 */ /* 0x000fe200000001ff */
[----:B------:R-:W-:-:S02]  /*0c00*/  MOV R46, R19 ;  /* 0x00000013002e7202 */ /* 0x000fc40000000f00 */
[----:B------:R-:W-:Y:S02]  /*0c10*/  CS2R R12, SRZ ;  /* 0x00000000000c7805 */ /* 0x000fe4000001ff00 */
[----:B0-----:R-:W-:Y:S02]  /*0c20*/  CS2R R14, SRZ ;  /* 0x00000000000e7805 */ /* 0x001fe4000001ff00 */
[----:B------:R-:W-:Y:S02]  /*0c30*/  CS2R R16, SRZ ;  /* 0x0000000000107805 */ /* 0x000fe4000001ff00 */
[----:B------:R-:W-:Y:S02]  /*0c40*/  CS2R R18, SRZ ;  /* 0x0000000000127805 */ /* 0x000fe4000001ff00 */
        /* <DEDUP_REMOVED lines=15> */
.L_x_1225:
[----:B------:R-:W-:Y:S05]  /*0d40*/  BSYNC B0 ;  /* 0x0000000000007941 */ /* 0x000fea0003800000 */
.L_x_1224:
[----:B------:R-:W-:Y:S01]  /*0d50*/  BSSY B0, `(.L_x_1226) ;  /* 0x0000018000007945 */ /* 0x000fe20003800000 */
[----:B------:R-:W-:Y:S01]  /*0d60*/  HFMA2.MMA R21, -RZ, RZ, 0, 0 ;  /* 0x00000000ff157435 */ /* 0x000fe200000001ff */
[----:B-----5:R-:W-:Y:S02]  /*0d70*/  MOV R47, R13 ;  /* 0x0000000d002f7202 */ /* 0x020fe40000000f00 */
[----:B------:R-:W-:Y:S02]  /*0d80*/  CS2R R22, SRZ ;  /* 0x0000000000167805 */ /* 0x000fe4000001ff00 */
[----:B------:R-:W-:Y:S02]  /*0d90*/  MOV R13, R14 ;  /* 0x0000000e000d7202 */ /* 0x000fe40000000f00 */
[----:B0-----:R-:W-:Y:S02]  /*0da0*/  CS2R R26, SRZ ;  /* 0x00000000001a7805 */ /* 0x001fe4000001ff00 */
[----:B------:R-:W-:Y:S01]  /*0db0*/  MOV R48, R15 ;  /* 0x0000000f00307202 */ /* 0x000fe20000000f00 */
[----:B------:R-:W-:Y:S06]  /*0dc0*/  @P1 BRA `(.L_x_1227) ;  /* 0x0000000000401947 */ /* 0x000fec0003800000 */
[----:B------:R-:W-:Y:S01]  /*0dd0*/  IADD3 R15, P0, R35, 0x20, RZ ;  /* 0x00000020230f7810 */ /* 0x000fe20007f1e0ff */
[----:B------:R-:W-:Y:S01]  /*0de0*/  ULDC UR6, c[0x0][0x2d0] ;  /* 0x0000b40000067ab9 */ /* 0x000fe20000000800 */
[----:B------:R-:W-:Y:S02]  /*0df0*/  MOV R3, R33 ;  /* 0x0000002100037202 */ /* 0x000fe40000000f00 */
[----:B------:R-:W-:Y:S02]  /*0e00*/  IADD3.X R14, RZ, R34, RZ, P0, !PT ;  /* 0x00000022ff0e7210 */ /* 0x000fe400007fe4ff */
[----:B------:R-:W-:Y:S02]  /*0e10*/  ISETP.GE.AND P1, PT, R2, UR6, PT ;  /* 0x0000000602007c0c */ /* 0x000fe4000bf26270 */
[----:B------:R-:W-:Y:S01]  /*0e20*/  MOV R2, R30 ;  /* 0x0000001e00027202 */ /* 0x000fe20000000f00 */
[----:B------:R-:W-:Y:S01]  /*0e30*/  IMAD R14, R14, UR12, RZ ;  /* 0x0000000c0e0e7c24 */ /* 0x000fe2000f8e02ff */
[----:B------:R-:W-:Y:S01]  /*0e40*/  ISETP.GE.AND P2, PT, R41, UR6, PT ;  /* 0x0000000629007c0c */ /* 0x000fe2000bf46270 */
[----:B------:R-:W-:-:S02]  /*0e50*/  ULDC.64 UR6, c[0x0][0x280] ;  /* 0x0000a00000067ab9 */ /* 0x000fc40000000a00 */
[----:B------:R-:W-:-:S04]  /*0e60*/  IMAD.WIDE.U32 R2, R15, UR12, R2 ;  /* 0x0000000c0f027c25 */ /* 0x000fc8000f8e0002 */
[----:B------:R-:W-:Y:S01]  /*0e70*/  IMAD R15, R15, UR13, R14 ;  /* 0x0000000d0f0f7c24 */ /* 0x000fe2000f8e020e */
[----:B------:R-:W-:-:S04]  /*0e80*/  LEA R14, P0, R2, UR6, 0x1 ;  /* 0x00000006020e7c11 */ /* 0x000fc8000f8008ff */
[----:B------:R-:W-:-:S04]  /*0e90*/  IADD3 R3, R3, R15, RZ ;  /* 0x0000000f03037210 */ /* 0x000fc80007ffe0ff */
[----:B------:R-:W-:-:S05]  /*0ea0*/  LEA.HI.X R15, R2, UR7, R3, 0x1, P0 ;  /* 0x00000007020f7c11 */ /* 0x000fca00080f0c03 */
[----:B------:R0:W5:Y:S04]  /*0eb0*/  @!P1 LDG.E.128 R24, desc[UR4][R14.64] ;  /* 0x000000040e189981 */ /* 0x000168000c1e1d00 */
[----:B------:R0:W5:Y:S02]  /*0ec0*/  @!P2 LDG.E.128 R20, desc[UR4][R14.64+0x80] ;  /* 0x000080040e14a981 */ /* 0x000164000c1e1d00 */
.L_x_1227:
[----:B------:R-:W-:Y:S05]  /*0ed0*/  BSYNC B0 ;  /* 0x0000000000007941 */ /* 0x000fea0003800000 */
.L_x_1226:
[----:B------:R-:W-:Y:S01]  /*0ee0*/  HADD2.F32 R2, -RZ, R0.H1_H1 ;  /* 0x30000000ff027230 */ /* 0x000fe20000004100 */
[----:B------:R-:W-:Y:S01]  /*0ef0*/  LOP3.LUT P0, RZ, R39, 0x7, RZ, 0xc0, !PT ;  /* 0x0000000727ff7812 */ /* 0x000fe2000780c0ff */
[----:B0-----:R-:W-:Y:S01]  /*0f00*/  HADD2.F32 R15, -RZ, R12.H1_H1 ;  /* 0x3000000cff0f7230 */ /* 0x001fe20000004100 */
[----:B------:R-:W-:Y:S01]  /*0f10*/  ULDC.64 UR6, c[0x0][0x478] ;  /* 0x00011e0000067ab9 */ /* 0x000fe20000000a00 */
[----:B------:R-:W-:Y:S02]  /*0f20*/  HADD2.F32 R0, -RZ, R0.H0_H0 ;  /* 0x20000000ff007230 */ /* 0x000fe40000004100 */
[----:B------:R-:W-:Y:S02]  /*0f30*/  HADD2.F32 R3, -RZ, R12.H0_H0 ;  /* 0x2000000cff037230 */ /* 0x000fe40000004100 */
[----:B------:R-:W-:Y:S01]  /*0f40*/  FMUL.FTZ R15, R2, R15 ;  /* 0x0000000f020f7220 */ /* 0x000fe20000410000 */
[----:B------:R-:W-:Y:S02]  /*0f50*/  HADD2.F32 R2, -RZ, R42.H1_H1 ;  /* 0x3000002aff027230 */ /* 0x000fe40000004100 */
[----:B-----5:R-:W-:-:S02]  /*0f60*/  HADD2.F32 R12, -RZ, R24.H0_H0 ;  /* 0x20000018ff0c7230 */ /* 0x020fc40000004100 */
[----:B------:R-:W-:Y:S01]  /*0f70*/  FFMA.FTZ R15, R0, R3, R15 ;  /* 0x00000003000f7223 */ /* 0x000fe2000001000f */
[--C-:B------:R-:W-:Y:S02]  /*0f80*/  HADD2.F32 R0, -RZ, R40.reuse.H0_H0 ;  /* 0x20000028ff007230 */ /* 0x100fe40000004100 */
[--C-:B------:R-:W-:Y:S02]  /*0f90*/  HADD2.F32 R3, -RZ, R47.reuse.H0_H0 ;  /* 0x2000002fff037230 */ /* 0x100fe40000004100 */
[----:B------:R-:W-:Y:S02]  /*0fa0*/  HADD2.F32 R40, -RZ, R40.H1_H1 ;  /* 0x30000028ff287230 */ /* 0x000fe40000004100 */
[----:B------:R-:W-:Y:S02]  /*0fb0*/  HADD2.F32 R47, -RZ, R47.H1_H1 ;  /* 0x3000002fff2f7230 */ /* 0x000fe40000004100 */
[----:B------:R-:W-:Y:S01]  /*0fc0*/  FFMA.FTZ R3, R0, R3, R15 ;  /* 0x0000000300037223 */ /* 0x000fe2000001000f */
[----:B------:R-:W-:-:S02]  /*0fd0*/  HADD2.F32 R15, -RZ, R24.H1_H1 ;  /* 0x30000018ff0f7230 */ /* 0x000fc40000004100 */
[----:B------:R-:W-:Y:S02]  /*0fe0*/  HADD2.F32 R0, -RZ, R38.H0_H0 ;  /* 0x20000026ff007230 */ /* 0x000fe40000004100 */
[----:B------:R-:W-:Y:S01]  /*0ff0*/  FFMA.FTZ R47, R40, R47, R3 ;  /* 0x0000002f282f7223 */ /* 0x000fe20000010003 */
[----:B------:R-:W-:Y:S02]  /*1000*/  HADD2.F32 R3, -RZ, R13.H0_H0 ;  /* 0x2000000dff037230 */ /* 0x000fe40000004100 */
[----:B------:R-:W-:Y:S01]  /*1010*/  FMUL.FTZ R2, R2, R15 ;  /* 0x0000000f02027220 */ /* 0x000fe20000410000 */
[----:B------:R-:W-:Y:S02]  /*1020*/  HADD2.F32 R15, -RZ, R42.H0_H0 ;  /* 0x2000002aff0f7230 */ /* 0x000fe40000004100 */
[----:B------:R-:W-:Y:S02]  /*1030*/  HADD2.F32 R38, -RZ, R38.H1_H1 ;  /* 0x30000026ff267230 */ /* 0x000fe40000004100 */
[----:B------:R-:W-:Y:S01]  /*1040*/  FFMA.FTZ R3, R0, R3, R47 ;  /* 0x0000000300037223 */ /* 0x000fe2000001002f */
[----:B------:R-:W-:-:S02]  /*1050*/  HADD2.F32 R0, -RZ, R25.H0_H0 ;  /* 0x20000019ff007230 */ /* 0x000fc40000004100 */
[----:B------:R-:W-:Y:S01]  /*1060*/  FFMA.FTZ R2, R15, R12, R2 ;  /* 0x0000000c0f027223 */ /* 0x000fe20000010002 */
[--C-:B------:R-:W-:Y:S02]  /*1070*/  HADD2.F32 R15, -RZ, R44.reuse.H0_H0 ;  /* 0x2000002cff0f7230 */ /* 0x100fe40000004100 */
[----:B------:R-:W-:Y:S02]  /*1080*/  HADD2.F32 R13, -RZ, R13.H1_H1 ;  /* 0x3000000dff0d7230 */ /* 0x000fe40000004100 */
[----:B------:R-:W-:Y:S02]  /*1090*/  HADD2.F32 R31, -RZ, R44.H1_H1 ;  /* 0x3000002cff1f7230 */ /* 0x000fe40000004100 */
[----:B------:R-:W-:Y:S01]  /*10a0*/  FFMA.FTZ R2, R15, R0, R2 ;  /* 0x000000000f027223 */ /* 0x000fe20000010002 */
[----:B------:R-:W-:Y:S02]  /*10b0*/  HADD2.F32 R25, -RZ, R25.H1_H1 ;  /* 0x30000019ff197230 */ /* 0x000fe40000004100 */
[----:B------:R-:W-:Y:S01]  /*10c0*/  FFMA.FTZ R38, R38, R13, R3 ;  /* 0x0000000d26267223 */ /* 0x000fe20000010003 */
[----:B------:R-:W-:-:S02]  /*10d0*/  HADD2.F32 R30, -RZ, R45.H0_H0 ;  /* 0x2000002dff1e7230 */ /* 0x000fc40000004100 */
[----:B------:R-:W-:Y:S02]  /*10e0*/  HADD2.F32 R24, -RZ, R26.H0_H0 ;  /* 0x2000001aff187230 */ /* 0x000fe40000004100 */
[----:B------:R-:W-:Y:S01]  /*10f0*/  FFMA.FTZ R15, R31, R25, R2 ;  /* 0x000000191f0f7223 */ /* 0x000fe20000010002 */
[----:B------:R-:W-:Y:S02]  /*1100*/  HADD2.F32 R13, -RZ, R43.H0_H0 ;  /* 0x2000002bff0d7230 */ /* 0x000fe40000004100 */
[----:B------:R-:W-:Y:S02]  /*1110*/  HADD2.F32 R14, -RZ, R48.H0_H0 ;  /* 0x20000030ff0e7230 */ /* 0x000fe40000004100 */
[----:B------:R-:W-:Y:S01]  /*1120*/  FFMA.FTZ R30, R30, R24, R15 ;  /* 0x000000181e1e7223 */ /* 0x000fe2000001000f */
[----:B------:R-:W-:Y:S02]  /*1130*/  HADD2.F32 R45, -RZ, R45.H1_H1 ;  /* 0x3000002dff2d7230 */ /* 0x000fe40000004100 */
[----:B------:R-:W-:-:S02]  /*1140*/  HADD2.F32 R26, -RZ, R26.H1_H1 ;  /* 0x3000001aff1a7230 */ /* 0x000fc40000004100 */
[----:B------:R-:W-:Y:S01]  /*1150*/  FFMA.FTZ R38, R13, R14, R38 ;  /* 0x0000000e0d267223 */ /* 0x000fe20000010026 */
[--C-:B------:R-:W-:Y:S02]  /*1160*/  HADD2.F32 R25, -RZ, R16.reuse.H0_H0 ;  /* 0x20000010ff197230 */ /* 0x100fe40000004100 */
[----:B------:R-:W-:Y:S02]  /*1170*/  HADD2.F32 R31, -RZ, R16.H1_H1 ;  /* 0x30000010ff1f7230 */ /* 0x000fe40000004100 */
[----:B------:R-:W-:Y:S01]  /*1180*/  FFMA.FTZ R30, R45, R26, R30 ;  /* 0x0000001a2d1e7223 */ /* 0x000fe2000001001e */
[----:B------:R-:W-:Y:S02]  /*1190*/  HADD2.F32 R43, -RZ, R43.H1_H1 ;  /* 0x3000002bff2b7230 */ /* 0x000fe40000004100 */
[----:B------:R-:W-:Y:S02]  /*11a0*/  HADD2.F32 R48, -RZ, R48.H1_H1 ;  /* 0x30000030ff307230 */ /* 0x000fe40000004100 */
[----:B------:R-:W-:-:S02]  /*11b0*/  HADD2.F32 R24, -RZ, R17.H0_H0 ;  /* 0x20000011ff187230 */ /* 0x000fc40000004100 */
[----:B------:R-:W-:Y:S02]  /*11c0*/  HADD2.F32 R16, -RZ, R17.H1_H1 ;  /* 0x30000011ff107230 */ /* 0x000fe40000004100 */
[----:B------:R-:W-:Y:S01]  /*11d0*/  FFMA.FTZ R43, R43, R48, R38 ;  /* 0x000000302b2b7223 */ /* 0x000fe20000010026 */
[--C-:B------:R-:W-:Y:S02]  /*11e0*/  HADD2.F32 R17, -RZ, R18.reuse.H0_H0 ;  /* 0x20000012ff117230 */ /* 0x100fe40000004100 */
[----:B------:R-:W-:Y:S02]  /*11f0*/  HADD2.F32 R15, -RZ, R18.H1_H1 ;  /* 0x30000012ff0f7230 */ /* 0x000fe40000004100 */
[--C-:B------:R-:W-:Y:S02]  /*1200*/  HADD2.F32 R13, -RZ, R19.reuse.H0_H0 ;  /* 0x20000013ff0d7230 */ /* 0x100fe40000004100 */
[----:B------:R-:W-:Y:S02]  /*1210*/  HADD2.F32 R14, -RZ, R19.H1_H1 ;  /* 0x30000013ff0e7230 */ /* 0x000fe40000004100 */
[----:B------:R-:W-:-:S02]  /*1220*/  HADD2.F32 R19, -RZ, R46.H0_H0 ;  /* 0x2000002eff137230 */ /* 0x000fc40000004100 */
[--C-:B------:R-:W-:Y:S02]  /*1230*/  HADD2.F32 R18, -RZ, R27.reuse.H0_H0 ;  /* 0x2000001bff127230 */ /* 0x100fe40000004100 */
[----:B------:R-:W-:Y:S02]  /*1240*/  HADD2.F32 R12, -RZ, R4.H0_H0 ;  /* 0x20000004ff0c7230 */ /* 0x000fe40000004100 */
        /* <DEDUP_REMOVED lines=29> */
[----:B------:R-:W-:-:S02]  /*1420*/  HADD2.F32 R0, -RZ, R7.H0_H0 ;  /* 0x20000007ff007230 */ /* 0x000fc40000004100 */
[----:B------:R-:W-:Y:S02]  /*1430*/  HADD2.F32 R9, -RZ, R10.H1_H1 ;  /* 0x3000000aff097230 */ /* 0x000fe40000004100 */
[----:B------:R-:W-:Y:S01]  /*1440*/  FFMA.FTZ R30, R3, R2, R30 ;  /* 0x00000002031e7223 */ /* 0x000fe2000001001e */
[----:B------:R-:W-:Y:S02]  /*1450*/  HADD2.F32 R22, -RZ, R22.H1_H1 ;  /* 0x30000016ff167230 */ /* 0x000fe40000004100 */
[----:B------:R-:W-:Y:S01]  /*1460*/  FFMA.FTZ R0, R0, R13, R5 ;  /* 0x0000000d00007223 */ /* 0x000fe20000010005 */
[----:B------:R-:W-:Y:S02]  /*1470*/  HADD2.F32 R7, -RZ, R7.H1_H1 ;  /* 0x30000007ff077230 */ /* 0x000fe40000004100 */
[----:B------:R-:W-:Y:S02]  /*1480*/  HADD2.F32 R3, -RZ, R11.H0_H0 ;  /* 0x2000000bff037230 */ /* 0x000fe40000004100 */
[----:B------:R-:W-:Y:S01]  /*1490*/  FFMA.FTZ R30, R9, R22, R30 ;  /* 0x00000016091e7223 */ /* 0x000fe2000001001e */
[----:B------:R-:W-:-:S02]  /*14a0*/  HADD2.F32 R2, -RZ, R23.H0_H0 ;  /* 0x20000017ff027230 */ /* 0x000fc40000004100 */
[----:B------:R-:W-:Y:S01]  /*14b0*/  FFMA.FTZ R0, R7, R14, R0 ;  /* 0x0000000e07007223 */ /* 0x000fe20000010000 */
[----:B------:R-:W-:Y:S01]  /*14c0*/  HADD2.F32 R11, -RZ, R11.H1_H1 ;  /* 0x3000000bff0b7230 */ /* 0x000fe20000004100 */
[----:B------:R-:W-:Y:S01]  /*14d0*/  SHF.L.U32 R9, R37, 0x2, RZ ;  /* 0x0000000225097819 */ /* 0x000fe200000006ff */
[----:B------:R-:W-:Y:S02]  /*14e0*/  HADD2.F32 R23, -RZ, R23.H1_H1 ;  /* 0x30000017ff177230 */ /* 0x000fe40000004100 */
[----:B------:R-:W-:Y:S02]  /*14f0*/  FFMA.FTZ R30, R3, R2, R30 ;  /* 0x00000002031e7223 */ /* 0x000fe4000001001e */
[----:B------:R-:W0:Y:S01]  /*1500*/  SHFL.BFLY PT, R3, R0, 0x4, 0x1f ;  /* 0x0c801f0000037f89 */ /* 0x000e2200000e0000 */
[----:B------:R-:W-:Y:S01]  /*1510*/  IADD3 R8, R9, 0x10, R9 ;  /* 0x0000001009087810 */ /* 0x000fe20007ffe009 */
[----:B------:R-:W-:Y:S01]  /*1520*/  FFMA.FTZ R30, R11, R23, R30 ;  /* 0x000000170b1e7223 */ /* 0x000fe2000001001e */
[----:B------:R-:W-:-:S02]  /*1530*/  SHF.R.S32.HI R11, RZ, 0x1f, R36 ;  /* 0x0000001fff0b7819 */ /* 0x000fc40000011424 */
[----:B------:R-:W-:Y:S02]  /*1540*/  LEA.HI R36, P1, R39, R36, RZ, 0x1d ;  /* 0x0000002427247211 */ /* 0x000fe4000783e8ff */
[----:B------:R-:W1:Y:S02]  /*1550*/  SHFL.BFLY PT, R5, R30, 0x4, 0x1f ;  /* 0x0c801f001e057f89 */ /* 0x000e6400000e0000 */
[----:B------:R-:W-:Y:S02]  /*1560*/  IADD3.X R11, RZ, R11, RZ, P1, !PT ;  /* 0x0000000bff0b7210 */ /* 0x000fe40000ffe4ff */
[----:B------:R-:W-:Y:S01]  /*1570*/  LEA R12, P1, R36, UR6, 0x2 ;  /* 0x00000006240c7c11 */ /* 0x000fe2000f8210ff */
[----:B------:R-:W-:-:S03]  /*1580*/  ULDC UR6, c[0x0][0x384] ;  /* 0x0000e10000067ab9 */ /* 0x000fc60000000800 */
[----:B------:R-:W-:Y:S02]  /*1590*/  LEA.HI.X R13, R36, UR7, R11, 0x2, P1 ;  /* 0x00000007240d7c11 */ /* 0x000fe400088f140b */
[----:B------:R-:W-:-:S05]  /*15a0*/  IADD3 R11, R9, R8, RZ ;  /* 0x00000008090b7210 */ /* 0x000fca0007ffe0ff */
[----:B------:R-:W-:-:S04]  /*15b0*/  IMAD.WIDE R10, R11, 0x10, R28 ;  /* 0x000000100b0a7825 */ /* 0x000fc800078e021c */
[----:B0-----:R-:W-:-:S05]  /*15c0*/  FADD.FTZ R3, R0, R3 ;  /* 0x0000000300037221 */ /* 0x001fca0000010000 */
[----:B------:R-:W0:Y:S01]  /*15d0*/  SHFL.BFLY PT, R2, R3, 0x2, 0x1f ;  /* 0x0c401f0003027f89 */ /* 0x000e2200000e0000 */
[----:B-1----:R-:W-:-:S05]  /*15e0*/  FADD.FTZ R4, R30, R5 ;  /* 0x000000051e047221 */ /* 0x002fca0000010000 */
[----:B------:R-:W1:Y:S01]  /*15f0*/  SHFL.BFLY PT, R7, R4, 0x2, 0x1f ;  /* 0x0c401f0004077f89 */ /* 0x000e6200000e0000 */
[----:B0-----:R-:W-:-:S05]  /*1600*/  FADD.FTZ R2, R3, R2 ;  /* 0x0000000203027221 */ /* 0x001fca0000010000 */
[----:B------:R-:W0:Y:S01]  /*1610*/  SHFL.BFLY PT, R5, R2, 0x1, 0x1f ;  /* 0x0c201f0002057f89 */ /* 0x000e2200000e0000 */
[----:B-1----:R-:W-:-:S05]  /*1620*/  FADD.FTZ R7, R4, R7 ;  /* 0x0000000704077221 */ /* 0x002fca0000010000 */
[----:B------:R-:W1:Y:S01]  /*1630*/  SHFL.BFLY PT, R6, R7, 0x1, 0x1f ;  /* 0x0c201f0007067f89 */ /* 0x000e6200000e0000 */
[----:B0-----:R-:W-:Y:S01]  /*1640*/  FADD.FTZ R5, R2, R5 ;  /* 0x0000000502057221 */ /* 0x001fe20000010000 */
[----:B------:R-:W-:-:S04]  /*1650*/  IMAD.WIDE R2, R9, 0x10, R28 ;  /* 0x0000001009027825 */ /* 0x000fc800078e021c */
[----:B------:R-:W-:Y:S01]  /*1660*/  FMUL.FTZ R15, R5, UR6 ;  /* 0x00000006050f7c20 */ /* 0x000fe20008410000 */
[----:B------:R-:W-:-:S04]  /*1670*/  IMAD.WIDE R8, R8, 0x10, R28 ;  /* 0x0000001008087825 */ /* 0x000fc800078e021c */
[----:B-1----:R-:W-:Y:S01]  /*1680*/  FADD.FTZ R6, R7, R6 ;  /* 0x0000000607067221 */ /* 0x002fe20000010000 */
[C---:B------:R-:W-:Y:S01]  /*1690*/  IMAD.WIDE R4, R37.reuse, 0x40, R2 ;  /* 0x0000004025047825 */ /* 0x040fe200078e0202 */
[----:B------:R-:W-:Y:S03]  /*16a0*/  @!P0 STG.E desc[UR4][R12.64], R15 ;  /* 0x0000000f0c008986 */ /* 0x000fe6000c101904 */
[----:B------:R-:W-:Y:S01]  /*16b0*/  FMUL.FTZ R17, R6, UR6 ;  /* 0x0000000606117c20 */ /* 0x000fe20008410000 */
[----:B------:R-:W-:-:S04]  /*16c0*/  IMAD.WIDE R6, R37, 0x40, R4 ;  /* 0x0000004025067825 */ /* 0x000fc800078e0204 */
[----:B------:R-:W-:Y:S04]  /*16d0*/  @!P0 STG.E desc[UR4][R12.64+0x80], R17 ;  /* 0x000080110c008986 */ /* 0x000fe8000c101904 */
[----:B------:R-:W-:Y:S04]  /*16e0*/  STG.E.128 desc[UR4][R28.64], RZ ;  /* 0x000000ff1c007986 */ /* 0x000fe8000c101d04 */
[----:B------:R-:W-:Y:S04]  /*16f0*/  STG.E.128 desc[UR4][R2.64], RZ ;  /* 0x000000ff02007986 */ /* 0x000fe8000c101d04 */
[----:B------:R-:W-:Y:S04]  /*1700*/  STG.E.128 desc[UR4][R4.64], RZ ;  /* 0x000000ff04007986 */ /* 0x000fe8000c101d04 */
[----:B------:R-:W-:Y:S04]  /*1710*/  STG.E.128 desc[UR4][R6.64], RZ ;  /* 0x000000ff06007986 */ /* 0x000fe8000c101d04 */
[----:B------:R-:W-:Y:S04]  /*1720*/  STG.E.128 desc[UR4][R28.64+0x100], RZ ;  /* 0x000100ff1c007986 */ /* 0x000fe8000c101d04 */
[----:B------:R-:W-:Y:S04]  /*1730*/  STG.E.128 desc[UR4][R2.64+0x100], RZ ;  /* 0x000100ff02007986 */ /* 0x000fe8000c101d04 */
[----:B------:R-:W-:Y:S04]  /*1740*/  STG.E.128 desc[UR4][R8.64], RZ ;  /* 0x000000ff08007986 */ /* 0x000fe8000c101d04 */
[----:B------:R-:W-:Y:S01]  /*1750*/  STG.E.128 desc[UR4][R10.64], RZ ;  /* 0x000000ff0a007986 */ /* 0x000fe2000c101d04 */
[----:B------:R-:W-:Y:S05]  /*1760*/  EXIT ;  /* 0x000000000000794d */ /* 0x000fea0003800000 */
.L_x_1228:
        /* <DEDUP_REMOVED lines=9> */
.L_x_2080:


//--------------------- .text._ZN5flash27flash_bwd_convert_dq_kernelI23Flash_bwd_kernel_traitsILi128ELi64ELi128ELi8ELi2ELi4ELi2ELb0ELb0EN7cutlass6half_tE19Flash_kernel_traitsILi128ELi64ELi128ELi8ES3_EEEEvNS_16Flash_bwd_paramsEi --------------------------
	.section	.text._ZN5flash27flash_bwd_convert_dq_kernelI23Flash_bwd_kernel_traitsILi128ELi64ELi128ELi8ELi2ELi4ELi2ELb0ELb0EN7cutlass6half_tE19Flash_kernel_traitsILi128ELi64ELi128ELi8ES3_EEEEvNS_16Flash_bwd_paramsEi,"ax",@progbits
	.align	128
        .global         _ZN5flash27flash_bwd_convert_dq_kernelI23Flash_bwd_kernel_traitsILi128ELi64ELi128ELi8ELi2ELi4ELi2ELb0ELb0EN7cutlass6half_tE19Flash_kernel_traitsILi128ELi64ELi128ELi8ES3_EEEEvNS_16Flash_bwd_paramsEi
        .type           _ZN5flash27flash_bwd_convert_dq_kernelI23Flash_bwd_kernel_traitsILi128ELi64ELi128ELi8ELi2ELi4ELi2ELb0ELb0EN7cutlass6half_tE19Flash_kernel_traitsILi128ELi64ELi128ELi8ES3_EEEEvNS_16Flash_bwd_paramsEi,@function
        .size           _ZN5flash27flash_bwd_convert_dq_kernelI23Flash_bwd_kernel_traitsILi128ELi64ELi128ELi8ELi2ELi4ELi2ELb0ELb0EN7cutlass6half_tE19Flash_kernel_traitsILi128ELi64ELi128ELi8ES3_EEEEvNS_16Flash_bwd_paramsEi,(.L_x_2081 - _ZN5flash27flash_bwd_convert_dq_kernelI23Flash_bwd_kernel_traitsILi128ELi64ELi128ELi8ELi2ELi4ELi2ELb0ELb0EN7cutlass6half_tE19Flash_kernel_traitsILi128ELi64ELi128ELi8ES3_EEEEvNS_16Flash_bwd_paramsEi)
        .other          _ZN5flash27flash_bwd_convert_dq_kernelI23Flash_bwd_kernel_traitsILi128ELi64ELi128ELi8ELi2ELi4ELi2ELb0ELb0EN7cutlass6half_tE19Flash_kernel_traitsILi128ELi64ELi128ELi8ES3_EEEEvNS_16Flash_bwd_paramsEi,@"STO_CUDA_ENTRY STV_DEFAULT"
_ZN5flash27flash_bwd_convert_dq_kernelI23Flash_bwd_kernel_traitsILi128ELi64ELi128ELi8ELi2ELi4ELi2ELb0ELb0EN7cutlass6half_tE19Flash_kernel_traitsILi128ELi64ELi128ELi8ES3_EEEEvNS_16Flash_bwd_paramsEi:
.text._ZN5flash27flash_bwd_convert_dq_kernelI23Flash_bwd_kernel_traitsILi128ELi64ELi128ELi8ELi2ELi4ELi2ELb0ELb0EN7cutlass6half_tE19Flash_kernel_traitsILi128ELi64ELi128ELi8ES3_EEEEvNS_16Flash_bwd_paramsEi:
        /* <DEDUP_REMOVED lines=55> */
.L_x_1229:
        /* <DEDUP_REMOVED lines=82> */
.L_x_1231:
        /* <DEDUP_REMOVED lines=92> */
.L_x_1230:
        /* <DEDUP_REMOVED lines=148> */
.L_x_1233:
[----:B------:R-:W-:Y:S05]  /*1790*/  BSYNC B0 ;  /* 0x0000000000007941 */ /* 0x000fea0003800000 */
.L_x_1232:
        /* <DEDUP_REMOVED lines=20> */
.L_x_1234:
        /* <DEDUP_REMOVED lines=10> */
.L_x_2081:


//--------------------- .text._ZN5flash44flash_bwd_dq_dk_dv_loop_seqk_parallel_kernelI23Flash_bwd_kernel_traitsILi128ELi64ELi128ELi8ELi2ELi4ELi2ELb0ELb0EN7cutlass6half_tE19Flash_kernel_traitsILi128ELi64ELi128ELi8ES3_EELb1ELb0ELb0ELb0ELb0ELb1ELb0EEEvNS_16Flash_bwd_paramsE --------------------------
	.section	.text._ZN5flash44flash_bwd_dq_dk_dv_loop_seqk_parallel_kernelI23Flash_bwd_kernel_traitsILi128ELi64ELi128ELi8ELi2ELi4ELi2ELb0ELb0EN7cutlass6half_tE19Flash_kernel_traitsILi128ELi64ELi128ELi8ES3_EELb1ELb0ELb0ELb0ELb0ELb1ELb0EEEvNS_16Flash_bwd_paramsE,"ax",@progbits
	.align	128
        .global         _ZN5flash44flash_bwd_dq_dk_dv_loop_seqk_parallel_kernelI23Flash_bwd_kernel_traitsILi128ELi64ELi128ELi8ELi2ELi4ELi2ELb0ELb0EN7cutlass6half_tE19Flash_kernel_traitsILi128ELi64ELi128ELi8ES3_EELb1ELb0ELb0ELb0ELb0ELb1ELb0EEEvNS_16Flash_bwd_paramsE
        .type           _ZN5flash44flash_bwd_dq_dk_dv_loop_seqk_parallel_kernelI23Flash_bwd_kernel_traitsILi128ELi64ELi128ELi8ELi2ELi4ELi2ELb0ELb0EN7cutlass6half_tE19Flash_kernel_traitsILi128ELi64ELi128ELi8ES3_EELb1ELb0ELb0ELb0ELb0ELb1ELb0EEEvNS_16Flash_bwd_paramsE,@function
        .size           _ZN5flash44flash_bwd_dq_dk_dv_loop_seqk_parallel_kernelI23Flash_bwd_kernel_traitsILi128ELi64ELi128ELi8ELi2ELi4ELi2ELb0ELb0EN7cutlass6half_tE19Flash_kernel_traitsILi128ELi64ELi128ELi8ES3_EELb1ELb0ELb0ELb0ELb0ELb1ELb0EEEvNS_16Flash_bwd_paramsE,(.L_x_2082 - _ZN5flash44flash_bwd_dq_dk_dv_loop_seqk_parallel_kernelI23Flash_bwd_kernel_traitsILi128ELi64ELi128ELi8ELi2ELi4ELi2ELb0ELb0EN7cutlass6half_tE19Flash_kernel_traitsILi128ELi64ELi128ELi8ES3_EELb1ELb0ELb0ELb0ELb0ELb1ELb0EEEvNS_16Flash_bwd_paramsE)
        .other          _ZN5flash44flash_bwd_dq_dk_dv_loop_seqk_parallel_kernelI23Flash_bwd_kernel_traitsILi128ELi64ELi128ELi8ELi2ELi4ELi2ELb0ELb0EN7cutlass6half_tE19Flash_kernel_traitsILi128ELi64ELi128ELi8ES3_EELb1ELb0ELb0ELb0ELb0ELb1ELb0EEEvNS_16Flash_bwd_paramsE,@"STO_CUDA_ENTRY STV_DEFAULT"
_ZN5flash44flash_bwd_dq_dk_dv_loop_seqk_parallel_kernelI23Flash_bwd_kernel_traitsILi128ELi64ELi128ELi8ELi2ELi4ELi2ELb0ELb0EN7cutlass6half_tE19Flash_kernel_traitsILi128ELi64ELi128ELi8ES3_EELb1ELb0ELb0ELb0ELb0ELb1ELb0EEEvNS_16Flash_bwd_paramsE:
.text._ZN5flash44flash_bwd_dq_dk_dv_loop_seqk_parallel_kernelI23Flash_bwd_kernel_traitsILi128ELi64ELi128ELi8ELi2ELi4ELi2ELb0ELb0EN7cutlass6half_tE19Flash_kernel_traitsILi128ELi64ELi128ELi8ES3_EELb1ELb0ELb0ELb0ELb0ELb1ELb0EEEvNS_16Flash_bwd_paramsE:
        /* <DEDUP_REMOVED lines=20> */
[----:B---3--:R-:W-:-:S03]  /*0140*/  USHF.L.U32 UR5, UR43, 0x7, URZ ;  /* 0x000000072b057899 */ /* 0x008fc6000800063f */
[CC--:B------:R-:W-:Y:S02]  /*0150*/  LEA.HI R2, R3.reuse, R10.reuse, RZ, 0x2 ;  /* 0x0000000a03027211 */ /* 0x0c0fe400078f10ff */
[CC--:B------:R-:W-:Y:S02]  /*0160*/  LEA.HI R0, R3.reuse, R10.reuse, RZ, 0x5 ;  /* 0x0000000a03007211 */ /* 0x0c0fe400078f28ff */
[CC--:B------:R-:W-:Y:S01]  /*0170*/  LEA.HI R234, R3.reuse, R10.reuse, RZ, 0x3 ;  /* 0x0000000a03ea7211 */ /* 0x0c0fe200078f18ff */
[----:B----4-:R-:W-:Y:S01]  /*0180*/  USHF.R.S32.HI UR6, URZ, 0x1f, UR55 ;  /* 0x0000001f3f067899 */ /* 0x010fe20008011437 */
        /* <DEDUP_REMOVED lines=9> */
[--C-:B------:R-:W-:Y:S01]  /*0220*/  SHF.R.S32.HI R3, RZ, 0x5, R0.reuse ;  /* 0x00000005ff037819 */ /* 0x100fe20000011400 */
[C---:B------:R-:W-:Y:S01]  /*0230*/  IMAD.IADD R244, R10.reuse, 0x1, -R7 ;  /* 0x000000010af47824 */ /* 0x040fe200078e0a07 */
[----:B------:R-:W-:Y:S01]  /*0240*/  SHF.R.S32.HI R5, RZ, 0x1f, R0 ;  /* 0x0000001fff057819 */ /* 0x000fe20000011400 */
[----:B------:R-:W-:Y:S01]  /*0250*/  IMAD.IADD R10, R10, 0x1, -R6 ;  /* 0x000000010a0a7824 */ /* 0x000fe200078e0a06 */
[----:B------:R-:W-:-:S02]  /*0260*/  SHF.R.S32.HI R7, RZ, 0x2, R2 ;  /* 0x00000002ff077819 */ /* 0x000fc40000011402 */
[-C--:B------:R-:W-:Y:S02]  /*0270*/  LEA.HI R6, R0, R3.reuse, RZ, 0x1 ;  /* 0x0000000300067211 */ /* 0x080fe400078f08ff */
[----:B------:R-:W-:Y:S02]  /*0280*/  SHF.R.S32.HI R2, RZ, 0x1f, R2 ;  /* 0x0000001fff027819 */ /* 0x000fe40000011402 */
[----:B------:R-:W-:Y:S02]  /*0290*/  LEA.HI R0, R5, R3, RZ, 0x2 ;  /* 0x0000000305007211 */ /* 0x000fe400078f10ff */
[----:B------:R-:W-:Y:S02]  /*02a0*/  SHF.R.S32.HI R8, RZ, 0x4, R4 ;  /* 0x00000004ff087819 */ /* 0x000fe40000011404 */
[----:B------:R-:W-:Y:S02]  /*02b0*/  LEA.HI R2, R2, R7, RZ, 0x3 ;  /* 0x0000000702027211 */ /* 0x000fe400078f18ff */
[----:B------:R-:W-:-:S02]  /*02c0*/  LOP3.LUT R0, R0, 0xfffffffc, RZ, 0xc0, !PT ;  /* 0xfffffffc00007812 */ /* 0x000fc400078ec0ff */
[----:B------:R-:W-:Y:S02]  /*02d0*/  LEA.HI R4, R4, R8, RZ, 0x1 ;  /* 0x0000000804047211 */ /* 0x000fe400078f08ff */
[----:B------:R-:W-:Y:S01]  /*02e0*/  LOP3.LUT R5, R6, 0xfffffffe, RZ, 0xc0, !PT ;  /* 0xfffffffe06057812 */ /* 0x000fe200078ec0ff */
[C---:B------:R-:W-:Y:S01]  /*02f0*/  IMAD.IADD R6, R3.reuse, 0x1, -R0 ;  /* 0x0000000103067824 */ /* 0x040fe200078e0a00 */
[----:B------:R-:W-:Y:S01]  /*0300*/  LOP3.LUT R2, R2, 0xfffffff8, RZ, 0xc0, !PT ;  /* 0xfffffff802027812 */ /* 0x000fe200078ec0ff */
[----:B------:R-:W-:Y:S01]  /*0310*/  IMAD.SHL.U32 R0, R244, 0x40, RZ ;  /* 0x00000040f4007824 */ /* 0x000fe200078e00ff */
[----:B------:R-:W-:Y:S01]  /*0320*/  LOP3.LUT R4, R4, 0xfffffffe, RZ, 0xc0, !PT ;  /* 0xfffffffe04047812 */ /* 0x000fe200078ec0ff */
[----:B------:R-:W-:Y:S01]  /*0330*/  IMAD.IADD R248, R3, 0x1, -R5 ;  /* 0x0000000103f87824 */ /* 0x000fe200078e0a05 */
[----:B------:R-:W-:Y:S01]  /*0340*/  SHF.R.S32.HI R3, RZ, 0x1f, R9 ;  /* 0x0000001fff037819 */ /* 0x000fe20000011409 */
[----:B------:R-:W-:Y:S01]  /*0350*/  IMAD.IADD R5, R7, 0x1, -R2 ;  /* 0x0000000107057824 */ /* 0x000fe200078e0a02 */
[----:B------:R-:W-:Y:S01]  /*0360*/  LOP3.LUT R0, R0, 0x1c0, RZ, 0xc0, !PT ;  /* 0x000001c000007812 */ /* 0x000fe200078ec0ff */
[----:B------:R-:W-:Y:S01]  /*0370*/  IMAD.SHL.U32 R2, R6, 0x10, RZ ;  /* 0x0000001006027824 */ /* 0x000fe200078e00ff */
[----:B------:R-:W-:Y:S01]  /*0380*/  SHF.R.S32.HI R242, RZ, 0x6, R242 ;  /* 0x00000006fff27819 */ /* 0x000fe200000114f2 */
[----:B------:R-:W-:Y:S01]  /*0390*/  IMAD.IADD R8, R8, 0x1, -R4 ;  /* 0x0000000108087824 */ /* 0x000fe200078e0a04 */
[----:B------:R-:W-:-:S02]  /*03a0*/  LOP3.LUT R213, R0, 0x8, R234, 0xf8, !PT ;  /* 0x0000000800d57812 */ /* 0x000fc400078ef8ea */
[----:B------:R-:W-:Y:S01]  /*03b0*/  LOP3.LUT R210, R0, 0x30, R2, 0xf8, !PT ;  /* 0x0000003000d27812 */ /* 0x000fe200078ef802 */
[----:B------:R-:W-:Y:S01]  /*03c0*/  IMAD.SHL.U32 R209, R242, 0x8, RZ ;  /* 0x00000008f2d17824 */ /* 0x000fe200078e00ff */
[----:B------:R-:W-:Y:S01]  /*03d0*/  SHF.R.U32.HI R7, RZ, 0x3, R0 ;  /* 0x00000003ff077819 */ /* 0x000fe20000011600 */
[C---:B------:R-:W-:Y:S01]  /*03e0*/  IMAD.SHL.U32 R0, R8.reuse, 0x20, RZ ;  /* 0x0000002008007824 */ /* 0x040fe200078e00ff */
[----:B------:R-:W-:Y:S01]  /*03f0*/  LEA.HI R239, R3, R9, RZ, 0x2 ;  /* 0x0000000903ef7211 */ /* 0x000fe200078f10ff */
[----:B------:R-:W-:Y:S01]  /*0400*/  IMAD.SHL.U32 R9, R8, 0x200, RZ ;  /* 0x0000020008097824 */ /* 0x000fe200078e00ff */
[----:B------:R-:W-:Y:S02]  /*0410*/  SHF.R.S32.HI R3, RZ, 0x1f, R10 ;  /* 0x0000001fff037819 */ /* 0x000fe4000001140a */
[----:B------:R-:W-:Y:S01]  /*0420*/  LOP3.LUT R213, R213, R7, RZ, 0x3c, !PT ;  /* 0x00000007d5d57212 */ /* 0x000fe200078e3cff */
[----:B------:R-:W-:Y:S01]  /*0430*/  IMAD R2, R242, 0x800, R9 ;  /* 0x00000800f2027824 */ /* 0x000fe200078e0209 */
[----:B------:R-:W-:-:S02]  /*0440*/  LEA.HI R11, R3, R10, RZ, 0x3 ;  /* 0x0000000a030b7211 */ /* 0x000fc400078f18ff */
[----:B------:R-:W-:Y:S01]  /*0450*/  LOP3.LUT R0, R0, 0x20, RZ, 0xc0, !PT ;  /* 0x0000002000007812 */ /* 0x000fe200078ec0ff */
[----:B------:R-:W-:Y:S01]  /*0460*/  IMAD.IADD R213, R2, 0x1, R213 ;  /* 0x0000000102d57824 */ /* 0x000fe200078e02d5 */
[----:B------:R-:W-:Y:S01]  /*0470*/  LOP3.LUT R4, R11, 0xfffffff8, RZ, 0xc0, !PT ;  /* 0xfffffff80b047812 */ /* 0x000fe200078ec0ff */
[----:B------:R-:W-:Y:S01]  /*0480*/  IMAD.SHL.U32 R2, R13, 0x2, RZ ;  /* 0x000000020d027824 */ /* 0x000fe200078e00ff */
[----:B------:R-:W-:Y:S02]  /*0490*/  LOP3.LUT R209, R0, 0x18, R209, 0xf8, !PT ;  /* 0x0000001800d17812 */ /* 0x000fe400078ef8d1 */
[----:B------:R-:W-:Y:S01]  /*04a0*/  SHF.R.S32.HI R0, RZ, 0x7, R14 ;  /* 0x00000007ff007819 */ /* 0x000fe2000001140e */
[----:B------:R-:W-:Y:S01]  /*04b0*/  IMAD.IADD R12, R10, 0x1, -R4 ;  /* 0x000000010a0c7824 */ /* 0x000fe200078e0a04 */
[----:B------:R-:W-:Y:S01]  /*04c0*/  LOP3.LUT R3, R5, 0x1, RZ, 0xc0, !PT ;  /* 0x0000000105037812 */ /* 0x000fe200078ec0ff */
[--C-:B------:R-:W-:Y:S01]  /*04d0*/  IMAD R246, R6, 0x400, R2.reuse ;  /* 0x0000040006f67824 */ /* 0x100fe200078e0202 */
[----:B------:R-:W-:Y:S01]  /*04e0*/  LEA R213, R213, UR4, 0x1 ;  /* 0x00000004d5d57c11 */ /* 0x000fe2000f8e08ff */
[----:B------:R-:W-:Y:S01]  /*04f0*/  IMAD.SHL.U32 R4, R5, 0x40, RZ ;  /* 0x0000004005047824 */ /* 0x000fe200078e00ff */
[----:B------:R-:W-:Y:S01]  /*0500*/  ISETP.NE.U32.AND P0, PT, R3, 0x1, PT ;  /* 0x000000010300780c */ /* 0x000fe20003f05070 */
[----:B------:R-:W-:Y:S01]  /*0510*/  IMAD R6, R0, 0x1000, R2 ;  /* 0x0000100000067824 */ /* 0x000fe200078e0202 */
[----:B------:R-:W-:Y:S01]  /*0520*/  LOP3.LUT R210, R210, 0x8, R234, 0xf8, !PT ;  /* 0x00000008d2d27812 */ /* 0x000fe200078ef8ea */
[----:B------:R-:W-:Y:S01]  /*0530*/  IMAD.SHL.U32 R2, R0, 0x8, RZ ;  /* 0x0000000800027824 */ /* 0x000fe200078e00ff */
[----:B------:R-:W-:Y:S01]  /*0540*/  R2P PR, R5, 0x6 ;  /* 0x0000000605007804 */ /* 0x000fe20000000000 */
[----:B------:R-:W-:Y:S01]  /*0550*/  IMAD.SHL.U32 R3, R242, 0x20, RZ ;  /* 0x00000020f2037824 */ /* 0x000fe200078e00ff */
[----:B------:R-:W-:Y:S01]  /*0560*/  LOP3.LUT R0, R4, 0x1c0, RZ, 0xc0, !PT ;  /* 0x000001c004007812 */ /* 0x000fe200078ec0ff */
[----:B------:R-:W-:Y:S01]  /*0570*/  IMAD.SHL.U32 R5, R8, 0x10, RZ ;  /* 0x0000001008057824 */ /* 0x000fe200078e00ff */
[----:B------:R-:W-:Y:S01]  /*0580*/  LOP3.LUT R2, R2, 0x8, RZ, 0xc0, !PT ;  /* 0x0000000802027812 */ /* 0x000fe200078ec0ff */
[----:B------:R-:W-:Y:S01]  /*0590*/  IMAD R6, R248, 0x400, R6 ;  /* 0x00000400f8067824 */ /* 0x000fe200078e0206 */
[----:B------:R-:W-:-:S02]  /*05a0*/  LOP3.LUT R4, R0, 0x20, R3, 0xf8, !PT ;  /* 0x0000002000047812 */ /* 0x000fc400078ef803 */
[----:B------:R-:W-:Y:S02]  /*05b0*/  SHF.R.U32.HI R3, RZ, 0x3, R0 ;  /* 0x00000003ff037819 */ /* 0x000fe40000011600 */
[----:B------:R-:W-:Y:S01]  /*05c0*/  LOP3.LUT R10, R2, 0x10, R5, 0xf8, !PT ;  /* 0x00000010020a7812 */ /* 0x000fe200078ef805 */
[----:B------:R-:W-:Y:S01]  /*05d0*/  IMAD.SHL.U32 R5, R12, 0x40, RZ ;  /* 0x000000400c057824 */ /* 0x000fe200078e00ff */
[----:B------:R-:W-:Y:S02]  /*05e0*/  LOP3.LUT R4, R4, R3, RZ, 0x3c, !PT ;  /* 0x0000000304047212 */ /* 0x000fe400078e3cff */
[----:B------:R-:W-:Y:S01]  /*05f0*/  LOP3.LUT R3, R3, R0, R2, 0x1e, !PT ;  /* 0x0000000003037212 */ /* 0x000fe200078e1e02 */
[----:B------:R-:W-:Y:S01]  /*0600*/  IMAD.SHL.U32 R0, R11, 0x40, RZ ;  /* 0x000000400b007824 */ /* 0x000fe200078e00ff */
[----:B------:R-:W-:Y:S01]  /*0610*/  LOP3.LUT R5, R5, 0x1c0, RZ, 0xc0, !PT ;  /* 0x000001c005057812 */ /* 0x000fe200078ec0ff */
[----:B------:R-:W-:Y:S01]  /*0620*/  IMAD.IADD R229, R4, 0x1, R6 ;  /* 0x0000000104e57824 */ /* 0x000fe200078e0206 */
[----:B------:R-:W-:Y:S01]  /*0630*/  LOP3.LUT P4, RZ, R244, 0x2, RZ, 0xc0, !PT ;  /* 0x00000002f4ff7812 */ /* 0x000fe2000788c0ff */
[----:B------:R-:W-:Y:S01]  /*0640*/  IMAD.SHL.U32 R2, R8, 0x8, RZ ;  /* 0x0000000808027824 */ /* 0x000fe200078e00ff */
[----:B------:R-:W-:Y:S01]  /*0650*/  SHF.R.U32.HI R6, RZ, 0x3, R5 ;  /* 0x00000003ff067819 */ /* 0x000fe20000011605 */
[----:B------:R-:W-:Y:S01]  /*0660*/  IMAD.IADD R246, R246, 0x1, R3 ;  /* 0x00000001f6f67824 */ /* 0x000fe200078e0203 */
[----:B------:R-:W-:-:S02]  /*0670*/  LOP3.LUT R0, R0, 0xfffffe00, RZ, 0xc0, !PT ;  /* 0xfffffe0000007812 */ /* 0x000fc400078ec0ff */
[C-C-:B------:R-:W-:Y:S02]  /*0680*/  LOP3.LUT R4, R6.reuse, R10, R5.reuse, 0x1e, !PT ;  /* 0x0000000a06047212 */ /* 0x140fe400078e1e05 */
[----:B------:R-:W-:Y:S01]  /*0690*/  LOP3.LUT R209, R6, R209, R5, 0x1e, !PT ;  /* 0x000000d106d17212 */ /* 0x000fe200078e1e05 */
[----:B------:R-:W-:Y:S01]  /*06a0*/  IMAD R3, R248, 0x400, R0 ;  /* 0x00000400f8037824 */ /* 0x000fe200078e0200 */
[----:B------:R-:W-:Y:S02]  /*06b0*/  LOP3.LUT R2, R5, 0x8, R2, 0xf8, !PT ;  /* 0x0000000805027812 */ /* 0x000fe400078ef802 */
[-C--:B------:R-:W-:Y:S02]  /*06c0*/  LOP3.LUT R220, R4, R0.reuse, RZ, 0xfc, !PT ;  /* 0x0000000004dc7212 */ /* 0x080fe400078efcff */
[----:B------:R-:W-:Y:S01]  /*06d0*/  LOP3.LUT R209, R209, R0, RZ, 0xfc, !PT ;  /* 0x00000000d1d17212 */ /* 0x000fe200078efcff */
[----:B------:R-:W-:Y:S01]  /*06e0*/  IMAD.U32 R0, RZ, RZ, UR5 ;  /* 0x00000005ff007e24 */ /* 0x000fe2000f8e00ff */
[----:B------:R-:W-:Y:S01]  /*06f0*/  LOP3.LUT R2, R2, R6, RZ, 0x3c, !PT ;  /* 0x0000000602027212 */ /* 0x000fe200078e3cff */
[----:B------:R-:W-:Y:S01]  /*0700*/  USHF.R.S32.HI UR5, URZ, 0x1f, UR43 ;  /* 0x0000001f3f057899 */ /* 0x000fe2000801142b */
[----:B------:R-:W-:-:S02]  /*0710*/  SEL R214, R249, 0xffffffe0, !P4 ;  /* 0xffffffe0f9d67807 */ /* 0x000fc40006000000 */
[----:B------:R-:W-:Y:S01]  /*0720*/  LOP3.LUT P3, RZ, R244, 0x4, RZ, 0xc0, !PT ;  /* 0x00000004f4ff7812 */ /* 0x000fe2000786c0ff */
[----:B------:R-:W-:Y:S01]  /*0730*/  IMAD.IADD R218, R3, 0x1, R2 ;  /* 0x0000000103da7824 */ /* 0x000fe200078e0202 */
[----:B------:R-:W-:Y:S01]  /*0740*/  SEL R249, R249, 0xffffffe0, !P1 ;  /* 0xffffffe0f9f97807 */ /* 0x000fe20004800000 */
[----:B------:R-:W-:Y:S01]  /*0750*/  IMAD.U32 R2, RZ, RZ, UR6 ;  /* 0x00000006ff027e24 */ /* 0x000fe2000f8e00ff */
[----:B------:R-:W-:Y:S01]  /*0760*/  LEA R229, R229, UR4, 0x1 ;  /* 0x00000004e5e57c11 */ /* 0x000fe2000f8e08ff */
[----:B------:R-:W-:Y:S01]  /*0770*/  IMAD.U32 R0, RZ, RZ, UR5 ;  /* 0x00000005ff007e24 */ /* 0x000fe2000f8e00ff */
[----:B------:R-:W-:Y:S01]  /*0780*/  SEL R231, R231, 0x10, !P0 ;  /* 0x00000010e7e77807 */ /* 0x000fe20004000000 */
[----:B------:R-:W-:Y:S01]  /*0790*/  IMAD.U32 R2, RZ, RZ, UR5 ;  /* 0x00000005ff027e24 */ /* 0x000fe2000f8e00ff */
[----:B------:R-:W-:Y:S01]  /*07a0*/  UIADD3 UR5, UR4, 0xc000, URZ ;  /* 0x0000c00004057890 */ /* 0x000fe2000fffe03f */
[----:B------:R-:W-:Y:S01]  /*07b0*/  IMAD.MOV.U32 R0, RZ, RZ, 0x40 ;  /* 0x00000040ff007424 */ /* 0x000fe200078e00ff */
[----:B------:R-:W-:Y:S01]  /*07c0*/  SHF.R.S32.HI R239, RZ, 0x2, R239 ;  /* 0x00000002ffef7819 */ /* 0x000fe200000114ef */
[----:B------:R-:W-:Y:S01]  /*07d0*/  IMAD.IADD R230, R229, 0x1, R249 ;  /* 0x00000001e5e67824 */ /* 0x000fe200078e02f9 */
[----:B------:R-:W-:Y:S01]  /*07e0*/  LOP3.LUT R210, R9, R210, R7, 0xf6, !PT ;  /* 0x000000d209d27212 */ /* 0x000fe200078ef607 */
[----:B------:R-:W-:Y:S01]  /*07f0*/  IMAD.IADD R214, R214, 0x1, R213 ;  /* 0x00000001d6d67824 */ /* 0x000fe200078e02d5 */
[----:B------:R-:W-:Y:S01]  /*0800*/  LEA R246, R246, UR5, 0x1 ;  /* 0x00000005f6f67c11 */ /* 0x000fe2000f8e08ff */
[----:B------:R-:W-:Y:S01]  /*0810*/  IMAD.IADD R232, R229, 0x1, R231 ;  /* 0x00000001e5e87824 */ /* 0x000fe200078e02e7 */
[----:B------:R-:W-:Y:S01]  /*0820*/  SEL R215, R0, 0xffffffc0, !P3 ;  /* 0xffffffc000d77807 */ /* 0x000fe20005800000 */
[----:B------:R-:W-:Y:S01]  /*0830*/  IMAD.SHL.U32 R244, R244, 0x8, RZ ;  /* 0x00000008f4f47824 */ /* 0x000fe200078e00ff */
[----:B------:R-:W-:Y:S01]  /*0840*/  SEL R0, R0, 0xffffffc0, !P2 ;  /* 0xffffffc000007807 */ /* 0x000fe20005000000 */
[----:B------:R-:W-:Y:S01]  /*0850*/  VIADD R252, R246, 0x420 ;  /* 0x00000420f6fc7836 */ /* 0x000fe20000000000 */
[----:B------:R-:W-:Y:S01]  /*0860*/  SHF.R.S32.HI R234, RZ, 0x3, R234 ;  /* 0x00000003ffea7819 */ /* 0x000fe200000114ea */
[----:B------:R-:W-:Y:S01]  /*0870*/  IMAD.IADD R249, R249, 0x1, R246 ;  /* 0x00000001f9f97824 */ /* 0x000fe200078e02f6 */
[----:B------:R-:W-:Y:S01]  /*0880*/  LEA R210, R210, UR4, 0x1 ;  /* 0x00000004d2d27c11 */ /* 0x000fe2000f8e08ff */
[----:B------:R-:W-:Y:S01]  /*0890*/  @P1 VIADD R252, R246, 0x3e0 ;  /* 0x000003e0f6fc1836 */ /* 0x000fe20000000000 */
[----:B------:R-:W-:Y:S01]  /*08a0*/  LEA R209, R209, UR5, 0x1 ;  /* 0x00000005d1d17c11 */ /* 0x000fe2000f8e08ff */
[----:B------:R-:W-:-:S02]  /*08b0*/  IMAD.IADD R216, R215, 0x1, R213 ;  /* 0x00000001d7d87824 */ /* 0x000fc400078e02d5 */
[----:B------:R-:W-:Y:S02]  /*08c0*/  IMAD R239, R248, 0x10, R239 ;  /* 0x00000010f8ef7824 */ /* 0x000fe400078e02ef */
[----:B------:R-:W-:Y:S02]  /*08d0*/  IMAD.IADD R215, R215, 0x1, R214 ;  /* 0x00000001d7d77824 */ /* 0x000fe400078e02d6 */
[----:B------:R-:W-:Y:S02]  /*08e0*/  IMAD.IADD R247, R246, 0x1, R0 ;  /* 0x00000001f6f77824 */ /* 0x000fe400078e0200 */
[----:B------:R-:W-:Y:S02]  /*08f0*/  IMAD.IADD R231, R231, 0x1, R230 ;  /* 0x00000001e7e77824 */ /* 0x000fe400078e02e6 */
[----:B------:R-:W-:Y:S02]  /*0900*/  IMAD.IADD R250, R249, 0x1, R0 ;  /* 0x00000001f9fa7824 */ /* 0x000fe400078e0200 */
[----:B------:R-:W-:-:S02]  /*0910*/  IMAD.IADD R251, R0, 0x1, R252 ;  /* 0x0000000100fb7824 */ /* 0x000fc400078e02fc */
[----:B------:R-:W-:Y:S01]  /*0920*/  IMAD.U32 R2, RZ, RZ, UR6 ;  /* 0x00000006ff027e24 */ /* 0x000fe2000f8e00ff */
[----:B------:R-:W-:-:S06]  /*0930*/  ULDC.64 UR6, c[0x0][0x208] ;  /* 0x0000820000067ab9 */ /* 0x000fcc0000000a00 */
.L_x_1279:
        /* <DEDUP_REMOVED lines=16> */
[----:B-12---:R-:W-:Y:S01]  /*0a40*/  IMAD.U32 R2, RZ, RZ, UR8 ;  /* 0x00000008ff027e24 */ /* 0x006fe2000f8e00ff */
        /* <DEDUP_REMOVED lines=50> */
.L_x_1235:
        /* <DEDUP_REMOVED lines=16> */
[----:B------:R-:W-:-:S02]  /*0e70*/  ULDC.64 UR36, c[0x0][0x240] ;  /* 0x0000900000247ab9 */ /* 0x000fc40000000a00 */
[----:B------:R-:W-:Y:S01]  /*0e80*/  @!UP1 ULDC.64 UR10, c[0x0][0x418] ;  /* 0x00010600000a9ab9 */ /* 0x000fe20000000a00 */
[----:B------:R-:W-:Y:S01]  /*0e90*/  ULDC UR57, c[0x0][0x2d4] ;  /* 0x0000b50000397ab9 */ /* 0x000fe20000000800 */
[----:B------:R-:W-:Y:S01]  /*0ea0*/  ULDC.U8 UR41, c[0x0][0x3d8] ;  /* 0x0000f60000297ab9 */ /* 0x000fe20000000000 */
[----:B------:R-:W-:Y:S02]  /*0eb0*/  UIMAD.WIDE.U32 UR16, UR8, UR36, URZ ;  /* 0x00000024081072a5 */ /* 0x000fe4000f8e003f */
[----:B------:R-:W-:Y:S02]  /*0ec0*/  USHF.R.S32.HI UR33, URZ, 0x1f, UR57 ;  /* 0x0000001f3f217899 */ /* 0x000fe40008011439 */
[----:B------:R-:W-:Y:S02]  /*0ed0*/  @UP0 UIADD3 UR22, UR21, UR26, URZ ;  /* 0x0000001a15160290 */ /* 0x000fe4000fffe03f */
[----:B------:R-:W-:Y:S01]  /*0ee0*/  UISETP.NE.AND UP3, UPT, UR41, URZ, UPT ;  /* 0x0000003f2900728c */ /* 0x000fe2000bf65270 */
[----:B-1----:R-:W-:Y:S01]  /*0ef0*/  IABS R5, R6 ;  /* 0x0000000600057213 */ /* 0x002fe20000000000 */
[----:B------:R-:W-:Y:S01]  /*0f00*/  USHF.L.U32 UR14, UR43, 0x7, URZ ;  /* 0x000000072b0e7899 */ /* 0x000fe2000800063f */
[----:B------:R-:W-:Y:S01]  /*0f10*/  ISETP.NE.AND P3, PT, R6, RZ, PT ;  /* 0x000000ff0600720c */ /* 0x000fe20003f65270 */
[----:B------:R-:W-:Y:S01]  /*0f20*/  USEL UR54, UR18, UR16, !UP1 ;  /* 0x0000001012367287 */ /* 0x000fe2000c800000 */
[----:B------:R-:W1:Y:S01]  /*0f30*/  I2F.RP R2, R5 ;  /* 0x0000000500027306 */ /* 0x000e620000209400 */
[----:B------:R-:W-:Y:S01]  /*0f40*/  UIADD3 UR24, UR19, UR24, URZ ;  /* 0x0000001813187290 */ /* 0x000fe2000fffe03f */
[----:B------:R-:W-:Y:S01]  /*0f50*/  ULDC UR60, c[0x0][0x2dc] ;  /* 0x0000b700003c7ab9 */ /* 0x000fe20000000800 */
[----:B--2---:R-:W-:Y:S01]  /*0f60*/  UIMAD.WIDE.U32 UR28, UR9, UR12, URZ ;  /* 0x0000000c091c72a5 */ /* 0x004fe2000f8e003f */
[----:B------:R-:W-:Y:S01]  /*0f70*/  ULDC UR59, c[0x0][0x270] ;  /* 0x00009c00003b7ab9 */ /* 0x000fe20000000800 */
[----:B------:R-:W-:-:S02]  /*0f80*/  @!UP1 UIMAD.WIDE.U32 UR34, UR43, UR10, URZ ;  /* 0x0000000a2b2292a5 */ /* 0x000fc4000f8e003f */
[----:B------:R-:W-:Y:S02]  /*0f90*/  UIMAD UR47, UR9, UR13, UR29 ;  /* 0x0000000d092f72a4 */ /* 0x000fe4000f8e021d */
[----:B------:R-:W-:Y:S01]  /*0fa0*/  @!UP1 UIMAD UR9, UR56, UR10, URZ ;  /* 0x0000000a380992a4 */ /* 0x000fe2000f8e023f */
[----:B------:R-:W-:Y:S01]  /*0fb0*/  @UP1 ULDC.64 UR12, c[0x0][0x420] ;  /* 0x00010800000c1ab9 */ /* 0x000fe20000000a00 */
[----:B------:R-:W-:Y:S01]  /*0fc0*/  USEL UR29, UR14, URZ, UP2 ;  /* 0x0000003f0e1d7287 */ /* 0x000fe20009000000 */
[----:B-1----:R-:W1:Y:S01]  /*0fd0*/  MUFU.RCP R2, R2 ;  /* 0x0000000200027308 */ /* 0x002e620000001000 */
[----:B------:R-:W-:Y:S02]  /*0fe0*/  @UP1 UIMAD.WIDE.U32 UR38, UR8, UR12, URZ ;  /* 0x0000000c082612a5 */ /* 0x000fe4000f8e003f */
[----:B------:R-:W-:Y:S02]  /*0ff0*/  @!UP1 UIMAD UR27, UR43, UR11, UR9 ;  /* 0x0000000b2b1b92a4 */ /* 0x000fe4000f8e0209 */
[----:B------:R-:W-:-:S02]  /*1000*/  UIADD3 UR9, UR31, 0x3f, URZ ;  /* 0x0000003f1f097890 */ /* 0x000fc4000fffe03f */
[----:B------:R-:W-:Y:S02]  /*1010*/  @UP1 UIMAD UR45, UR8, UR13, UR39 ;  /* 0x0000000d082d12a4 */ /* 0x000fe4000f8e0227 */
[----:B------:R-:W-:Y:S02]  /*1020*/  USHF.L.U64.HI UR12, UR43, 0x7, UR56 ;  /* 0x000000072b0c7899 */ /* 0x000fe40008010238 */
[----:B------:R-:W-:Y:S02]  /*1030*/  USHF.R.S32.HI UR13, URZ, 0x1f, UR9 ;  /* 0x0000001f3f0d7899 */ /* 0x000fe40008011409 */
[----:B------:R-:W-:Y:S02]  /*1040*/  USEL UR32, UR12, URZ, UP2 ;  /* 0x0000003f0c207287 */ /* 0x000fe40009000000 */
[----:B------:R-:W-:Y:S01]  /*1050*/  ULEA.HI UR41, UR13, UR9, URZ, 0x6 ;  /* 0x000000090d297291 */ /* 0x000fe2000f8f303f */
[----:B-1----:R-:W-:Y:S02]  /*1060*/  VIADD R2, R2, 0xffffffe ;  /* 0x0ffffffe02027836 */ /* 0x002fe40000000000 */
[----:B------:R-:W-:Y:S01]  /*1070*/  @UP0 ULDC.64 UR12, c[0x0][0x248] ;  /* 0x00009200000c0ab9 */ /* 0x000fe20000000a00 */
[----:B------:R-:W-:Y:S01]  /*1080*/  UIMAD UR9, UR33, UR43, URZ ;  /* 0x0000002b210972a4 */ /* 0x000fe2000f8e023f */
[----:B------:R-:W1:Y:S01]  /*1090*/  F2I.FTZ.U32.TRUNC.NTZ R3, R2 ;  /* 0x0000000200037305 */ /* 0x000e62000021f000 */
[----:B------:R-:W-:-:S02]  /*10a0*/  @UP0 UIMAD.WIDE.U32 UR18, UR22, UR12, URZ ;  /* 0x0000000c161202a5 */ /* 0x000fc4000f8e003f */
[----:B------:R-:W-:Y:S02]  /*10b0*/  UIMAD.WIDE UR14, UR60, UR59, URZ ;  /* 0x0000003b3c0e72a5 */ /* 0x000fe4000f8e023f */
[----:B------:R-:W-:Y:S02]  /*10c0*/  UIMAD.WIDE.U32 UR10, UR43, UR57, URZ ;  /* 0x000000392b0a72a5 */ /* 0x000fe4000f8e003f */
[----:B------:R-:W-:Y:S02]  /*10d0*/  UIMAD UR9, UR56, UR57, UR9 ;  /* 0x00000039380972a4 */ /* 0x000fe4000f8e0209 */
[----:B------:R-:W-:Y:S01]  /*10e0*/  UIMAD UR23, UR8, UR37, URZ ;  /* 0x00000025081772a4 */ /* 0x000fe2000f8e023f */
[----:B------:R-:W-:Y:S01]  /*10f0*/  @UP0 UMOV UR44, UR18 ;  /* 0x00000012002c0c82 */ /* 0x000fe20008000000 */
[----:B------:R-:W-:Y:S02]  /*1100*/  UIMAD UR18, UR15, UR10, URZ ;  /* 0x0000000a0f1272a4 */ /* 0x000fe4000f8e023f */
[----:B------:R-:W-:Y:S01]  /*1110*/  UIADD3 UR9, UR11, UR9, URZ ;  /* 0x000000090b097290 */ /* 0x000fe2000fffe03f */
[----:B-1----:R-:W-:Y:S01]  /*1120*/  IMAD.MOV R0, RZ, RZ, -R3 ;  /* 0x000000ffff007224 */ /* 0x002fe200078e0a03 */
[----:B------:R-:W-:Y:S01]  /*1130*/  @UP1 UIADD3 UR24, UR17, UR23, URZ ;  /* 0x0000001711181290 */ /* 0x000fe2000fffe03f */
[----:B------:R-:W-:Y:S01]  /*1140*/  IMAD.MOV.U32 R2, RZ, RZ, RZ ;  /* 0x000000ffff027224 */ /* 0x000fe200078e00ff */
[----:B------:R-:W-:Y:S01]  /*1150*/  UIMAD.WIDE.U32 UR16, UR14, UR10, URZ ;  /* 0x0000000a0e1072a5 */ /* 0x000fe2000f8e003f */
[----:B------:R-:W-:Y:S01]  /*1160*/  IMAD R0, R0, R5, RZ ;  /* 0x0000000500007224 */ /* 0x000fe200078e02ff */
[----:B------:R-:W-:Y:S01]  /*1170*/  UIMAD UR9, UR14, UR9, UR18 ;  /* 0x000000090e0972a4 */ /* 0x000fe2000f8e0212 */
[----:B------:R-:W-:-:S02]  /*1180*/  ULDC.U8 UR42, c[0x0][0x480] ;  /* 0x00012000002a7ab9 */ /* 0x000fc40000000000 */
[----:B------:R-:W-:Y:S01]  /*1190*/  IMAD.HI.U32 R0, R3, R0, R2 ;  /* 0x0000000003007227 */ /* 0x000fe200078e0002 */
[----:B------:R-:W-:Y:S01]  /*11a0*/  MOV R2, R4 ;  /* 0x0000000400027202 */ /* 0x000fe20000000f00 */
[----:B------:R-:W-:Y:S01]  /*11b0*/  ULDC UR40, c[0x0][0x2c4] ;  /* 0x0000b10000287ab9 */ /* 0x000fe20000000800 */
[----:B------:R-:W-:Y:S02]  /*11c0*/  UISETP.NE.AND UP4, UPT, UR42, URZ, UPT ;  /* 0x0000003f2a00728c */ /* 0x000fe4000bf85270 */
[----:B------:R-:W-:Y:S01]  /*11d0*/  UIMAD.WIDE.U32 UR10, UR14, UR8, URZ ;  /* 0x000000080e0a72a5 */ /* 0x000fe2000f8e003f */
[----:B------:R-:W-:Y:S01]  /*11e0*/  IMAD.HI.U32 R0, R0, R2, RZ ;  /* 0x0000000200007227 */ /* 0x000fe200078e00ff */
[----:B------:R-:W-:Y:S02]  /*11f0*/  @UP3 UIMAD UR18, UR43, UR40, URZ ;  /* 0x000000282b1232a4 */ /* 0x000fe4000f8e023f */
[----:B------:R-:W-:Y:S01]  /*1200*/  UIADD3 UR42, UR17, UR9, URZ ;  /* 0x00000009112a7290 */ /* 0x000fe2000fffe03f */
[----:B------:R-:W-:Y:S01]  /*1210*/  IMAD.MOV R3, RZ, RZ, -R0 ;  /* 0x000000ffff037224 */ /* 0x000fe200078e0a00 */
[----:B------:R-:W-:-:S02]  /*1220*/  @UP0 UIMAD UR22, UR22, UR13, URZ ;  /* 0x0000000d161602a4 */ /* 0x000fc4000f8e023f */
[----:B------:R-:W-:Y:S01]  /*1230*/  ULOP3.LUT UR9, UR41, 0xffffffc0, URZ, 0xc0, !UPT ;  /* 0xffffffc029097892 */ /* 0x000fe2000f8ec03f */
[C---:B------:R-:W-:Y:S01]  /*1240*/  IMAD R2, R5.reuse, R3, R2 ;  /* 0x0000000305027224 */ /* 0x040fe200078e0202 */
[----:B------:R-:W-:Y:S02]  /*1250*/  USEL UR53, UR16, UR10, !UP1 ;  /* 0x0000000a10357287 */ /* 0x000fe4000c800000 */
[----:B------:R-:W-:Y:S02]  /*1260*/  @UP3 USEL UR10, UR18, UR8, !UP1 ;  /* 0x00000008120a3287 */ /* 0x000fe4000c800000 */
[----:B------:R-:W-:Y:S01]  /*1270*/  ISETP.GT.U32.AND P1, PT, R5, R2, PT ;  /* 0x000000020500720c */ /* 0x000fe20003f24070 */
[----:B------:R-:W-:Y:S02]  /*1280*/  @UP0 UIADD3 UR46, UR19, UR22, URZ ;  /* 0x00000016132e0290 */ /* 0x000fe4000fffe03f */
[----:B------:R-:W-:Y:S01]  /*1290*/  UIADD3 UR9, UR9, -0x40, URZ ;  /* 0xffffffc009097890 */ /* 0x000fe2000fffe03f */
[----:B------:R-:W-:Y:S01]  /*12a0*/  @UP3 ULDC UR19, c[0x0][0x2e4] ;  /* 0x0000b90000133ab9 */ /* 0x000fe20000000800 */
[----:B------:R-:W-:-:S02]  /*12b0*/  @!UP3 UIMAD UR17, UR43, UR59, UR55 ;  /* 0x0000003b2b11b2a4 */ /* 0x000fc4000f8e0237 */
[----:B------:R-:W-:Y:S02]  /*12c0*/  @UP3 UIMAD UR23, UR55, UR19, UR10 ;  /* 0x00000013371732a4 */ /* 0x000fe4000f8e020a */
[----:B------:R-:W-:Y:S02]  /*12d0*/  USHF.R.S32.HI UR19, URZ, 0x1f, UR9 ;  /* 0x0000001f3f137899 */ /* 0x000fe40008011409 */
        /* <DEDUP_REMOVED lines=15> */
[----:B------:R-:W-:Y:S02]  /*13d0*/  UIMAD UR16, UR14, UR17, UR15 ;  /* 0x000000110e1072a4 */ /* 0x000fe4000f8e020f */
[----:B------:R-:W-:Y:S02]  /*13e0*/  @UP0 UIMAD.WIDE.U32 UR14, UR25, UR10, URZ ;  /* 0x0000000a190e02a5 */ /* 0x000fe4000f8e003f */
[----:B------:R-:W-:Y:S01]  /*13f0*/  @P0 VIADD R0, R0, 0x1 ;  /* 0x0000000100000836 */ /* 0x000fe20000000000 */
[----:B------:R-:W-:Y:S01]  /*1400*/  UIMAD UR48, UR55, UR60, URZ ;  /* 0x0000003c373072a4 */ /* 0x000fe2000f8e023f */
[----:B------:R-:W-:Y:S01]  /*1410*/  PLOP3.LUT P0, PT, PT, PT, UP3, 0x80, 0x0 ;  /* 0x000000000000781c */ /* 0x000fe20003f0f038 */
[----:B------:R-:W-:Y:S01]  /*1420*/  @UP0 UIMAD UR17, UR25, UR11, URZ ;  /* 0x0000000b191102a4 */ /* 0x000fe2000f8e023f */
[----:B------:R-:W-:Y:S01]  /*1430*/  IMAD.MOV.U32 R8, RZ, RZ, R0 ;  /* 0x000000ffff087224 */ /* 0x000fe200078e0000 */
[----:B------:R-:W-:-:S02]  /*1440*/  USEL UR49, UR47, URZ, UP4 ;  /* 0x0000003f2f317287 */ /* 0x000fc4000a000000 */
[----:B------:R-:W-:Y:S02]  /*1450*/  USHF.R.S32.HI UR50, URZ, 0x1f, UR30 ;  /* 0x0000001f3f327899 */ /* 0x000fe4000801141e */
[----:B------:R-:W-:Y:S01]  /*1460*/  @!UP1 UIADD3 UR45, UR35, UR27, URZ ;  /* 0x0000001b232d9290 */ /* 0x000fe2000fffe03f */
[----:B------:R-:W-:Y:S01]  /*1470*/  @!P2 IADD3 R8, -R8, RZ, RZ ;  /* 0x000000ff0808a210 */ /* 0x000fe20007ffe1ff */
[----:B------:R-:W-:Y:S01]  /*1480*/  USHF.R.S32.HI UR52, URZ, 0x1f, UR48 ;  /* 0x0000001f3f347899 */ /* 0x000fe20008011430 */
[----:B------:R-:W-:Y:S01]  /*1490*/  @!P3 LOP3.LUT R8, RZ, R6, RZ, 0x33, !PT ;  /* 0x00000006ff08b212 */ /* 0x000fe200078e33ff */
[----:B------:R-:W-:Y:S02]  /*14a0*/  USEL UR51, UR28, URZ, UP4 ;  /* 0x0000003f1c337287 */ /* 0x000fe4000a000000 */
[----:B------:R-:W-:Y:S02]  /*14b0*/  @UP0 UIADD3 UR40, UR15, UR17, URZ ;  /* 0x000000110f280290 */ /* 0x000fe4000fffe03f */
        /* <DEDUP_REMOVED lines=15> */
.L_x_1237:
        /* <DEDUP_REMOVED lines=13> */
.L_x_1238:
        /* <DEDUP_REMOVED lines=11> */
.L_x_1239:
[----:B------:R-:W-:-:S04]  /*1730*/  UIMAD UR8, UR43, UR59, UR55 ;  /* 0x0000003b2b0872a4 */ /* 0x000fc8000f8e0237 */
[----:B------:R-:W-:-:S12]  /*1740*/  UIMAD UR8, UR8, UR57, URZ ;  /* 0x00000039080872a4 */ /* 0x000fd8000f8e023f */
.L_x_1240:
[----:B------:R-:W1:Y:S01]  /*1750*/  LDC.64 R12, c[0x0][0x420] ;  /* 0x00010800ff0c7b82 */ /* 0x000e620000000a00 */
[----:B------:R-:W2:Y:S01]  /*1760*/  S2R R42, SR_TID.X ;  /* 0x00000000002a7919 */ /* 0x000ea20000002100 */
[----:B------:R-:W-:Y:S01]  /*1770*/  SHF.R.S32.HI R32, RZ, 0x1f, R234 ;  /* 0x0000001fff207819 */ /* 0x000fe200000114ea */
[----:B------:R-:W-:Y:S01]  /*1780*/  USHF.R.S32.HI UR18, URZ, 0x1f, UR55 ;  /* 0x0000001f3f127899 */ /* 0x000fe20008011437 */
[----:B------:R-:W-:Y:S01]  /*1790*/  IADD3 R0, P0, R234, UR9, RZ ;  /* 0x00000009ea007c10 */ /* 0x000fe2000ff1e0ff */
[----:B------:R-:W-:Y:S01]  /*17a0*/  UIADD3 UR28, UR9, UR8, URZ ;  /* 0x00000008091c7290 */ /* 0x000fe2000fffe03f */
[----:B------:R-:W-:Y:S01]  /*17b0*/  SHF.R.S32.HI R245, RZ, 0x1f, R244 ;  /* 0x0000001ffff57819 */ /* 0x000fe200000114f4 */
[----:B------:R-:W-:Y:S01]  /*17c0*/  ULDC.64 UR16, c[0x0][0x258] ;  /* 0x0000960000107ab9 */ /* 0x000fe20000000a00 */
[----:B------:R-:W-:Y:S01]  /*17d0*/  IADD3.X R3, R32, UR19, RZ, P0, !PT ;  /* 0x0000001320037c10 */ /* 0x000fe200087fe4ff */
[----:B------:R-:W-:Y:S01]  /*17e0*/  UIADD3 UR23, UR9, UR23, URZ ;  /* 0x0000001709177290 */ /* 0x000fe2000fffe03f */
[----:B------:R-:W-:Y:S01]  /*17f0*/  IADD3 R2, P0, R244, UR14, RZ ;  /* 0x0000000ef4027c10 */ /* 0x000fe2000ff1e0ff */
[----:B------:R-:W-:Y:S01]  /*1800*/  ULDC.64 UR14, c[0x0][0x428] ;  /* 0x00010a00000e7ab9 */ /* 0x000fe20000000a00 */
[----:B------:R-:W-:Y:S01]  /*1810*/  UISETP.GE.AND UP2, UPT, UR31, 0x1, UPT ;  /* 0x000000011f00788c */ /* 0x000fe2000bf46270 */
[----:B------:R-:W-:Y:S01]  /*1820*/  IMAD R4, R3, UR36, RZ ;  /* 0x0000002403047c24 */ /* 0x000fe2000f8e02ff */
[----:B------:R-:W-:Y:S01]  /*1830*/  IADD3.X R3, R245, UR45, RZ, P0, !PT ;  /* 0x0000002df5037c10 */ /* 0x000fe200087fe4ff */
[----:B------:R-:W-:Y:S01]  /*1840*/  UIMAD UR8, UR18, UR14, URZ ;  /* 0x0000000e120872a4 */ /* 0x000fe2000f8e023f */
[----:B------:R-:W-:Y:S01]  /*1850*/  BSSY B1, `(.L_x_1236) ;  /* 0x0000935000017945 */ /* 0x000fe20003800000 */
[C---:B------:R-:W-:Y:S01]  /*1860*/  IMAD R7, R0.reuse, UR37, R4 ;  /* 0x0000002500077c24 */ /* 0x040fe2000f8e0204 */
[----:B------:R-:W-:Y:S01]  /*1870*/  UIMAD UR18, UR18, UR16, URZ ;  /* 0x00000010121272a4 */ /* 0x000fe2000f8e023f */
[----:B------:R-:W-:Y:S01]  /*1880*/  IMAD.WIDE.U32 R4, R0, UR36, R244 ;  /* 0x0000002400047c25 */ /* 0x000fe2000f8e00f4 */
[----:B------:R-:W-:-:S02]  /*1890*/  UIMAD UR15, UR55, UR15, UR8 ;  /* 0x0000000f370f72a4 */ /* 0x000fc4000f8e0208 */
[----:B------:R-:W-:Y:S01]  /*18a0*/  UIMAD UR22, UR55, UR17, UR18 ;  /* 0x00000011371672a4 */ /* 0x000fe2000f8e0212 */
[----:B------:R-:W-:Y:S01]  /*18b0*/  IMAD.U32 R0, RZ, RZ, UR14 ;  /* 0x0000000eff007e24 */ /* 0x000fe2000f8e00ff */
[----:B------:R-:W-:Y:S01]  /*18c0*/  IADD3 R4, P0, R4, UR54, RZ ;  /* 0x0000003604047c10 */ /* 0x000fe2000ff1e0ff */
[C---:B-1----:R-:W-:Y:S01]  /*18d0*/  IMAD R6, R12.reuse, UR19, RZ ;  /* 0x000000130c067c24 */ /* 0x042fe2000f8e02ff */
[----:B------:R-:W-:Y:S01]  /*18e0*/  ULDC.64 UR18, c[0x0][0x210] ;  /* 0x0000840000127ab9 */ /* 0x000fe20000000a00 */
[----:B------:R-:W-:Y:S01]  /*18f0*/  IMAD.WIDE.U32 R2, R12, UR9, R2 ;  /* 0x000000090c027c25 */ /* 0x000fe2000f8e0002 */
[----:B------:R-:W-:Y:S01]  /*1900*/  IADD3.X R5, R5, UR24, R7, P0, !PT ;  /* 0x0000001805057c10 */ /* 0x000fe200087fe407 */
[----:B------:R-:W-:Y:S01]  /*1910*/  ULDC.64 UR24, c[0x0][0x3e0] ;  /* 0x0000f80000187ab9 */ /* 0x000fe20000000a00 */
[----:B------:R-:W-:Y:S01]  /*1920*/  ULDC.64 UR34, c[0x0][0x2b0] ;  /* 0x0000ac0000227ab9 */ /* 0x000fe20000000a00 */
[----:B------:R-:W-:Y:S01]  /*1930*/  IMAD R6, R13, UR9, R6 ;  /* 0x000000090d067c24 */ /* 0x000fe2000f8e0206 */
[----:B------:R-:W-:Y:S01]  /*1940*/  UIMAD UR9, UR60, UR59, URZ ;  /* 0x0000003b3c0972a4 */ /* 0x000fe2000f8e023f */
[----:B--2---:R-:W-:Y:S01]  /*1950*/  SHF.R.S32.HI R43, RZ, 0x1f, R42 ;  /* 0x0000001fff2b7819 */ /* 0x004fe2000001142a */
[----:B------:R-:W-:Y:S01]  /*1960*/  ULDC.64 UR38, c[0x0][0x478] ;  /* 0x00011e0000267ab9 */ /* 0x000fe20000000a00 */
[----:B------:R-:W-:Y:S01]  /*1970*/  IMAD.IADD R3, R3, 0x1, R6 ;  /* 0x0000000103037824 */ /* 0x000fe200078e0206 */
[----:B------:R-:W-:Y:S01]  /*1980*/  USHF.L.U32 UR8, UR9, 0x6, URZ ;  /* 0x0000000609087899 */ /* 0x000fe2000800063f */
[----:B------:R-:W-:Y:S01]  /*1990*/  IMAD.U32 R6, RZ, RZ, UR16 ;  /* 0x00000010ff067e24 */ /* 0x000fe2000f8e00ff */
[----:B------:R-:W-:Y:S01]  /*19a0*/  ULDC.64 UR16, c[0x0][0x400] ;  /* 0x0001000000107ab9 */ /* 0x000fe20000000a00 */
[----:B------:R-:W-:Y:S01]  /*19b0*/  IMAD.WIDE.U32 R2, R0, UR55, R2 ;  /* 0x0000003700027c25 */ /* 0x000fe2000f8e0002 */
[----:B------:R-:W-:Y:S01]  /*19c0*/  LEA.HI R0, R43, R42, RZ, 0x5 ;  /* 0x0000002a2b007211 */ /* 0x000fe200078f28ff */
[----:B------:R-:W-:-:S02]  /*19d0*/  UIADD3 UR14, UP1, UP0, UR32, UR8, UR48 ;  /* 0x00000008200e7290 */ /* 0x000fc4000f83e030 */
[----:B------:R-:W-:Y:S01]  /*19e0*/  IMAD.WIDE.U32 R4, R6, UR55, R4 ;  /* 0x0000003706047c25 */ /* 0x000fe2000f8e0004 */
[----:B------:R-:W-:Y:S01]  /*19f0*/  LOP3.LUT R6, R0, 0xffffffe0, RZ, 0xc0, !PT ;  /* 0xffffffe000067812 */ /* 0x000fe200078ec0ff */
[----:B------:R-:W-:Y:S01]  /*1a00*/  UIMAD.WIDE UR32, UR23, 0x4, UR34 ;  /* 0x00000004172078a5 */ /* 0x000fe2000f8e0222 */
[----:B------:R-:W-:Y:S01]  /*1a10*/  SHF.R.S32.HI R0, RZ, 0x5, R0 ;  /* 0x00000005ff007819 */ /* 0x000fe20000011400 */
[----:B------:R-:W-:Y:S01]  /*1a20*/  VIADD R3, R3, UR15 ;  /* 0x0000000f03037c36 */ /* 0x000fe20008000000 */
[----:B------:R-:W-:Y:S01]  /*1a30*/  USHF.R.S32.HI UR15, URZ, 0x1f, UR8 ;  /* 0x0000001f3f0f7899 */ /* 0x000fe20008011408 */
[----:B------:R-:W-:Y:S01]  /*1a40*/  VIADD R7, R5, UR22 ;  /* 0x0000001605077c36 */ /* 0x000fe20008000000 */
[----:B------:R-:W-:Y:S01]  /*1a50*/  LEA R224, P0, R4, UR18, 0x1 ;  /* 0x0000001204e07c11 */ /* 0x000fe2000f8008ff */
[----:B------:R-:W-:Y:S01]  /*1a60*/  IMAD.IADD R38, R42, 0x1, -R6 ;  /* 0x000000012a267824 */ /* 0x000fe200078e0a06 */
[----:B------:R-:W-:Y:S01]  /*1a70*/  UIADD3.X UR8, UR47, UR15, UR52, UP1, UP0 ;  /* 0x0000000f2f087290 */ /* 0x000fe20008fe0434 */
[-C--:B------:R-:W-:Y:S01]  /*1a80*/  IMAD R6, R32, R12.reuse, RZ ;  /* 0x0000000c20067224 */ /* 0x080fe200078e02ff */
[----:B------:R-:W-:Y:S01]  /*1a90*/  UIADD3 UR14, UP1, UP0, UR51, UR14, UR53 ;  /* 0x0000000e330e7290 */ /* 0x000fe2000f83e035 */
[----:B------:R-:W-:Y:S01]  /*1aa0*/  IMAD R5, R0, UR9, R38 ;  /* 0x0000000900057c24 */ /* 0x000fe2000f8e0226 */
[----:B------:R-:W-:Y:S01]  /*1ab0*/  LEA.HI.X R225, R4, UR19, R7, 0x1, P0 ;  /* 0x0000001304e17c11 */ /* 0x000fe200080f0c07 */
[C---:B------:R-:W-:Y:S01]  /*1ac0*/  IMAD R6, R234.reuse, R13, R6 ;  /* 0x0000000dea067224 */ /* 0x040fe200078e0206 */
[----:B------:R-:W-:Y:S01]  /*1ad0*/  PLOP3.LUT P0, PT, PT, PT, UP2, 0x80, 0x0 ;  /* 0x000000000000781c */ /* 0x000fe20003f0f028 */
[----:B------:R-:W-:Y:S01]  /*1ae0*/  UIADD3.X UR8, UR49, UR8, UR42, UP1, UP0 ;  /* 0x0000000831087290 */ /* 0x000fe20008fe042a */
[----:B------:R-:W-:Y:S01]  /*1af0*/  IMAD.WIDE.U32 R2, R234, R12, R2 ;  /* 0x0000000cea027225 */ /* 0x000fe200078e0002 */
[----:B------:R-:W-:Y:S01]  /*1b00*/  IADD3 R0, P2, R5, UR14, RZ ;  /* 0x0000000e05007c10 */ /* 0x000fe2000ff5e0ff */
[----:B------:R-:W-:-:S02]  /*1b10*/  ULEA.HI.SX32 UR27, UR41, 0xffffffff, 0x1a ;  /* 0xffffffff291b7891 */ /* 0x000fc4000f8fd23f */
[----:B------:R-:W-:Y:S01]  /*1b20*/  IMAD.IADD R3, R3, 0x1, R6 ;  /* 0x0000000103037824 */ /* 0x000fe200078e0206 */
[----:B------:R-:W-:Y:S01]  /*1b30*/  LEA R10, P3, R2, UR24, 0x1 ;  /* 0x00000018020a7c11 */ /* 0x000fe2000f8608ff */
[----:B------:R-:W-:Y:S01]  /*1b40*/  UIMAD.WIDE UR22, UR28, 0x4, UR38 ;  /* 0x000000041c1678a5 */ /* 0x000fe2000f8e0226 */
[----:B------:R-:W-:Y:S02]  /*1b50*/  LEA R233, P1, R0, UR16, 0x2 ;  /* 0x0000001000e97c11 */ /* 0x000fe4000f8210ff */
[----:B------:R-:W-:Y:S02]  /*1b60*/  LEA.HI.X.SX32 R5, R5, UR8, 0x1, P2 ;  /* 0x0000000805057c11 */ /* 0x000fe400090f0eff */
[----:B------:R-:W-:Y:S02]  /*1b70*/  LEA.HI.X R11, R2, UR25, R3, 0x1, P3 ;  /* 0x00000019020b7c11 */ /* 0x000fe400098f0c03 */
[----:B------:R-:W-:Y:S01]  /*1b80*/  LEA.HI.X R223, R0, UR17, R5, 0x2, P1 ;  /* 0x0000001100df7c11 */ /* 0x000fe200088f1405 */
[----:B------:R-:W-:Y:S06]  /*1b90*/  @!P0 BRA `(.L_x_1241) ;  /* 0x0000008000d48947 */ /* 0x000fec0003800000 */
[----:B------:R-:W-:Y:S01]  /*1ba0*/  UIMAD UR14, UR20, -0x80, UR5 ;  /* 0xffffff80140e78a4 */ /* 0x000fe2000f8e0205 */
[C---:B------:R-:W-:Y:S01]  /*1bb0*/  VIADD R15, R234.reuse, 0x20 ;  /* 0x00000020ea0f7836 */ /* 0x040fe20000000000 */
[----:B------:R-:W-:Y:S01]  /*1bc0*/  UMOV UR8, UR27 ;  /* 0x0000001b00087c82 */ /* 0x000fe20008000000 */
[----:B------:R-:W-:Y:S01]  /*1bd0*/  VIADD R0, R234, 0x40 ;  /* 0x00000040ea007836 */ /* 0x000fe20000000000 */
[----:B------:R-:W-:Y:S01]  /*1be0*/  UIMAD UR16, UR50, UR12, URZ ;  /* 0x0000000c321072a4 */ /* 0x000fe2000f8e023f */
[----:B------:R-:W-:Y:S01]  /*1bf0*/  IMAD.U32 R4, RZ, RZ, UR12 ;  /* 0x0000000cff047e24 */ /* 0x000fe2000f8e00ff */
[C---:B------:R-:W-:Y:S01]  /*1c00*/  ISETP.GE.AND P3, PT, R15.reuse, UR14, PT ;  /* 0x0000000e0f007c0c */ /* 0x040fe2000bf66270 */
[----:B------:R-:W-:Y:S01]  /*1c10*/  IMAD.U32 R2, RZ, RZ, UR10 ;  /* 0x0000000aff027e24 */ /* 0x000fe2000f8e00ff */
[----:B------:R-:W-:Y:S01]  /*1c20*/  ISETP.GE.AND P1, PT, R0, UR14, PT ;  /* 0x0000000e00007c0c */ /* 0x000fe2000bf26270 */
[----:B------:R-:W-:Y:S01]  /*1c30*/  UIMAD UR15, UR50, UR10, URZ ;  /* 0x0000000a320f72a4 */ /* 0x000fe2000f8e023f */
[C---:B------:R-:W-:Y:S01]  /*1c40*/  IMAD.SHL.U32 R0, R234.reuse, 0x40, RZ ;  /* 0x00000040ea007824 */ /* 0x040fe200078e00ff */
[----:B------:R-:W-:Y:S01]  /*1c50*/  UIMAD UR9, UR8, -0x40, UR31 ;  /* 0xffffffc0080978a4 */ /* 0x000fe2000f8e021f */
[----:B------:R-:W-:Y:S01]  /*1c60*/  VIADD R6, R234, 0x60 ;  /* 0x00000060ea067836 */ /* 0x000fe20000000000 */
[----:B------:R-:W-:Y:S01]  /*1c70*/  UIMAD UR16, UR30, UR13, UR16 ;  /* 0x0000000d1e1072a4 */ /* 0x000fe2000f8e0210 */
[--C-:B------:R-:W-:Y:S01]  /*1c80*/  IMAD.WIDE.U32 R4, R4, UR30, R244.reuse ;  /* 0x0000001e04047c25 */ /* 0x100fe2000f8e00f4 */
[----:B------:R-:W-:Y:S01]  /*1c90*/  UIMAD UR15, UR30, UR11, UR15 ;  /* 0x0000000b1e0f72a4 */ /* 0x000fe2000f8e020f */
[----:B------:R-:W-:Y:S01]  /*1ca0*/  LOP3.LUT R0, R0, 0x1c0, RZ, 0xc0, !PT ;  /* 0x000001c000007812 */ /* 0x000fe200078ec0ff */
[----:B------:R-:W-:Y:S01]  /*1cb0*/  ULDC.64 UR18, c[0x0][0x260] ;  /* 0x0000980000127ab9 */ /* 0x000fe20000000a00 */
[----:B------:R-:W-:Y:S01]  /*1cc0*/  IMAD.WIDE.U32 R2, R2, UR30, R244 ;  /* 0x0000001e02027c25 */ /* 0x000fe2000f8e00f4 */
[----:B------:R-:W-:-:S02]  /*1cd0*/  ISETP.GE.AND P5, PT, R15, UR9, PT ;  /* 0x000000090f007c0c */ /* 0x000fc4000bfa6270 */
[----:B------:R-:W-:Y:S01]  /*1ce0*/  ISETP.GE.AND P0, PT, R6, UR14, PT ;  /* 0x0000000e06007c0c */ /* 0x000fe2000bf06270 */
[----:B------:R-:W-:Y:S01]  /*1cf0*/  IMAD.U32 R7, RZ, RZ, UR16 ;  /* 0x00000010ff077e24 */ /* 0x000fe2000f8e00ff */
[----:B------:R-:W-:Y:S01]  /*1d00*/  IADD3 R6, P4, R4, UR44, RZ ;  /* 0x0000002c04067c10 */ /* 0x000fe2000ff9e0ff */
[----:B------:R-:W-:Y:S01]  /*1d10*/  IMAD.MOV.U32 R226, RZ, RZ, R10 ;  /* 0x000000ffffe27224 */ /* 0x000fe200078e000a */
[----:B------:R-:W-:Y:S01]  /*1d20*/  LOP3.LUT R9, R0, 0x38, R244, 0xf8, !PT ;  /* 0x0000003800097812 */ /* 0x000fe200078ef8f4 */
[----:B------:R-:W-:Y:S01]  /*1d30*/  IMAD.SHL.U32 R15, R13, 0x40, RZ ;  /* 0x000000400d0f7824 */ /* 0x000fe200078e00ff */
[----:B------:R-:W-:Y:S01]  /*1d40*/  IADD3 R4, P2, R2, UR29, RZ ;  /* 0x0000001d02047c10 */ /* 0x000fe2000ff5e0ff */
[----:B------:R-:W-:Y:S01]  /*1d50*/  IMAD.U32 R2, RZ, RZ, UR15 ;  /* 0x0000000fff027e24 */ /* 0x000fe2000f8e00ff */
[----:B------:R-:W-:Y:S01]  /*1d60*/  SHF.R.U32.HI R0, RZ, 0x3, R0 ;  /* 0x00000003ff007819 */ /* 0x000fe20000011600 */
[----:B------:R-:W-:Y:S01]  /*1d70*/  IMAD.WIDE.U32 R12, R12, 0x40, RZ ;  /* 0x000000400c0c7825 */ /* 0x000fe200078e00ff */
[----:B------:R-:W-:Y:S01]  /*1d80*/  @!P3 IADD3 R10, P6, R234, 0x20, RZ ;  /* 0x00000020ea0ab810 */ /* 0x000fe20007fde0ff */
[----:B------:R-:W-:Y:S01]  /*1d90*/  ULDC.64 UR16, c[0x0][0x268] ;  /* 0x00009a0000107ab9 */ /* 0x000fe20000000a00 */
[----:B------:R-:W-:Y:S01]  /*1da0*/  IADD3.X R7, R5, UR46, R7, P4, !PT ;  /* 0x0000002e05077c10 */ /* 0x000fe2000a7fe407 */
[----:B------:R-:W-:Y:S01]  /*1db0*/  IMAD.MOV.U32 R227, RZ, RZ, R11 ;  /* 0x000000ffffe37224 */ /* 0x000fe200078e000b */
[----:B------:R-:W-:Y:S01]  /*1dc0*/  LOP3.LUT R17, R9, R0, RZ, 0x3c, !PT ;  /* 0x0000000009117212 */ /* 0x000fe200078e3cff */
[C---:B------:R-:W-:Y:S01]  /*1dd0*/  IMAD R0, R14.reuse, UR18, RZ ;  /* 0x000000120e007c24 */ /* 0x040fe2000f8e02ff */
[----:B------:R-:W-:Y:S01]  /*1de0*/  IADD3.X R5, R3, UR40, R2, P2, !PT ;  /* 0x0000002803057c10 */ /* 0x000fe200097fe402 */
[----:B------:R-:W-:Y:S01]  /*1df0*/  @!P3 IMAD.X R11, RZ, RZ, R32, P6 ;  /* 0x000000ffff0bb224 */ /* 0x000fe200030e0620 */
[----:B------:R-:W-:Y:S01]  /*1e00*/  PLOP3.LUT P6, PT, PT, PT, UP4, 0x80, 0x0 ;  /* 0x000000000000781c */ /* 0x000fe20003fcf048 */
[----:B------:R-:W-:Y:S01]  /*1e10*/  IMAD R9, R14, UR16, RZ ;  /* 0x000000100e097c24 */ /* 0x000fe2000f8e02ff */
[----:B------:R-:W-:Y:S01]  /*1e20*/  ISETP.GE.AND P4, PT, R234, UR14, PT ;  /* 0x0000000eea007c0c */ /* 0x000fe2000bf86270 */
[----:B------:R-:W-:Y:S01]  /*1e30*/  IMAD.WIDE.U32 R2, R8, UR18, R6 ;  /* 0x0000001208027c25 */ /* 0x000fe2000f8e0006 */
[----:B------:R-:W-:Y:S01]  /*1e40*/  @!P5 IADD3 R6, P2, R226, R12, RZ ;  /* 0x0000000ce206d210 */ /* 0x000fe20007f5e0ff */
[----:B------:R-:W-:Y:S01]  /*1e50*/  ULEA.HI UR14, UR8, UR8, URZ, 0x1 ;  /* 0x00000008080e7291 */ /* 0x000fe2000f8f083f */
[----:B------:R-:W1:Y:S01]  /*1e60*/  @!P1 LDC.64 R30, c[0x0][0x218] ;  /* 0x00008600ff1e9b82 */ /* 0x000e620000000a00 */
[C---:B------:R-:W-:Y:S01]  /*1e70*/  IMAD R0, R8.reuse, UR19, R0 ;  /* 0x0000001308007c24 */ /* 0x040fe2000f8e0200 */
[----:B------:R-:W-:Y:S01]  /*1e80*/  @!P5 IADD3.X R7, R227, R13, R15, P2, !PT ;  /* 0x0000000de307d210 */ /* 0x000fe200017fe40f */
[C---:B------:R-:W-:Y:S01]  /*1e90*/  IMAD R9, R8.reuse, UR17, R9 ;  /* 0x0000001108097c24 */ /* 0x040fe2000f8e0209 */
[----:B------:R-:W-:Y:S01]  /*1ea0*/  ULOP3.LUT UR14, UR14, 0xfffffffe, URZ, 0xc0, !UPT ;  /* 0xfffffffe0e0e7892 */ /* 0x000fe2000f8ec03f */
[----:B------:R-:W-:Y:S01]  /*1eb0*/  IMAD.WIDE.U32 R4, R8, UR16, R4 ;  /* 0x0000001008047c25 */ /* 0x000fe2000f8e0004 */
[----:B------:R-:W-:-:S02]  /*1ec0*/  USHF.L.U32 UR16, UR37, 0x6, URZ ;  /* 0x0000000625107899 */ /* 0x000fc4000800063f */
[----:B------:R-:W-:Y:S01]  /*1ed0*/  @P6 BAR.SYNC.DEFER_BLOCKING 0x0 ;  /* 0x0000000000006b1d */ /* 0x000fe20000010000 */
[----:B------:R-:W-:Y:S01]  /*1ee0*/  UIADD3 UR14, UR8, -UR14, URZ ;  /* 0x8000000e080e7290 */ /* 0x000fe2000fffe03f */
[----:B------:R-:W-:Y:S01]  /*1ef0*/  IMAD.IADD R3, R3, 0x1, R0 ;  /* 0x0000000103037824 */ /* 0x000fe200078e0200 */
[C---:B------:R-:W-:Y:S01]  /*1f00*/  @!P1 IADD3 R0, P2, R234.reuse, 0x40, RZ ;  /* 0x00000040ea009810 */ /* 0x040fe20007f5e0ff */
[----:B------:R-:W-:Y:S01]  /*1f10*/  IMAD.IADD R5, R5, 0x1, R9 ;  /* 0x0000000105057824 */ /* 0x000fe200078e0209 */
[----:B------:R-:W-:Y:S01]  /*1f20*/  @!P3 IADD3 R16, P6, R234, 0x20, RZ ;  /* 0x00000020ea10b810 */ /* 0x000fe20007fde0ff */
[----:B------:R-:W-:Y:S01]  /*1f30*/  @!P3 IMAD R9, R11, UR12, RZ ;  /* 0x0000000c0b09bc24 */ /* 0x000fe2000f8e02ff */
[----:B------:R-:W-:Y:S01]  /*1f40*/  UISETP.NE.AND UP0, UPT, UR14, 0x1, UPT ;  /* 0x000000010e00788c */ /* 0x000fe2000bf05270 */
[----:B------:R-:W-:Y:S01]  /*1f50*/  @!P1 IMAD.X R8, RZ, RZ, R32, P2 ;  /* 0x000000ffff089224 */ /* 0x000fe200010e0620 */
[----:B------:R-:W-:Y:S01]  /*1f60*/  UIMAD.WIDE.U32 UR14, UR36, 0x40, URZ ;  /* 0x00000040240e78a5 */ /* 0x000fe2000f8e003f */
[----:B------:R-:W-:Y:S01]  /*1f70*/  @!P3 IMAD R37, R10, UR13, R9 ;  /* 0x0000000d0a25bc24 */ /* 0x000fe2000f8e0209 */
[----:B------:R-:W2:Y:S01]  /*1f80*/  @!P4 LDC.64 R26, c[0x0][0x218] ;  /* 0x00008600ff1acb82 */ /* 0x000ea20000000a00 */
[----:B------:R-:W-:-:S02]  /*1f90*/  @!P4 IMAD.MOV.U32 R24, RZ, RZ, R2 ;  /* 0x000000ffff18c224 */ /* 0x000fc400078e0002 */
[--C-:B------:R-:W-:Y:S02]  /*1fa0*/  @!P1 IMAD.MOV.U32 R20, RZ, RZ, R2.reuse ;  /* 0x000000ffff149224 */ /* 0x100fe400078e0002 */
[--C-:B------:R-:W-:Y:S02]  /*1fb0*/  @!P0 IMAD.MOV.U32 R18, RZ, RZ, R2.reuse ;  /* 0x000000ffff128224 */ /* 0x100fe400078e0002 */
[----:B------:R-:W-:Y:S01]  /*1fc0*/  @!P3 IMAD.WIDE.U32 R10, R10, UR12, R2 ;  /* 0x0000000c0a0abc25 */ /* 0x000fe2000f8e0002 */
[----:B------:R-:W-:Y:S01]  /*1fd0*/  @!P0 IADD3 R2, P2, R234, 0x60, RZ ;  /* 0x00000060ea028810 */ /* 0x000fe20007f5e0ff */
[----:B------:R-:W3:Y:S02]  /*1fe0*/  @!P4 LDC.64 R28, c[0x0][0x220] ;  /* 0x00008800ff1ccb82 */ /* 0x000ee40000000a00 */
[----:B------:R-:W-:Y:S02]  /*1ff0*/  @!P1 IMAD.MOV.U32 R21, RZ, RZ, R3 ;  /* 0x000000ffff159224 */ /* 0x000fe400078e0003 */
[----:B------:R-:W-:-:S02]  /*2000*/  @!P1 IMAD R8, R8, UR12, RZ ;  /* 0x0000000c08089c24 */ /* 0x000fc4000f8e02ff */
[--C-:B------:R-:W-:Y:S02]  /*2010*/  @!P4 IMAD.MOV.U32 R25, RZ, RZ, R3.reuse ;  /* 0x000000ffff19c224 */ /* 0x100fe400078e0003 */
[----:B------:R-:W-:Y:S02]  /*2020*/  @!P0 IMAD.MOV.U32 R19, RZ, RZ, R3 ;  /* 0x000000ffff138224 */ /* 0x000fe400078e0003 */
[----:B------:R-:W-:Y:S01]  /*2030*/  @!P0 IMAD.X R3, RZ, RZ, R32, P2 ;  /* 0x000000ffff038224 */ /* 0x000fe200010e0620 */
[----:B------:R-:W-:Y:S01]  /*2040*/  @!P1 IADD3 R22, P2, R234, 0x40, RZ ;  /* 0x00000040ea169810 */ /* 0x000fe20007f5e0ff */
[C---:B------:R-:W-:Y:S02]  /*2050*/  @!P1 IMAD R40, R0.reuse, UR13, R8 ;  /* 0x0000000d00289c24 */ /* 0x040fe4000f8e0208 */
[----:B------:R-:W-:-:S04]  /*2060*/  @!P1 IMAD.WIDE.U32 R20, R0, UR12, R20 ;  /* 0x0000000c00149c25 */ /* 0x000fc8000f8e0014 */
[----:B------:R-:W-:Y:S02]  /*2070*/  IMAD R0, R242, 0x200, R17 ;  /* 0x00000200f2007824 */ /* 0x000fe400078e0211 */
[--C-:B------:R-:W-:Y:S01]  /*2080*/  @!P3 IMAD.X R8, RZ, RZ, R32.reuse, P6 ;  /* 0x000000ffff08b224 */ /* 0x100fe200030e0620 */
[----:B------:R-:W-:Y:S01]  /*2090*/  ISETP.GE.AND P6, PT, R234, UR9, PT ;  /* 0x00000009ea007c0c */ /* 0x000fe2000bfc6270 */
[----:B------:R-:W-:Y:S01]  /*20a0*/  @!P1 IMAD.X R23, RZ, RZ, R32, P2 ;  /* 0x000000ffff179224 */ /* 0x000fe200010e0620 */
[----:B------:R-:W-:Y:S01]  /*20b0*/  PLOP3.LUT P2, PT, PT, PT, UP0, 0x80, 0x0 ;  /* 0x000000000000781c */ /* 0x000fe20003f4f008 */
[----:B------:R-:W-:Y:S02]  /*20c0*/  @!P0 IMAD R3, R3, UR12, RZ ;  /* 0x0000000c03038c24 */ /* 0x000fe4000f8e02ff */
[----:B------:R-:W-:Y:S02]  /*20d0*/  VIADD R9, R0, 0x2000 ;  /* 0x0000200000097836 */ /* 0x000fe40000000000 */
[----:B------:R-:W-:-:S02]  /*20e0*/  @!P0 IMAD R39, R2, UR13, R3 ;  /* 0x0000000d02278c24 */ /* 0x000fc4000f8e0203 */
[----:B------:R-:W-:Y:S01]  /*20f0*/  @!P0 IMAD.WIDE.U32 R18, R2, UR12, R18 ;  /* 0x0000000c02128c25 */ /* 0x000fe2000f8e0012 */
[----:B------:R-:W-:Y:S02]  /*2100*/  SEL R2, R9, R0, !P2 ;  /* 0x0000000009027207 */ /* 0x000fe40005000000 */
[----:B------:R-:W-:Y:S01]  /*2110*/  LEA R0, R0, UR4, 0x1 ;  /* 0x0000000400007c11 */ /* 0x000fe2000f8e08ff */
[----:B------:R-:W-:Y:S01]  /*2120*/  @!P3 IMAD.MOV.U32 R12, RZ, RZ, R4 ;  /* 0x000000ffff0cb224 */ /* 0x000fe200078e0004 */
[----:B------:R-:W-:Y:S01]  /*2130*/  LEA R228, R2, UR4, 0x1 ;  /* 0x0000000402e47c11 */ /* 0x000fe2000f8e08ff */
[----:B------:R-:W-:Y:S02]  /*2140*/  @!P3 IMAD.MOV.U32 R13, RZ, RZ, R5 ;  /* 0x000000ffff0db224 */ /* 0x000fe400078e0005 */
[----:B------:R-:W-:Y:S01]  /*2150*/  @P6 STS.128 [R0+0x8000], RZ ;  /* 0x008000ff00006388 */ /* 0x000fe20000000c00 */
[----:B------:R-:W-:Y:S02]  /*2160*/  @!P3 IMAD R8, R8, UR10, RZ ;  /* 0x0000000a0808bc24 */ /* 0x000fe4000f8e02ff */
[----:B------:R-:W-:Y:S01]  /*2170*/  @!P1 IMAD R3, R23, UR10, RZ ;  /* 0x0000000a17039c24 */ /* 0x000fe2000f8e02ff */
[----:B------:R-:W-:Y:S01]  /*2180*/  @P6 STS.128 [R0+0xa000], RZ ;  /* 0x00a000ff00006388 */ /* 0x000fe20000000c00 */
[----:B------:R-:W-:-:S02]  /*2190*/  @!P3 IMAD R41, R16, UR11, R8 ;  /* 0x0000000b1029bc24 */ /* 0x000fc4000f8e0208 */
[----:B------:R-:W-:Y:S01]  /*21a0*/  @!P3 IMAD.WIDE.U32 R16, R16, UR10, R12 ;  /* 0x0000000a1010bc25 */ /* 0x000fe2000f8e000c */
[----:B------:R-:W-:Y:S01]  /*21b0*/  @!PT LDS RZ, [RZ] ;  /* 0x00000000fffff984 */ /* 0x000fe20000000800 */
[----:B------:R-:W-:Y:S01]  /*21c0*/  @!PT LDS RZ, [RZ] ;  /* 0x00000000fffff984 */ /* 0x000fe20000000800 */
[----:B------:R-:W-:Y:S01]  /*21d0*/  @!PT LDS RZ, [RZ] ;  /* 0x00000000fffff984 */ /* 0x000fe20000000800 */
[----:B------:R-:W-:Y:S01]  /*21e0*/  @!P6 LDGSTS.E.BYPASS.LTC128B.128 [R0+0x8000], desc[UR6][R226.64] ;  /* 0x08000000e200efae */ /* 0x000fe2000b901d46 */
[----:B------:R-:W4:Y:S02]  /*21f0*/  @!P3 LDC.64 R12, c[0x0][0x218] ;  /* 0x00008600ff0cbb82 */ /* 0x000f240000000a00 */
[----:B------:R-:W-:Y:S01]  /*2200*/  @!P1 IMAD.MOV.U32 R14, RZ, RZ, R4 ;  /* 0x000000ffff0e9224 */ /* 0x000fe200078e0004 */
[----:B------:R-:W-:Y:S01]  /*2210*/  @!P6 LDGSTS.E.BYPASS.LTC128B.128 [R0+0xa000], desc[UR6][R226.64+0x80] ;  /* 0x0a000080e200efae */ /* 0x000fe2000b901d46 */
[----:B------:R-:W-:Y:S02]  /*2220*/  @!P1 IMAD.MOV.U32 R15, RZ, RZ, R5 ;  /* 0x000000ffff0f9224 */ /* 0x000fe400078e0005 */
[C---:B------:R-:W-:Y:S01]  /*2230*/  @!P1 IMAD R36, R22.reuse, UR11, R3 ;  /* 0x0000000b16249c24 */ /* 0x040fe2000f8e0203 */
[----:B------:R-:W-:Y:S01]  /*2240*/  @P5 STS.128 [R0+0x9000], RZ ;  /* 0x009000ff00005388 */ /* 0x000fe20000000c00 */
[----:B------:R-:W-:-:S03]  /*2250*/  @!P1 IMAD.WIDE.U32 R22, R22, UR10, R14 ;  /* 0x0000000a16169c25 */ /* 0x000fc6000f8e000e */
[----:B------:R-:W-:Y:S01]  /*2260*/  @P5 STS.128 [R0+0xb000], RZ ;  /* 0x00b000ff00005388 */ /* 0x000fe20000000c00 */
[----:B------:R-:W-:Y:S02]  /*2270*/  @!P4 IMAD R8, R32, UR12, RZ ;  /* 0x0000000c2008cc24 */ /* 0x000fe4000f8e02ff */
[----:B------:R-:W-:Y:S01]  /*2280*/  @!P0 IMAD.MOV.U32 R34, RZ, RZ, R4 ;  /* 0x000000ffff228224 */ /* 0x000fe200078e0004 */
[----:B------:R-:W-:Y:S01]  /*2290*/  @!PT LDS RZ, [RZ] ;  /* 0x00000000fffff984 */ /* 0x000fe20000000800 */
[----:B------:R-:W-:Y:S01]  /*22a0*/  @!PT LDS RZ, [RZ] ;  /* 0x00000000fffff984 */ /* 0x000fe20000000800 */
[----:B------:R-:W-:Y:S01]  /*22b0*/  @!PT LDS RZ, [RZ] ;  /* 0x00000000fffff984 */ /* 0x000fe20000000800 */
[----:B------:R-:W-:Y:S01]  /*22c0*/  @!P5 LDGSTS.E.BYPASS.LTC128B.128 [R0+0x9000], desc[UR6][R6.64] ;  /* 0x090000000600dfae */ /* 0x000fe2000b901d46 */
[C---:B------:R-:W-:Y:S01]  /*22d0*/  @!P4 IMAD R8, R234.reuse, UR13, R8 ;  /* 0x0000000dea08cc24 */ /* 0x040fe2000f8e0208 */
[----:B------:R-:W-:Y:S01]  /*22e0*/  UMOV UR17, UR33 ;  /* 0x0000002100117c82 */ /* 0x000fe20008000000 */
[--C-:B------:R-:W-:Y:S01]  /*22f0*/  @!P0 IMAD.MOV.U32 R35, RZ, RZ, R5.reuse ;  /* 0x000000ffff238224 */ /* 0x100fe200078e0005 */
[----:B------:R1:W-:Y:S01]  /*2300*/  @!P5 LDGSTS.E.BYPASS.LTC128B.128 [R0+0xb000], desc[UR6][R6.64+0x80] ;  /* 0x0b0000800600dfae */ /* 0x0003e2000b901d46 */
[----:B------:R-:W-:-:S04]  /*2310*/  @!P4 IMAD.WIDE.U32 R4, R234, UR10, R4 ;  /* 0x0000000aea04cc25 */ /* 0x000fc8000f8e0004 */
[----:B------:R-:W-:Y:S01]  /*2320*/  IMAD.MOV.U32 R237, RZ, RZ, 0x7f800000 ;  /* 0x7f800000ffed7424 */ /* 0x000fe200078e00ff */
[----:B------:R-:W-:Y:S01]  /*2330*/  @P6 STS [R228], RZ ;  /* 0x000000ffe4006388 */ /* 0x000fe20000000800 */
[----:B------:R-:W-:Y:S02]  /*2340*/  IMAD.MOV.U32 R238, RZ, RZ, 0x7f800000 ;  /* 0x7f800000ffee7424 */ /* 0x000fe400078e00ff */
[----:B------:R-:W-:Y:S01]  /*2350*/  IMAD.MOV.U32 R235, RZ, RZ, 0x7f800000 ;  /* 0x7f800000ffeb7424 */ /* 0x000fe200078e00ff */
[----:B------:R-:W-:Y:S01]  /*2360*/  @P6 STS [R228+0x4], RZ ;  /* 0x000004ffe4006388 */ /* 0x000fe20000000800 */
[----:B------:R-:W-:Y:S02]  /*2370*/  IMAD.MOV.U32 R236, RZ, RZ, 0x7f800000 ;  /* 0x7f800000ffec7424 */ /* 0x000fe400078e00ff */
[----:B------:R-:W-:Y:S01]  /*2380*/  IMAD.MOV.U32 R219, RZ, RZ, 0x20 ;  /* 0x00000020ffdb7424 */ /* 0x000fe200078e00ff */
[----:B------:R-:W-:Y:S01]  /*2390*/  @P6 STS [R228+0x8], RZ ;  /* 0x000008ffe4006388 */ /* 0x000fe20000000800 */
[----:B------:R-:W-:Y:S01]  /*23a0*/  IMAD.MOV.U32 R217, RZ, RZ, 0x40 ;  /* 0x00000040ffd97424 */ /* 0x000fe200078e00ff */
[----:B------:R-:W-:-:S02]  /*23b0*/  CS2R R158, SRZ ;  /* 0x00000000009e7805 */ /* 0x000fc4000001ff00 */
[----:B------:R-:W-:Y:S01]  /*23c0*/  CS2R R156, SRZ ;  /* 0x00000000009c7805 */ /* 0x000fe2000001ff00 */
[----:B------:R-:W-:Y:S01]  /*23d0*/  @P6 STS [R228+0xc], RZ ;  /* 0x00000cffe4006388 */ /* 0x000fe20000000800 */
[----:B------:R-:W-:Y:S02]  /*23e0*/  CS2R R162, SRZ ;  /* 0x0000000000a27805 */ /* 0x000fe4000001ff00 */
[----:B------:R-:W-:Y:S02]  /*23f0*/  CS2R R160, SRZ ;  /* 0x0000000000a07805 */ /* 0x000fe4000001ff00 */
[----:B------:R-:W-:Y:S01]  /*2400*/  CS2R R154, SRZ ;  /* 0x00000000009a7805 */ /* 0x000fe2000001ff00 */
[----:B------:R-:W-:Y:S01]  /*2410*/  @P6 STS [R228+0x2000], RZ ;  /* 0x002000ffe4006388 */ /* 0x000fe20000000800 */
[----:B------:R-:W-:Y:S02]  /*2420*/  CS2R R152, SRZ ;  /* 0x0000000000987805 */ /* 0x000fe4000001ff00 */
[----:B------:R-:W-:-:S02]  /*2430*/  CS2R R150, SRZ ;  /* 0x0000000000967805 */ /* 0x000fc4000001ff00 */
[----:B------:R-:W-:Y:S01]  /*2440*/  CS2R R148, SRZ ;  /* 0x0000000000947805 */ /* 0x000fe2000001ff00 */
[----:B------:R-:W-:Y:S01]  /*2450*/  @P6 STS [R228+0x2004], RZ ;  /* 0x002004ffe4006388 */ /* 0x000fe20000000800 */
[----:B-1----:R-:W-:Y:S01]  /*2460*/  IMAD.U32 R6, RZ, RZ, UR16 ;  /* 0x00000010ff067e24 */ /* 0x002fe2000f8e00ff */
[----:B------:R-:W-:Y:S01]  /*2470*/  CS2R R142, SRZ ;  /* 0x00000000008e7805 */ /* 0x000fe2000001ff00 */
[----:B------:R-:W-:Y:S01]  /*2480*/  @!P4 IMAD R7, R32, UR10, RZ ;  /* 0x0000000a2007cc24 */ /* 0x000fe2000f8e02ff */
        /* <DEDUP_REMOVED lines=16> */
[----:B------:R-:W-:Y:S01]  /*2590*/  @!P5 IADD3 R2, P6, R224, UR14, RZ ;  /* 0x0000000ee002dc10 */ /* 0x000fe2000ffde0ff */
[----:B------:R-:W-:Y:S01]  /*25a0*/  UMOV UR16, UR32 ;  /* 0x0000002000107c82 */ /* 0x000fe20008000000 */
[----:B------:R-:W-:Y:S01]  /*25b0*/  CS2R R130, SRZ ;  /* 0x0000000000827805 */ /* 0x000fe2000001ff00 */
[----:B------:R-:W-:Y:S01]  /*25c0*/  @P5 STS [R228+0x1000], RZ ;  /* 0x001000ffe4005388 */ /* 0x000fe20000000800 */
[----:B------:R-:W-:-:S02]  /*25d0*/  @!P5 IADD3.X R3, R225, UR15, R6, P6, !PT ;  /* 0x0000000fe103dc10 */ /* 0x000fc4000b7fe406 */
[----:B------:R-:W-:Y:S02]  /*25e0*/  CS2R R128, SRZ ;  /* 0x0000000000807805 */ /* 0x000fe4000001ff00 */
[----:B------:R-:W-:Y:S01]  /*25f0*/  @!P0 IADD3 R14, P6, R234, 0x60, RZ ;  /* 0x00000060ea0e8810 */ /* 0x000fe20007fde0ff */
[----:B------:R-:W-:Y:S01]  /*2600*/  @P5 STS [R228+0x1004], RZ ;  /* 0x001004ffe4005388 */ /* 0x000fe20000000800 */
[----:B------:R-:W-:Y:S02]  /*2610*/  CS2R R122, SRZ ;  /* 0x00000000007a7805 */ /* 0x000fe4000001ff00 */
[----:B------:R-:W-:Y:S02]  /*2620*/  CS2R R120, SRZ ;  /* 0x0000000000787805 */ /* 0x000fe4000001ff00 */
[----:B------:R-:W-:Y:S01]  /*2630*/  CS2R R118, SRZ ;  /* 0x0000000000767805 */ /* 0x000fe2000001ff00 */
[----:B------:R-:W-:Y:S01]  /*2640*/  @!P0 IMAD.X R6, RZ, RZ, R32, P6 ;  /* 0x000000ffff068224 */ /* 0x000fe200030e0620 */
[----:B------:R-:W-:Y:S01]  /*2650*/  @P5 STS [R228+0x1008], RZ ;  /* 0x001008ffe4005388 */ /* 0x000fe20000000800 */
[----:B------:R-:W1:Y:S01]  /*2660*/  @!P0 LDC.64 R32, c[0x0][0x218] ;  /* 0x00008600ff208b82 */ /* 0x000e620000000a00 */
[----:B------:R-:W-:Y:S01]  /*2670*/  CS2R R116, SRZ ;  /* 0x0000000000747805 */ /* 0x000fe2000001ff00 */
[----:B------:R-:W-:Y:S01]  /*2680*/  @!P0 IMAD R6, R6, UR10, RZ ;  /* 0x0000000a06068c24 */ /* 0x000fe2000f8e02ff */
        /* <DEDUP_REMOVED lines=28> */
[----:B----4-:R-:W-:-:S02]  /*2850*/  @!P3 LEA R12, P5, R10, R12, 0x1 ;  /* 0x0000000c0a0cb211 */ /* 0x010fc400078a08ff */
[----:B------:R-:W-:Y:S02]  /*2860*/  CS2R R82, SRZ ;  /* 0x0000000000527805 */ /* 0x000fe4000001ff00 */
[----:B------:R-:W-:Y:S01]  /*2870*/  CS2R R80, SRZ ;  /* 0x0000000000507805 */ /* 0x000fe2000001ff00 */
[----:B------:R-:W-:Y:S01]  /*2880*/  @P4 STS.128 [R0+0xc000], RZ ;  /* 0x00c000ff00004388 */ /* 0x000fe20000000c00 */
[----:B------:R-:W-:Y:S02]  /*2890*/  CS2R R74, SRZ ;  /* 0x00000000004a7805 */ /* 0x000fe4000001ff00 */
[----:B------:R-:W-:Y:S02]  /*28a0*/  CS2R R72, SRZ ;  /* 0x0000000000487805 */ /* 0x000fe4000001ff00 */
[----:B------:R-:W-:Y:S01]  /*28b0*/  CS2R R70, SRZ ;  /* 0x0000000000467805 */ /* 0x000fe2000001ff00 */
[----:B------:R-:W-:Y:S01]  /*28c0*/  @P4 STS.128 [R0+0x10000], RZ ;  /* 0x010000ff00004388 */ /* 0x000fe20000000c00 */
        /* <DEDUP_REMOVED lines=12> */
[----:B------:R-:W-:Y:S01]  /*2990*/  CS2R R48, SRZ ;  /* 0x0000000000307805 */ /* 0x000fe2000001ff00 */
[----:B------:R-:W-:Y:S01]  /*29a0*/  UMOV UR19, UR22 ;  /* 0x0000001600137c82 */ /* 0x000fe20008000000 */
[----:B------:R-:W-:Y:S01]  /*29b0*/  UMOV UR18, UR23 ;  /* 0x0000001700127c82 */ /* 0x000fe20008000000 */
[----:B------:R-:W-:Y:S01]  /*29c0*/  ULDC UR22, c[0x0][0x2dc] ;  /* 0x0000b70000167ab9 */ /* 0x000fe20000000800 */
[----:B------:R-:W-:Y:S01]  /*29d0*/  ULDC.U8 UR14, c[0x0][0x388] ;  /* 0x0000e200000e7ab9 */ /* 0x000fe20000000000 */
[----:B------:R-:W-:Y:S01]  /*29e0*/  ULDC UR13, c[0x0][0x2ec] ;  /* 0x0000bb00000d7ab9 */ /* 0x000fe20000000800 */
[----:B--2---:R-:W-:-:S04]  /*29f0*/  @!P4 IMAD.WIDE.U32 R2, R234, UR12, R24 ;  /* 0x0000000cea02cc25 */ /* 0x004fc8000f8e0018 */
[----:B------:R-:W-:Y:S01]  /*2a00*/  @!P4 IMAD.IADD R3, R3, 0x1, R8 ;  /* 0x000000010303c824 */ /* 0x000fe200078e0208 */
[----:B------:R-:W-:Y:S01]  /*2a10*/  @!P4 LEA R8, P6, R2, R26, 0x1 ;  /* 0x0000001a0208c211 */ /* 0x000fe200078c08ff */
[----:B------:R-:W-:Y:S02]  /*2a20*/  @!P4 IMAD R24, R234, UR11, R7 ;  /* 0x0000000bea18cc24 */ /* 0x000fe4000f8e0207 */
[----:B------:R-:W-:Y:S01]  /*2a30*/  @!P3 IMAD.IADD R7, R11, 0x1, R37 ;  /* 0x000000010b07b824 */ /* 0x000fe200078e0225 */
[----:B------:R-:W-:Y:S01]  /*2a40*/  @!P4 LEA.HI.X R9, R2, R27, R3, 0x1, P6 ;  /* 0x0000001b0209c211 */ /* 0x000fe200030f0c03 */
[----:B------:R-:W-:Y:S02]  /*2a50*/  @!P4 IMAD.IADD R3, R5, 0x1, R24 ;  /* 0x000000010503c824 */ /* 0x000fe400078e0218 */
[----:B------:R-:W-:Y:S01]  /*2a60*/  @!P0 IMAD R25, R14, UR11, R6 ;  /* 0x0000000b0e198c24 */ /* 0x000fe2000f8e0206 */
[----:B------:R-:W-:Y:S01]  /*2a70*/  @!P3 LEA.HI.X R13, R10, R13, R7, 0x1, P5 ;  /* 0x0000000d0a0db211 */ /* 0x000fe200028f0c07 */
[----:B------:R-:W-:Y:S01]  /*2a80*/  @!P1 IMAD.IADD R2, R21, 0x1, R40 ;  /* 0x0000000115029824 */ /* 0x000fe200078e0228 */
[----:B---3--:R-:W-:Y:S01]  /*2a90*/  @!P4 LEA R10, P5, R4, R28, 0x1 ;  /* 0x0000001c040ac211 */ /* 0x008fe200078a08ff */
[----:B------:R-:W-:Y:S01]  /*2aa0*/  @!PT LDS RZ, [RZ] ;  /* 0x00000000fffff984 */ /* 0x000fe20000000800 */
[----:B------:R-:W-:Y:S01]  /*2ab0*/  @!PT LDS RZ, [RZ] ;  /* 0x00000000fffff984 */ /* 0x000fe20000000800 */
[----:B------:R-:W-:Y:S01]  /*2ac0*/  @!PT LDS RZ, [RZ] ;  /* 0x00000000fffff984 */ /* 0x000fe20000000800 */
[----:B------:R-:W-:Y:S01]  /*2ad0*/  @!P4 LDGSTS.E.BYPASS.LTC128B.128 [R0+0xc000], desc[UR6][R8.64] ;  /* 0x0c0000000800cfae */ /* 0x000fe2000b901d46 */
[----:B------:R-:W-:Y:S01]  /*2ae0*/  @!P1 LEA R6, P6, R20, R30, 0x1 ;  /* 0x0000001e14069211 */ /* 0x000fe200078c08ff */
[----:B------:R-:W-:Y:S01]  /*2af0*/  @!P0 IMAD.WIDE.U32 R14, R14, UR10, R34 ;  /* 0x0000000a0e0e8c25 */ /* 0x000fe2000f8e0022 */
[----:B------:R-:W-:Y:S01]  /*2b00*/  @!P4 LEA.HI.X R11, R4, R29, R3, 0x1, P5 ;  /* 0x0000001d040bc211 */ /* 0x000fe200028f0c03 */
[----:B------:R2:W-:Y:S01]  /*2b10*/  @!P4 LDGSTS.E.BYPASS.LTC128B.128 [R0+0x10000], desc[UR6][R8.64+0x80] ;  /* 0x100000800800cfae */ /* 0x0005e2000b901d46 */
[----:B------:R-:W-:Y:S01]  /*2b20*/  @!P1 LEA.HI.X R7, R20, R31, R2, 0x1, P6 ;  /* 0x0000001f14079211 */ /* 0x000fe200030f0c02 */
[----:B------:R-:W-:Y:S01]  /*2b30*/  @!P0 IMAD.IADD R3, R19, 0x1, R39 ;  /* 0x0000000113038824 */ /* 0x000fe200078e0227 */
[C---:B-1----:R-:W-:Y:S01]  /*2b40*/  @!P0 LEA R2, P5, R18.reuse, R32, 0x1 ;  /* 0x0000002012028211 */ /* 0x042fe200078a08ff */
[----:B------:R-:W-:Y:S01]  /*2b50*/  @P3 STS.128 [R0+0xd000], RZ ;  /* 0x00d000ff00003388 */ /* 0x000fe20000000c00 */
[----:B------:R-:W1:Y:S02]  /*2b60*/  @!P1 LDC.64 R4, c[0x0][0x220] ;  /* 0x00008800ff049b82 */ /* 0x000e640000000a00 */
[----:B------:R-:W-:Y:S01]  /*2b70*/  @!P0 LEA.HI.X R3, R18, R33, R3, 0x1, P5 ;  /* 0x0000002112038211 */ /* 0x000fe200028f0c03 */
[----:B------:R-:W-:Y:S04]  /*2b80*/  @P3 STS.128 [R0+0x11000], RZ ;  /* 0x011000ff00003388 */ /* 0x000fe80000000c00 */
        /* <DEDUP_REMOVED lines=12> */
[----:B------:R2:W-:Y:S04]  /*2c50*/  @!P1 LDGSTS.E.BYPASS.LTC128B.128 [R0+0x12000], desc[UR6][R6.64+0x80] ;  /* 0x1200008006009fae */ /* 0x0005e8000b901d46 */
[----:B------:R-:W-:Y:S04]  /*2c60*/  @P0 STS.128 [R0+0xf000], RZ ;  /* 0x00f000ff00000388 */ /* 0x000fe80000000c00 */
[----:B------:R-:W-:Y:S01]  /*2c70*/  @P0 STS.128 [R0+0x13000], RZ ;  /* 0x013000ff00000388 */ /* 0x000fe20000000c00 */
[----:B---3--:R-:W3:Y:S03]  /*2c80*/  @!P0 LDC.64 R12, c[0x0][0x220] ;  /* 0x00008800ff0c8b82 */ /* 0x008ee60000000a00 */
[----:B------:R-:W-:Y:S01]  /*2c90*/  @!PT LDS RZ, [RZ] ;  /* 0x00000000fffff984 */ /* 0x000fe20000000800 */
[----:B------:R-:W-:Y:S01]  /*2ca0*/  @!PT LDS RZ, [RZ] ;  /* 0x00000000fffff984 */ /* 0x000fe20000000800 */
[----:B------:R-:W-:Y:S01]  /*2cb0*/  @!PT LDS RZ, [RZ] ;  /* 0x00000000fffff984 */ /* 0x000fe20000000800 */
[----:B------:R-:W-:Y:S04]  /*2cc0*/  @!P0 LDGSTS.E.BYPASS.LTC128B.128 [R0+0xf000], desc[UR6][R2.64] ;  /* 0x0f00000002008fae */ /* 0x000fe8000b901d46 */
[----:B------:R4:W-:Y:S04]  /*2cd0*/  @!P0 LDGSTS.E.BYPASS.LTC128B.128 [R0+0x13000], desc[UR6][R2.64+0x80] ;  /* 0x1300008002008fae */ /* 0x0009e8000b901d46 */
[----:B------:R-:W-:Y:S04]  /*2ce0*/  @P4 STS.128 [R0+0x14000], RZ ;  /* 0x014000ff00004388 */ /* 0x000fe80000000c00 */
[----:B------:R-:W-:Y:S01]  /*2cf0*/  @P4 STS.128 [R0+0x18000], RZ ;  /* 0x018000ff00004388 */ /* 0x000fe20000000c00 */
[----:B--2---:R-:W-:-:S03]  /*2d00*/  @!P3 LEA R6, P5, R16, R8, 0x1 ;  /* 0x000000081006b211 */ /* 0x004fc600078a08ff */
[----:B------:R-:W-:Y:S01]  /*2d10*/  @!PT LDS RZ, [RZ] ;  /* 0x00000000fffff984 */ /* 0x000fe20000000800 */
[----:B------:R-:W-:Y:S01]  /*2d20*/  @!PT LDS RZ, [RZ] ;  /* 0x00000000fffff984 */ /* 0x000fe20000000800 */
[----:B------:R-:W-:Y:S01]  /*2d30*/  @!PT LDS RZ, [RZ] ;  /* 0x00000000fffff984 */ /* 0x000fe20000000800 */
[----:B------:R-:W-:Y:S01]  /*2d40*/  @!P4 LDGSTS.E.BYPASS.LTC128B.128 [R0+0x14000], desc[UR6][R10.64] ;  /* 0x140000000a00cfae */ /* 0x000fe2000b901d46 */
[----:B------:R-:W-:-:S03]  /*2d50*/  @!P0 IMAD.IADD R8, R15, 0x1, R25 ;  /* 0x000000010f088824 */ /* 0x000fc600078e0219 */
[----:B------:R2:W-:Y:S04]  /*2d60*/  @!P4 LDGSTS.E.BYPASS.LTC128B.128 [R0+0x18000], desc[UR6][R10.64+0x80] ;  /* 0x180000800a00cfae */ /* 0x0005e8000b901d46 */
[----:B------:R-:W-:Y:S04]  /*2d70*/  @P3 STS.128 [R0+0x15000], RZ ;  /* 0x015000ff00003388 */ /* 0x000fe80000000c00 */
[----:B------:R-:W-:Y:S01]  /*2d80*/  @P3 STS.128 [R0+0x19000], RZ ;  /* 0x019000ff00003388 */ /* 0x000fe20000000c00 */
[----:B----4-:R-:W-:Y:S02]  /*2d90*/  @!P3 IMAD.IADD R2, R17, 0x1, R41 ;  /* 0x000000011102b824 */ /* 0x010fe400078e0229 */
[----:B------:R-:W-:-:S03]  /*2da0*/  @!P1 IMAD.IADD R3, R23, 0x1, R36 ;  /* 0x0000000117039824 */ /* 0x000fc600078e0224 */
[----:B------:R-:W-:Y:S02]  /*2db0*/  @!P3 LEA.HI.X R7, R16, R9, R2, 0x1, P5 ;  /* 0x000000091007b211 */ /* 0x000fe400028f0c02 */
[----:B-1----:R-:W-:Y:S02]  /*2dc0*/  @!P1 LEA R4, P5, R22, R4, 0x1 ;  /* 0x0000000416049211 */ /* 0x002fe400078a08ff */
[----:B---3--:R-:W-:Y:S01]  /*2dd0*/  @!P0 LEA R2, P4, R14, R12, 0x1 ;  /* 0x0000000c0e028211 */ /* 0x008fe200078808ff */
[----:B------:R-:W-:Y:S01]  /*2de0*/  @!PT LDS RZ, [RZ] ;  /* 0x00000000fffff984 */ /* 0x000fe20000000800 */
[----:B------:R-:W-:Y:S01]  /*2df0*/  @!PT LDS RZ, [RZ] ;  /* 0x00000000fffff984 */ /* 0x000fe20000000800 */
[----:B------:R-:W-:Y:S01]  /*2e00*/  @!PT LDS RZ, [RZ] ;  /* 0x00000000fffff984 */ /* 0x000fe20000000800 */
[----:B------:R-:W-:Y:S01]  /*2e10*/  @!P3 LDGSTS.E.BYPASS.LTC128B.128 [R0+0x15000], desc[UR6][R6.64] ;  /* 0x150000000600bfae */ /* 0x000fe2000b901d46 */
[----:B------:R-:W-:Y:S02]  /*2e20*/  @!P1 LEA.HI.X R5, R22, R5, R3, 0x1, P5 ;  /* 0x0000000516059211 */ /* 0x000fe400028f0c03 */
[----:B------:R-:W-:Y:S01]  /*2e30*/  @!P0 LEA.HI.X R3, R14, R13, R8, 0x1, P4 ;  /* 0x0000000d0e038211 */ /* 0x000fe200020f0c08 */
[----:B------:R1:W-:Y:S01]  /*2e40*/  @!P3 LDGSTS.E.BYPASS.LTC128B.128 [R0+0x19000], desc[UR6][R6.64+0x80] ;  /* 0x190000800600bfae */ /* 0x0003e2000b901d46 */
[----:B--2---:R-:W2:Y:S03]  /*2e50*/  LDC.64 R10, c[0x0][0x3b8] ;  /* 0x0000ee00ff0a7b82 */ /* 0x004ea60000000a00 */
[----:B------:R-:W-:Y:S04]  /*2e60*/  @P1 STS.128 [R0+0x16000], RZ ;  /* 0x016000ff00001388 */ /* 0x000fe80000000c00 */
[----:B------:R-:W-:Y:S04]  /*2e70*/  @P1 STS.128 [R0+0x1a000], RZ ;  /* 0x01a000ff00001388 */ /* 0x000fe80000000c00 */
[----:B------:R-:W-:Y:S01]  /*2e80*/  @!PT LDS RZ, [RZ] ;  /* 0x00000000fffff984 */ /* 0x000fe20000000800 */
[----:B------:R-:W-:Y:S01]  /*2e90*/  @!PT LDS RZ, [RZ] ;  /* 0x00000000fffff984 */ /* 0x000fe20000000800 */
[----:B------:R-:W-:Y:S01]  /*2ea0*/  @!PT LDS RZ, [RZ] ;  /* 0x00000000fffff984 */ /* 0x000fe20000000800 */
[----:B------:R-:W-:Y:S04]  /*2eb0*/  @!P1 LDGSTS.E.BYPASS.LTC128B.128 [R0+0x16000], desc[UR6][R4.64] ;  /* 0x1600000004009fae */ /* 0x000fe8000b901d46 */
[----:B------:R-:W-:Y:S04]  /*2ec0*/  @!P1 LDGSTS.E.BYPASS.LTC128B.128 [R0+0x1a000], desc[UR6][R4.64+0x80] ;  /* 0x1a00008004009fae */ /* 0x000fe8000b901d46 */
[----:B------:R-:W-:Y:S04]  /*2ed0*/  @P0 STS.128 [R0+0x17000], RZ ;  /* 0x017000ff00000388 */ /* 0x000fe80000000c00 */
[----:B------:R3:W-:Y:S04]  /*2ee0*/  @P0 STS.128 [R0+0x1b000], RZ ;  /* 0x01b000ff00000388 */ /* 0x0007e80000000c00 */
[----:B------:R-:W-:Y:S01]  /*2ef0*/  @!PT LDS RZ, [RZ] ;  /* 0x00000000fffff984 */ /* 0x000fe20000000800 */
[----:B------:R-:W-:Y:S01]  /*2f00*/  @!PT LDS RZ, [RZ] ;  /* 0x00000000fffff984 */ /* 0x000fe20000000800 */
[----:B------:R-:W-:Y:S01]  /*2f10*/  @!PT LDS RZ, [RZ] ;  /* 0x00000000fffff984 */ /* 0x000fe20000000800 */
[----:B------:R-:W-:Y:S04]  /*2f20*/  @!P0 LDGSTS.E.BYPASS.LTC128B.128 [R0+0x17000], desc[UR6][R2.64] ;  /* 0x1700000002008fae */ /* 0x000fe8000b901d46 */
[----:B------:R3:W-:Y:S04]  /*2f30*/  @!P0 LDGSTS.E.BYPASS.LTC128B.128 [R0+0x1b000], desc[UR6][R2.64+0x80] ;  /* 0x1b00008002008fae */ /* 0x0007e8000b901d46 */
[----:B------:R-:W0:Y:S04]  /*2f40*/  LDGDEPBAR ;  /* 0x00000000000079af */ /* 0x000e280000000000 */
[----:B--2---:R-:W2:Y:S04]  /*2f50*/  LDG.E.64 R8, desc[UR6][R10.64] ;  /* 0x000000060a087981 */ /* 0x004ea8000c1e1b00 */
[----:B------:R-:W4:Y:S01]  /*2f60*/  LDG.E.64 R4, desc[UR6][R10.64+0x8] ;  /* 0x000008060a047981 */ /* 0x000f22000c1e1b00 */
[----:B-1----:R-:W-:-:S02]  /*2f70*/  IMAD.MOV.U32 R6, RZ, RZ, 0x4 ;  /* 0x00000004ff067424 */ /* 0x002fc400078e00ff */
[----:B---3--:R-:W-:-:S05]  /*2f80*/  VIADD R0, R239, 0x28 ;  /* 0x00000028ef007836 */ /* 0x008fca0000000000 */
[----:B------:R-:W-:Y:S01]  /*2f90*/  ISETP.GE.AND P0, PT, R0, UR9, PT ;  /* 0x0000000900007c0c */ /* 0x000fe2000bf06270 */
[C---:B------:R-:W-:Y:S02]  /*2fa0*/  VIADD R3, R239.reuse, 0x8 ;  /* 0x00000008ef037836 */ /* 0x040fe40000000000 */
[C---:B------:R-:W-:Y:S01]  /*2fb0*/  VIADD R2, R239.reuse, 0x20 ;  /* 0x00000020ef027836 */ /* 0x040fe20000000000 */
[----:B------:R-:W-:Y:S02]  /*2fc0*/  ISETP.GE.AND P4, PT, R239, UR9, PT ;  /* 0x00000009ef007c0c */ /* 0x000fe4000bf86270 */
[----:B------:R-:W-:Y:S02]  /*2fd0*/  ISETP.GE.AND P3, PT, R3, UR9, PT ;  /* 0x0000000903007c0c */ /* 0x000fe4000bf66270 */
[----:B------:R-:W-:-:S05]  /*2fe0*/  ISETP.GE.AND P1, PT, R2, UR9, PT ;  /* 0x0000000902007c0c */ /* 0x000fca000bf26270 */
[----:B------:R-:W-:Y:S01]  /*2ff0*/  @!P0 IMAD.WIDE R6, R0, R6, UR16 ;  /* 0x0000001000068e25 */ /* 0x000fe2000f8e0206 */
[----:B------:R-:W-:-:S03]  /*3000*/  LEA.HI R0, R43, R42, RZ, 0x4 ;  /* 0x0000002a2b007211 */ /* 0x000fc600078f20ff */
[----:B------:R-:W-:Y:S01]  /*3010*/  IMAD.MOV.U32 R2, RZ, RZ, 0x4 ;  /* 0x00000004ff027424 */ /* 0x000fe200078e00ff */
[----:B------:R-:W-:Y:S01]  /*3020*/  LOP3.LUT R0, R0, 0xfffffff0, RZ, 0xc0, !PT ;  /* 0xfffffff000007812 */ /* 0x000fe200078ec0ff */
[----:B------:R-:W-:Y:S01]  /*3030*/  UIMAD UR9, UR43, UR59, UR55 ;  /* 0x0000003b2b0972a4 */ /* 0x000fe2000f8e0237 */
[----:B------:R-:W5:Y:S01]  /*3040*/  @!P0 LDG.E R236, desc[UR6][R6.64] ;  /* 0x0000000606ec8981 */ /* 0x000f62000c1e1900 */
[----:B------:R-:W-:-:S04]  /*3050*/  IMAD.WIDE R2, R239, R2, UR16 ;  /* 0x00000010ef027e25 */ /* 0x000fc8000f8e0202 */
[----:B------:R-:W-:Y:S01]  /*3060*/  IMAD.IADD R0, R42, 0x1, -R0 ;  /* 0x000000012a007824 */ /* 0x000fe200078e0a00 */
[----:B------:R-:W5:Y:S04]  /*3070*/  @!P4 LDG.E R237, desc[UR6][R2.64] ;  /* 0x0000000602edc981 */ /* 0x000f68000c1e1900 */
[----:B------:R-:W5:Y:S04]  /*3080*/  @!P3 LDG.E R238, desc[UR6][R2.64+0x20] ;  /* 0x0000200602eeb981 */ /* 0x000f68000c1e1900 */
[----:B------:R1:W5:Y:S01]  /*3090*/  @!P1 LDG.E R235, desc[UR6][R2.64+0x80] ;  /* 0x0000800602eb9981 */ /* 0x000362000c1e1900 */
[----:B------:R-:W-:-:S04]  /*30a0*/  USHF.L.U32 UR9, UR9, 0x5, URZ ;  /* 0x0000000509097899 */ /* 0x000fc8000800063f */
[----:B------:R-:W-:Y:S01]  /*30b0*/  USHF.R.S32.HI UR10, URZ, 0x1f, UR9 ;  /* 0x0000001f3f0a7899 */ /* 0x000fe20008011409 */
[----:B-1----:R-:W-:-:S04]  /*30c0*/  SHF.R.S32.HI R2, RZ, 0x1f, R0 ;  /* 0x0000001fff027819 */ /* 0x002fc80000011400 */
[----:B------:R-:W-:-:S04]  /*30d0*/  LEA.HI R2, R2, R0, RZ, 0x3 ;  /* 0x0000000002027211 */ /* 0x000fc800078f18ff */
[----:B------:R-:W-:-:S05]  /*30e0*/  LOP3.LUT R2, R2, 0xfffffff8, RZ, 0xc0, !PT ;  /* 0xfffffff802027812 */ /* 0x000fca00078ec0ff */
[----:B------:R-:W-:Y:S01]  /*30f0*/  IMAD.IADD R0, R0, 0x1, -R2 ;  /* 0x0000000100007824 */ /* 0x000fe200078e0a02 */
[----:B------:R-:W-:-:S04]  /*3100*/  SHF.R.S32.HI R2, RZ, 0x1f, R38 ;  /* 0x0000001fff027819 */ /* 0x000fc80000011426 */
[C---:B------:R-:W-:Y:S02]  /*3110*/  LOP3.LUT P0, RZ, R0.reuse, 0x2, RZ, 0xc0, !PT ;  /* 0x0000000200ff7812 */ /* 0x040fe4000780c0ff */
[----:B------:R-:W-:Y:S01]  /*3120*/  LOP3.LUT P1, RZ, R0, 0x4, RZ, 0xc0, !PT ;  /* 0x0000000400ff7812 */ /* 0x000fe2000782c0ff */
[----:B------:R-:W-:Y:S01]  /*3130*/  VIADD R0, R218, 0x2000 ;  /* 0x00002000da007836 */ /* 0x000fe20000000000 */
[----:B------:R-:W-:-:S04]  /*3140*/  UIADD3 UR11, UR30, 0x80, URZ ;  /* 0x000000801e0b7890 */ /* 0x000fc8000fffe03f */
[----:B------:R-:W-:Y:S01]  /*3150*/  SEL R0, R0, R218, !P2 ;  /* 0x000000da00007207 */ /* 0x000fe20005000000 */
[----:B------:R-:W-:Y:S01]  /*3160*/  IMAD.SHL.U32 R3, R242, 0x20, RZ ;  /* 0x00000020f2037824 */ /* 0x000fe200078e00ff */
[----:B------:R-:W-:Y:S02]  /*3170*/  CS2R R42, SRZ ;  /* 0x00000000002a7805 */ /* 0x000fe4000001ff00 */
[----:B------:R-:W-:Y:S02]  /*3180*/  CS2R R40, SRZ ;  /* 0x0000000000287805 */ /* 0x000fe4000001ff00 */
[----:B------:R-:W-:Y:S02]  /*3190*/  CS2R R36, SRZ ;  /* 0x0000000000247805 */ /* 0x000fe4000001ff00 */
[----:B------:R-:W-:Y:S02]  /*31a0*/  LEA R212, R0, UR4, 0x1 ;  /* 0x0000000400d47c11 */ /* 0x000fe4000f8e08ff */
[----:B------:R-:W-:-:S02]  /*31b0*/  SEL R219, R219, 0xffffffe0, !P0 ;  /* 0xffffffe0dbdb7807 */ /* 0x000fc40004000000 */
[----:B------:R-:W-:Y:S01]  /*31c0*/  SEL R217, R217, 0xffffffc0, !P1 ;  /* 0xffffffc0d9d97807 */ /* 0x000fe20004800000 */
[----:B------:R-:W-:Y:S01]  /*31d0*/  UISETP.GE.AND UP0, UPT, UR11, UR5, UPT ;  /* 0x000000050b00728c */ /* 0x000fe2000bf06270 */
[----:B----4-:R-:W-:Y:S02]  /*31e0*/  IADD3 R240, P4, P3, R4, UR9, R38 ;  /* 0x0000000904f07c10 */ /* 0x010fe4000fb9e026 */
[----:B--2---:R-:W-:Y:S02]  /*31f0*/  R2UR UR9, R9 ;  /* 0x00000000090972ca */ /* 0x004fe400000e0000 */
[----:B------:R-:W-:Y:S01]  /*3200*/  IADD3.X R243, R5, UR10, R2, P4, P3 ;  /* 0x0000000a05f37c10 */ /* 0x000fe2000a7e6402 */
[----:B------:R-:W-:Y:S01]  /*3210*/  VIADD R2, R220, 0x2000 ;  /* 0x00002000dc027836 */ /* 0x000fe20000000000 */
[----:B------:R-:W-:-:S04]  /*3220*/  R2UR UR10, R8 ;  /* 0x00000000080a72ca */ /* 0x000fc800000e0000 */
[----:B------:R-:W-:Y:S02]  /*3230*/  SEL R2, R2, R220, !P2 ;  /* 0x000000dc02027207 */ /* 0x000fe40005000000 */
[----:B------:R-:W-:Y:S01]  /*3240*/  CS2R R38, SRZ ;  /* 0x0000000000267805 */ /* 0x000fe2000001ff00 */
[----:B------:R-:W-:Y:S01]  /*3250*/  IMAD.WIDE.U32 R240, R240, -0x2daee0ad, RZ ;  /* 0xd2511f53f0f07825 */ /* 0x000fe200078e00ff */
[----:B------:R-:W-:-:S07]  /*3260*/  LEA R211, R2, UR4, 0x1 ;  /* 0x0000000402d37c11 */ /* 0x000fce000f8e08ff */
.L_x_1244:
[----:B------:R-:W0:Y:S01]  /*3270*/  LDGDEPBAR ;  /* 0x00000000000079af */ /* 0x000e220000000000 */
[C---:B------:R-:W-:Y:S01]  /*3280*/  IMAD.IADD R0, R212.reuse, 0x1, R219 ;  /* 0x00000001d4007824 */ /* 0x040fe200078e02db */
[----:B------:R-:W-:Y:S01]  /*3290*/  PLOP3.LUT P0, PT, PT, PT, UP0, 0x80, 0x0 ;  /* 0x000000000000781c */ /* 0x000fe20003f0f008 */
[--C-:B------:R-:W-:Y:S01]  /*32a0*/  IMAD.IADD R3, R212, 0x1, R217.reuse ;  /* 0x00000001d4037824 */ /* 0x100fe200078e02d9 */
[----:B------:R-:W-:Y:S01]  /*32b0*/  PLOP3.LUT P3, PT, PT, PT, UP0, 0x80, 0x0 ;  /* 0x000000000000781c */ /* 0x000fe20003f6f008 */
[----:B------:R-:W-:Y:S01]  /*32c0*/  IMAD.IADD R2, R0, 0x1, R217 ;  /* 0x0000000100027824 */ /* 0x000fe200078e02d9 */
[----:B------:R-:W-:Y:S01]  /*32d0*/  PLOP3.LUT P2, PT, PT, PT, UP0, 0x80, 0x0 ;  /* 0x000000000000781c */ /* 0x000fe20003f4f008 */
[----:B------:R-:W-:Y:S01]  /*32e0*/  IMAD.SHL.U32 R204, R242, 0x20, RZ ;  /* 0x00000020f2cc7824 */ /* 0x000fe200078e00ff */
[----:B------:R-:W-:Y:S01]  /*32f0*/  PLOP3.LUT P6, PT, PT, PT, UP0, 0x80, 0x0 ;  /* 0x000000000000781c */ /* 0x000fe20003fcf008 */
[----:B------:R-:W-:Y:S01]  /*3300*/  UIADD3 UR11, UR10, -0x61c88647, URZ ;  /* 0x9e3779b90a0b7890 */ /* 0x000fe2000fffe03f */
[----:B------:R-:W-:Y:S01]  /*3310*/  PLOP3.LUT P4, PT, PT, PT, UP0, 0x80, 0x0 ;  /* 0x000000000000781c */ /* 0x000fe20003f8f008 */
[----:B------:R-:W-:Y:S01]  /*3320*/  UIADD3 UR12, UR10, 0x3c6ef372, URZ ;  /* 0x3c6ef3720a0c7890 */ /* 0x000fe2000fffe03f */
[----:B------:R-:W-:Y:S01]  /*3330*/  PLOP3.LUT P5, PT, PT, PT, UP0, 0x80, 0x0 ;  /* 0x000000000000781c */ /* 0x000fe20003faf008 */
[----:B------:R-:W-:Y:S01]  /*3340*/  UIADD3 UR15, UR9, -0x126145ec, URZ ;  /* 0xed9eba14090f7890 */ /* 0x000fe2000fffe03f */
[----:B------:R-:W-:Y:S01]  /*3350*/  IMAD.MOV.U32 R208, RZ, RZ, 0x40 ;  /* 0x00000040ffd07424 */ /* 0x000fe200078e00ff */
[----:B------:R-:W-:Y:S04]  /*3360*/  UISETP.GE.AND UP3, UPT, UR8, 0x1, UPT ;  /* 0x000000010800788c */ /* 0x000fe8000bf66270 */
[----:B------:R-:W-:Y:S01]  /*3370*/  SEL R217, R208, 0xffffffc0, !P1 ;  /* 0xffffffc0d0d97807 */ /* 0x000fe20004800000 */
[----:B------:R-:W-:Y:S04]  /*3380*/  DEPBAR.LE SB0, 0x0 ;  /* 0x000080000000791a */ /* 0x000fe80000000000 */
[----:B------:R-:W-:Y:S06]  /*3390*/  BAR.SYNC.DEFER_BLOCKING 0x0 ;  /* 0x0000000000007b1d */ /* 0x000fec0000010000 */
[----:B------:R-:W-:Y:S08]  /*33a0*/  LDSM.16.M88.4 R32, [R212] ;  /* 0x00000000d420783b */ /* 0x000ff00000000200 */
[----:B------:R-:W1:Y:S08]  /*33b0*/  LDSM.16.M88.4 R16, [R213+0xc000] ;  /* 0x00c00000d510783b */ /* 0x000e700000000200 */
[----:B------:R-:W2:Y:S08]  /*33c0*/  LDSM.16.M88.4 R28, [R212+0x1000] ;  /* 0x00100000d41c783b */ /* 0x000eb00000000200 */
[----:B------:R-:W3:Y:S08]  /*33d0*/  LDSM.16.M88.4 R164, [R213+0xc800] ;  /* 0x00c80000d5a4783b */ /* 0x000ef00000000200 */
[----:B------:R-:W-:Y:S08]  /*33e0*/  LDSM.16.M88.4 R168, [R0] ;  /* 0x0000000000a8783b */ /* 0x000ff00000000200 */
[----:B------:R-:W4:Y:S01]  /*33f0*/  LDSM.16.M88.4 R172, [R214+0xc000] ;  /* 0x00c00000d6ac783b */ /* 0x000f220000000200 */
[-C--:B-1----:R-:W-:Y:S07]  /*3400*/  HMMA.16816.F32 R4, R32, R16.reuse, RZ ;  /* 0x000000102004723c */ /* 0x082fee00000018ff */
[----:B------:R-:W1:Y:S01]  /*3410*/  LDSM.16.M88.4 R176, [R0+0x1000] ;  /* 0x0010000000b0783b */ /* 0x000e620000000200 */
[C---:B--2---:R-:W-:Y:S07]  /*3420*/  HMMA.16816.F32 R8, R28.reuse, R16, RZ ;  /* 0x000000101c08723c */ /* 0x044fee00000018ff */
[----:B------:R-:W2:Y:S01]  /*3430*/  LDSM.16.M88.4 R180, [R214+0xc800] ;  /* 0x00c80000d6b4783b */ /* 0x000ea20000000200 */
[-C--:B------:R-:W-:Y:S07]  /*3440*/  HMMA.16816.F32 R12, R28, R18.reuse, RZ ;  /* 0x000000121c0c723c */ /* 0x080fee00000018ff */
[----:B------:R-:W-:Y:S01]  /*3450*/  LDSM.16.M88.4 R184, [R3] ;  /* 0x0000000003b8783b */ /* 0x000fe20000000200 */
[C---:B------:R-:W-:Y:S07]  /*3460*/  HMMA.16816.F32 R16, R32.reuse, R18, RZ ;  /* 0x000000122010723c */ /* 0x040fee00000018ff */
[----:B------:R-:W2:Y:S01]  /*3470*/  LDSM.16.M88.4 R188, [R216+0xc000] ;  /* 0x00c00000d8bc783b */ /* 0x000ea20000000200 */
        /* <DEDUP_REMOVED lines=12> */
[----:B------:R-:W1:Y:S05]  /*3540*/  LDSM.16.M88.4 R172, [R215+0xc000] ;  /* 0x00c00000d7ac783b */ /* 0x000e6a0000000200 */
[-C--:B--2---:R-:W-:Y:S06]  /*3550*/  HMMA.16816.F32 R20, R168, R180.reuse, R20 ;  /* 0x000000b4a814723c */ /* 0x084fec0000001814 */
[C---:B------:R-:W-:Y:S06]  /*3560*/  HMMA.16816.F32 R24, R176.reuse, R180, R24 ;  /* 0x000000b4b018723c */ /* 0x040fec0000001818 */
[-C--:B------:R-:W-:Y:S01]  /*3570*/  HMMA.16816.F32 R28, R176, R182.reuse, R28 ;  /* 0x000000b6b01c723c */ /* 0x080fe2000000181c */
[----:B------:R-:W2:Y:S05]  /*3580*/  LDSM.16.M88.4 R176, [R215+0xc800] ;  /* 0x00c80000d7b0783b */ /* 0x000eaa0000000200 */
[----:B------:R-:W-:Y:S03]  /*3590*/  HMMA.16816.F32 R32, R168, R182, R32 ;  /* 0x000000b6a820723c */ /* 0x000fe60000001820 */
[----:B------:R-:W-:Y:S03]  /*35a0*/  LDSM.16.M88.4 R168, [R212+0x2000] ;  /* 0x00200000d4a8783b */ /* 0x000fe60000000200 */
[-C--:B------:R-:W-:Y:S05]  /*35b0*/  HMMA.16816.F32 R4, R184, R188.reuse, R4 ;  /* 0x000000bcb804723c */ /* 0x080fea0000001804 */
[----:B------:R-:W4:Y:S01]  /*35c0*/  LDSM.16.M88.4 R180, [R213+0x10000] ;  /* 0x01000000d5b4783b */ /* 0x000f220000000200 */
[C---:B---3--:R-:W-:Y:S06]  /*35d0*/  HMMA.16816.F32 R8, R192.reuse, R188, R8 ;  /* 0x000000bcc008723c */ /* 0x048fec0000001808 */
[-C--:B------:R-:W-:Y:S06]  /*35e0*/  HMMA.16816.F32 R12, R192, R190.reuse, R12 ;  /* 0x000000bec00c723c */ /* 0x080fec000000180c */
[C---:B------:R-:W-:Y:S01]  /*35f0*/  HMMA.16816.F32 R16, R184.reuse, R190, R16 ;  /* 0x000000beb810723c */ /* 0x040fe20000001810 */
[----:B------:R-:W3:Y:S05]  /*3600*/  LDSM.16.M88.4 R188, [R212+0x3000] ;  /* 0x00300000d4bc783b */ /* 0x000eea0000000200 */
[-C--:B------:R-:W-:Y:S06]  /*3610*/  HMMA.16816.F32 R20, R184, R196.reuse, R20 ;  /* 0x000000c4b814723c */ /* 0x080fec0000001814 */
[C---:B------:R-:W-:Y:S06]  /*3620*/  HMMA.16816.F32 R24, R192.reuse, R196, R24 ;  /* 0x000000c4c018723c */ /* 0x040fec0000001818 */
[-C--:B------:R-:W-:Y:S01]  /*3630*/  HMMA.16816.F32 R28, R192, R198.reuse, R28 ;  /* 0x000000c6c01c723c */ /* 0x080fe2000000181c */
[----:B------:R-:W-:Y:S05]  /*3640*/  LDSM.16.M88.4 R192, [R214+0x10000] ;  /* 0x01000000d6c0783b */ /* 0x000fea0000000200 */
[----:B------:R-:W-:Y:S03]  /*3650*/  HMMA.16816.F32 R32, R184, R198, R32 ;  /* 0x000000c6b820723c */ /* 0x000fe60000001820 */
[----:B------:R-:W3:Y:S03]  /*3660*/  LDSM.16.M88.4 R184, [R213+0x10800] ;  /* 0x01080000d5b8783b */ /* 0x000ee60000000200 */
        /* <DEDUP_REMOVED lines=8> */
[-C--:B------:R-:W-:Y:S06]  /*36f0*/  HMMA.16816.F32 R28, R200, R178.reuse, R28 ;  /* 0x000000b2c81c723c */ /* 0x080fec000000181c */
[----:B------:R-:W-:Y:S01]  /*3700*/  HMMA.16816.F32 R32, R164, R178, R32 ;  /* 0x000000b2a420723c */ /* 0x000fe20000001820 */
[----:B------:R-:W2:Y:S01]  /*3710*/  LDSM.16.M88.4 R164, [R214+0x10800] ;  /* 0x01080000d6a4783b */ /* 0x000ea20000000200 */
[----:B-1----:R-:W-:Y:S04]  /*3720*/  IMAD.U32 R0, RZ, RZ, UR20 ;  /* 0x00000014ff007e24 */ /* 0x002fe8000f8e00ff */
[-C--:B----4-:R-:W-:Y:S03]  /*3730*/  HMMA.16816.F32 R4, R168, R180.reuse, R4 ;  /* 0x000000b4a804723c */ /* 0x090fe60000001804 */
[----:B------:R-:W-:Y:S03]  /*3740*/  LDSM.16.M88.4 R176, [R3+0x2000] ;  /* 0x0020000003b0783b */ /* 0x000fe60000000200 */
[C---:B---3--:R-:W-:Y:S06]  /*3750*/  HMMA.16816.F32 R8, R188.reuse, R180, R8 ;  /* 0x000000b4bc08723c */ /* 0x048fec0000001808 */
[-C--:B------:R-:W-:Y:S06]  /*3760*/  HMMA.16816.F32 R12, R188, R182.reuse, R12 ;  /* 0x000000b6bc0c723c */ /* 0x080fec000000180c */
[C---:B------:R-:W-:Y:S01]  /*3770*/  HMMA.16816.F32 R16, R168.reuse, R182, R16 ;  /* 0x000000b6a810723c */ /* 0x040fe20000001810 */
[----:B------:R-:W1:Y:S05]  /*3780*/  LDSM.16.M88.4 R180, [R216+0x10000] ;  /* 0x01000000d8b4783b */ /* 0x000e6a0000000200 */
[-C--:B------:R-:W-:Y:S06]  /*3790*/  HMMA.16816.F32 R20, R168, R184.reuse, R20 ;  /* 0x000000b8a814723c */ /* 0x080fec0000001814 */
[C---:B------:R-:W-:Y:S06]  /*37a0*/  HMMA.16816.F32 R24, R188.reuse, R184, R24 ;  /* 0x000000b8bc18723c */ /* 0x040fec0000001818 */
[-C--:B------:R-:W-:Y:S01]  /*37b0*/  HMMA.16816.F32 R28, R188, R186.reuse, R28 ;  /* 0x000000babc1c723c */ /* 0x080fe2000000181c */
[----:B------:R-:W-:Y:S05]  /*37c0*/  LDSM.16.M88.4 R188, [R2+0x2000] ;  /* 0x0020000002bc783b */ /* 0x000fea0000000200 */
[----:B------:R-:W-:Y:S03]  /*37d0*/  HMMA.16816.F32 R32, R168, R186, R32 ;  /* 0x000000baa820723c */ /* 0x000fe60000001820 */
[----:B------:R3:W4:Y:S03]  /*37e0*/  LDSM.16.M88.4 R168, [R3+0x3000] ;  /* 0x0030000003a8783b */ /* 0x0007260000000200 */
[-C--:B------:R-:W-:Y:S05]  /*37f0*/  HMMA.16816.F32 R4, R172, R192.reuse, R4 ;  /* 0x000000c0ac04723c */ /* 0x080fea0000001804 */
[----:B------:R-:W4:Y:S01]  /*3800*/  LDSM.16.M88.4 R184, [R216+0x10800] ;  /* 0x01080000d8b8783b */ /* 0x000f220000000200 */
[C---:B------:R-:W-:Y:S06]  /*3810*/  HMMA.16816.F32 R8, R196.reuse, R192, R8 ;  /* 0x000000c0c408723c */ /* 0x040fec0000001808 */
[-C--:B------:R-:W-:Y:S06]  /*3820*/  HMMA.16816.F32 R12, R196, R194.reuse, R12 ;  /* 0x000000c2c40c723c */ /* 0x080fec000000180c */
[C---:B------:R-:W-:Y:S01]  /*3830*/  HMMA.16816.F32 R16, R172.reuse, R194, R16 ;  /* 0x000000c2ac10723c */ /* 0x040fe20000001810 */
[----:B------:R-:W4:Y:S01]  /*3840*/  LDSM.16.M88.4 R192, [R215+0x10000] ;  /* 0x01000000d7c0783b */ /* 0x000f220000000200 */
[----:B---3--:R-:W-:Y:S04]  /*3850*/  IMAD.U32 R3, RZ, RZ, UR8 ;  /* 0x00000008ff037e24 */ /* 0x008fe8000f8e00ff */
[-C--:B--2---:R-:W-:Y:S06]  /*3860*/  HMMA.16816.F32 R20, R172, R164.reuse, R20 ;  /* 0x000000a4ac14723c */ /* 0x084fec0000001814 */
[C---:B------:R-:W-:Y:S06]  /*3870*/  HMMA.16816.F32 R24, R196.reuse, R164, R24 ;  /* 0x000000a4c418723c */ /* 0x040fec0000001818 */
[-C--:B------:R-:W-:Y:S01]  /*3880*/  HMMA.16816.F32 R28, R196, R166.reuse, R28 ;  /* 0x000000a6c41c723c */ /* 0x080fe2000000181c */
[----:B------:R2:W3:Y:S05]  /*3890*/  LDSM.16.M88.4 R196, [R2+0x3000] ;  /* 0x0030000002c4783b */ /* 0x0004ea0000000200 */
[----:B------:R-:W-:Y:S06]  /*38a0*/  HMMA.16816.F32 R32, R172, R166, R32 ;  /* 0x000000a6ac20723c */ /* 0x000fec0000001820 */
[-C--:B-1----:R-:W-:Y:S06]  /*38b0*/  HMMA.16816.F32 R4, R176, R180.reuse, R4 ;  /* 0x000000b4b004723c */ /* 0x082fec0000001804 */
[C---:B----4-:R-:W-:Y:S06]  /*38c0*/  HMMA.16816.F32 R8, R168.reuse, R180, R8 ;  /* 0x000000b4a808723c */ /* 0x050fec0000001808 */
[-C--:B------:R-:W-:Y:S01]  /*38d0*/  HMMA.16816.F32 R12, R168, R182.reuse, R12 ;  /* 0x000000b6a80c723c */ /* 0x080fe2000000180c */
[----:B--2---:R-:W1:Y:S01]  /*38e0*/  @P0 S2R R2, SR_TID.X ;  /* 0x0000000000020919 */ /* 0x004e620000002100 */
[----:B------:R-:W-:Y:S04]  /*38f0*/  PLOP3.LUT P0, PT, PT, PT, UP0, 0x80, 0x0 ;  /* 0x000000000000781c */ /* 0x000fe80003f0f008 */
[C---:B------:R-:W-:Y:S06]  /*3900*/  HMMA.16816.F32 R16, R176.reuse, R182, R16 ;  /* 0x000000b6b010723c */ /* 0x040fec0000001810 */
[-C--:B------:R-:W-:Y:S06]  /*3910*/  HMMA.16816.F32 R20, R176, R184.reuse, R20 ;  /* 0x000000b8b014723c */ /* 0x080fec0000001814 */
[C---:B------:R-:W-:Y:S06]  /*3920*/  HMMA.16816.F32 R24, R168.reuse, R184, R24 ;  /* 0x000000b8a818723c */ /* 0x040fec0000001818 */
[-C--:B------:R-:W-:Y:S06]  /*3930*/  HMMA.16816.F32 R28, R168, R186.reuse, R28 ;  /* 0x000000baa81c723c */ /* 0x080fec000000181c */
[----:B------:R-:W-:Y:S05]  /*3940*/  HMMA.16816.F32 R32, R176, R186, R32 ;  /* 0x000000bab020723c */ /* 0x000fea0000001820 */
[----:B------:R-:W-:Y:S01]  /*3950*/  LOP3.LUT R168, R243, UR10, RZ, 0x3c, !PT ;  /* 0x0000000af3a87c12 */ /* 0x000fe2000f8e3cff */
[-C--:B------:R-:W-:Y:S05]  /*3960*/  HMMA.16816.F32 R4, R188, R192.reuse, R4 ;  /* 0x000000c0bc04723c */ /* 0x080fea0000001804 */
[----:B-1----:R-:W-:Y:S01]  /*3970*/  @P3 IMAD.SHL.U32 R2, R2, 0x2, RZ ;  /* 0x0000000202023824 */ /* 0x002fe200078e00ff */
[----:B------:R-:W-:Y:S01]  /*3980*/  PLOP3.LUT P3, PT, PT, PT, UP0, 0x80, 0x0 ;  /* 0x000000000000781c */ /* 0x000fe20003f6f008 */
[C---:B---3--:R-:W-:Y:S04]  /*3990*/  HMMA.16816.F32 R8, R196.reuse, R192, R8 ;  /* 0x000000c0c408723c */ /* 0x048fe80000001808 */
[----:B------:R-:W-:Y:S02]  /*39a0*/  @P2 LOP3.LUT R2, R204, 0x6, R2, 0xf8, !PT ;  /* 0x00000006cc022812 */ /* 0x000fe400078ef802 */
[----:B------:R-:W-:Y:S01]  /*39b0*/  PLOP3.LUT P2, PT, PT, PT, UP0, 0x80, 0x0 ;  /* 0x000000000000781c */ /* 0x000fe20003f4f008 */
[-C--:B------:R-:W-:Y:S04]  /*39c0*/  HMMA.16816.F32 R12, R196, R194.reuse, R12 ;  /* 0x000000c2c40c723c */ /* 0x080fe8000000180c */
[----:B------:R-:W-:Y:S01]  /*39d0*/  @P0 IMAD R0, R0, 0x80, R2 ;  /* 0x0000008000000824 */ /* 0x000fe200078e0202 */
[----:B------:R-:W-:Y:S01]  /*39e0*/  PLOP3.LUT P0, PT, PT, PT, UP0, 0x80, 0x0 ;  /* 0x000000000000781c */ /* 0x000fe20003f0f008 */
[C---:B------:R-:W-:Y:S04]  /*39f0*/  HMMA.16816.F32 R16, R188.reuse, R194, R16 ;  /* 0x000000c2bc10723c */ /* 0x040fe80000001810 */
[C---:B------:R-:W-:Y:S01]  /*3a00*/  @P6 ISETP.GE.AND P6, PT, R0.reuse, UR5, PT ;  /* 0x0000000500006c0c */ /* 0x040fe2000bfc6270 */
[----:B------:R-:W-:Y:S01]  /*3a10*/  @P3 VIADD R2, R0, 0x1 ;  /* 0x0000000100023836 */ /* 0x000fe20000000000 */
[----:B------:R-:W-:Y:S02]  /*3a20*/  PLOP3.LUT P3, PT, PT, PT, UP0, 0x80, 0x0 ;  /* 0x000000000000781c */ /* 0x000fe40003f6f008 */
[----:B------:R-:W-:Y:S02]  /*3a30*/  @P4 FSEL R4, R4, -INF , !P6 ;  /* 0xff80000004044808 */ /* 0x000fe40007000000 */
[----:B------:R-:W-:Y:S02]  /*3a40*/  PLOP3.LUT P4, PT, PT, PT, UP0, 0x80, 0x0 ;  /* 0x000000000000781c */ /* 0x000fe40003f8f008 */
[----:B------:R-:W-:Y:S02]  /*3a50*/  @P0 FSEL R6, R6, -INF , !P6 ;  /* 0xff80000006060808 */ /* 0x000fe40007000000 */
[----:B------:R-:W-:Y:S02]  /*3a60*/  PLOP3.LUT P0, PT, PT, PT, UP0, 0x80, 0x0 ;  /* 0x000000000000781c */ /* 0x000fe40003f0f008 */
[----:B------:R-:W-:Y:S02]  /*3a70*/  @P2 FSEL R8, R8, -INF , !P6 ;  /* 0xff80000008082808 */ /* 0x000fe40007000000 */
[----:B------:R-:W-:Y:S02]  /*3a80*/  PLOP3.LUT P2, PT, PT, PT, UP0, 0x80, 0x0 ;  /* 0x000000000000781c */ /* 0x000fe40003f4f008 */
[----:B------:R-:W-:Y:S02]  /*3a90*/  @P3 FSEL R10, R10, -INF , !P6 ;  /* 0xff8000000a0a3808 */ /* 0x000fe40007000000 */
[----:B------:R-:W-:Y:S01]  /*3aa0*/  @P5 ISETP.GE.AND P5, PT, R2, UR5, PT ;  /* 0x0000000502005c0c */ /* 0x000fe2000bfa6270 */
[----:B------:R-:W-:Y:S01]  /*3ab0*/  IMAD.U32 R2, RZ, RZ, UR20 ;  /* 0x00000014ff027e24 */ /* 0x000fe2000f8e00ff */
[----:B------:R-:W-:Y:S02]  /*3ac0*/  PLOP3.LUT P6, PT, PT, PT, UP0, 0x80, 0x0 ;  /* 0x000000000000781c */ /* 0x000fe40003fcf008 */
[----:B------:R-:W-:Y:S01]  /*3ad0*/  @P4 FSEL R5, R5, -INF , !P5 ;  /* 0xff80000005054808 */ /* 0x000fe20006800000 */
[----:B------:R-:W-:Y:S01]  /*3ae0*/  IMAD R164, R2, 0x4, R242 ;  /* 0x0000000402a47824 */ /* 0x000fe200078e02f2 */
[----:B------:R-:W-:Y:S01]  /*3af0*/  PLOP3.LUT P4, PT, PT, PT, UP0, 0x80, 0x0 ;  /* 0x000000000000781c */ /* 0x000fe20003f8f008 */
[----:B------:R-:W-:Y:S01]  /*3b00*/  IMAD R2, R3, 0x4, R248 ;  /* 0x0000000403027824 */ /* 0x000fe200078e02f8 */
[----:B------:R-:W-:Y:S02]  /*3b10*/  @P0 FSEL R7, R7, -INF , !P5 ;  /* 0xff80000007070808 */ /* 0x000fe40006800000 */
[----:B------:R-:W-:Y:S01]  /*3b20*/  PLOP3.LUT P0, PT, PT, PT, UP0, 0x80, 0x0 ;  /* 0x000000000000781c */ /* 0x000fe20003f0f008 */
[----:B------:R-:W-:Y:S01]  /*3b30*/  IMAD.WIDE.U32 R166, R2, -0x326172a9, RZ ;  /* 0xcd9e8d5702a67825 */ /* 0x000fe200078e00ff */
[----:B------:R-:W-:Y:S02]  /*3b40*/  @P2 FSEL R9, R9, -INF , !P5 ;  /* 0xff80000009092808 */ /* 0x000fe40006800000 */
[----:B------:R-:W-:Y:S01]  /*3b50*/  PLOP3.LUT P2, PT, PT, PT, UP0, 0x80, 0x0 ;  /* 0x000000000000781c */ /* 0x000fe20003f4f008 */
[----:B------:R-:W-:Y:S01]  /*3b60*/  @P6 VIADD R169, R0, 0x8 ;  /* 0x0000000800a96836 */ /* 0x000fe20000000000 */
[----:B------:R-:W-:Y:S01]  /*3b70*/  LOP3.LUT R3, R241, UR9, R164, 0x96, !PT ;  /* 0x00000009f1037c12 */ /* 0x000fe2000f8e96a4 */
[----:B------:R-:W-:Y:S01]  /*3b80*/  VIADD R164, R2, 0x2 ;  /* 0x0000000202a47836 */ /* 0x000fe20000000000 */
[----:B------:R-:W-:Y:S02]  /*3b90*/  PLOP3.LUT P6, PT, PT, PT, UP0, 0x80, 0x0 ;  /* 0x000000000000781c */ /* 0x000fe40003fcf008 */
[----:B------:R-:W-:Y:S01]  /*3ba0*/  @P4 ISETP.GE.AND P4, PT, R169, UR5, PT ;  /* 0x00000005a9004c0c */ /* 0x000fe2000bf86270 */
[----:B------:R-:W-:Y:S01]  /*3bb0*/  IMAD.WIDE.U32 R164, R164, -0x326172a9, RZ ;  /* 0xcd9e8d57a4a47825 */ /* 0x000fe200078e00ff */
[-C--:B------:R-:W-:Y:S02]  /*3bc0*/  LOP3.LUT R172, R167, R168.reuse, RZ, 0x3c, !PT ;  /* 0x000000a8a7ac7212 */ /* 0x080fe400078e3cff */
[----:B------:R-:W-:Y:S01]  /*3bd0*/  @P0 FSEL R12, R12, -INF , !P4 ;  /* 0xff8000000c0c0808 */ /* 0x000fe20006000000 */
[----:B------:R-:W-:Y:S01]  /*3be0*/  IMAD.WIDE.U32 R2, R3, -0x326172a9, RZ ;  /* 0xcd9e8d5703027825 */ /* 0x000fe200078e00ff */
[----:B------:R-:W-:Y:S02]  /*3bf0*/  LOP3.LUT R170, R165, R168, RZ, 0x3c, !PT ;  /* 0x000000a8a5aa7212 */ /* 0x000fe400078e3cff */
[C---:B-----5:R-:W-:Y:S01]  /*3c00*/  FSETP.NEU.FTZ.AND P0, PT, R237.reuse, -INF , PT ;  /* 0xff800000ed00780b */ /* 0x060fe20003f1d000 */
[----:B------:R-:W-:Y:S01]  /*3c10*/  FMUL.FTZ R168, R237, 1.4426950216293334961 ;  /* 0x3fb8aa3beda87820 */ /* 0x000fe20000410000 */
[----:B------:R-:W-:Y:S01]  /*3c20*/  @P2 FSEL R14, R14, -INF , !P4 ;  /* 0xff8000000e0e2808 */ /* 0x000fe20006000000 */
[----:B------:R-:W-:Y:S01]  /*3c30*/  IMAD.WIDE.U32 R172, R172, -0x2daee0ad, RZ ;  /* 0xd2511f53acac7825 */ /* 0x000fe200078e00ff */
[----:B------:R-:W-:Y:S02]  /*3c40*/  PLOP3.LUT P2, PT, PT, PT, UP0, 0x80, 0x0 ;  /* 0x000000000000781c */ /* 0x000fe40003f4f008 */
[C---:B------:R-:W-:Y:S01]  /*3c50*/  LOP3.LUT R176, R3.reuse, UR11, R166, 0x96, !PT ;  /* 0x0000000b03b07c12 */ /* 0x040fe2000f8e96a6 */
[----:B------:R-:W-:Y:S01]  /*3c60*/  IMAD.WIDE.U32 R170, R170, -0x2daee0ad, RZ ;  /* 0xd2511f53aaaa7825 */ /* 0x000fe200078e00ff */
[----:B------:R-:W-:Y:S01]  /*3c70*/  LOP3.LUT R174, R3, UR11, R164, 0x96, !PT ;  /* 0x0000000b03ae7c12 */ /* 0x000fe2000f8e96a4 */
[----:B------:R-:W-:Y:S01]  /*3c80*/  UIADD3 UR11, UR9, 0x76cf5d0a, URZ ;  /* 0x76cf5d0a090b7890 */ /* 0x000fe2000fffe03f */
[----:B------:R-:W-:Y:S01]  /*3c90*/  FSEL R168, R168, RZ, P0 ;  /* 0x000000ffa8a87208 */ /* 0x000fe20000000000 */
[C---:B------:R-:W-:Y:S01]  /*3ca0*/  FMUL.FTZ R3, R238.reuse, 1.4426950216293334961 ;  /* 0x3fb8aa3bee037820 */ /* 0x040fe20000410000 */
[----:B------:R-:W-:Y:S01]  /*3cb0*/  FSETP.NEU.FTZ.AND P0, PT, R238, -INF , PT ;  /* 0xff800000ee00780b */ /* 0x000fe20003f1d000 */
[----:B------:R-:W-:Y:S01]  /*3cc0*/  @P6 VIADD R164, R0, 0x9 ;  /* 0x0000000900a46836 */ /* 0x000fe20000000000 */
[----:B------:R-:W-:Y:S01]  /*3cd0*/  PLOP3.LUT P3, PT, PT, PT, UP0, 0x80, 0x0 ;  /* 0x000000000000781c */ /* 0x000fe20003f6f008 */
[----:B------:R-:W-:Y:S01]  /*3ce0*/  IMAD.WIDE.U32 R174, R174, -0x2daee0ad, RZ ;  /* 0xd2511f53aeae7825 */ /* 0x000fe200078e00ff */
[----:B------:R-:W-:Y:S02]  /*3cf0*/  FSEL R3, R3, RZ, P0 ;  /* 0x000000ff03037208 */ /* 0x000fe40000000000 */
[----:B------:R-:W-:Y:S01]  /*3d00*/  PLOP3.LUT P0, PT, PT, PT, UP0, 0x80, 0x0 ;  /* 0x000000000000781c */ /* 0x000fe20003f0f008 */
[--C-:B------:R-:W-:Y:S01]  /*3d10*/  FFMA.FTZ R4, R4, UR13, -R168.reuse ;  /* 0x0000000d04047c23 */ /* 0x100fe200080108a8 */
[----:B------:R-:W-:Y:S01]  /*3d20*/  @P2 ISETP.GE.AND P2, PT, R164, UR5, PT ;  /* 0x00000005a4002c0c */ /* 0x000fe2000bf46270 */
[--C-:B------:R-:W-:Y:S01]  /*3d30*/  FFMA.FTZ R6, R6, UR13, -R3.reuse ;  /* 0x0000000d06067c23 */ /* 0x100fe20008010803 */
[----:B------:R-:W-:Y:S01]  /*3d40*/  PLOP3.LUT P6, PT, PT, PT, UP0, 0x80, 0x0 ;  /* 0x000000000000781c */ /* 0x000fe20003fcf008 */
[----:B------:R-:W1:Y:S01]  /*3d50*/  LDSM.16.M88.4 R164, [R215+0x10800] ;  /* 0x01080000d7a4783b */ /* 0x000e620000000200 */
[----:B------:R-:W-:Y:S01]  /*3d60*/  LOP3.LUT R2, R2, UR12, RZ, 0x3c, !PT ;  /* 0x0000000c02027c12 */ /* 0x000fe2000f8e3cff */
[----:B------:R-:W-:Y:S01]  /*3d70*/  FFMA.FTZ R5, R5, UR13, -R168 ;  /* 0x0000000d05057c23 */ /* 0x000fe200080108a8 */
[----:B------:R-:W-:Y:S01]  /*3d80*/  LOP3.LUT R178, R175, UR11, R170, 0x96, !PT ;  /* 0x0000000bafb27c12 */ /* 0x000fe2000f8e96aa */
[--C-:B------:R-:W-:Y:S01]  /*3d90*/  FFMA.FTZ R7, R7, UR13, -R3.reuse ;  /* 0x0000000d07077c23 */ /* 0x100fe20008010803 */
[----:B------:R-:W-:Y:S01]  /*3da0*/  @P3 FSEL R11, R11, -INF , !P5 ;  /* 0xff8000000b0b3808 */ /* 0x000fe20006800000 */
[----:B------:R-:W-:Y:S01]  /*3db0*/  IMAD.WIDE.U32 R176, R176, -0x2daee0ad, RZ ;  /* 0xd2511f53b0b07825 */ /* 0x000fe200078e00ff */
[----:B------:R-:W-:Y:S01]  /*3dc0*/  PLOP3.LUT P5, PT, PT, PT, UP0, 0x80, 0x0 ;  /* 0x000000000000781c */ /* 0x000fe20003faf008 */
[----:B------:R-:W2:Y:S01]  /*3dd0*/  MUFU.EX2 R203, R4 ;  /* 0x0000000400cb7308 */ /* 0x000ea20000000800 */
[----:B------:R-:W-:Y:S01]  /*3de0*/  PLOP3.LUT P3, PT, PT, PT, UP0, 0x80, 0x0 ;  /* 0x000000000000781c */ /* 0x000fe20003f6f008 */
[----:B------:R-:W-:Y:S01]  /*3df0*/  UIADD3 UR12, UR9, -0x4498517b, URZ ;  /* 0xbb67ae85090c7890 */ /* 0x000fe2000fffe03f */
[----:B------:R-:W-:Y:S01]  /*3e00*/  @P0 FSEL R13, R13, -INF , !P2 ;  /* 0xff8000000d0d0808 */ /* 0x000fe20005000000 */
[----:B------:R-:W-:Y:S01]  /*3e10*/  @P6 VIADD R181, R0, 0x19 ;  /* 0x0000001900b56836 */ /* 0x000fe20000000000 */
[----:B------:R-:W-:Y:S02]  /*3e20*/  PLOP3.LUT P0, PT, PT, PT, UP0, 0x80, 0x0 ;  /* 0x000000000000781c */ /* 0x000fe40003f0f008 */
[----:B------:R-:W-:Y:S01]  /*3e30*/  LOP3.LUT R182, R177, UR11, R172, 0x96, !PT ;  /* 0x0000000bb1b67c12 */ /* 0x000fe2000f8e96ac */
[----:B------:R-:W-:Y:S01]  /*3e40*/  UIADD3 UR11, UR9, 0x32370b8f, URZ ;  /* 0x32370b8f090b7890 */ /* 0x000fe2000fffe03f */
[----:B------:R-:W-:Y:S01]  /*3e50*/  PLOP3.LUT P6, PT, PT, PT, UP0, 0x80, 0x0 ;  /* 0x000000000000781c */ /* 0x000fe20003fcf008 */
[----:B------:R-:W-:Y:S02]  /*3e60*/  MUFU.EX2 R202, R6 ;  /* 0x0000000600ca7308 */ /* 0x000fe40000000800 */
[----:B------:R-:W-:Y:S01]  /*3e70*/  @P5 FSEL R16, R16, -INF , !P4 ;  /* 0xff80000010105808 */ /* 0x000fe20006000000 */
[----:B------:R-:W-:Y:S01]  /*3e80*/  IMAD.WIDE.U32 R182, R182, -0x326172a9, RZ ;  /* 0xcd9e8d57b6b67825 */ /* 0x000fe200078e00ff */
[----:B------:R-:W-:Y:S02]  /*3e90*/  @P3 FSEL R18, R18, -INF , !P4 ;  /* 0xff80000012123808 */ /* 0x000fe40006000000 */
[----:B------:R-:W-:Y:S01]  /*3ea0*/  PLOP3.LUT P5, PT, PT, PT, UP0, 0x80, 0x0 ;  /* 0x000000000000781c */ /* 0x000fe20003faf008 */
[--C-:B------:R-:W-:Y:S01]  /*3eb0*/  FFMA.FTZ R16, R16, UR13, -R168.reuse ;  /* 0x0000000d10107c23 */ /* 0x100fe200080108a8 */
[----:B------:R-:W-:Y:S01]  /*3ec0*/  PLOP3.LUT P4, PT, PT, PT, UP0, 0x80, 0x0 ;  /* 0x000000000000781c */ /* 0x000fe20003f8f008 */
[--C-:B------:R-:W-:Y:S01]  /*3ed0*/  FFMA.FTZ R18, R18, UR13, -R3.reuse ;  /* 0x0000000d12127c23 */ /* 0x100fe20008010803 */
[----:B------:R-:W-:Y:S01]  /*3ee0*/  PLOP3.LUT P3, PT, PT, PT, UP0, 0x80, 0x0 ;  /* 0x000000000000781c */ /* 0x000fe20003f6f008 */
[----:B------:R-:W3:Y:S01]  /*3ef0*/  MUFU.EX2 R201, R5 ;  /* 0x0000000500c97308 */ /* 0x000ee20000000800 */
[----:B------:R-:W-:Y:S02]  /*3f00*/  @P0 FSEL R15, R15, -INF , !P2 ;  /* 0xff8000000f0f0808 */ /* 0x000fe40005000000 */
[----:B------:R-:W-:Y:S02]  /*3f10*/  PLOP3.LUT P0, PT, PT, PT, UP0, 0x80, 0x0 ;  /* 0x000000000000781c */ /* 0x000fe40003f0f008 */
[----:B------:R-:W-:Y:S03]  /*3f20*/  @P6 ISETP.GE.AND P6, PT, R181, UR5, PT ;  /* 0x00000005b5006c0c */ /* 0x000fe6000bfc6270 */
[C---:B------:R-:W-:Y:S02]  /*3f30*/  @P5 VIADD R179, R0.reuse, 0x10 ;  /* 0x0000001000b35836 */ /* 0x040fe40000000000 */
[----:B------:R-:W-:Y:S01]  /*3f40*/  MUFU.EX2 R194, R18 ;  /* 0x0000001200c27308 */ /* 0x000fe20000000800 */
[C---:B------:R-:W-:Y:S01]  /*3f50*/  @P4 VIADD R184, R0.reuse, 0x18 ;  /* 0x0000001800b84836 */ /* 0x040fe20000000000 */
[-C--:B-1----:R-:W-:Y:S01]  /*3f60*/  HMMA.16816.F32 R20, R188, R164.reuse, R20 ;  /* 0x000000a4bc14723c */ /* 0x082fe20000001814 */
[----:B------:R-:W-:Y:S02]  /*3f70*/  PLOP3.LUT P5, PT, PT, PT, UP0, 0x80, 0x0 ;  /* 0x000000000000781c */ /* 0x000fe40003faf008 */
[----:B------:R-:W-:Y:S01]  /*3f80*/  @P3 VIADD R180, R0, 0x11 ;  /* 0x0000001100b43836 */ /* 0x000fe20000000000 */
[----:B------:R-:W-:Y:S01]  /*3f90*/  LOP3.LUT R0, R240, UR12, RZ, 0x3c, !PT ;  /* 0x0000000cf0007c12 */ /* 0x000fe2000f8e3cff */
[----:B------:R-:W-:Y:S01]  /*3fa0*/  UIADD3 UR12, UR10, -0x255992d5, URZ ;  /* 0xdaa66d2b0a0c7890 */ /* 0x000fe2000fffe03f */
[C---:B------:R-:W-:Y:S01]  /*3fb0*/  HMMA.16816.F32 R24, R196.reuse, R164, R24 ;  /* 0x000000a4c418723c */ /* 0x040fe20000001818 */
[----:B------:R-:W-:Y:S01]  /*3fc0*/  PLOP3.LUT P3, PT, PT, PT, UP0, 0x80, 0x0 ;  /* 0x000000000000781c */ /* 0x000fe20003f6f008 */
[----:B------:R-:W1:Y:S01]  /*3fd0*/  MUFU.EX2 R200, R7 ;  /* 0x0000000700c87308 */ /* 0x000e620000000800 */
[----:B------:R-:W-:Y:S02]  /*3fe0*/  PLOP3.LUT P4, PT, PT, PT, UP0, 0x80, 0x0 ;  /* 0x000000000000781c */ /* 0x000fe40003f8f008 */
[----:B------:R-:W-:Y:S01]  /*3ff0*/  @P0 FSEL R17, R17, -INF , !P2 ;  /* 0xff80000011110808 */ /* 0x000fe20005000000 */
[-C--:B------:R-:W-:Y:S01]  /*4000*/  HMMA.16816.F32 R28, R196, R166.reuse, R28 ;  /* 0x000000a6c41c723c */ /* 0x080fe2000000181c */
[----:B------:R-:W-:Y:S02]  /*4010*/  PLOP3.LUT P0, PT, PT, PT, UP0, 0x80, 0x0 ;  /* 0x000000000000781c */ /* 0x000fe40003f0f008 */
[----:B------:R-:W-:Y:S02]  /*4020*/  @P5 ISETP.GE.AND P5, PT, R179, UR5, PT ;  /* 0x00000005b3005c0c */ /* 0x000fe4000bfa6270 */
[----:B------:R-:W-:Y:S01]  /*4030*/  LOP3.LUT R169, R0, R173, RZ, 0x3c, !PT ;  /* 0x000000ad00a97212 */ /* 0x000fe200078e3cff */
[----:B------:R-:W-:Y:S04]  /*4040*/  HMMA.16816.F32 R32, R188, R166, R32 ;  /* 0x000000a6bc20723c */ /* 0x000fe80000001820 */
[----:B------:R-:W-:Y:S01]  /*4050*/  @P3 ISETP.GE.AND P3, PT, R180, UR5, PT ;  /* 0x00000005b4003c0c */ /* 0x000fe2000bf66270 */
[----:B------:R-:W-:Y:S01]  /*4060*/  IMAD.WIDE.U32 R178, R178, -0x326172a9, RZ ;  /* 0xcd9e8d57b2b27825 */ /* 0x000fe200078e00ff */
[----:B------:R-:W-:Y:S02]  /*4070*/  LOP3.LUT R172, R0, R171, RZ, 0x3c, !PT ;  /* 0x000000ab00ac7212 */ /* 0x000fe400078e3cff */
[----:B------:R-:W-:Y:S02]  /*4080*/  @P0 FSEL R19, R19, -INF , !P2 ;  /* 0xff80000013130808 */ /* 0x000fe40005000000 */
[----:B------:R-:W-:Y:S01]  /*4090*/  FSETP.NEU.FTZ.AND P2, PT, R235, -INF , PT ;  /* 0xff800000eb00780b */ /* 0x000fe20003f5d000 */
[----:B------:R-:W-:Y:S01]  /*40a0*/  IMAD.WIDE.U32 R170, R169, -0x326172a9, RZ ;  /* 0xcd9e8d57a9aa7825 */ /* 0x000fe200078e00ff */
[----:B------:R-:W-:Y:S03]  /*40b0*/  PLOP3.LUT P0, PT, PT, PT, UP0, 0x80, 0x0 ;  /* 0x000000000000781c */ /* 0x000fe60003f0f008 */
[----:B------:R-:W-:Y:S01]  /*40c0*/  FMUL.FTZ R0, R236, 1.4426950216293334961 ;  /* 0x3fb8aa3bec007820 */ /* 0x000fe20000410000 */
[----:B------:R-:W-:Y:S01]  /*40d0*/  IMAD.WIDE.U32 R172, R172, -0x326172a9, RZ ;  /* 0xcd9e8d57acac7825 */ /* 0x000fe200078e00ff */
[----:B------:R-:W-:Y:S02]  /*40e0*/  LOP3.LUT R171, R2, R171, RZ, 0x3c, !PT ;  /* 0x000000ab02ab7212 */ /* 0x000fe400078e3cff */
[----:B------:R-:W-:Y:S01]  /*40f0*/  @P4 ISETP.GE.AND P4, PT, R184, UR5, PT ;  /* 0x00000005b8004c0c */ /* 0x000fe2000bf86270 */
[----:B------:R-:W-:Y:S01]  /*4100*/  FFMA.FTZ R17, R17, UR13, -R168 ;  /* 0x0000000d11117c23 */ /* 0x000fe200080108a8 */
[----:B------:R-:W-:Y:S01]  /*4110*/  LOP3.LUT R180, R2, R173, RZ, 0x3c, !PT ;  /* 0x000000ad02b47212 */ /* 0x000fe200078e3cff */
[----:B------:R-:W-:Y:S01]  /*4120*/  FMUL.FTZ R2, R235, 1.4426950216293334961 ;  /* 0x3fb8aa3beb027820 */ /* 0x000fe20000410000 */
[----:B------:R-:W-:Y:S01]  /*4130*/  LOP3.LUT R184, R183, UR12, R170, 0x96, !PT ;  /* 0x0000000cb7b87c12 */ /* 0x000fe2000f8e96aa */
[----:B------:R-:W-:Y:S01]  /*4140*/  IMAD.WIDE.U32 R170, R171, -0x2daee0ad, RZ ;  /* 0xd2511f53abaa7825 */ /* 0x000fe200078e00ff */
[----:B------:R-:W-:Y:S01]  /*4150*/  LOP3.LUT R177, R179, UR12, R172, 0x96, !PT ;  /* 0x0000000cb3b17c12 */ /* 0x000fe2000f8e96ac */
[----:B------:R-:W-:Y:S01]  /*4160*/  UIADD3 UR12, UR10, 0x78dde6e4, URZ ;  /* 0x78dde6e40a0c7890 */ /* 0x000fe2000fffe03f */
[----:B------:R-:W-:Y:S01]  /*4170*/  FSEL R2, R2, RZ, P2 ;  /* 0x000000ff02027208 */ /* 0x000fe20001000000 */
[----:B------:R-:W-:Y:S01]  /*4180*/  IMAD.WIDE.U32 R180, R180, -0x2daee0ad, RZ ;  /* 0xd2511f53b4b47825 */ /* 0x000fe200078e00ff */
[----:B------:R-:W-:Y:S02]  /*4190*/  FSETP.NEU.FTZ.AND P2, PT, R236, -INF , PT ;  /* 0xff800000ec00780b */ /* 0x000fe40003f5d000 */
[----:B------:R-:W-:Y:S01]  /*41a0*/  @P0 FSEL R20, R20, -INF , !P5 ;  /* 0xff80000014140808 */ /* 0x000fe20006800000 */
[----:B------:R-:W-:Y:S01]  /*41b0*/  FFMA.FTZ R8, R8, UR13, -R2 ;  /* 0x0000000d08087c23 */ /* 0x000fe20008010802 */
[----:B------:R-:W-:Y:S01]  /*41c0*/  FSEL R0, R0, RZ, P2 ;  /* 0x000000ff00007208 */ /* 0x000fe20001000000 */
[----:B------:R-:W-:Y:S01]  /*41d0*/  IMAD.WIDE.U32 R184, R184, -0x2daee0ad, RZ ;  /* 0xd2511f53b8b87825 */ /* 0x000fe200078e00ff */
[----:B------:R-:W-:Y:S01]  /*41e0*/  PLOP3.LUT P2, PT, PT, PT, UP0, 0x80, 0x0 ;  /* 0x000000000000781c */ /* 0x000fe20003f4f008 */
[----:B------:R4:W1:Y:S01]  /*41f0*/  MUFU.EX2 R207, R8 ;  /* 0x0000000800cf7308 */ /* 0x0008620000000800 */
[----:B------:R-:W-:Y:S01]  /*4200*/  PLOP3.LUT P0, PT, PT, PT, UP0, 0x80, 0x0 ;  /* 0x000000000000781c */ /* 0x000fe20003f0f008 */
[----:B------:R-:W-:Y:S01]  /*4210*/  FFMA.FTZ R10, R10, UR13, -R0 ;  /* 0x0000000d0a0a7c23 */ /* 0x000fe20008010800 */
[----:B------:R-:W-:Y:S01]  /*4220*/  LOP3.LUT R171, R171, UR11, R176, 0x96, !PT ;  /* 0x0000000babab7c12 */ /* 0x000fe2000f8e96b0 */
[----:B------:R-:W-:Y:S01]  /*4230*/  IMAD.WIDE.U32 R176, R177, -0x2daee0ad, RZ ;  /* 0xd2511f53b1b07825 */ /* 0x000fe200078e00ff */
[----:B------:R-:W-:Y:S01]  /*4240*/  LOP3.LUT R172, R181, UR11, R174, 0x96, !PT ;  /* 0x0000000bb5ac7c12 */ /* 0x000fe2000f8e96ae */
[----:B------:R-:W-:Y:S01]  /*4250*/  UIADD3 UR11, UR10, 0x1715609d, URZ ;  /* 0x1715609d0a0b7890 */ /* 0x000fe2000fffe03f */
[----:B------:R-:W-:Y:S01]  /*4260*/  LOP3.LUT R186, R185, UR15, R170, 0x96, !PT ;  /* 0x0000000fb9ba7c12 */ /* 0x000fe2000f8e96aa */
[----:B------:R-:W-:Y:S01]  /*4270*/  IMAD.WIDE.U32 R170, R171, -0x326172a9, RZ ;  /* 0xcd9e8d57abaa7825 */ /* 0x000fe200078e00ff */
[----:B------:R-:W-:Y:S01]  /*4280*/  LOP3.LUT R174, R177, UR15, R180, 0x96, !PT ;  /* 0x0000000fb1ae7c12 */ /* 0x000fe2000f8e96b4 */
[----:B------:R-:W-:Y:S02]  /*4290*/  MUFU.EX2 R222, R10 ;  /* 0x0000000a00de7308 */ /* 0x000fe40000000800 */
[----:B------:R-:W-:Y:S01]  /*42a0*/  FFMA.FTZ R11, R11, UR13, -R0 ;  /* 0x0000000d0b0b7c23 */ /* 0x000fe20008010800 */
[----:B------:R-:W-:Y:S01]  /*42b0*/  @P2 FSEL R22, R22, -INF , !P5 ;  /* 0xff80000016162808 */ /* 0x000fe20006800000 */
[----:B------:R-:W-:Y:S01]  /*42c0*/  IMAD.WIDE.U32 R172, R172, -0x326172a9, RZ ;  /* 0xcd9e8d57acac7825 */ /* 0x000fe200078e00ff */
[----:B------:R-:W-:Y:S02]  /*42d0*/  PLOP3.LUT P2, PT, PT, PT, UP0, 0x80, 0x0 ;  /* 0x000000000000781c */ /* 0x000fe40003f4f008 */
[----:B------:R-:W-:Y:S01]  /*42e0*/  @P0 FSEL R24, R24, -INF , !P5 ;  /* 0xff80000018180808 */ /* 0x000fe20006800000 */
[----:B----4-:R-:W-:Y:S01]  /*42f0*/  FFMA.FTZ R8, R9, UR13, -R2 ;  /* 0x0000000d09087c23 */ /* 0x010fe20008010802 */
[----:B------:R-:W-:Y:S01]  /*4300*/  PLOP3.LUT P0, PT, PT, PT, UP0, 0x80, 0x0 ;  /* 0x000000000000781c */ /* 0x000fe20003f0f008 */
[----:B------:R-:W-:Y:S01]  /*4310*/  IMAD.WIDE.U32 R174, R174, -0x326172a9, RZ ;  /* 0xcd9e8d57aeae7825 */ /* 0x000fe200078e00ff */
[----:B------:R-:W-:Y:S01]  /*4320*/  LOP3.LUT R171, R171, UR12, R182, 0x96, !PT ;  /* 0x0000000cabab7c12 */ /* 0x000fe2000f8e96b6 */
[----:B------:R4:W-:Y:S01]  /*4330*/  MUFU.EX2 R206, R8 ;  /* 0x0000000800ce7308 */ /* 0x0009e20000000800 */
[----:B------:R-:W-:Y:S01]  /*4340*/  LOP3.LUT R178, R173, UR12, R178, 0x96, !PT ;  /* 0x0000000cadb27c12 */ /* 0x000fe2000f8e96b2 */
[----:B------:R-:W-:Y:S01]  /*4350*/  IMAD.WIDE.U32 R186, R186, -0x326172a9, RZ ;  /* 0xcd9e8d57baba7825 */ /* 0x000fe200078e00ff */
[----:B------:R-:W-:Y:S01]  /*4360*/  LOP3.LUT R6, R175, UR11, R172, 0x96, !PT ;  /* 0x0000000baf067c12 */ /* 0x000fe2000f8e96ac */
[----:B------:R-:W-:Y:S02]  /*4370*/  UIADD3 UR12, UR9, -0x56f99767, URZ ;  /* 0xa9066899090c7890 */ /* 0x000fe4000fffe03f */
[--C-:B------:R-:W-:Y:S01]  /*4380*/  FFMA.FTZ R12, R12, UR13, -R2.reuse ;  /* 0x0000000d0c0c7c23 */ /* 0x100fe20008010802 */
[----:B------:R-:W-:Y:S01]  /*4390*/  @P2 FSEL R26, R26, -INF , !P5 ;  /* 0xff8000001a1a2808 */ /* 0x000fe20006800000 */
[----:B------:R-:W-:Y:S01]  /*43a0*/  IMAD.WIDE.U32 R164, R178, -0x2daee0ad, RZ ;  /* 0xd2511f53b2a47825 */ /* 0x000fe200078e00ff */
[----:B------:R-:W-:Y:S01]  /*43b0*/  PLOP3.LUT P2, PT, PT, PT, UP0, 0x80, 0x0 ;  /* 0x000000000000781c */ /* 0x000fe20003f4f008 */
[----:B------:R2:W1:Y:S01]  /*43c0*/  MUFU.EX2 R221, R11 ;  /* 0x0000000b00dd7308 */ /* 0x0004620000000800 */
[----:B------:R-:W-:Y:S01]  /*43d0*/  @P0 FSEL R21, R21, -INF , !P3 ;  /* 0xff80000015150808 */ /* 0x000fe20005800000 */
[----:B------:R-:W-:Y:S01]  /*43e0*/  IMAD.WIDE.U32 R6, R6, -0x2daee0ad, RZ ;  /* 0xd2511f5306067825 */ /* 0x000fe200078e00ff */
[----:B------:R-:W-:Y:S02]  /*43f0*/  PLOP3.LUT P5, PT, PT, PT, UP0, 0x80, 0x0 ;  /* 0x000000000000781c */ /* 0x000fe40003faf008 */
[----:B------:R-:W-:Y:S01]  /*4400*/  PLOP3.LUT P0, PT, PT, PT, UP0, 0x80, 0x0 ;  /* 0x000000000000781c */ /* 0x000fe20003f0f008 */
[----:B------:R-:W-:Y:S01]  /*4410*/  FFMA.FTZ R13, R13, UR13, -R2 ;  /* 0x0000000d0d0d7c23 */ /* 0x000fe20008010802 */
[----:B------:R-:W-:Y:S01]  /*4420*/  LOP3.LUT R4, R187, UR11, R170, 0x96, !PT ;  /* 0x0000000bbb047c12 */ /* 0x000fe2000f8e96aa */
[----:B------:R-:W-:Y:S01]  /*4430*/  IMAD.WIDE.U32 R170, R171, -0x2daee0ad, RZ ;  /* 0xd2511f53abaa7825 */ /* 0x000fe200078e00ff */
[----:B------:R-:W-:Y:S01]  /*4440*/  UIADD3 UR11, UR9, 0x646e171e, URZ ;  /* 0x646e171e090b7890 */ /* 0x000fe2000fffe03f */
[----:B------:R-:W1:Y:S01]  /*4450*/  MUFU.EX2 R199, R12 ;  /* 0x0000000c00c77308 */ /* 0x000e620000000800 */
[----:B------:R-:W-:Y:S01]  /*4460*/  LOP3.LUT R176, R165, UR12, R176, 0x96, !PT ;  /* 0x0000000ca5b07c12 */ /* 0x000fe2000f8e96b0 */
[----:B------:R-:W-:Y:S01]  /*4470*/  IMAD.WIDE.U32 R4, R4, -0x2daee0ad, RZ ;  /* 0xd2511f5304047825 */ /* 0x000fe200078e00ff */
[----:B------:R-:W-:Y:S02]  /*4480*/  @P2 FSEL R23, R23, -INF , !P3 ;  /* 0xff80000017172808 */ /* 0x000fe40005800000 */
[----:B------:R-:W-:Y:S01]  /*4490*/  PLOP3.LUT P2, PT, PT, PT, UP0, 0x80, 0x0 ;  /* 0x000000000000781c */ /* 0x000fe20003f4f008 */
[--C-:B------:R-:W-:Y:S01]  /*44a0*/  FFMA.FTZ R14, R14, UR13, -R0.reuse ;  /* 0x0000000d0e0e7c23 */ /* 0x100fe20008010800 */
[----:B------:R-:W-:Y:S03]  /*44b0*/  @P5 FSEL R25, R25, -INF , !P3 ;  /* 0xff80000019195808 */ /* 0x000fe60005800000 */
[----:B------:R3:W-:Y:S01]  /*44c0*/  MUFU.EX2 R198, R13 ;  /* 0x0000000d00c67308 */ /* 0x0007e20000000800 */
[----:B------:R-:W-:Y:S01]  /*44d0*/  @P0 FSEL R27, R27, -INF , !P3 ;  /* 0xff8000001b1b0808 */ /* 0x000fe20005800000 */
[----:B------:R-:W-:Y:S01]  /*44e0*/  FFMA.FTZ R15, R15, UR13, -R0 ;  /* 0x0000000d0f0f7c23 */ /* 0x000fe20008010800 */
[----:B------:R-:W-:Y:S01]  /*44f0*/  PLOP3.LUT P3, PT, PT, PT, UP0, 0x80, 0x0 ;  /* 0x000000000000781c */ /* 0x000fe20003f6f008 */
[----:B------:R-:W-:Y:S01]  /*4500*/  FFMA.FTZ R20, R20, UR13, -R168 ;  /* 0x0000000d14147c23 */ /* 0x000fe200080108a8 */
[----:B------:R-:W-:Y:S01]  /*4510*/  PLOP3.LUT P0, PT, PT, PT, UP0, 0x80, 0x0 ;  /* 0x000000000000781c */ /* 0x000fe20003f0f008 */
[--C-:B------:R-:W-:Y:S01]  /*4520*/  FFMA.FTZ R19, R19, UR13, -R3.reuse ;  /* 0x0000000d13137c23 */ /* 0x100fe20008010803 */
[----:B------:R-:W-:Y:S03]  /*4530*/  LOP3.LUT R184, R171, UR12, R184, 0x96, !PT ;  /* 0x0000000cabb87c12 */ /* 0x000fe6000f8e96b8 */
[----:B------:R-:W1:Y:S01]  /*4540*/  MUFU.EX2 R205, R14 ;  /* 0x0000000e00cd7308 */ /* 0x000e620000000800 */
[----:B------:R-:W-:Y:S01]  /*4550*/  LOP3.LUT R9, R5, UR11, R170, 0x96, !PT ;  /* 0x0000000b05097c12 */ /* 0x000fe2000f8e96aa */
[----:B------:R-:W-:Y:S01]  /*4560*/  FFMA.FTZ R21, R21, UR13, -R168 ;  /* 0x0000000d15157c23 */ /* 0x000fe200080108a8 */
[----:B------:R-:W-:Y:S01]  /*4570*/  @P2 FSEL R28, R28, -INF , !P4 ;  /* 0xff8000001c1c2808 */ /* 0x000fe20006000000 */
[----:B------:R-:W-:Y:S01]  /*4580*/  FFMA.FTZ R24, R24, UR13, -R2 ;  /* 0x0000000d18187c23 */ /* 0x000fe20008010802 */
[----:B----4-:R-:W-:Y:S01]  /*4590*/  LOP3.LUT R8, R7, UR11, R164, 0x96, !PT ;  /* 0x0000000b07087c12 */ /* 0x010fe2000f8e96a4 */
[----:B------:R-:W-:Y:S01]  /*45a0*/  UIADD3 UR11, UR10, -0x4ab325aa, URZ ;  /* 0xb54cda560a0b7890 */ /* 0x000fe2000fffe03f */
[----:B------:R-:W-:Y:S03]  /*45b0*/  PLOP3.LUT P2, PT, PT, PT, UP0, 0x80, 0x0 ;  /* 0x000000000000781c */ /* 0x000fe60003f4f008 */
[----:B------:R-:W4:Y:S01]  /*45c0*/  MUFU.EX2 R204, R15 ;  /* 0x0000000f00cc7308 */ /* 0x000f220000000800 */
[----:B------:R-:W-:Y:S01]  /*45d0*/  LOP3.LUT R164, R4, 0xff, RZ, 0xc0, !PT ;  /* 0x000000ff04a47812 */ /* 0x000fe200078ec0ff */
[--C-:B------:R-:W-:Y:S01]  /*45e0*/  FFMA.FTZ R23, R23, UR13, -R3.reuse ;  /* 0x0000000d17177c23 */ /* 0x100fe20008010803 */
[----:B------:R-:W-:Y:S01]  /*45f0*/  SHF.R.U32.HI R165, RZ, 0x18, R4 ;  /* 0x00000018ffa57819 */ /* 0x000fe20000011604 */
[--C-:B------:R-:W-:Y:S01]  /*4600*/  FFMA.FTZ R22, R22, UR13, -R3.reuse ;  /* 0x0000000d16167c23 */ /* 0x100fe20008010803 */
[----:B------:R-:W-:Y:S01]  /*4610*/  LOP3.LUT R173, R4, 0xffff, RZ, 0xc0, !PT ;  /* 0x0000ffff04ad7812 */ /* 0x000fe200078ec0ff */
[----:B------:R-:W-:Y:S01]  /*4620*/  FFMA.FTZ R28, R28, UR13, -R2 ;  /* 0x0000000d1c1c7c23 */ /* 0x000fe20008010802 */
[----:B------:R-:W-:Y:S01]  /*4630*/  SHF.R.U32.HI R175, RZ, 0x10, R4 ;  /* 0x00000010ffaf7819 */ /* 0x000fe20000011604 */
[----:B------:R-:W-:Y:S01]  /*4640*/  IMAD.WIDE.U32 R4, R184, -0x326172a9, RZ ;  /* 0xcd9e8d57b8047825 */ /* 0x000fe200078e00ff */
[----:B------:R-:W-:Y:S01]  /*4650*/  @P3 FSEL R32, R32, -INF , !P4 ;  /* 0xff80000020203808 */ /* 0x000fe20006000000 */
[----:B------:R-:W4:Y:S01]  /*4660*/  MUFU.EX2 R184, R16 ;  /* 0x0000001000b87308 */ /* 0x000f220000000800 */
[----:B------:R-:W-:Y:S01]  /*4670*/  PLOP3.LUT P3, PT, PT, PT, UP0, 0x80, 0x0 ;  /* 0x000000000000781c */ /* 0x000fe20003f6f008 */
[----:B------:R-:W-:Y:S01]  /*4680*/  FFMA.FTZ R25, R25, UR13, -R2 ;  /* 0x0000000d19197c23 */ /* 0x000fe20008010802 */
[----:B------:R-:W-:Y:S01]  /*4690*/  LOP3.LUT R172, R6, 0xffff, RZ, 0xc0, !PT ;  /* 0x0000ffff06ac7812 */ /* 0x000fe200078ec0ff */
[----:B------:R-:W-:Y:S01]  /*46a0*/  FFMA.FTZ R32, R32, UR13, -R168 ;  /* 0x0000000d20207c23 */ /* 0x000fe200080108a8 */
[----:B------:R-:W-:Y:S01]  /*46b0*/  LOP3.LUT R7, R5, UR11, R186, 0x96, !PT ;  /* 0x0000000b05077c12 */ /* 0x000fe2000f8e96ba */
[--C-:B------:R-:W-:Y:S01]  /*46c0*/  FFMA.FTZ R26, R26, UR13, -R0.reuse ;  /* 0x0000000d1a1a7c23 */ /* 0x100fe20008010800 */
[----:B------:R-:W-:Y:S03]  /*46d0*/  @P0 FSEL R34, R34, -INF , !P4 ;  /* 0xff80000022220808 */ /* 0x000fe60006000000 */
[----:B------:R-:W4:Y:S01]  /*46e0*/  MUFU.EX2 R182, R17 ;  /* 0x0000001100b67308 */ /* 0x000f220000000800 */
[----:B------:R-:W-:Y:S01]  /*46f0*/  PLOP3.LUT P0, PT, PT, PT, UP0, 0x80, 0x0 ;  /* 0x000000000000781c */ /* 0x000fe20003f0f008 */
[----:B------:R-:W-:Y:S01]  /*4700*/  FFMA.FTZ R27, R27, UR13, -R0 ;  /* 0x0000000d1b1b7c23 */ /* 0x000fe20008010800 */
[----:B------:R-:W-:Y:S01]  /*4710*/  LOP3.LUT R10, R7, 0xffff, RZ, 0xc0, !PT ;  /* 0x0000ffff070a7812 */ /* 0x000fe200078ec0ff */
[----:B------:R-:W-:Y:S01]  /*4720*/  FFMA.FTZ R34, R34, UR13, -R3 ;  /* 0x0000000d22227c23 */ /* 0x000fe20008010803 */
[----:B------:R-:W-:Y:S02]  /*4730*/  @P2 FSEL R29, R29, -INF , !P6 ;  /* 0xff8000001d1d2808 */ /* 0x000fe40007000000 */
[----:B------:R-:W-:Y:S03]  /*4740*/  PLOP3.LUT P2, PT, PT, PT, UP0, 0x80, 0x0 ;  /* 0x000000000000781c */ /* 0x000fe60003f4f008 */
[----:B------:R-:W4:Y:S01]  /*4750*/  MUFU.EX2 R188, R20 ;  /* 0x0000001400bc7308 */ /* 0x000f220000000800 */
[----:B--2---:R-:W-:Y:S01]  /*4760*/  LOP3.LUT R11, R7, 0xff, RZ, 0xc0, !PT ;  /* 0x000000ff070b7812 */ /* 0x004fe200078ec0ff */
[----:B------:R-:W-:Y:S01]  /*4770*/  FFMA.FTZ R2, R29, UR13, -R2 ;  /* 0x0000000d1d027c23 */ /* 0x000fe20008010802 */
[----:B------:R-:W-:Y:S02]  /*4780*/  SHF.R.U32.HI R10, RZ, 0x8, R10 ;  /* 0x00000008ff0a7819 */ /* 0x000fe4000001160a */
[----:B------:R-:W-:Y:S02]  /*4790*/  @P3 FSEL R31, R31, -INF , !P6 ;  /* 0xff8000001f1f3808 */ /* 0x000fe40007000000 */
[C---:B------:R-:W-:Y:S03]  /*47a0*/  LOP3.LUT R166, R4.reuse, 0xff, RZ, 0xc0, !PT ;  /* 0x000000ff04a67812 */ /* 0x040fe600078ec0ff */
[----:B------:R-:W2:Y:S01]  /*47b0*/  MUFU.EX2 R193, R19 ;  /* 0x0000001300c17308 */ /* 0x000ea20000000800 */
[--C-:B------:R-:W-:Y:S02]  /*47c0*/  SHF.R.U32.HI R167, RZ, 0x18, R4.reuse ;  /* 0x00000018ffa77819 */ /* 0x100fe40000011604 */
[----:B---3--:R-:W-:Y:S02]  /*47d0*/  LOP3.LUT R13, R4, 0xffff, RZ, 0xc0, !PT ;  /* 0x0000ffff040d7812 */ /* 0x008fe400078ec0ff */
[----:B------:R-:W-:Y:S02]  /*47e0*/  ISETP.LE.U32.AND P3, PT, R11, UR14, PT ;  /* 0x0000000e0b007c0c */ /* 0x000fe4000bf63070 */
[----:B------:R-:W-:Y:S01]  /*47f0*/  SHF.R.U32.HI R12, RZ, 0x10, R4 ;  /* 0x00000010ff0c7819 */ /* 0x000fe20000011604 */
[----:B------:R-:W-:Y:S01]  /*4800*/  IMAD.WIDE.U32 R4, R176, -0x326172a9, RZ ;  /* 0xcd9e8d57b0047825 */ /* 0x000fe200078e00ff */
[----:B------:R-:W-:Y:S01]  /*4810*/  LOP3.LUT R10, R10, 0xffff, RZ, 0xc0, !PT ;  /* 0x0000ffff0a0a7812 */ /* 0x000fe200078ec0ff */
[----:B------:R-:W-:Y:S01]  /*4820*/  MUFU.EX2 R186, R21 ;  /* 0x0000001500ba7308 */ /* 0x000fe20000000800 */
[--C-:B------:R-:W-:Y:S02]  /*4830*/  SHF.R.U32.HI R11, RZ, 0x10, R7.reuse ;  /* 0x00000010ff0b7819 */ /* 0x100fe40000011607 */
[----:B------:R-:W-:Y:S02]  /*4840*/  @P0 FSEL R33, R33, -INF , !P6 ;  /* 0xff80000021210808 */ /* 0x000fe40007000000 */
[----:B------:R-:W-:Y:S02]  /*4850*/  ISETP.LE.U32.AND P0, PT, R10, UR14, PT ;  /* 0x0000000e0a007c0c */ /* 0x000fe4000bf03070 */
[----:B------:R-:W-:Y:S01]  /*4860*/  LOP3.LUT R169, R6, 0xff, RZ, 0xc0, !PT ;  /* 0x000000ff06a97812 */ /* 0x000fe200078ec0ff */
[----:B------:R-:W-:Y:S01]  /*4870*/  @!P3 FADD.FTZ R203, -R203, -RZ ;  /* 0x800000ffcbcbb221 */ /* 0x000fe20000010100 */
[--C-:B------:R-:W-:Y:S01]  /*4880*/  SHF.R.U32.HI R170, RZ, 0x18, R6.reuse ;  /* 0x00000018ffaa7819 */ /* 0x100fe20000011606 */
[----:B------:R-:W-:Y:S01]  /*4890*/  MUFU.EX2 R195, R24 ;  /* 0x0000001800c37308 */ /* 0x000fe20000000800 */
[----:B------:R-:W-:Y:S01]  /*48a0*/  SHF.R.U32.HI R171, RZ, 0x10, R6 ;  /* 0x00000010ffab7819 */ /* 0x000fe20000011606 */
[----:B------:R-:W-:Y:S01]  /*48b0*/  FFMA.FTZ R168, R33, UR13, -R168 ;  /* 0x0000000d21a87c23 */ /* 0x000fe200080108a8 */
[----:B------:R-:W-:Y:S02]  /*48c0*/  LOP3.LUT R10, R11, 0xff, RZ, 0xc0, !PT ;  /* 0x000000ff0b0a7812 */ /* 0x000fe400078ec0ff */
[----:B------:R-:W-:Y:S02]  /*48d0*/  LOP3.LUT R6, R5, UR11, R174, 0x96, !PT ;  /* 0x0000000b05067c12 */ /* 0x000fe4000f8e96ae */
[----:B------:R-:W-:Y:S01]  /*48e0*/  SHF.R.U32.HI R7, RZ, 0x18, R7 ;  /* 0x00000018ff077819 */ /* 0x000fe20000011607 */
[----:B------:R-:W-:Y:S01]  /*48f0*/  @!P0 FADD.FTZ R201, -R201, -RZ ;  /* 0x800000ffc9c98221 */ /* 0x000fe20000010100 */
[----:B------:R-:W-:Y:S01]  /*4900*/  @P2 FSEL R35, R35, -INF , !P6 ;  /* 0xff80000023232808 */ /* 0x000fe20007000000 */
[----:B------:R-:W-:Y:S01]  /*4910*/  MUFU.EX2 R190, R23 ;  /* 0x0000001700be7308 */ /* 0x000fe20000000800 */
[----:B------:R-:W-:Y:S02]  /*4920*/  ISETP.LE.U32.AND P6, PT, R10, UR14, PT ;  /* 0x0000000e0a007c0c */ /* 0x000fe4000bfc3070 */
[----:B------:R-:W-:Y:S01]  /*4930*/  ISETP.LE.U32.AND P2, PT, R7, UR14, PT ;  /* 0x0000000e07007c0c */ /* 0x000fe2000bf43070 */
[----:B------:R-:W-:Y:S01]  /*4940*/  FFMA.FTZ R3, R35, UR13, -R3 ;  /* 0x0000000d23037c23 */ /* 0x000fe20008010803 */
[C---:B------:R-:W-:Y:S02]  /*4950*/  LOP3.LUT R10, R6.reuse, 0xff, RZ, 0xc0, !PT ;  /* 0x000000ff060a7812 */ /* 0x040fe400078ec0ff */
[----:B------:R-:W-:Y:S03]  /*4960*/  LOP3.LUT R7, R6, 0xffff, RZ, 0xc0, !PT ;  /* 0x0000ffff06077812 */ /* 0x000fe600078ec0ff */
[----:B------:R-:W-:Y:S01]  /*4970*/  MUFU.EX2 R180, R3 ;  /* 0x0000000300b47308 */ /* 0x000fe20000000800 */
[----:B------:R-:W-:Y:S02]  /*4980*/  ISETP.LE.U32.AND P3, PT, R10, UR14, PT ;  /* 0x0000000e0a007c0c */ /* 0x000fe4000bf63070 */
[--C-:B------:R-:W-:Y:S02]  /*4990*/  SHF.R.U32.HI R10, RZ, 0x18, R6.reuse ;  /* 0x00000018ff0a7819 */ /* 0x100fe40000011606 */
[----:B------:R-:W-:Y:S01]  /*49a0*/  SHF.R.U32.HI R6, RZ, 0x10, R6 ;  /* 0x00000010ff067819 */ /* 0x000fe20000011606 */
[----:B------:R-:W-:Y:S01]  /*49b0*/  @!P6 FADD.FTZ R202, -R202, -RZ ;  /* 0x800000ffcacae221 */ /* 0x000fe20000010100 */
[----:B------:R-:W-:Y:S01]  /*49c0*/  ISETP.LE.U32.AND P0, PT, R10, UR14, PT ;  /* 0x0000000e0a007c0c */ /* 0x000fe2000bf03070 */
[----:B-1----:R-:W-:Y:S01]  /*49d0*/  @!P2 FADD.FTZ R200, -R200, -RZ ;  /* 0x800000ffc8c8a221 */ /* 0x002fe20000010100 */
[----:B------:R-:W-:Y:S01]  /*49e0*/  LOP3.LUT R6, R6, 0xff, RZ, 0xc0, !PT ;  /* 0x000000ff06067812 */ /* 0x000fe200078ec0ff */
[----:B------:R-:W-:Y:S01]  /*49f0*/  MUFU.EX2 R179, R32 ;  /* 0x0000002000b37308 */ /* 0x000fe20000000800 */
[----:B------:R-:W-:Y:S02]  /*4a00*/  SHF.R.U32.HI R7, RZ, 0x8, R7 ;  /* 0x00000008ff077819 */ /* 0x000fe40000011607 */
[----:B------:R-:W-:Y:S01]  /*4a10*/  ISETP.LE.U32.AND P2, PT, R6, UR14, PT ;  /* 0x0000000e06007c0c */ /* 0x000fe2000bf43070 */
[----:B------:R-:W-:Y:S01]  /*4a20*/  @!P3 FADD.FTZ R207, -R207, -RZ ;  /* 0x800000ffcfcfb221 */ /* 0x000fe20000010100 */
[----:B------:R-:W-:Y:S02]  /*4a30*/  LOP3.LUT R6, R4, 0xff, RZ, 0xc0, !PT ;  /* 0x000000ff04067812 */ /* 0x000fe400078ec0ff */
[----:B------:R-:W-:Y:S03]  /*4a40*/  LOP3.LUT R7, R7, 0xffff, RZ, 0xc0, !PT ;  /* 0x0000ffff07077812 */ /* 0x000fe600078ec0ff */
[----:B------:R-:W-:Y:S01]  /*4a50*/  MUFU.EX2 R181, R34 ;  /* 0x0000002200b57308 */ /* 0x000fe20000000800 */
[----:B------:R-:W-:Y:S01]  /*4a60*/  ISETP.LE.U32.AND P3, PT, R6, UR14, PT ;  /* 0x0000000e06007c0c */ /* 0x000fe2000bf63070 */
[----:B------:R-:W-:Y:S01]  /*4a70*/  @!P0 FADD.FTZ R221, -R221, -RZ ;  /* 0x800000ffdddd8221 */ /* 0x000fe20000010100 */
[--C-:B------:R-:W-:Y:S02]  /*4a80*/  SHF.R.U32.HI R6, RZ, 0x10, R4.reuse ;  /* 0x00000010ff067819 */ /* 0x100fe40000011604 */
[----:B------:R-:W-:Y:S02]  /*4a90*/  ISETP.LE.U32.AND P6, PT, R7, UR14, PT ;  /* 0x0000000e07007c0c */ /* 0x000fe4000bfc3070 */
[----:B------:R-:W-:Y:S01]  /*4aa0*/  LOP3.LUT R5, R4, 0xffff, RZ, 0xc0, !PT ;  /* 0x0000ffff04057812 */ /* 0x000fe200078ec0ff */
[----:B------:R-:W-:Y:S01]  /*4ab0*/  @!P2 FADD.FTZ R222, -R222, -RZ ;  /* 0x800000ffdedea221 */ /* 0x000fe20000010100 */
[----:B------:R-:W-:Y:S01]  /*4ac0*/  LOP3.LUT R6, R6, 0xff, RZ, 0xc0, !PT ;  /* 0x000000ff06067812 */ /* 0x000fe200078ec0ff */
[----:B------:R-:W-:Y:S01]  /*4ad0*/  MUFU.EX2 R178, R168 ;  /* 0x000000a800b27308 */ /* 0x000fe20000000800 */
[----:B------:R-:W-:Y:S02]  /*4ae0*/  SHF.R.U32.HI R4, RZ, 0x18, R4 ;  /* 0x00000018ff047819 */ /* 0x000fe40000011604 */
[----:B------:R-:W-:Y:S01]  /*4af0*/  ISETP.LE.U32.AND P2, PT, R6, UR14, PT ;  /* 0x0000000e06007c0c */ /* 0x000fe2000bf43070 */
[----:B------:R-:W-:Y:S01]  /*4b00*/  @!P3 FADD.FTZ R199, -R199, -RZ ;  /* 0x800000ffc7c7b221 */ /* 0x000fe20000010100 */
[----:B------:R-:W-:Y:S02]  /*4b10*/  ISETP.LE.U32.AND P0, PT, R4, UR14, PT ;  /* 0x0000000e04007c0c */ /* 0x000fe4000bf03070 */
[----:B------:R-:W-:Y:S01]  /*4b20*/  SHF.R.U32.HI R5, RZ, 0x8, R5 ;  /* 0x00000008ff057819 */ /* 0x000fe20000011605 */
[----:B------:R-:W-:Y:S01]  /*4b30*/  @!P6 FADD.FTZ R206, -R206, -RZ ;  /* 0x800000ffcecee221 */ /* 0x000fe20000010100 */
[----:B------:R-:W-:Y:S01]  /*4b40*/  ISETP.LE.U32.AND P3, PT, R166, UR14, PT ;  /* 0x0000000ea6007c0c */ /* 0x000fe2000bf63070 */
[----:B------:R-:W-:Y:S01]  /*4b50*/  MUFU.EX2 R183, R2 ;  /* 0x0000000200b77308 */ /* 0x000fe20000000800 */
[----:B------:R-:W-:Y:S02]  /*4b60*/  LOP3.LUT R5, R5, 0xffff, RZ, 0xc0, !PT ;  /* 0x0000ffff05057812 */ /* 0x000fe400078ec0ff */
[----:B------:R-:W-:Y:S02]  /*4b70*/  SHF.R.U32.HI R4, RZ, 0x8, R13 ;  /* 0x00000008ff047819 */ /* 0x000fe4000001160d */
[----:B------:R-:W-:Y:S01]  /*4b80*/  ISETP.LE.U32.AND P6, PT, R5, UR14, PT ;  /* 0x0000000e05007c0c */ /* 0x000fe2000bfc3070 */
[----:B------:R-:W-:Y:S01]  /*4b90*/  @!P2 FADD.FTZ R205, -R205, -RZ ;  /* 0x800000ffcdcda221 */ /* 0x000fe20000010100 */
[----:B------:R-:W-:Y:S01]  /*4ba0*/  LOP3.LUT R5, R12, 0xff, RZ, 0xc0, !PT ;  /* 0x000000ff0c057812 */ /* 0x000fe200078ec0ff */
[----:B----4-:R-:W-:Y:S01]  /*4bb0*/  @!P0 FADD.FTZ R204, -R204, -RZ ;  /* 0x800000ffcccc8221 */ /* 0x010fe20000010100 */
[----:B------:R-:W-:Y:S01]  /*4bc0*/  LOP3.LUT R4, R4, 0xffff, RZ, 0xc0, !PT ;  /* 0x0000ffff04047812 */ /* 0x000fe200078ec0ff */
[----:B------:R-:W1:Y:S01]  /*4bd0*/  MUFU.EX2 R191, R22 ;  /* 0x0000001600bf7308 */ /* 0x000e620000000800 */
[----:B------:R-:W-:Y:S01]  /*4be0*/  ISETP.LE.U32.AND P0, PT, R5, UR14, PT ;  /* 0x0000000e05007c0c */ /* 0x000fe2000bf03070 */
[----:B------:R-:W-:Y:S01]  /*4bf0*/  @!P3 FADD.FTZ R184, -R184, -RZ ;  /* 0x800000ffb8b8b221 */ /* 0x000fe20000010100 */
[----:B------:R-:W-:Y:S02]  /*4c00*/  ISETP.LE.U32.AND P2, PT, R4, UR14, PT ;  /* 0x0000000e04007c0c */ /* 0x000fe4000bf43070 */
[C---:B------:R-:W-:Y:S02]  /*4c10*/  LOP3.LUT R7, R9.reuse, 0xff, RZ, 0xc0, !PT ;  /* 0x000000ff09077812 */ /* 0x040fe400078ec0ff */
[----:B------:R-:W-:Y:S01]  /*4c20*/  LOP3.LUT R5, R9, 0xffff, RZ, 0xc0, !PT ;  /* 0x0000ffff09057812 */ /* 0x000fe200078ec0ff */
[----:B------:R-:W-:Y:S01]  /*4c30*/  @!P6 FADD.FTZ R198, -R198, -RZ ;  /* 0x800000ffc6c6e221 */ /* 0x000fe20000010100 */
[----:B------:R-:W-:Y:S01]  /*4c40*/  ISETP.LE.U32.AND P3, PT, R7, UR14, PT ;  /* 0x0000000e07007c0c */ /* 0x000fe2000bf63070 */
[----:B------:R-:W3:Y:S01]  /*4c50*/  MUFU.EX2 R192, R25 ;  /* 0x0000001900c07308 */ /* 0x000ee20000000800 */
[----:B------:R-:W-:Y:S02]  /*4c60*/  SHF.R.U32.HI R4, RZ, 0x10, R9 ;  /* 0x00000010ff047819 */ /* 0x000fe40000011609 */
[----:B------:R-:W-:Y:S01]  /*4c70*/  SHF.R.U32.HI R6, RZ, 0x8, R5 ;  /* 0x00000008ff067819 */ /* 0x000fe20000011605 */
[----:B------:R-:W-:Y:S01]  /*4c80*/  @!P0 FADD.FTZ R194, -R194, -RZ ;  /* 0x800000ffc2c28221 */ /* 0x000fe20000010100 */
[----:B------:R-:W-:Y:S01]  /*4c90*/  ISETP.LE.U32.AND P6, PT, R167, UR14, PT ;  /* 0x0000000ea7007c0c */ /* 0x000fe2000bfc3070 */
[----:B------:R-:W-:Y:S01]  /*4ca0*/  @!P2 FADD.FTZ R182, -R182, -RZ ;  /* 0x800000ffb6b6a221 */ /* 0x000fe20000010100 */
[----:B------:R-:W-:Y:S03]  /*4cb0*/  LOP3.LUT R5, R4, 0xff, RZ, 0xc0, !PT ;  /* 0x000000ff04057812 */ /* 0x000fe600078ec0ff */
[----:B------:R-:W-:Y:S01]  /*4cc0*/  MUFU.EX2 R197, R26 ;  /* 0x0000001a00c57308 */ /* 0x000fe20000000800 */
[----:B------:R-:W-:Y:S02]  /*4cd0*/  LOP3.LUT R4, R6, 0xffff, RZ, 0xc0, !PT ;  /* 0x0000ffff06047812 */ /* 0x000fe400078ec0ff */
[----:B------:R-:W-:Y:S01]  /*4ce0*/  ISETP.LE.U32.AND P2, PT, R5, UR14, PT ;  /* 0x0000000e05007c0c */ /* 0x000fe2000bf43070 */
[----:B------:R-:W-:Y:S01]  /*4cf0*/  @!P3 FADD.FTZ R188, -R188, -RZ ;  /* 0x800000ffbcbcb221 */ /* 0x000fe20000010100 */
[----:B------:R-:W-:Y:S02]  /*4d00*/  ISETP.LE.U32.AND P0, PT, R4, UR14, PT ;  /* 0x0000000e04007c0c */ /* 0x000fe4000bf03070 */
[C---:B------:R-:W-:Y:S03]  /*4d10*/  LOP3.LUT R5, R8.reuse, 0xff, RZ, 0xc0, !PT ;  /* 0x000000ff08057812 */ /* 0x040fe600078ec0ff */
[----:B------:R-:W4:Y:S01]  /*4d20*/  MUFU.EX2 R196, R27 ;  /* 0x0000001b00c47308 */ /* 0x000f220000000800 */
[----:B------:R-:W-:Y:S01]  /*4d30*/  LOP3.LUT R4, R8, 0xffff, RZ, 0xc0, !PT ;  /* 0x0000ffff08047812 */ /* 0x000fe200078ec0ff */
[----:B--2---:R-:W-:Y:S01]  /*4d40*/  @!P6 FADD.FTZ R193, -R193, -RZ ;  /* 0x800000ffc1c1e221 */ /* 0x004fe20000010100 */
[----:B------:R-:W-:Y:S02]  /*4d50*/  PLOP3.LUT P5, PT, PT, PT, UP0, 0x80, 0x0 ;  /* 0x000000000000781c */ /* 0x000fe40003faf008 */
[----:B------:R-:W-:Y:S02]  /*4d60*/  ISETP.LE.U32.AND P3, PT, R5, UR14, PT ;  /* 0x0000000e05007c0c */ /* 0x000fe4000bf63070 */
[----:B------:R-:W-:Y:S01]  /*4d70*/  SHF.R.U32.HI R9, RZ, 0x18, R9 ;  /* 0x00000018ff097819 */ /* 0x000fe20000011609 */
[----:B-1----:R-:W-:Y:S01]  /*4d80*/  @!P2 FADD.FTZ R191, -R191, -RZ ;  /* 0x800000ffbfbfa221 */ /* 0x002fe20000010100 */
[----:B------:R-:W-:Y:S01]  /*4d90*/  SHF.R.U32.HI R4, RZ, 0x8, R4 ;  /* 0x00000008ff047819 */ /* 0x000fe20000011604 */
[----:B------:R-:W-:Y:S01]  /*4da0*/  @!P0 FADD.FTZ R186, -R186, -RZ ;  /* 0x800000ffbaba8221 */ /* 0x000fe20000010100 */
[----:B------:R-:W-:Y:S01]  /*4db0*/  ISETP.LE.U32.AND P6, PT, R9, UR14, PT ;  /* 0x0000000e09007c0c */ /* 0x000fe2000bfc3070 */
[----:B------:R-:W-:Y:S01]  /*4dc0*/  MUFU.EX2 R185, R28 ;  /* 0x0000001c00b97308 */ /* 0x000fe20000000800 */
[----:B------:R-:W-:Y:S02]  /*4dd0*/  LOP3.LUT R4, R4, 0xffff, RZ, 0xc0, !PT ;  /* 0x0000ffff04047812 */ /* 0x000fe400078ec0ff */
[----:B------:R-:W-:Y:S02]  /*4de0*/  LOP3.LUT R5, R175, 0xff, RZ, 0xc0, !PT ;  /* 0x000000ffaf057812 */ /* 0x000fe400078ec0ff */
[----:B------:R-:W-:Y:S01]  /*4df0*/  ISETP.LE.U32.AND P0, PT, R4, UR14, PT ;  /* 0x0000000e04007c0c */ /* 0x000fe2000bf03070 */
[----:B------:R-:W-:Y:S01]  /*4e00*/  @!P3 FADD.FTZ R195, -R195, -RZ ;  /* 0x800000ffc3c3b221 */ /* 0x000fe20000010100 */
[----:B------:R-:W-:Y:S02]  /*4e10*/  SHF.R.U32.HI R4, RZ, 0x8, R173 ;  /* 0x00000008ff047819 */ /* 0x000fe400000116ad */
[----:B------:R-:W-:Y:S02]  /*4e20*/  @P5 FSEL R30, R30, -INF , !P4 ;  /* 0xff8000001e1e5808 */ /* 0x000fe40006000000 */
[----:B------:R-:W-:Y:S01]  /*4e30*/  ISETP.LE.U32.AND P5, PT, R164, UR14, PT ;  /* 0x0000000ea4007c0c */ /* 0x000fe2000bfa3070 */
[----:B------:R-:W-:Y:S01]  /*4e40*/  @!P6 FADD.FTZ R190, -R190, -RZ ;  /* 0x800000ffbebee221 */ /* 0x000fe20000010100 */
[----:B------:R-:W-:Y:S01]  /*4e50*/  ISETP.LE.U32.AND P3, PT, R5, UR14, PT ;  /* 0x0000000e05007c0c */ /* 0x000fe2000bf63070 */
[--C-:B------:R-:W-:Y:S01]  /*4e60*/  FFMA.FTZ R30, R30, UR13, -R0.reuse ;  /* 0x0000000d1e1e7c23 */ /* 0x100fe20008010800 */
[----:B------:R-:W-:Y:S01]  /*4e70*/  LOP3.LUT R4, R4, 0xffff, RZ, 0xc0, !PT ;  /* 0x0000ffff04047812 */ /* 0x000fe200078ec0ff */
[----:B------:R-:W-:Y:S01]  /*4e80*/  FFMA.FTZ R0, R31, UR13, -R0 ;  /* 0x0000000d1f007c23 */ /* 0x000fe20008010800 */
[--C-:B------:R-:W-:Y:S01]  /*4e90*/  SHF.R.U32.HI R3, RZ, 0x10, R8.reuse ;  /* 0x00000010ff037819 */ /* 0x100fe20000011608 */
[----:B------:R-:W1:Y:S01]  /*4ea0*/  MUFU.EX2 R189, R30 ;  /* 0x0000001e00bd7308 */ /* 0x000e620000000800 */
[----:B------:R-:W-:Y:S01]  /*4eb0*/  ISETP.LE.U32.AND P6, PT, R4, UR14, PT ;  /* 0x0000000e04007c0c */ /* 0x000fe2000bfc3070 */
[----:B---3--:R-:W-:Y:S01]  /*4ec0*/  @!P0 FADD.FTZ R192, -R192, -RZ ;  /* 0x800000ffc0c08221 */ /* 0x008fe20000010100 */
[----:B------:R-:W-:Y:S02]  /*4ed0*/  SHF.R.U32.HI R4, RZ, 0x18, R8 ;  /* 0x00000018ff047819 */ /* 0x000fe40000011608 */
[----:B------:R-:W-:Y:S01]  /*4ee0*/  LOP3.LUT R3, R3, 0xff, RZ, 0xc0, !PT ;  /* 0x000000ff03037812 */ /* 0x000fe200078ec0ff */
[----:B------:R-:W-:Y:S01]  /*4ef0*/  @!P5 FADD.FTZ R179, -R179, -RZ ;  /* 0x800000ffb3b3d221 */ /* 0x000fe20000010100 */
[----:B------:R-:W-:Y:S01]  /*4f00*/  ISETP.LE.U32.AND P5, PT, R4, UR14, PT ;  /* 0x0000000e04007c0c */ /* 0x000fe2000bfa3070 */
[----:B------:R-:W-:Y:S01]  /*4f10*/  @!P3 FADD.FTZ R181, -R181, -RZ ;  /* 0x800000ffb5b5b221 */ /* 0x000fe20000010100 */
[----:B------:R-:W-:Y:S01]  /*4f20*/  LOP3.LUT R4, R171, 0xff, RZ, 0xc0, !PT ;  /* 0x000000ffab047812 */ /* 0x000fe200078ec0ff */
[----:B------:R2:W3:Y:S01]  /*4f30*/  MUFU.EX2 R187, R0 ;  /* 0x0000000000bb7308 */ /* 0x0004e20000000800 */
[----:B------:R-:W-:Y:S02]  /*4f40*/  ISETP.LE.U32.AND P3, PT, R3, UR14, PT ;  /* 0x0000000e03007c0c */ /* 0x000fe4000bf63070 */
[----:B------:R-:W-:Y:S01]  /*4f50*/  F2FP.RELU.F16.F32.PACK_AB R3, R200, R202 ;  /* 0x000000cac803723e */ /* 0x000fe200000008ff */
[----:B------:R-:W-:Y:S01]  /*4f60*/  @!P6 FADD.FTZ R178, -R178, -RZ ;  /* 0x800000ffb2b2e221 */ /* 0x000fe20000010100 */
[----:B------:R-:W-:Y:S02]  /*4f70*/  ISETP.LE.U32.AND P6, PT, R4, UR14, PT ;  /* 0x0000000e04007c0c */ /* 0x000fe4000bfc3070 */
[----:B------:R-:W-:Y:S01]  /*4f80*/  F2FP.RELU.F16.F32.PACK_AB R4, R201, R203 ;  /* 0x000000cbc904723e */ /* 0x000fe200000008ff */
[----:B------:R3:W-:Y:S01]  /*4f90*/  STS [R229+0x20400], R3 ;  /* 0x02040003e5007388 */ /* 0x0007e20000000800 */
[----:B------:R-:W-:Y:S01]  /*4fa0*/  ISETP.LE.U32.AND P4, PT, R165, UR14, PT ;  /* 0x0000000ea5007c0c */ /* 0x000fe2000bf83070 */
[----:B----4-:R-:W-:Y:S01]  /*4fb0*/  @!P5 FADD.FTZ R196, -R196, -RZ ;  /* 0x800000ffc4c4d221 */ /* 0x010fe20000010100 */
[----:B------:R-:W-:Y:S01]  /*4fc0*/  SHF.R.U32.HI R5, RZ, 0x8, R172 ;  /* 0x00000008ff057819 */ /* 0x000fe200000116ac */
[----:B------:R4:W-:Y:S01]  /*4fd0*/  STS [R229+0x20000], R4 ;  /* 0x02000004e5007388 */ /* 0x0009e20000000800 */
[----:B------:R-:W-:Y:S01]  /*4fe0*/  F2FP.RELU.F16.F32.PACK_AB R2, R193, R194 ;  /* 0x000000c2c102723e */ /* 0x000fe200000008ff */
[----:B------:R-:W-:Y:S01]  /*4ff0*/  @!P3 FADD.FTZ R197, -R197, -RZ ;  /* 0x800000ffc5c5b221 */ /* 0x000fe20000010100 */
[----:B------:R-:W-:Y:S02]  /*5000*/  LOP3.LUT R5, R5, 0xffff, RZ, 0xc0, !PT ;  /* 0x0000ffff05057812 */ /* 0x000fe400078ec0ff */
[----:B--2---:R-:W-:Y:S01]  /*5010*/  F2FP.RELU.F16.F32.PACK_AB R0, R178, R179 ;  /* 0x000000b3b200723e */ /* 0x004fe200000008ff */
[----:B------:R2:W-:Y:S01]  /*5020*/  STS [R232+0x20400], R2 ;  /* 0x02040002e8007388 */ /* 0x0005e20000000800 */
[----:B------:R-:W-:Y:S01]  /*5030*/  ISETP.LE.U32.AND P2, PT, R169, UR14, PT ;  /* 0x0000000ea9007c0c */ /* 0x000fe2000bf43070 */
[----:B-1----:R-:W-:Y:S01]  /*5040*/  @!P6 FADD.FTZ R189, -R189, -RZ ;  /* 0x800000ffbdbde221 */ /* 0x002fe20000010100 */
[----:B------:R-:W-:Y:S01]  /*5050*/  ISETP.LE.U32.AND P0, PT, R170, UR14, PT ;  /* 0x0000000eaa007c0c */ /* 0x000fe2000bf03070 */
[----:B------:R-:W-:Y:S01]  /*5060*/  @!P4 FADD.FTZ R180, -R180, -RZ ;  /* 0x800000ffb4b4c221 */ /* 0x000fe20000010100 */
[----:B------:R-:W-:Y:S02]  /*5070*/  ISETP.LE.U32.AND P4, PT, R5, UR14, PT ;  /* 0x0000000e05007c0c */ /* 0x000fe4000bf83070 */
[----:B------:R-:W-:Y:S02]  /*5080*/  F2FP.RELU.F16.F32.PACK_AB R5, R206, R207 ;  /* 0x000000cfce05723e */ /* 0x000fe400000008ff */
[----:B------:R-:W-:Y:S05]  /*5090*/  FSETP.GE.FTZ.AND P3, PT, R188, RZ, PT ;  /* 0x000000ffbc00720b */ /* 0x000fea0003f76000 */
[----:B------:R-:W-:Y:S01]  /*50a0*/  @!P2 FADD.FTZ R185, -R185, -RZ ;  /* 0x800000ffb9b9a221 */ /* 0x000fe20000010100 */
[----:B---3--:R-:W-:Y:S01]  /*50b0*/  F2FP.RELU.F16.F32.PACK_AB R3, R182, R184 ;  /* 0x000000b8b603723e */ /* 0x008fe200000008ff */
[----:B------:R-:W-:Y:S01]  /*50c0*/  @!P0 FADD.FTZ R187, -R187, -RZ ;  /* 0x800000ffbbbb8221 */ /* 0x000fe20000010100 */
[----:B------:R-:W-:Y:S01]  /*50d0*/  FSETP.GE.FTZ.AND P2, PT, R202, RZ, PT ;  /* 0x000000ffca00720b */ /* 0x000fe20003f56000 */
[----:B------:R-:W-:Y:S01]  /*50e0*/  @!P4 FADD.FTZ R183, -R183, -RZ ;  /* 0x800000ffb7b7c221 */ /* 0x000fe20000010100 */
[----:B----4-:R-:W-:Y:S01]  /*50f0*/  F2FP.RELU.F16.F32.PACK_AB R4, R221, R222 ;  /* 0x000000dedd04723e */ /* 0x010fe200000008ff */
[----:B------:R1:W-:Y:S04]  /*5100*/  STS [R232+0x20000], R3 ;  /* 0x02000003e8007388 */ /* 0x0003e80000000800 */
[----:B------:R3:W-:Y:S01]  /*5110*/  STS [R229+0x21000], R5 ;  /* 0x02100005e5007388 */ /* 0x0007e20000000800 */
[----:B--2---:R-:W-:Y:S03]  /*5120*/  F2FP.RELU.F16.F32.PACK_AB R2, R190, R191 ;  /* 0x000000bfbe02723e */ /* 0x004fe600000008ff */
[----:B------:R2:W-:Y:S01]  /*5130*/  STS [R229+0x21400], R4 ;  /* 0x02140004e5007388 */ /* 0x0005e20000000800 */
[----:B-1----:R-:W-:Y:S02]  /*5140*/  F2FP.RELU.F16.F32.PACK_AB R3, R186, R188 ;  /* 0x000000bcba03723e */ /* 0x002fe400000008ff */
[----:B---3--:R-:W-:Y:S02]  /*5150*/  F2FP.RELU.F16.F32.PACK_AB R5, R198, R199 ;  /* 0x000000c7c605723e */ /* 0x008fe400000008ff */
[----:B--2---:R-:W-:Y:S03]  /*5160*/  F2FP.RELU.F16.F32.PACK_AB R4, R204, R205 ;  /* 0x000000cdcc04723e */ /* 0x004fe600000008ff */
[----:B------:R1:W-:Y:S04]  /*5170*/  STS [R232+0x21000], R5 ;  /* 0x02100005e8007388 */ /* 0x0003e80000000800 */
[----:B------:R2:W-:Y:S04]  /*5180*/  STS [R232+0x21400], R4 ;  /* 0x02140004e8007388 */ /* 0x0005e80000000800 */
[----:B------:R3:W-:Y:S04]  /*5190*/  STS [R230+0x20000], R3 ;  /* 0x02000003e6007388 */ /* 0x0007e80000000800 */
[----:B------:R4:W-:Y:S04]  /*51a0*/  STS [R230+0x20400], R2 ;  /* 0x02040002e6007388 */ /* 0x0009e80000000800 */
[----:B------:R4:W-:Y:S01]  /*51b0*/  STS [R231+0x20000], R0 ;  /* 0x02000000e7007388 */ /* 0x0009e20000000800 */
[----:B-1----:R-:W-:Y:S02]  /*51c0*/  F2FP.RELU.F16.F32.PACK_AB R5, R192, R195 ;  /* 0x000000c3c005723e */ /* 0x002fe400000008ff */
[----:B--2---:R-:W-:Y:S02]  /*51d0*/  F2FP.RELU.F16.F32.PACK_AB R4, R196, R197 ;  /* 0x000000c5c404723e */ /* 0x004fe400000008ff */
[----:B---3--:R-:W-:Y:S02]  /*51e0*/  F2FP.RELU.F16.F32.PACK_AB R3, R183, R185 ;  /* 0x000000b9b703723e */ /* 0x008fe400000008ff */
[----:B----4-:R-:W-:Y:S02]  /*51f0*/  F2FP.RELU.F16.F32.PACK_AB R2, R187, R189 ;  /* 0x000000bdbb02723e */ /* 0x010fe400000008ff */
[----:B------:R-:W-:Y:S05]  /*5200*/  F2FP.RELU.F16.F32.PACK_AB R0, R180, R181 ;  /* 0x000000b5b400723e */ /* 0x000fea00000008ff */
[----:B------:R1:W-:Y:S04]  /*5210*/  STS [R231+0x20400], R0 ;  /* 0x02040000e7007388 */ /* 0x0003e80000000800 */
[----:B------:R-:W-:Y:S04]  /*5220*/  STS [R230+0x21000], R5 ;  /* 0x02100005e6007388 */ /* 0x000fe80000000800 */
[----:B------:R-:W-:Y:S04]  /*5230*/  STS [R230+0x21400], R4 ;  /* 0x02140004e6007388 */ /* 0x000fe80000000800 */
[----:B------:R-:W-:Y:S04]  /*5240*/  STS [R231+0x21000], R3 ;  /* 0x02100003e7007388 */ /* 0x000fe80000000800 */
[----:B------:R2:W-:Y:S04]  /*5250*/  STS [R231+0x21400], R2 ;  /* 0x02140002e7007388 */ /* 0x0005e80000000800 */
[----:B------:R-:W-:Y:S01]  /*5260*/  LDSM.16.M88.4 R16, [R213+0x14000] ;  /* 0x01400000d510783b */ /* 0x000fe20000000200 */
[C---:B-1----:R-:W-:Y:S07]  /*5270*/  LEA R0, R218.reuse, UR4, 0x1 ;  /* 0x00000004da007c11 */ /* 0x042fee000f8e08ff */
[----:B------:R-:W-:Y:S08]  /*5280*/  LDSM.16.M88.4 R164, [R213+0x14800] ;  /* 0x01480000d5a4783b */ /* 0x000ff00000000200 */
[----:B------:R-:W1:Y:S01]  /*5290*/  LDSM.16.M88.4 R32, [R0+0x8000] ;  /* 0x008000000020783b */ /* 0x000e620000000200 */
[----:B--2---:R-:W-:Y:S07]  /*52a0*/  LEA R2, R218, UR4, 0x1 ;  /* 0x00000004da027c11 */ /* 0x004fee000f8e08ff */
[----:B------:R-:W2:Y:S01]  /*52b0*/  LDSM.16.M88.4 R28, [R0+0x9000] ;  /* 0x00900000001c783b */ /* 0x000ea20000000200 */
[--C-:B------:R-:W-:Y:S02]  /*52c0*/  IMAD.IADD R3, R219, 0x1, R2.reuse ;  /* 0x00000001db037824 */ /* 0x100fe400078e0202 */
[C---:B------:R-:W-:Y:S02]  /*52d0*/  IMAD.IADD R208, R217.reuse, 0x1, R2 ;  /* 0x00000001d9d07824 */ /* 0x040fe400078e0202 */
[----:B------:R-:W-:Y:S03]  /*52e0*/  IMAD.IADD R2, R217, 0x1, R3 ;  /* 0x00000001d9027824 */ /* 0x000fe600078e0203 */
[----:B------:R-:W-:Y:S08]  /*52f0*/  LDSM.16.M88.4 R168, [R3+0x8000] ;  /* 0x0080000003a8783b */ /* 0x000ff00000000200 */
[----:B------:R-:W3:Y:S01]  /*5300*/  LDSM.16.M88.4 R172, [R214+0x14000] ;  /* 0x01400000d6ac783b */ /* 0x000ee20000000200 */
[-C--:B-1----:R-:W-:Y:S06]  /*5310*/  HMMA.16816.F32 R4, R32, R16.reuse, RZ ;  /* 0x000000102004723c */ /* 0x082fec00000018ff */
[C---:B--2---:R-:W-:Y:S06]  /*5320*/  HMMA.16816.F32 R8, R28.reuse, R16, RZ ;  /* 0x000000101c08723c */ /* 0x044fec00000018ff */
[-C--:B------:R-:W-:Y:S06]  /*5330*/  HMMA.16816.F32 R12, R28, R18.reuse, RZ ;  /* 0x000000121c0c723c */ /* 0x080fec00000018ff */
[C---:B------:R-:W-:Y:S06]  /*5340*/  HMMA.16816.F32 R16, R32.reuse, R18, RZ ;  /* 0x000000122010723c */ /* 0x040fec00000018ff */
[-C--:B------:R-:W-:Y:S06]  /*5350*/  HMMA.16816.F32 R20, R32, R164.reuse, RZ ;  /* 0x000000a42014723c */ /* 0x080fec00000018ff */
[C---:B------:R-:W-:Y:S06]  /*5360*/  HMMA.16816.F32 R24, R28.reuse, R164, RZ ;  /* 0x000000a41c18723c */ /* 0x040fec00000018ff */
[-C--:B------:R-:W-:Y:S06]  /*5370*/  HMMA.16816.F32 R28, R28, R166.reuse, RZ ;  /* 0x000000a61c1c723c */ /* 0x080fec00000018ff */
[----:B------:R-:W-:Y:S01]  /*5380*/  HMMA.16816.F32 R32, R32, R166, RZ ;  /* 0x000000a62020723c */ /* 0x000fe200000018ff */
[----:B------:R-:W1:Y:S05]  /*5390*/  LDSM.16.M88.4 R164, [R3+0x9000] ;  /* 0x0090000003a4783b */ /* 0x000e6a0000000200 */
[-C--:B---3--:R-:W-:Y:S06]  /*53a0*/  HMMA.16816.F32 R4, R168, R172.reuse, R4 ;  /* 0x000000aca804723c */ /* 0x088fec0000001804 */
        /* <DEDUP_REMOVED lines=67> */
[----:B------:R-:W-:Y:S04]  /*57e0*/  IMAD.U32 R164, RZ, RZ, UR19 ;  /* 0x00000013ffa47e24 */ /* 0x000fe8000f8e00ff */
[----:B------:R-:W-:Y:S01]  /*57f0*/  IMAD.U32 R165, RZ, RZ, UR18 ;  /* 0x00000012ffa57e24 */ /* 0x000fe2000f8e00ff */
[----:B------:R-:W-:Y:S01]  /*5800*/  HMMA.16816.F32 R32, R168, R166, R32 ;  /* 0x000000a6a820723c */ /* 0x000fe20000001820 */
[----:B------:R-:W-:Y:S04]  /*5810*/  LDSM.16.M88.4 R168, [R215+0x18000] ;  /* 0x01800000d7a8783b */ /* 0x000fe80000000200 */
[C---:B------:R-:W-:Y:S02]  /*5820*/  LEA R176, P0, R239.reuse, R164, 0x2 ;  /* 0x000000a4efb07211 */ /* 0x040fe400078010ff */
[----:B------:R-:W-:Y:S04]  /*5830*/  LEA R172, R220, UR4, 0x1 ;  /* 0x00000004dcac7c11 */ /* 0x000fe8000f8e08ff */
[----:B------:R-:W-:Y:S02]  /*5840*/  LEA.HI.X.SX32 R177, R239, R165, 0x2, P0 ;  /* 0x000000a5efb17211 */ /* 0x000fe400000f16ff */
[----:B------:R-:W1:Y:S01]  /*5850*/  LDSM.16.M88.4 R164, [R2+0xa000] ;  /* 0x00a0000002a4783b */ /* 0x000e620000000200 */
[----:B------:R-:W-:Y:S07]  /*5860*/  FSETP.GE.FTZ.AND P0, PT, R203, RZ, PT ;  /* 0x000000ffcb00720b */ /* 0x000fee0003f16000 */
[----:B------:R-:W2:Y:S04]  /*5870*/  LDG.E R174, desc[UR6][R176.64] ;  /* 0x00000006b0ae7981 */ /* 0x000ea8000c1e1900 */
[----:B------:R-:W3:Y:S01]  /*5880*/  LDG.E R173, desc[UR6][R176.64+0x20] ;  /* 0x00002006b0ad7981 */ /* 0x000ee2000c1e1900 */
[-C--:B-1----:R-:W-:Y:S11]  /*5890*/  HMMA.16816.F32 R4, R164, R168.reuse, R4 ;  /* 0x000000a8a404723c */ /* 0x082ff60000001804 */
[----:B------:R-:W-:Y:S11]  /*58a0*/  @!UPT UIADD3 URZ, URZ, URZ, URZ ;  /* 0x0000003f3f3ff290 */ /* 0x000ff6000fffe03f */
[----:B------:R-:W-:Y:S02]  /*58b0*/  @!UPT UIADD3 URZ, URZ, URZ, URZ ;  /* 0x0000003f3f3ff290 */ /* 0x000fe4000fffe03f */
[----:B--2---:R-:W-:Y:S01]  /*58c0*/  FADD.FTZ R0, -R174, R4 ;  /* 0x00000004ae007221 */ /* 0x004fe20000010100 */
[----:B---3--:R-:W-:Y:S04]  /*58d0*/  FADD.FTZ R4, -R173, R6 ;  /* 0x00000006ad047221 */ /* 0x008fe80000010100 */
[----:B------:R-:W-:Y:S02]  /*58e0*/  FSEL R0, R0, R174, P0 ;  /* 0x000000ae00007208 */ /* 0x000fe40000000000 */
[----:B------:R-:W-:Y:S02]  /*58f0*/  FSETP.GE.FTZ.AND P0, PT, R201, RZ, PT ;  /* 0x000000ffc900720b */ /* 0x000fe40003f16000 */
[-C--:B------:R-:W-:Y:S01]  /*5900*/  FSEL R4, R4, R173.reuse, P2 ;  /* 0x000000ad04047208 */ /* 0x080fe20001000000 */
[----:B------:R-:W-:Y:S01]  /*5910*/  FMUL.FTZ R203, R203, R0 ;  /* 0x00000000cbcb7220 */ /* 0x000fe20000410000 */
[----:B------:R-:W-:Y:S01]  /*5920*/  FADD.FTZ R0, -R174, R5 ;  /* 0x00000005ae007221 */ /* 0x000fe20000010100 */
[----:B------:R-:W-:Y:S02]  /*5930*/  FSETP.GE.FTZ.AND P2, PT, R184, RZ, PT ;  /* 0x000000ffb800720b */ /* 0x000fe40003f56000 */
[----:B------:R-:W-:Y:S02]  /*5940*/  FMUL.FTZ R202, R202, R4 ;  /* 0x00000004caca7220 */ /* 0x000fe40000410000 */
[----:B------:R-:W-:Y:S02]  /*5950*/  FSEL R0, R0, R174, P0 ;  /* 0x000000ae00007208 */ /* 0x000fe40000000000 */
[----:B------:R-:W-:Y:S03]  /*5960*/  FSETP.GE.FTZ.AND P0, PT, R200, RZ, PT ;  /* 0x000000ffc800720b */ /* 0x000fe60003f16000 */
[----:B------:R-:W-:Y:S01]  /*5970*/  FMUL.FTZ R201, R201, R0 ;  /* 0x00000000c9c97220 */ /* 0x000fe20000410000 */
[----:B------:R-:W-:Y:S02]  /*5980*/  FADD.FTZ R0, -R173, R7 ;  /* 0x00000007ad007221 */ /* 0x000fe40000010100 */
[----:B------:R-:W1:Y:S03]  /*5990*/  LDSM.16.M88.4 R4, [R2+0xb000] ;  /* 0x00b000000204783b */ /* 0x000e660000000200 */
[----:B------:R-:W-:Y:S02]  /*59a0*/  FSEL R0, R0, R173, P0 ;  /* 0x000000ad00007208 */ /* 0x000fe40000000000 */
[----:B------:R-:W-:Y:S03]  /*59b0*/  FSETP.GE.FTZ.AND P0, PT, R182, RZ, PT ;  /* 0x000000ffb600720b */ /* 0x000fe60003f16000 */
[----:B------:R-:W-:Y:S01]  /*59c0*/  FMUL.FTZ R200, R200, R0 ;  /* 0x00000000c8c87220 */ /* 0x000fe20000410000 */
[C---:B-1----:R-:W-:Y:S06]  /*59d0*/  HMMA.16816.F32 R8, R4.reuse, R168, R8 ;  /* 0x000000a80408723c */ /* 0x042fec0000001808 */
[-C--:B------:R-:W-:Y:S06]  /*59e0*/  HMMA.16816.F32 R12, R4, R170.reuse, R12 ;  /* 0x000000aa040c723c */ /* 0x080fec000000180c */
[C---:B------:R-:W-:Y:S01]  /*59f0*/  HMMA.16816.F32 R16, R164.reuse, R170, R16 ;  /* 0x000000aaa410723c */ /* 0x040fe20000001810 */
[----:B------:R-:W1:Y:S11]  /*5a00*/  LDSM.16.M88.4 R168, [R215+0x18800] ;  /* 0x01880000d7a8783b */ /* 0x000e760000000200 */
[----:B------:R-:W-:Y:S11]  /*5a10*/  @!UPT UIADD3 URZ, URZ, URZ, URZ ;  /* 0x0000003f3f3ff290 */ /* 0x000ff6000fffe03f */
[----:B------:R-:W-:Y:S01]  /*5a20*/  @!UPT UIADD3 URZ, URZ, URZ, URZ ;  /* 0x0000003f3f3ff290 */ /* 0x000fe2000fffe03f */
[C---:B------:R-:W-:Y:S01]  /*5a30*/  FADD.FTZ R16, -R174.reuse, R16 ;  /* 0x00000010ae107221 */ /* 0x040fe20000010100 */
[----:B------:R-:W-:Y:S04]  /*5a40*/  FADD.FTZ R0, -R174, R17 ;  /* 0x00000011ae007221 */ /* 0x000fe80000010100 */
[-C--:B------:R-:W-:Y:S02]  /*5a50*/  FSEL R16, R16, R174.reuse, P2 ;  /* 0x000000ae10107208 */ /* 0x080fe40001000000 */
[----:B------:R-:W-:Y:S02]  /*5a60*/  FSEL R0, R0, R174, P0 ;  /* 0x000000ae00007208 */ /* 0x000fe40000000000 */
[----:B------:R-:W-:Y:S01]  /*5a70*/  FSETP.GE.FTZ.AND P0, PT, R186, RZ, PT ;  /* 0x000000ffba00720b */ /* 0x000fe20003f16000 */
[----:B------:R-:W-:Y:S01]  /*5a80*/  FMUL.FTZ R184, R184, R16 ;  /* 0x00000010b8b87220 */ /* 0x000fe20000410000 */
[----:B------:R-:W-:Y:S01]  /*5a90*/  FSETP.GE.FTZ.AND P2, PT, R178, RZ, PT ;  /* 0x000000ffb200720b */ /* 0x000fe20003f56000 */
[----:B------:R-:W-:Y:S01]  /*5aa0*/  FMUL.FTZ R182, R182, R0 ;  /* 0x00000000b6b67220 */ /* 0x000fe20000410000 */
[----:B------:R-:W5:Y:S01]  /*5ab0*/  LDG.E R16, desc[UR6][R176.64+0x80] ;  /* 0x00008006b0107981 */ /* 0x000f62000c1e1900 */
[-C--:B-1----:R-:W-:Y:S03]  /*5ac0*/  HMMA.16816.F32 R20, R164, R168.reuse, R20 ;  /* 0x000000a8a414723c */ /* 0x082fe60000001814 */
[----:B------:R1:W5:Y:S03]  /*5ad0*/  LDG.E R0, desc[UR6][R176.64+0xa0] ;  /* 0x0000a006b0007981 */ /* 0x000366000c1e1900 */
[C---:B------:R-:W-:Y:S06]  /*5ae0*/  HMMA.16816.F32 R24, R4.reuse, R168, R24 ;  /* 0x000000a80418723c */ /* 0x040fec0000001818 */
[-C--:B------:R-:W-:Y:S06]  /*5af0*/  HMMA.16816.F32 R28, R4, R170.reuse, R28 ;  /* 0x000000aa041c723c */ /* 0x080fec000000181c */
[----:B------:R-:W-:Y:S05]  /*5b00*/  HMMA.16816.F32 R32, R164, R170, R32 ;  /* 0x000000aaa420723c */ /* 0x000fea0000001820 */
[----:B------:R-:W-:Y:S01]  /*5b10*/  F2FP.F16.F32.PACK_AB R6, R201, R203 ;  /* 0x000000cbc906723e */ /* 0x000fe200000000ff */
[----:B------:R-:W-:Y:S01]  /*5b20*/  FADD.FTZ R21, -R174, R21 ;  /* 0x00000015ae157221 */ /* 0x000fe20000010100 */
[----:B------:R-:W-:Y:S01]  /*5b30*/  F2FP.F16.F32.PACK_AB R7, R182, R184 ;  /* 0x000000b8b607723e */ /* 0x000fe200000000ff */
[----:B------:R-:W-:Y:S03]  /*5b40*/  VIADD R4, R172, 0x8000 ;  /* 0x00008000ac047836 */ /* 0x000fe60000000000 */
[-C--:B------:R-:W-:Y:S01]  /*5b50*/  FSEL R21, R21, R174.reuse, P0 ;  /* 0x000000ae15157208 */ /* 0x080fe20000000000 */
[----:B------:R-:W-:Y:S01]  /*5b60*/  FADD.FTZ R20, -R174, R20 ;  /* 0x00000014ae147221 */ /* 0x000fe20000010100 */
[----:B------:R-:W-:Y:S01]  /*5b70*/  PLOP3.LUT P0, PT, PT, PT, UP3, 0x80, 0x0 ;  /* 0x000000000000781c */ /* 0x000fe20003f0f038 */
[----:B-1----:R-:W-:Y:S02]  /*5b80*/  VIADD R176, R172, 0x8040 ;  /* 0x00008040acb07836 */ /* 0x002fe40000000000 */
[----:B------:R-:W-:Y:S01]  /*5b90*/  FMUL.FTZ R21, R186, R21 ;  /* 0x00000015ba157220 */ /* 0x000fe20000410000 */
[----:B------:R-:W-:Y:S01]  /*5ba0*/  FSEL R20, R20, R174, P3 ;  /* 0x000000ae14147208 */ /* 0x000fe20001800000 */
[----:B------:R-:W-:Y:S01]  /*5bb0*/  @P1 VIADD R176, R4, 0xffffffc0 ;  /* 0xffffffc004b01836 */ /* 0x000fe20000000000 */
[----:B------:R-:W-:Y:S03]  /*5bc0*/  FSETP.GE.FTZ.AND P3, PT, R179, RZ, PT ;  /* 0x000000ffb300720b */ /* 0x000fe60003f76000 */
[----:B------:R-:W-:Y:S02]  /*5bd0*/  FMUL.FTZ R20, R188, R20 ;  /* 0x00000014bc147220 */ /* 0x000fe40000410000 */
[----:B------:R-:W-:Y:S03]  /*5be0*/  FADD.FTZ R32, -R174, R32 ;  /* 0x00000020ae207221 */ /* 0x000fe60000010100 */
[----:B------:R-:W-:Y:S02]  /*5bf0*/  F2FP.F16.F32.PACK_AB R21, R21, R20 ;  /* 0x000000141515723e */ /* 0x000fe400000000ff */
[----:B------:R-:W-:Y:S01]  /*5c00*/  FSEL R32, R32, R174, P3 ;  /* 0x000000ae20207208 */ /* 0x000fe20001800000 */
[----:B------:R-:W-:Y:S04]  /*5c10*/  @P2 FADD.FTZ R174, -R174, R33 ;  /* 0x00000021aeae2221 */ /* 0x000fe80000010100 */
        /* <DEDUP_REMOVED lines=25> */
.L_x_1242:
[----:B-1----:R-:W-:Y:S01]  /*5db0*/  FADD.FTZ R5, -R173, R19 ;  /* 0x00000013ad057221 */ /* 0x002fe20000010100 */
[----:B------:R-:W-:Y:S01]  /*5dc0*/  FSETP.GE.FTZ.AND P5, PT, R193, RZ, PT ;  /* 0x000000ffc100720b */ /* 0x000fe20003fb6000 */
[----:B------:R1:W-:Y:S01]  /*5dd0*/  STS [R229+0x1c000], R6 ;  /* 0x01c00006e5007388 */ /* 0x0003e20000000800 */
[C---:B------:R-:W-:Y:S01]  /*5de0*/  FADD.FTZ R4, -R173.reuse, R18 ;  /* 0x00000012ad047221 */ /* 0x040fe20000010100 */
[----:B------:R-:W-:Y:S01]  /*5df0*/  FSETP.GE.FTZ.AND P2, PT, R194, RZ, PT ;  /* 0x000000ffc200720b */ /* 0x000fe20003f56000 */
[----:B------:R-:W-:Y:S01]  /*5e00*/  FADD.FTZ R22, -R173, R22 ;  /* 0x00000016ad167221 */ /* 0x000fe20000010100 */
[-C--:B------:R-:W-:Y:S01]  /*5e10*/  FSEL R5, R5, R173.reuse, P5 ;  /* 0x000000ad05057208 */ /* 0x080fe20002800000 */
[C---:B------:R-:W-:Y:S01]  /*5e20*/  FADD.FTZ R23, -R173.reuse, R23 ;  /* 0x00000017ad177221 */ /* 0x040fe20000010100 */
[----:B------:R-:W-:Y:S01]  /*5e30*/  FSEL R4, R4, R173, P2 ;  /* 0x000000ad04047208 */ /* 0x000fe20001000000 */
[----:B------:R-:W-:Y:S01]  /*5e40*/  FADD.FTZ R34, -R173, R34 ;  /* 0x00000022ad227221 */ /* 0x000fe20000010100 */
[----:B------:R-:W-:Y:S01]  /*5e50*/  FSETP.GE.FTZ.AND P4, PT, R191, RZ, PT ;  /* 0x000000ffbf00720b */ /* 0x000fe20003f96000 */
[----:B------:R-:W-:Y:S01]  /*5e60*/  FMUL.FTZ R18, R193, R5 ;  /* 0x00000005c1127220 */ /* 0x000fe20000410000 */
[----:B------:R-:W-:Y:S01]  /*5e70*/  F2FP.F16.F32.PACK_AB R5, R200, R202 ;  /* 0x000000cac805723e */ /* 0x000fe200000000ff */
[----:B------:R-:W-:Y:S01]  /*5e80*/  FMUL.FTZ R19, R194, R4 ;  /* 0x00000004c2137220 */ /* 0x000fe20000410000 */
[-C--:B------:R-:W-:Y:S01]  /*5e90*/  FSEL R4, R22, R173.reuse, P4 ;  /* 0x000000ad16047208 */ /* 0x080fe20002000000 */
[----:B-----5:R-:W-:Y:S01]  /*5ea0*/  FADD.FTZ R13, -R16, R13 ;  /* 0x0000000d100d7221 */ /* 0x020fe20000010100 */
[----:B------:R-:W-:Y:S01]  /*5eb0*/  FSETP.GE.FTZ.AND P3, PT, R190, RZ, PT ;  /* 0x000000ffbe00720b */ /* 0x000fe20003f76000 */
[----:B------:R2:W-:Y:S01]  /*5ec0*/  STS [R229+0x1c400], R5 ;  /* 0x01c40005e5007388 */ /* 0x0005e20000000800 */
[----:B------:R-:W-:Y:S01]  /*5ed0*/  FSETP.GE.FTZ.AND P2, PT, R180, RZ, PT ;  /* 0x000000ffb400720b */ /* 0x000fe20003f56000 */
[C---:B------:R-:W-:Y:S01]  /*5ee0*/  FADD.FTZ R8, -R16.reuse, R8 ;  /* 0x0000000810087221 */ /* 0x040fe20000010100 */
[----:B------:R-:W-:Y:S02]  /*5ef0*/  FSEL R23, R23, R173, P3 ;  /* 0x000000ad17177208 */ /* 0x000fe40001800000 */
[----:B------:R-:W-:Y:S01]  /*5f00*/  STS [R232+0x1c000], R7 ;  /* 0x01c00007e8007388 */ /* 0x000fe20000000800 */
[----:B------:R-:W-:Y:S01]  /*5f10*/  FSETP.GE.FTZ.AND P3, PT, R181, RZ, PT ;  /* 0x000000ffb500720b */ /* 0x000fe20003f76000 */
[----:B------:R-:W-:Y:S01]  /*5f20*/  FADD.FTZ R28, -R16, R28 ;  /* 0x0000001c101c7221 */ /* 0x000fe20000010100 */
[----:B------:R-:W-:Y:S01]  /*5f30*/  FSETP.GE.FTZ.AND P4, PT, R207, RZ, PT ;  /* 0x000000ffcf00720b */ /* 0x000fe20003f96000 */
[----:B------:R-:W-:Y:S01]  /*5f40*/  FMUL.FTZ R17, R190, R23 ;  /* 0x00000017be117220 */ /* 0x000fe20000410000 */
[----:B------:R-:W-:Y:S01]  /*5f50*/  FSEL R34, R34, R173, P3 ;  /* 0x000000ad22227208 */ /* 0x000fe20001800000 */
[----:B-1----:R-:W-:Y:S01]  /*5f60*/  FMUL.FTZ R6, R191, R4 ;  /* 0x00000004bf067220 */ /* 0x002fe20000410000 */
[----:B------:R-:W-:Y:S01]  /*5f70*/  F2FP.F16.F32.PACK_AB R4, R18, R19 ;  /* 0x000000131204723e */ /* 0x000fe200000000ff */
[----:B------:R-:W-:Y:S01]  /*5f80*/  FADD.FTZ R24, -R16, R24 ;  /* 0x0000001810187221 */ /* 0x000fe20000010100 */
[----:B------:R-:W-:Y:S01]  /*5f90*/  FSETP.GE.FTZ.AND P3, PT, R206, RZ, PT ;  /* 0x000000ffce00720b */ /* 0x000fe20003f76000 */
[----:B------:R-:W-:Y:S01]  /*5fa0*/  @P2 FADD.FTZ R173, -R173, R35 ;  /* 0x00000023adad2221 */ /* 0x000fe20000010100 */
[----:B------:R-:W-:Y:S01]  /*5fb0*/  F2FP.F16.F32.PACK_AB R17, R17, R6 ;  /* 0x000000061111723e */ /* 0x000fe200000000ff */
[----:B------:R1:W-:Y:S01]  /*5fc0*/  STS [R232+0x1c400], R4 ;  /* 0x01c40004e8007388 */ /* 0x0003e20000000800 */
[C---:B------:R-:W-:Y:S01]  /*5fd0*/  FADD.FTZ R6, -R16.reuse, R9 ;  /* 0x0000000910067221 */ /* 0x040fe20000010100 */
[----:B------:R-:W-:Y:S01]  /*5fe0*/  FSETP.GE.FTZ.AND P2, PT, R199, RZ, PT ;  /* 0x000000ffc700720b */ /* 0x000fe20003f56000 */
[----:B------:R-:W-:Y:S01]  /*5ff0*/  FADD.FTZ R25, -R16, R25 ;  /* 0x0000001910197221 */ /* 0x000fe20000010100 */
[-C--:B------:R-:W-:Y:S01]  /*6000*/  FSEL R8, R8, R16.reuse, P4 ;  /* 0x0000001008087208 */ /* 0x080fe20002000000 */
[----:B------:R-:W-:Y:S01]  /*6010*/  FADD.FTZ R10, -R0, R10 ;  /* 0x0000000a000a7221 */ /* 0x000fe20000010100 */
[----:B------:R-:W-:Y:S01]  /*6020*/  FSEL R6, R6, R16, P3 ;  /* 0x0000001006067208 */ /* 0x000fe20001800000 */
[----:B------:R-:W-:Y:S01]  /*6030*/  FADD.FTZ R11, -R0, R11 ;  /* 0x0000000b000b7221 */ /* 0x000fe20000010100 */
[----:B------:R-:W-:Y:S01]  /*6040*/  FSETP.GE.FTZ.AND P3, PT, R198, RZ, PT ;  /* 0x000000ffc600720b */ /* 0x000fe20003f76000 */
[----:B--2---:R-:W-:Y:S01]  /*6050*/  FADD.FTZ R5, -R16, R12 ;  /* 0x0000000c10057221 */ /* 0x004fe20000010100 */
        /* <DEDUP_REMOVED lines=8> */
[----:B------:R-:W-:Y:S01]  /*60e0*/  FSETP.GE.FTZ.AND P3, PT, R185, RZ, PT ;  /* 0x000000ffb900720b */ /* 0x000fe20003f76000 */
[----:B------:R-:W-:Y:S01]  /*60f0*/  FMUL.FTZ R5, R199, R5 ;  /* 0x00000005c7057220 */ /* 0x000fe20000410000 */
[----:B------:R-:W-:Y:S01]  /*6100*/  FSETP.GE.FTZ.AND P5, PT, R195, RZ, PT ;  /* 0x000000ffc300720b */ /* 0x000fe20003fb6000 */
[----:B------:R-:W-:Y:S01]  /*6110*/  FMUL.FTZ R34, R181, R34 ;  /* 0x00000022b5227220 */ /* 0x000fe20000410000 */
[-C--:B------:R-:W-:Y:S01]  /*6120*/  FSEL R28, R28, R16.reuse, P3 ;  /* 0x000000101c1c7208 */ /* 0x080fe20001800000 */
[----:B------:R-:W-:Y:S01]  /*6130*/  FMUL.FTZ R173, R180, R173 ;  /* 0x000000adb4ad7220 */ /* 0x000fe20000410000 */
[----:B------:R-:W-:Y:S01]  /*6140*/  FSEL R25, R25, R16, P4 ;  /* 0x0000001019197208 */ /* 0x000fe20002000000 */
[----:B-1----:R-:W-:Y:S01]  /*6150*/  FMUL.FTZ R4, R206, R6 ;  /* 0x00000006ce047220 */ /* 0x002fe20000410000 */
[----:B------:R-:W-:Y:S01]  /*6160*/  FSEL R24, R24, R16, P5 ;  /* 0x0000001018187208 */ /* 0x000fe20002800000 */
[----:B------:R-:W-:Y:S01]  /*6170*/  FADD.FTZ R6, -R0, R27 ;  /* 0x0000001b00067221 */ /* 0x000fe20000010100 */
[----:B------:R-:W-:Y:S01]  /*6180*/  FSETP.GE.FTZ.AND P3, PT, R222, RZ, PT ;  /* 0x000000ffde00720b */ /* 0x000fe20003f76000 */
[----:B------:R-:W-:Y:S01]  /*6190*/  @P2 FADD.FTZ R16, -R16, R29 ;  /* 0x0000001d10102221 */ /* 0x000fe20000010100 */
[----:B------:R-:W-:Y:S01]  /*61a0*/  FSETP.GE.FTZ.AND P2, PT, R221, RZ, PT ;  /* 0x000000ffdd00720b */ /* 0x000fe20003f56000 */
[----:B------:R-:W-:Y:S01]  /*61b0*/  FMUL.FTZ R24, R195, R24 ;  /* 0x00000018c3187220 */ /* 0x000fe20000410000 */
[----:B------:R-:W-:Y:S01]  /*61c0*/  F2FP.F16.F32.PACK_AB R9, R9, R5 ;  /* 0x000000050909723e */ /* 0x000fe200000000ff */
[----:B------:R-:W-:Y:S01]  /*61d0*/  FMUL.FTZ R7, R183, R16 ;  /* 0x00000010b7077220 */ /* 0x000fe20000410000 */
[----:B------:R-:W-:Y:S01]  /*61e0*/  FSEL R5, R10, R0, P3 ;  /* 0x000000000a057208 */ /* 0x000fe20001800000 */
[----:B------:R-:W-:Y:S01]  /*61f0*/  FADD.FTZ R10, -R0, R14 ;  /* 0x0000000e000a7221 */ /* 0x000fe20000010100 */
[----:B------:R-:W-:Y:S01]  /*6200*/  F2FP.F16.F32.PACK_AB R4, R4, R8 ;  /* 0x000000080404723e */ /* 0x000fe200000000ff */
[----:B------:R-:W-:Y:S01]  /*6210*/  FMUL.FTZ R8, R192, R25 ;  /* 0x00000019c0087220 */ /* 0x000fe20000410000 */
[-C--:B------:R-:W-:Y:S01]  /*6220*/  FSEL R11, R11, R0.reuse, P2 ;  /* 0x000000000b0b7208 */ /* 0x080fe20001000000 */
[----:B------:R-:W-:Y:S01]  /*6230*/  FMUL.FTZ R18, R222, R5 ;  /* 0x00000005de127220 */ /* 0x000fe20000410000 */
[----:B------:R-:W-:Y:S01]  /*6240*/  FSETP.GE.FTZ.AND P3, PT, R205, RZ, PT ;  /* 0x000000ffcd00720b */ /* 0x000fe20003f76000 */
[----:B------:R1:W-:Y:S01]  /*6250*/  STS [R229+0x1d000], R4 ;  /* 0x01d00004e5007388 */ /* 0x0003e20000000800 */
[----:B------:R-:W-:Y:S01]  /*6260*/  FSETP.GE.FTZ.AND P6, PT, R204, RZ, PT ;  /* 0x000000ffcc00720b */ /* 0x000fe20003fd6000 */
[----:B------:R-:W-:Y:S01]  /*6270*/  FMUL.FTZ R16, R221, R11 ;  /* 0x0000000bdd107220 */ /* 0x000fe20000410000 */
[----:B------:R-:W-:Y:S01]  /*6280*/  FSETP.GE.FTZ.AND P4, PT, R196, RZ, PT ;  /* 0x000000ffc400720b */ /* 0x000fe20003f96000 */
[----:B------:R-:W-:Y:S01]  /*6290*/  FADD.FTZ R5, -R0, R30 ;  /* 0x0000001e00057221 */ /* 0x000fe20000010100 */
[----:B------:R-:W-:Y:S01]  /*62a0*/  FSEL R10, R10, R0, P3 ;  /* 0x000000000a0a7208 */ /* 0x000fe20001800000 */
[----:B------:R-:W-:Y:S01]  /*62b0*/  FMUL.FTZ R28, R185, R28 ;  /* 0x0000001cb91c7220 */ /* 0x000fe20000410000 */
[----:B------:R-:W-:Y:S01]  /*62c0*/  FSETP.GE.FTZ.AND P5, PT, R197, RZ, PT ;  /* 0x000000ffc500720b */ /* 0x000fe20003fb6000 */
[----:B------:R-:W-:Y:S01]  /*62d0*/  IMAD.MOV.U32 R222, RZ, RZ, R233 ;  /* 0x000000ffffde7224 */ /* 0x000fe200078e00e9 */
[----:B------:R-:W-:Y:S01]  /*62e0*/  FSEL R11, R15, R0, P6 ;  /* 0x000000000f0b7208 */ /* 0x000fe20003000000 */
[----:B------:R-:W-:Y:S01]  /*62f0*/  FMUL.FTZ R15, R205, R10 ;  /* 0x0000000acd0f7220 */ /* 0x000fe20000410000 */
[-C--:B------:R-:W-:Y:S02]  /*6300*/  FSEL R6, R6, R0.reuse, P4 ;  /* 0x0000000006067208 */ /* 0x080fe40002000000 */
[----:B------:R-:W-:Y:S01]  /*6310*/  FSETP.GE.FTZ.AND P3, PT, R189, RZ, PT ;  /* 0x000000ffbd00720b */ /* 0x000fe20003f76000 */
[----:B------:R-:W-:Y:S01]  /*6320*/  FMUL.FTZ R14, R204, R11 ;  /* 0x0000000bcc0e7220 */ /* 0x000fe20000410000 */
[----:B------:R-:W-:Y:S01]  /*6330*/  FSEL R10, R26, R0, P5 ;  /* 0x000000001a0a7208 */ /* 0x000fe20002800000 */
[----:B------:R-:W-:Y:S01]  /*6340*/  FMUL.FTZ R11, R196, R6 ;  /* 0x00000006c40b7220 */ /* 0x000fe20000410000 */
[----:B------:R-:W-:Y:S02]  /*6350*/  FSETP.GE.FTZ.AND P2, PT, R187, RZ, PT ;  /* 0x000000ffbb00720b */ /* 0x000fe40003f56000 */
[----:B------:R-:W-:Y:S01]  /*6360*/  FSEL R5, R5, R0, P3 ;  /* 0x0000000005057208 */ /* 0x000fe20001800000 */
[----:B------:R-:W-:Y:S01]  /*6370*/  FMUL.FTZ R13, R197, R10 ;  /* 0x0000000ac50d7220 */ /* 0x000fe20000410000 */
[----:B------:R-:W-:Y:S02]  /*6380*/  F2FP.F16.F32.PACK_AB R6, R16, R18 ;  /* 0x000000121006723e */ /* 0x000fe400000000ff */
[----:B------:R-:W-:Y:S01]  /*6390*/  F2FP.F16.F32.PACK_AB R20, R20, R32 ;  /* 0x000000201414723e */ /* 0x000fe200000000ff */
[----:B------:R-:W-:Y:S01]  /*63a0*/  FMUL.FTZ R10, R189, R5 ;  /* 0x00000005bd0a7220 */ /* 0x000fe20000410000 */
[----:B------:R-:W-:Y:S01]  /*63b0*/  F2FP.F16.F32.PACK_AB R5, R14, R15 ;  /* 0x0000000f0e05723e */ /* 0x000fe200000000ff */
[----:B------:R-:W-:Y:S01]  /*63c0*/  STS [R229+0x1d400], R6 ;  /* 0x01d40006e5007388 */ /* 0x000fe20000000800 */
[----:B------:R-:W-:Y:S02]  /*63d0*/  F2FP.F16.F32.PACK_AB R12, R173, R34 ;  /* 0x00000022ad0c723e */ /* 0x000fe400000000ff */
[----:B------:R-:W-:Y:S02]  /*63e0*/  F2FP.F16.F32.PACK_AB R8, R8, R24 ;  /* 0x000000180808723e */ /* 0x000fe400000000ff */
[----:B------:R-:W-:Y:S01]  /*63f0*/  STS [R232+0x1d000], R9 ;  /* 0x01d00009e8007388 */ /* 0x000fe20000000800 */
[----:B------:R-:W-:Y:S01]  /*6400*/  @P2 FADD.FTZ R0, -R0, R31 ;  /* 0x0000001f00002221 */ /* 0x000fe20000010100 */
[----:B-1----:R-:W-:Y:S03]  /*6410*/  F2FP.F16.F32.PACK_AB R4, R11, R13 ;  /* 0x0000000d0b04723e */ /* 0x002fe600000000ff */
[----:B------:R-:W-:Y:S01]  /*6420*/  STS [R232+0x1d400], R5 ;  /* 0x01d40005e8007388 */ /* 0x000fe20000000800 */
[----:B------:R-:W-:Y:S01]  /*6430*/  FMUL.FTZ R0, R187, R0 ;  /* 0x00000000bb007220 */ /* 0x000fe20000410000 */
[----:B------:R-:W-:Y:S03]  /*6440*/  F2FP.F16.F32.PACK_AB R7, R7, R28 ;  /* 0x0000001c0707723e */ /* 0x000fe600000000ff */
[----:B------:R-:W-:Y:S01]  /*6450*/  STS [R230+0x1c000], R21 ;  /* 0x01c00015e6007388 */ /* 0x000fe20000000800 */
[----:B------:R-:W-:Y:S04]  /*6460*/  F2FP.F16.F32.PACK_AB R0, R0, R10 ;  /* 0x0000000a0000723e */ /* 0x000fe800000000ff */
[----:B------:R-:W-:Y:S05]  /*6470*/  STS [R230+0x1c400], R17 ;  /* 0x01c40011e6007388 */ /* 0x000fea0000000800 */
[----:B------:R-:W-:Y:S05]  /*6480*/  STS [R231+0x1c000], R20 ;  /* 0x01c00014e7007388 */ /* 0x000fea0000000800 */
[----:B------:R-:W-:Y:S05]  /*6490*/  STS [R231+0x1c400], R12 ;  /* 0x01c4000ce7007388 */ /* 0x000fea0000000800 */
[----:B------:R-:W-:Y:S05]  /*64a0*/  STS [R230+0x1d000], R8 ;  /* 0x01d00008e6007388 */ /* 0x000fea0000000800 */
[----:B------:R-:W-:Y:S05]  /*64b0*/  STS [R230+0x1d400], R4 ;  /* 0x01d40004e6007388 */ /* 0x000fea0000000800 */
[----:B------:R-:W-:Y:S05]  /*64c0*/  STS [R231+0x1d000], R7 ;  /* 0x01d00007e7007388 */ /* 0x000fea0000000800 */
[----:B------:R-:W-:Y:S01]  /*64d0*/  STS [R231+0x1d400], R0 ;  /* 0x01d40000e7007388 */ /* 0x000fe20000000800 */
[----:B------:R-:W-:Y:S06]  /*64e0*/  BAR.SYNC.DEFER_BLOCKING 0x0 ;  /* 0x0000000000007b1d */ /* 0x000fec0000010000 */
[----:B------:R-:W-:Y:S05]  /*64f0*/  LDSM.16.MT88.4 R4, [R210+0x20000] ;  /* 0x02000000d204783b */ /* 0x000fea0000004200 */
[----:B------:R-:W1:Y:S05]  /*6500*/  LDSM.16.MT88.4 R8, [R172+0x8000] ;  /* 0x00800000ac08783b */ /* 0x000e6a0000004200 */
[----:B------:R-:W2:Y:S05]  /*6510*/  LDSM.16.MT88.4 R12, [R210+0x22000] ;  /* 0x02200000d20c783b */ /* 0x000eaa0000004200 */
[----:B------:R-:W3:Y:S05]  /*6520*/  LDSM.16.MT88.4 R16, [R176] ;  /* 0x00000000b010783b */ /* 0x000eea0000004200 */
[----:B------:R-:W4:Y:S05]  /*6530*/  LDSM.16.MT88.4 R20, [R172+0xa000] ;  /* 0x00a00000ac14783b */ /* 0x000f2a0000004200 */
[----:B------:R-:W4:Y:S05]  /*6540*/  LDSM.16.MT88.4 R24, [R176+0x2000] ;  /* 0x00200000b018783b */ /* 0x000f2a0000004200 */
[----:B------:R-:W-:Y:S05]  /*6550*/  LDSM.16.MT88.4 R28, [R210+0x20800] ;  /* 0x02080000d21c783b */ /* 0x000fea0000004200 */
[----:B------:R-:W4:Y:S05]  /*6560*/  LDSM.16.MT88.4 R32, [R172+0x8800] ;  /* 0x00880000ac20783b */ /* 0x000f2a0000004200 */
[----:B------:R-:W4:Y:S01]  /*6570*/  LDSM.16.MT88.4 R164, [R210+0x22800] ;  /* 0x02280000d2a4783b */ /* 0x000f220000004200 */
[-C--:B-1----:R-:W-:Y:S04]  /*6580*/  HMMA.16816.F32 R36, R4, R8.reuse, R36 ;  /* 0x000000080424723c */ /* 0x082fe80000001824 */
[----:B------:R-:W-:Y:S02]  /*6590*/  LDSM.16.MT88.4 R168, [R176+0x3000] ;  /* 0x00300000b0a8783b */ /* 0x000fe40000004200 */
        /* <DEDUP_REMOVED lines=19> */
[----:B------:R-:W4:Y:S05]  /*66d0*/  LDSM.16.MT88.4 R4, [R210+0x21000] ;  /* 0x02100000d204783b */ /* 0x000f2a0000004200 */
[-C--:B------:R-:W-:Y:S01]  /*66e0*/  HMMA.16816.F32 R36, R28, R32.reuse, R36 ;  /* 0x000000201c24723c */ /* 0x080fe20000001824 */
[----:B------:R-:W4:Y:S05]  /*66f0*/  LDSM.16.MT88.4 R24, [R210+0x23000] ;  /* 0x02300000d218783b */ /* 0x000f2a0000004200 */
        /* <DEDUP_REMOVED lines=19> */
[----:B------:R-:W2:Y:S05]  /*6830*/  LDSM.16.MT88.4 R20, [R172+0x9800] ;  /* 0x00980000ac14783b */ /* 0x000eaa0000004200 */
[-C--:B----4-:R-:W-:Y:S01]  /*6840*/  HMMA.16816.F32 R36, R4, R12.reuse, R36 ;  /* 0x0000000c0424723c */ /* 0x090fe20000001824 */
[----:B------:R-:W3:Y:S05]  /*6850*/  LDSM.16.MT88.4 R28, [R210+0x23800] ;  /* 0x02380000d21c783b */ /* 0x000eea0000004200 */
[C---:B------:R-:W-:Y:S01]  /*6860*/  HMMA.16816.F32 R40, R24.reuse, R12, R40 ;  /* 0x0000000c1828723c */ /* 0x040fe20000001828 */
[----:B------:R-:W4:Y:S05]  /*6870*/  LDSM.16.MT88.4 R172, [R172+0xb800] ;  /* 0x00b80000acac783b */ /* 0x000f2a0000004200 */
[-C--:B------:R-:W-:Y:S01]  /*6880*/  HMMA.16816.F32 R44, R24, R14.reuse, R44 ;  /* 0x0000000e182c723c */ /* 0x080fe2000000182c */
[----:B------:R-:W4:Y:S05]  /*6890*/  LDSM.16.MT88.4 R176, [R176+0x3800] ;  /* 0x00380000b0b0783b */ /* 0x000f2a0000004200 */
[C---:B------:R-:W-:Y:S01]  /*68a0*/  HMMA.16816.F32 R48, R4.reuse, R14, R48 ;  /* 0x0000000e0430723c */ /* 0x040fe20000001830 */
[----:B------:R-:W-:Y:S05]  /*68b0*/  BAR.SYNC.DEFER_BLOCKING 0x0 ;  /* 0x0000000000007b1d */ /* 0x000fea0000010000 */
        /* <DEDUP_REMOVED lines=31> */
[----:B------:R-:W1:Y:S01]  /*6ab0*/  LDC R7, c[0x0][0x420] ;  /* 0x00010800ff077b82 */ /* 0x000e620000000800 */
[----:B------:R-:W-:Y:S05]  /*6ac0*/  IMAD.SHL.U32 R0, R234, 0x40, RZ ;  /* 0x00000040ea007824 */ /* 0x000fea00078e00ff */
[----:B------:R-:W-:Y:S02]  /*6ad0*/  LOP3.LUT R0, R0, 0x1c0, RZ, 0xc0, !PT ;  /* 0x000001c000007812 */ /* 0x000fe400078ec0ff */
[----:B------:R-:W2:Y:S02]  /*6ae0*/  LDC R8, c[0x0][0x424] ;  /* 0x00010900ff087b82 */ /* 0x000ea40000000800 */
[----:B------:R-:W-:Y:S02]  /*6af0*/  LOP3.LUT R4, R0, 0x38, R244, 0xf8, !PT ;  /* 0x0000003800047812 */ /* 0x000fe400078ef8f4 */
[----:B------:R-:W-:Y:S04]  /*6b00*/  SHF.R.U32.HI R0, RZ, 0x3, R0 ;  /* 0x00000003ff007819 */ /* 0x000fe80000011600 */
[----:B------:R-:W-:Y:S01]  /*6b10*/  LOP3.LUT R4, R4, R0, RZ, 0x3c, !PT ;  /* 0x0000000004047212 */ /* 0x000fe200078e3cff */
[----:B-1----:R-:W-:Y:S05]  /*6b20*/  IMAD.U32 R5, R7, -0x40, RZ ;  /* 0xffffffc007057824 */ /* 0x002fea00078e00ff */
[C---:B------:R-:W-:Y:S04]  /*6b30*/  LEA R6, P2, R5.reuse, R226, 0x1 ;  /* 0x000000e205067211 */ /* 0x040fe800078408ff */
[----:B------:R-:W-:Y:S01]  /*6b40*/  LEA.HI.X.SX32 R0, R5, R227, 0x1, P2 ;  /* 0x000000e305007211 */ /* 0x000fe200010f0eff */
[----:B------:R-:W-:Y:S02]  /*6b50*/  IMAD R5, R242, 0x200, R4 ;  /* 0x00000200f2057824 */ /* 0x000fe400078e0204 */
[----:B------:R-:W-:Y:S02]  /*6b60*/  IMAD.MOV.U32 R226, RZ, RZ, R6 ;  /* 0x000000ffffe27224 */ /* 0x000fe400078e0006 */
        /* <DEDUP_REMOVED lines=12> */
.L_x_1243:
[----:B-1----:R-:W-:Y:S01]  /*6c30*/  LEA R0, R218, UR4, 0x1 ;  /* 0x00000004da007c11 */ /* 0x002fe2000f8e08ff */
[----:B------:R-:W-:Y:S01]  /*6c40*/  LDSM.16.MT88.4 R16, [R209] ;  /* 0x00000000d110783b */ /* 0x000fe20000004200 */
[----:B------:R-:W-:Y:S01]  /*6c50*/  IMAD.MOV.U32 R221, RZ, RZ, 0x4 ;  /* 0x00000004ffdd7424 */ /* 0x000fe200078e00ff */
[----:B------:R-:W-:Y:S02]  /*6c60*/  ULOP3.LUT UR11, UR8, 0x1, URZ, 0xc0, !UPT ;  /* 0x00000001080b7892 */ /* 0x000fe4000f8ec03f */
[----:B------:R-:W1:Y:S01]  /*6c70*/  LDSM.16.M88.4 R32, [R0+0x1c000] ;  /* 0x01c000000020783b */ /* 0x000e620000000200 */
[----:B------:R-:W-:Y:S02]  /*6c80*/  @UP3 UIADD3 UR12, UP2, UR16, -0x100, URZ ;  /* 0xffffff00100c3890 */ /* 0x000fe4000ff5e03f */
[----:B------:R-:W-:Y:S01]  /*6c90*/  UISETP.NE.U32.AND UP1, UPT, UR11, 0x1, UPT ;  /* 0x000000010b00788c */ /* 0x000fe2000bf25070 */
[----:B------:R-:W2:Y:S01]  /*6ca0*/  LDSM.16.M88.4 R28, [R0+0x1d000] ;  /* 0x01d00000001c783b */ /* 0x000ea20000000200 */
[----:B------:R-:W-:Y:S02]  /*6cb0*/  UIADD3 UR15, UR8, -0x1, URZ ;  /* 0xffffffff080f7890 */ /* 0x000fe4000fffe03f */
[----:B------:R-:W-:Y:S01]  /*6cc0*/  @UP3 UIADD3.X UR11, UR17, -0x1, URZ, UP2, !UPT ;  /* 0xffffffff110b3890 */ /* 0x000fe200097fe43f */
        /* <DEDUP_REMOVED lines=40> */
[----:B------:R-:W-:Y:S05]  /*6f50*/  LDSM.16.M88.4 R192, [R3+0x1f000] ;  /* 0x01f0000003c0783b */ /* 0x000fea0000000200 */
[----:B------:R-:W-:Y:S01]  /*6f60*/  HMMA.16816.F32 R32, R184, R198, R32 ;  /* 0x000000c6b820723c */ /* 0x000fe20000001820 */
[----:B------:R-:W-:Y:S01]  /*6f70*/  LDSM.16.MT88.4 R184, [R209+0x2800] ;  /* 0x00280000d1b8783b */ /* 0x000fe20000004200 */
[----:B--2---:R-:W1:Y:S03]  /*6f80*/  LDC R0, c[0x0][0x270] ;  /* 0x00009c00ff007b82 */ /* 0x004e660000000800 */
[----:B------:R-:W-:Y:S01]  /*6f90*/  LDSM.16.MT88.4 R196, [R209+0x6800] ;  /* 0x00680000d1c4783b */ /* 0x000fe20000004200 */
[-C--:B------:R-:W-:Y:S06]  /*6fa0*/  HMMA.16816.F32 R4, R164, R172.reuse, R4 ;  /* 0x000000aca404723c */ /* 0x080fec0000001804 */
[C---:B------:R-:W-:Y:S06]  /*6fb0*/  HMMA.16816.F32 R8, R200.reuse, R172, R8 ;  /* 0x000000acc808723c */ /* 0x040fec0000001808 */
[-C--:B------:R-:W-:Y:S06]  /*6fc0*/  HMMA.16816.F32 R12, R200, R174.reuse, R12 ;  /* 0x000000aec80c723c */ /* 0x080fec000000180c */
[C---:B------:R-:W-:Y:S01]  /*6fd0*/  HMMA.16816.F32 R16, R164.reuse, R174, R16 ;  /* 0x000000aea410723c */ /* 0x040fe20000001810 */
[----:B------:R-:W2:Y:S05]  /*6fe0*/  LDSM.16.M88.4 R172, [R3+0x1e000] ;  /* 0x01e0000003ac783b */ /* 0x000eaa0000000200 */
[-C--:B---3--:R-:W-:Y:S06]  /*6ff0*/  HMMA.16816.F32 R20, R164, R176.reuse, R20 ;  /* 0x000000b0a414723c */ /* 0x088fec0000001814 */
[C---:B------:R-:W-:Y:S06]  /*7000*/  HMMA.16816.F32 R24, R200.reuse, R176, R24 ;  /* 0x000000b0c818723c */ /* 0x040fec0000001818 */
[-C--:B------:R-:W-:Y:S01]  /*7010*/  HMMA.16816.F32 R28, R200, R178.reuse, R28 ;  /* 0x000000b2c81c723c */ /* 0x080fe2000000181c */
[----:B------:R-:W-:Y:S05]  /*7020*/  LDSM.16.MT88.4 R200, [R209+0x7000] ;  /* 0x00700000d1c8783b */ /* 0x000fea0000004200 */
[----:B------:R-:W-:Y:S01]  /*7030*/  HMMA.16816.F32 R32, R164, R178, R32 ;  /* 0x000000b2a420723c */ /* 0x000fe20000001820 */
[----:B------:R-:W-:Y:S04]  /*7040*/  LDSM.16.M88.4 R164, [R208+0x1e000] ;  /* 0x01e00000d0a4783b */ /* 0x000fe80000000200 */
[----:B------:R-:W3:Y:S01]  /*7050*/  LDSM.16.MT88.4 R176, [R209+0x3000] ;  /* 0x00300000d1b0783b */ /* 0x000ee20000004200 */
[-C--:B----4-:R-:W-:Y:S06]  /*7060*/  HMMA.16816.F32 R4, R168, R180.reuse, R4 ;  /* 0x000000b4a804723c */ /* 0x090fec0000001804 */
        /* <DEDUP_REMOVED lines=9> */
[----:B------:R-:W-:Y:S04]  /*7100*/  LDSM.16.M88.4 R168, [R2+0x1e000] ;  /* 0x01e0000002a8783b */ /* 0x000fe80000000200 */
[----:B------:R-:W-:Y:S01]  /*7110*/  LDSM.16.MT88.4 R204, [R209+0x7800] ;  /* 0x00780000d1cc783b */ /* 0x000fe20000004200 */
[-C--:B--2---:R-:W-:Y:S06]  /*7120*/  HMMA.16816.F32 R4, R172, R184.reuse, R4 ;  /* 0x000000b8ac04723c */ /* 0x084fec0000001804 */
[C---:B------:R-:W-:Y:S06]  /*7130*/  HMMA.16816.F32 R8, R192.reuse, R184, R8 ;  /* 0x000000b8c008723c */ /* 0x040fec0000001808 */
[-C--:B------:R-:W-:Y:S06]  /*7140*/  HMMA.16816.F32 R12, R192, R186.reuse, R12 ;  /* 0x000000bac00c723c */ /* 0x080fec000000180c */
[C---:B------:R-:W-:Y:S01]  /*7150*/  HMMA.16816.F32 R16, R172.reuse, R186, R16 ;  /* 0x000000baac10723c */ /* 0x040fe20000001810 */
[----:B------:R-:W2:Y:S05]  /*7160*/  LDSM.16.MT88.4 R184, [R209+0x3800] ;  /* 0x00380000d1b8783b */ /* 0x000eaa0000004200 */
[-C--:B------:R-:W-:Y:S06]  /*7170*/  HMMA.16816.F32 R20, R172, R196.reuse, R20 ;  /* 0x000000c4ac14723c */ /* 0x080fec0000001814 */
[C---:B------:R-:W-:Y:S06]  /*7180*/  HMMA.16816.F32 R24, R192.reuse, R196, R24 ;  /* 0x000000c4c018723c */ /* 0x040fec0000001818 */
[-C--:B------:R-:W-:Y:S06]  /*7190*/  HMMA.16816.F32 R28, R192, R198.reuse, R28 ;  /* 0x000000c6c01c723c */ /* 0x080fec000000181c */
[----:B------:R-:W-:Y:S06]  /*71a0*/  HMMA.16816.F32 R32, R172, R198, R32 ;  /* 0x000000c6ac20723c */ /* 0x000fec0000001820 */
[-C--:B---3--:R-:W-:Y:S05]  /*71b0*/  HMMA.16816.F32 R4, R164, R176.reuse, R4 ;  /* 0x000000b0a404723c */ /* 0x088fea0000001804 */
[----:B------:R-:W-:Y:S01]  /*71c0*/  @P0 VIADD R172, R239, 0xffffffc0 ;  /* 0xffffffc0efac0836 */ /* 0x000fe20000000000 */
[C---:B----4-:R-:W-:Y:S05]  /*71d0*/  HMMA.16816.F32 R8, R180.reuse, R176, R8 ;  /* 0x000000b0b408723c */ /* 0x050fea0000001808 */
[----:B------:R-:W-:Y:S01]  /*71e0*/  @P0 IMAD.WIDE R172, R172, R221, UR16 ;  /* 0x00000010acac0e25 */ /* 0x000fe2000f8e02dd */
[-C--:B------:R-:W-:Y:S01]  /*71f0*/  HMMA.16816.F32 R12, R180, R178.reuse, R12 ;  /* 0x000000b2b40c723c */ /* 0x080fe2000000180c */
[----:B------:R-:W-:Y:S01]  /*7200*/  @UP3 UMOV UR16, UR12 ;  /* 0x0000000c00103c82 */ /* 0x000fe20008000000 */
[----:B------:R-:W-:Y:S02]  /*7210*/  @UP3 UMOV UR17, UR11 ;  /* 0x0000000b00113c82 */ /* 0x000fe40008000000 */
[----:B------:R-:W5:Y:S01]  /*7220*/  @P0 LDG.E R237, desc[UR6][R172.64] ;  /* 0x00000006aced0981 */ /* 0x000f62000c1e1900 */
[----:B------:R-:W-:Y:S01]  /*7230*/  IMAD.IADD R176, R217, 0x1, R211 ;  /* 0x00000001d9b07824 */ /* 0x000fe200078e02d3 */
[C---:B------:R-:W-:Y:S02]  /*7240*/  HMMA.16816.F32 R16, R164.reuse, R178, R16 ;  /* 0x000000b2a410723c */ /* 0x040fe40000001810 */
[----:B------:R-:W5:Y:S04]  /*7250*/  @P0 LDG.E R238, desc[UR6][R172.64+0x20] ;  /* 0x00002006acee0981 */ /* 0x000f68000c1e1900 */
[-C--:B------:R-:W-:Y:S01]  /*7260*/  HMMA.16816.F32 R20, R164, R200.reuse, R20 ;  /* 0x000000c8a414723c */ /* 0x080fe20000001814 */
[----:B------:R-:W5:Y:S04]  /*7270*/  @P0 LDG.E R235, desc[UR6][R172.64+0x80] ;  /* 0x00008006aceb0981 */ /* 0x000f68000c1e1900 */
[----:B------:R3:W5:Y:S01]  /*7280*/  @P0 LDG.E R236, desc[UR6][R172.64+0xa0] ;  /* 0x0000a006acec0981 */ /* 0x000762000c1e1900 */
[C---:B------:R-:W-:Y:S06]  /*7290*/  HMMA.16816.F32 R24, R180.reuse, R200, R24 ;  /* 0x000000c8b418723c */ /* 0x040fec0000001818 */
[-C--:B------:R-:W-:Y:S06]  /*72a0*/  HMMA.16816.F32 R28, R180, R202.reuse, R28 ;  /* 0x000000cab41c723c */ /* 0x080fec000000181c */
[----:B------:R-:W-:Y:S06]  /*72b0*/  HMMA.16816.F32 R32, R164, R202, R32 ;  /* 0x000000caa420723c */ /* 0x000fec0000001820 */
[-C--:B--2---:R-:W-:Y:S05]  /*72c0*/  HMMA.16816.F32 R4, R168, R184.reuse, R4 ;  /* 0x000000b8a804723c */ /* 0x084fea0000001804 */
[----:B-1----:R-:W-:Y:S01]  /*72d0*/  IMAD R167, R0, UR22, RZ ;  /* 0x0000001600a77c24 */ /* 0x002fe2000f8e02ff */
[C---:B------:R-:W-:Y:S05]  /*72e0*/  HMMA.16816.F32 R8, R188.reuse, R184, R8 ;  /* 0x000000b8bc08723c */ /* 0x040fea0000001808 */
[C---:B------:R-:W-:Y:S01]  /*72f0*/  IMAD.U32 R0, R167.reuse, -0x40, RZ ;  /* 0xffffffc0a7007824 */ /* 0x040fe200078e00ff */
[-C--:B------:R-:W-:Y:S05]  /*7300*/  HMMA.16816.F32 R12, R188, R186.reuse, R12 ;  /* 0x000000babc0c723c */ /* 0x080fea000000180c */
[C---:B------:R-:W-:Y:S01]  /*7310*/  LEA R233, P2, R0.reuse, R222, 0x2 ;  /* 0x000000de00e97211 */ /* 0x040fe200078410ff */
[C---:B------:R-:W-:Y:S05]  /*7320*/  HMMA.16816.F32 R16, R168.reuse, R186, R16 ;  /* 0x000000baa810723c */ /* 0x040fea0000001810 */
[----:B------:R-:W-:Y:S01]  /*7330*/  LEA.HI.X.SX32 R223, R0, R223, 0x2, P2 ;  /* 0x000000df00df7211 */ /* 0x000fe200010f16ff */
[-C--:B------:R-:W-:Y:S05]  /*7340*/  HMMA.16816.F32 R20, R168, R204.reuse, R20 ;  /* 0x000000cca814723c */ /* 0x080fea0000001814 */
[----:B------:R-:W-:Y:S01]  /*7350*/  IMAD.MOV.U32 R2, RZ, RZ, R233 ;  /* 0x000000ffff027224 */ /* 0x000fe200078e00e9 */
[C---:B------:R-:W-:Y:S05]  /*7360*/  HMMA.16816.F32 R24, R188.reuse, R204, R24 ;  /* 0x000000ccbc18723c */ /* 0x040fea0000001818 */
[C---:B------:R-:W-:Y:S01]  /*7370*/  IMAD.SHL.U32 R0, R167.reuse, 0x8, RZ ;  /* 0x00000008a7007824 */ /* 0x040fe200078e00ff */
[-C--:B------:R-:W-:Y:S05]  /*7380*/  HMMA.16816.F32 R28, R188, R206.reuse, R28 ;  /* 0x000000cebc1c723c */ /* 0x080fea000000181c */
[----:B------:R-:W-:Y:S01]  /*7390*/  IMAD.MOV.U32 R3, RZ, RZ, R223 ;  /* 0x000000ffff037224 */ /* 0x000fe200078e00df */
[----:B------:R-:W-:Y:S04]  /*73a0*/  HMMA.16816.F32 R32, R168, R206, R32 ;  /* 0x000000cea820723c */ /* 0x000fe80000001820 */
[----:B------:R1:W-:Y:S01]  /*73b0*/  REDG.E.ADD.F32.FTZ.RN.STRONG.GPU desc[UR6][R2.64], R4 ;  /* 0x00000004020079a6 */ /* 0x0003e2000c10f386 */
[CC--:B------:R-:W-:Y:S01]  /*73c0*/  LEA R164, P2, R0.reuse, R2.reuse, 0x2 ;  /* 0x0000000200a47211 */ /* 0x0c0fe200078410ff */
[C---:B------:R-:W-:Y:S02]  /*73d0*/  IMAD.SHL.U32 R166, R167.reuse, 0x10, RZ ;  /* 0x00000010a7a67824 */ /* 0x040fe400078e00ff */
[C---:B------:R-:W-:Y:S03]  /*73e0*/  IMAD R168, R167.reuse, 0x18, RZ ;  /* 0x00000018a7a87824 */ /* 0x040fe600078e02ff */
[-C--:B------:R-:W-:Y:S01]  /*73f0*/  LEA.HI.X.SX32 R165, R0, R3.reuse, 0x2, P2 ;  /* 0x0000000300a57211 */ /* 0x080fe200010f16ff */
[C---:B------:R-:W-:Y:S01]  /*7400*/  IMAD.SHL.U32 R171, R167.reuse, 0x20, RZ ;  /* 0x00000020a7ab7824 */ /* 0x040fe200078e00ff */
[CC--:B---3--:R-:W-:Y:S01]  /*7410*/  LEA R172, P0, R166.reuse, R2.reuse, 0x2 ;  /* 0x00000002a6ac7211 */ /* 0x0c8fe200078010ff */
[----:B------:R-:W-:Y:S02]  /*7420*/  IMAD R169, R167, 0x28, RZ ;  /* 0x00000028a7a97824 */ /* 0x000fe400078e02ff */
[----:B------:R2:W-:Y:S01]  /*7430*/  REDG.E.ADD.F32.FTZ.RN.STRONG.GPU desc[UR6][R164.64], R5 ;  /* 0x00000005a40079a6 */ /* 0x0005e2000c10f386 */
[-C--:B------:R-:W-:Y:S02]  /*7440*/  LEA.HI.X.SX32 R173, R166, R3.reuse, 0x2, P0 ;  /* 0x00000003a6ad7211 */ /* 0x080fe400000f16ff */
[CC--:B------:R-:W-:Y:S03]  /*7450*/  LEA R170, P0, R171.reuse, R2.reuse, 0x2 ;  /* 0x00000002abaa7211 */ /* 0x0c0fe600078010ff */
[----:B------:R3:W-:Y:S01]  /*7460*/  REDG.E.ADD.F32.FTZ.RN.STRONG.GPU desc[UR6][R172.64], R6 ;  /* 0x00000006ac0079a6 */ /* 0x0007e2000c10f386 */
[-C--:B------:R-:W-:Y:S02]  /*7470*/  LEA.HI.X.SX32 R171, R171, R3.reuse, 0x2, P0 ;  /* 0x00000003abab7211 */ /* 0x080fe400000f16ff */
[CC--:B-1----:R-:W-:Y:S04]  /*7480*/  LEA R4, P2, R168.reuse, R2.reuse, 0x2 ;  /* 0x00000002a8047211 */ /* 0x0c2fe800078410ff */
[-C--:B--2---:R-:W-:Y:S02]  /*7490*/  LEA.HI.X.SX32 R5, R168, R3.reuse, 0x2, P2 ;  /* 0x00000003a8057211 */ /* 0x084fe400010f16ff */
[-C--:B------:R-:W-:Y:S03]  /*74a0*/  LEA R168, P3, R169, R2.reuse, 0x2 ;  /* 0x00000002a9a87211 */ /* 0x080fe600078610ff */
[----:B------:R1:W-:Y:S01]  /*74b0*/  REDG.E.ADD.F32.FTZ.RN.STRONG.GPU desc[UR6][R4.64], R7 ;  /* 0x00000007040079a6 */ /* 0x0003e2000c10f386 */
[----:B---3--:R-:W-:Y:S01]  /*74c0*/  IMAD R172, R167, 0x30, RZ ;  /* 0x00000030a7ac7824 */ /* 0x008fe200078e02ff */
[-C--:B------:R-:W-:Y:S01]  /*74d0*/  LEA.HI.X.SX32 R169, R169, R3.reuse, 0x2, P3 ;  /* 0x00000003a9a97211 */ /* 0x080fe200018f16ff */
[----:B------:R-:W-:Y:S01]  /*74e0*/  IMAD R167, R167, 0x38, RZ ;  /* 0x00000038a7a77824 */ /* 0x000fe200078e02ff */
[----:B------:R2:W-:Y:S02]  /*74f0*/  REDG.E.ADD.F32.FTZ.RN.STRONG.GPU desc[UR6][R170.64], R8 ;  /* 0x00000008aa0079a6 */ /* 0x0005e4000c10f386 */
[CC--:B------:R-:W-:Y:S02]  /*7500*/  LEA R6, P2, R172.reuse, R2.reuse, 0x2 ;  /* 0x00000002ac067211 */ /* 0x0c0fe400078410ff */
[----:B------:R-:W-:Y:S02]  /*7510*/  REDG.E.ADD.F32.FTZ.RN.STRONG.GPU desc[UR6][R168.64], R9 ;  /* 0x00000009a80079a6 */ /* 0x000fe4000c10f386 */
[-C--:B-1----:R-:W-:Y:S02]  /*7520*/  LEA.HI.X.SX32 R7, R172, R3.reuse, 0x2, P2 ;  /* 0x00000003ac077211 */ /* 0x082fe400010f16ff */
[CC--:B------:R-:W-:Y:S01]  /*7530*/  LEA R4, P0, R167.reuse, R2.reuse, 0x2 ;  /* 0x00000002a7047211 */ /* 0x0c0fe200078010ff */
[----:B------:R-:W-:Y:S01]  /*7540*/  LDSM.16.MT88.4 R172, [R211+0x3800] ;  /* 0x00380000d3ac783b */ /* 0x000fe20000004200 */
[----:B--2---:R-:W-:Y:S02]  /*7550*/  VIADD R170, R166, 0x20 ;  /* 0x00000020a6aa7836 */ /* 0x004fe40000000000 */
[-C--:B------:R-:W-:Y:S01]  /*7560*/  LEA.HI.X.SX32 R5, R167, R3.reuse, 0x2, P0 ;  /* 0x00000003a7057211 */ /* 0x080fe200000f16ff */
[----:B------:R1:W-:Y:S01]  /*7570*/  REDG.E.ADD.F32.FTZ.RN.STRONG.GPU desc[UR6][R6.64], R10 ;  /* 0x0000000a060079a6 */ /* 0x0003e2000c10f386 */
[----:B------:R-:W-:Y:S03]  /*7580*/  IMAD.IADD R8, R0, 0x1, R170 ;  /* 0x0000000100087824 */ /* 0x000fe600078e02aa */
[----:B------:R2:W-:Y:S04]  /*7590*/  REDG.E.ADD.F32.FTZ.RN.STRONG.GPU desc[UR6][R4.64], R11 ;  /* 0x0000000b040079a6 */ /* 0x0005e8000c10f386 */
[----:B------:R3:W-:Y:S04]  /*75a0*/  REDG.E.ADD.F32.FTZ.RN.STRONG.GPU desc[UR6][R2.64+0x80], R16 ;  /* 0x00008010020079a6 */ /* 0x0007e8000c10f386 */
[----:B------:R4:W-:Y:S01]  /*75b0*/  REDG.E.ADD.F32.FTZ.RN.STRONG.GPU desc[UR6][R164.64+0x80], R17 ;  /* 0x00008011a40079a6 */ /* 0x0009e2000c10f386 */
[CC--:B-1----:R-:W-:Y:S04]  /*75c0*/  LEA R6, P0, R170.reuse, R2.reuse, 0x2 ;  /* 0x00000002aa067211 */ /* 0x0c2fe800078010ff */
[-C--:B------:R-:W-:Y:S01]  /*75d0*/  LEA.HI.X.SX32 R7, R170, R3.reuse, 0x2, P0 ;  /* 0x00000003aa077211 */ /* 0x080fe200000f16ff */
[----:B--2---:R-:W-:Y:S01]  /*75e0*/  IMAD.IADD R4, R0, 0x1, R8 ;  /* 0x0000000100047824 */ /* 0x004fe200078e0208 */
[----:B------:R-:W-:Y:S01]  /*75f0*/  LDSM.16.MT88.4 R168, [R176+0x3000] ;  /* 0x00300000b0a8783b */ /* 0x000fe20000004200 */
[-C--:B---3--:R-:W-:Y:S02]  /*7600*/  LEA R16, P2, R8, R2.reuse, 0x2 ;  /* 0x0000000208107211 */ /* 0x088fe400078410ff */
[----:B------:R-:W-:Y:S01]  /*7610*/  IMAD.IADD R5, R0, 0x1, R4 ;  /* 0x0000000100057824 */ /* 0x000fe200078e0204 */
[----:B------:R1:W-:Y:S01]  /*7620*/  REDG.E.ADD.F32.FTZ.RN.STRONG.GPU desc[UR6][R6.64], R18 ;  /* 0x00000012060079a6 */ /* 0x0003e2000c10f386 */
[-C--:B------:R-:W-:Y:S02]  /*7630*/  LEA R10, P0, R4, R2.reuse, 0x2 ;  /* 0x00000002040a7211 */ /* 0x080fe400078010ff */
        /* <DEDUP_REMOVED lines=31> */
[----:B------:R3:W-:Y:S01]  /*7830*/  REDG.E.ADD.F32.FTZ.RN.STRONG.GPU desc[UR6][R14.64], R24 ;  /* 0x000000180e0079a6 */ /* 0x0007e2000c10f386 */
        /* <DEDUP_REMOVED lines=197> */
[----:B------:R-:W-:Y:S01]  /*8490*/  FMUL.FTZ R174, R38, UR9 ;  /* 0x0000000926ae7c20 */ /* 0x000fe20008410000 */
[----:B------:R-:W-:Y:S01]  /*84a0*/  FMUL.FTZ R31, R39, UR9 ;  /* 0x00000009271f7c20 */ /* 0x000fe20008410000 */
[----:B------:R-:W-:Y:S01]  /*84b0*/  STS [R246+0x400], R58 ;  /* 0x0004003af6007388 */ /* 0x000fe20000000800 */
[----:B------:R-:W-:Y:S01]  /*84c0*/  FMUL.FTZ R132, R132, UR8 ;  /* 0x0000000884847c20 */ /* 0x000fe20008410000 */
[----:B------:R-:W-:Y:S01]  /*84d0*/  FMUL.FTZ R43, R133, UR8 ;  /* 0x00000008852b7c20 */ /* 0x000fe20008410000 */
[----:B------:R-:W-:Y:S01]  /*84e0*/  FMUL.FTZ R134, R134, UR8 ;  /* 0x0000000886867c20 */ /* 0x000fe20008410000 */
[----:B------:R-:W-:Y:S01]  /*84f0*/  FMUL.FTZ R42, R135, UR8 ;  /* 0x00000008872a7c20 */ /* 0x000fe20008410000 */
[----:B------:R-:W-:Y:S01]  /*8500*/  F2FP.F16.F32.PACK_AB R47, R47, R128 ;  /* 0x000000802f2f723e */ /* 0x000fe200000000ff */
[----:B------:R-:W-:Y:S01]  /*8510*/  STS [R249], R55 ;  /* 0x00000037f9007388 */ /* 0x000fe20000000800 */
[----:B------:R-:W-:Y:S01]  /*8520*/  FMUL.FTZ R173, R40, UR9 ;  /* 0x0000000928ad7c20 */ /* 0x000fe20008410000 */
[----:B------:R-:W-:Y:S01]  /*8530*/  FMUL.FTZ R30, R41, UR9 ;  /* 0x00000009291e7c20 */ /* 0x000fe20008410000 */
        /* <DEDUP_REMOVED lines=20> */
[----:B------:R-:W-:Y:S01]  /*8680*/  F2FP.F16.F32.PACK_AB R45, R45, R124 ;  /* 0x0000007c2d2d723e */ /* 0x000fe200000000ff */
[----:B------:R-:W-:Y:S01]  /*8690*/  STS [R249+0x2000], R53 ;  /* 0x00200035f9007388 */ /* 0x000fe20000000800 */
[----:B------:R-:W-:Y:S01]  /*86a0*/  FMUL.FTZ R148, R148, UR8 ;  /* 0x0000000894947c20 */ /* 0x000fe20008410000 */
[----:B------:R-:W-:Y:S01]  /*86b0*/  FMUL.FTZ R35, R149, UR8 ;  /* 0x0000000895237c20 */ /* 0x000fe20008410000 */
[----:B------:R-:W-:Y:S01]  /*86c0*/  FMUL.FTZ R150, R150, UR8 ;  /* 0x0000000896967c20 */ /* 0x000fe20008410000 */
[----:B------:R-:W-:Y:S01]  /*86d0*/  STS [R249+0x2400], R52 ;  /* 0x00240034f9007388 */ /* 0x000fe20000000800 */
[----:B------:R-:W-:Y:S01]  /*86e0*/  FMUL.FTZ R34, R151, UR8 ;  /* 0x0000000897227c20 */ /* 0x000fe20008410000 */
[----:B------:R-:W-:Y:S01]  /*86f0*/  F2FP.F16.F32.PACK_AB R44, R44, R126 ;  /* 0x0000007e2c2c723e */ /* 0x000fe200000000ff */
[----:B------:R-:W-:Y:S01]  /*8700*/  FMUL.FTZ R160, R160, UR8 ;  /* 0x00000008a0a07c20 */ /* 0x000fe20008410000 */
[----:B------:R-:W-:Y:S01]  /*8710*/  STS [R247], R51 ;  /* 0x00000033f7007388 */ /* 0x000fe20000000800 */
[----:B------:R-:W-:Y:S01]  /*8720*/  FMUL.FTZ R161, R161, UR8 ;  /* 0x00000008a1a17c20 */ /* 0x000fe20008410000 */
[----:B------:R-:W-:Y:S01]  /*8730*/  FMUL.FTZ R162, R162, UR8 ;  /* 0x00000008a2a27c20 */ /* 0x000fe20008410000 */
[----:B------:R-:W-:Y:S01]  /*8740*/  FMUL.FTZ R163, R163, UR8 ;  /* 0x00000008a3a37c20 */ /* 0x000fe20008410000 */
[----:B------:R-:W-:Y:S01]  /*8750*/  STS [R247+0x400], R50 ;  /* 0x00040032f7007388 */ /* 0x000fe20000000800 */
[----:B------:R-:W-:Y:S01]  /*8760*/  F2FP.F16.F32.PACK_AB R43, R43, R132 ;  /* 0x000000842b2b723e */ /* 0x000fe200000000ff */
[----:B------:R-:W-:Y:S01]  /*8770*/  FMUL.FTZ R152, R152, UR8 ;  /* 0x0000000898987c20 */ /* 0x000fe20008410000 */
[----:B------:R-:W-:Y:S01]  /*8780*/  F2FP.F16.F32.PACK_AB R42, R42, R134 ;  /* 0x000000862a2a723e */ /* 0x000fe200000000ff */
[----:B------:R-:W-:Y:S01]  /*8790*/  STS [R250], R47 ;  /* 0x0000002ffa007388 */ /* 0x000fe20000000800 */
        /* <DEDUP_REMOVED lines=105> */
[----:B------:R-:W-:Y:S01]  /*8e30*/  @UP0 UIADD3 UR12, UR21, UR26, URZ ;  /* 0x0000001a150c0290 */ /* 0x000fe2000fffe03f */
        /* <DEDUP_REMOVED lines=11> */
[----:B------:R-:W-:Y:S01]  /*8ef0*/  @UP0 ULDC.64 UR8, c[0x0][0x450] ;  /* 0x0001140000080ab9 */ /* 0x000fe20000000a00 */
[----:B------:R-:W-:Y:S01]  /*8f00*/  F2FP.F16.F32.PACK_AB R3, R3, R98 ;  /* 0x000000620303723e */ /* 0x000fe200000000ff */
[----:B------:R-:W-:Y:S01]  /*8f10*/  STS [R249+0xa400], R25 ;  /* 0x00a40019f9007388 */ /* 0x000fe20000000800 */
[----:B------:R-:W-:Y:S01]  /*8f20*/  F2FP.F16.F32.PACK_AB R6, R6, R88 ;  /* 0x000000580606723e */ /* 0x000fe200000000ff */
[----:B------:R-:W-:Y:S01]  /*8f30*/  @UP0 UIMAD.WIDE.U32 UR10, UR12, UR8, URZ ;  /* 0x000000080c0a02a5 */ /* 0x000fe2000f8e003f */
[----:B------:R-:W-:Y:S01]  /*8f40*/  F2FP.F16.F32.PACK_AB R5, R5, R90 ;  /* 0x0000005a0505723e */ /* 0x000fe200000000ff */
[----:B------:R-:W-:Y:S01]  /*8f50*/  STS [R247+0x8000], R24 ;  /* 0x00800018f7007388 */ /* 0x000fe20000000800 */
[----:B------:R-:W-:Y:S01]  /*8f60*/  F2FP.F16.F32.PACK_AB R0, R0, R94 ;  /* 0x0000005e0000723e */ /* 0x000fe200000000ff */
[----:B------:R-:W-:Y:S01]  /*8f70*/  @UP0 UIMAD UR12, UR12, UR9, URZ ;  /* 0x000000090c0c02a4 */ /* 0x000fe2000f8e023f */
[----:B------:R-:W-:Y:S01]  /*8f80*/  PLOP3.LUT P0, PT, PT, PT, UP0, 0x80, 0x0 ;  /* 0x000000000000781c */ /* 0x000fe20003f0f008 */
[----:B------:R-:W-:Y:S01]  /*8f90*/  STS [R247+0x8400], R23 ;  /* 0x00840017f7007388 */ /* 0x000fe20000000800 */
[----:B------:R-:W-:Y:S01]  /*8fa0*/  F2FP.F16.F32.PACK_AB R2, R2, R92 ;  /* 0x0000005c0202723e */ /* 0x000fe200000000ff */
[----:B------:R-:W-:-:S02]  /*8fb0*/  @UP0 UIADD3 UR22, UR11, UR12, URZ ;  /* 0x0000000c0b160290 */ /* 0x000fc4000fffe03f */
[----:B------:R-:W-:Y:S01]  /*8fc0*/  STS [R250+0x8000], R20 ;  /* 0x00800014fa007388 */ /* 0x000fe20000000800 */
[----:B------:R-:W-:-:S03]  /*8fd0*/  @UP0 UMOV UR19, UR10 ;  /* 0x0000000a00130c82 */ /* 0x000fc60008000000 */
        /* <DEDUP_REMOVED lines=21> */
[----:B-1----:R-:W-:-:S04]  /*9130*/  SHF.L.U32 R0, R234, 0x6, RZ ;  /* 0x00000006ea007819 */ /* 0x002fc800000006ff */
[----:B------:R-:W-:-:S04]  /*9140*/  LOP3.LUT R0, R0, 0x1c0, RZ, 0xc0, !PT ;  /* 0x000001c000007812 */ /* 0x000fc800078ec0ff */
[----:B--2---:R-:W-:Y:S02]  /*9150*/  LOP3.LUT R2, R0, 0x38, R244, 0xf8, !PT ;  /* 0x0000003800027812 */ /* 0x004fe400078ef8f4 */
[----:B------:R-:W-:Y:S01]  /*9160*/  SHF.R.U32.HI R0, RZ, 0x3, R0 ;  /* 0x00000003ff007819 */ /* 0x000fe20000011600 */
[----:B------:R-:W-:Y:S06]  /*9170*/  @P0 BRA `(.L_x_1245) ;  /* 0x0000000000340947 */ /* 0x000fec0003800000 */
        /* <DEDUP_REMOVED lines=13> */
.L_x_1245:
[----:B------:R-:W-:Y:S01]  /*9250*/  @UP0 UIADD3 UR13, UR21, UR26, URZ ;  /* 0x0000001a150d0290 */ /* 0x000fe2000fffe03f */
[----:B------:R-:W-:Y:S01]  /*9260*/  LOP3.LUT R0, R2, R0, RZ, 0x3c, !PT ;  /* 0x0000000002007212 */ /* 0x000fe200078e3cff */
[----:B------:R-:W-:Y:S01]  /*9270*/  @UP0 ULDC.64 UR10, c[0x0][0x458] ;  /* 0x00011600000a0ab9 */ /* 0x000fe20000000a00 */
[----:B------:R-:W-:Y:S02]  /*9280*/  USHF.L.U32 UR12, UR20, 0x7, URZ ;  /* 0x00000007140c7899 */ /* 0x000fe4000800063f */
[----:B------:R-:W-:Y:S01]  /*9290*/  @UP0 UIMAD.WIDE.U32 UR14, UR13, UR10, URZ ;  /* 0x0000000a0d0e02a5 */ /* 0x000fe2000f8e003f */
[----:B------:R-:W-:Y:S01]  /*92a0*/  IMAD R0, R242, 0x200, R0 ;  /* 0x00000200f2007824 */ /* 0x000fe200078e0200 */
[----:B------:R-:W-:-:S04]  /*92b0*/  @UP0 UIMAD UR13, UR13, UR11, URZ ;  /* 0x0000000b0d0d02a4 */ /* 0x000fc8000f8e023f */
[----:B------:R-:W-:Y:S01]  /*92c0*/  @UP0 UIADD3 UR18, UR15, UR13, URZ ;  /* 0x0000000d0f120290 */ /* 0x000fe2000fffe03f */
[----:B------:R-:W-:Y:S01]  /*92d0*/  LEA R0, R0, UR4, 0x1 ;  /* 0x0000000400007c11 */ /* 0x000fe2000f8e08ff */
[----:B------:R-:W-:Y:S01]  /*92e0*/  @UP0 UMOV UR17, UR14 ;  /* 0x0000000e00110c82 */ /* 0x000fe20008000000 */
[----:B------:R-:W-:Y:S09]  /*92f0*/  @P0 BRA `(.L_x_1246) ;  /* 0x0000000000340947 */ /* 0x000ff20003800000 */
        /* <DEDUP_REMOVED lines=13> */
.L_x_1246:
[----:B------:R-:W-:Y:S01]  /*93d0*/  BAR.SYNC.DEFER_BLOCKING 0x0 ;  /* 0x0000000000007b1d */ /* 0x000fe20000010000 */
[----:B------:R-:W-:Y:S01]  /*93e0*/  USHF.R.S32.HI UR13, URZ, 0x1f, UR12 ;  /* 0x0000001f3f0d7899 */ /* 0x000fe2000801140c */
[--C-:B------:R-:W-:Y:S01]  /*93f0*/  SHF.R.S32.HI R9, RZ, 0x1f, R244.reuse ;  /* 0x0000001fff097819 */ /* 0x100fe200000114f4 */
[----:B------:R-:W-:Y:S01]  /*9400*/  IMAD.U32 R2, RZ, RZ, UR8 ;  /* 0x00000008ff027e24 */ /* 0x000fe2000f8e00ff */
[----:B------:R-:W-:Y:S01]  /*9410*/  UIMAD UR5, UR20, -0x80, UR5 ;  /* 0xffffff80140578a4 */ /* 0x000fe2000f8e0205 */
[----:B------:R-:W-:Y:S01]  /*9420*/  IMAD.MOV.U32 R8, RZ, RZ, R244 ;  /* 0x000000ffff087224 */ /* 0x000fe200078e00f4 */
[----:B------:R-:W-:Y:S01]  /*9430*/  UIMAD UR14, UR13, UR8, URZ ;  /* 0x000000080d0e72a4 */ /* 0x000fe2000f8e023f */
[----:B------:R-:W-:Y:S01]  /*9440*/  VIADD R4, R234, 0x20 ;  /* 0x00000020ea047836 */ /* 0x000fe20000000000 */
[----:B------:R-:W-:Y:S01]  /*9450*/  USHF.R.S32.HI UR16, URZ, 0x1f, UR55 ;  /* 0x0000001f3f107899 */ /* 0x000fe20008011437 */
[----:B------:R-:W-:Y:S01]  /*9460*/  IMAD.WIDE.U32 R2, R2, UR12, R8 ;  /* 0x0000000c02027c25 */ /* 0x000fe2000f8e0008 */
[----:B------:R-:W-:Y:S01]  /*9470*/  UIMAD UR14, UR12, UR9, UR14 ;  /* 0x000000090c0e72a4 */ /* 0x000fe2000f8e020e */
[----:B------:R-:W-:Y:S01]  /*9480*/  ISETP.GE.AND P4, PT, R234, UR5, PT ;  /* 0x00000005ea007c0c */ /* 0x000fe2000bf86270 */
[----:B------:R-:W-:Y:S01]  /*9490*/  BSSY B0, `(.L_x_1247) ;  /* 0x0000026000007945 */ /* 0x000fe20003800000 */
[----:B------:R-:W-:Y:S01]  /*94a0*/  ISETP.GE.AND P3, PT, R4, UR5, PT ;  /* 0x0000000504007c0c */ /* 0x000fe2000bf66270 */
[----:B------:R-:W-:Y:S01]  /*94b0*/  VIADD R5, R234, 0x40 ;  /* 0x00000040ea057836 */ /* 0x000fe20000000000 */
[----:B------:R-:W-:-:S02]  /*94c0*/  IADD3 R2, P0, R2, UR19, RZ ;  /* 0x0000001302027c10 */ /* 0x000fc4000ff1e0ff */
[----:B------:R-:W-:Y:S01]  /*94d0*/  MOV R4, UR14 ;  /* 0x0000000e00047c02 */ /* 0x000fe20008000f00 */
[----:B------:R-:W-:Y:S01]  /*94e0*/  ULDC.64 UR14, c[0x0][0x468] ;  /* 0x00011a00000e7ab9 */ /* 0x000fe20000000a00 */
[----:B------:R-:W-:Y:S01]  /*94f0*/  ISETP.GE.AND P2, PT, R5, UR5, PT ;  /* 0x0000000505007c0c */ /* 0x000fe2000bf46270 */
[----:B------:R-:W-:Y:S01]  /*9500*/  UIMAD UR16, UR16, UR14, URZ ;  /* 0x0000000e101072a4 */ /* 0x000fe2000f8e023f */
[----:B------:R-:W-:Y:S01]  /*9510*/  IADD3.X R3, R3, UR22, R4, P0, !PT ;  /* 0x0000001603037c10 */ /* 0x000fe200087fe404 */
[----:B------:R-:W-:Y:S01]  /*9520*/  IMAD.U32 R4, RZ, RZ, UR14 ;  /* 0x0000000eff047e24 */ /* 0x000fe2000f8e00ff */
[----:B------:R-:W-:Y:S01]  /*9530*/  SHF.R.S32.HI R11, RZ, 0x1f, R234 ;  /* 0x0000001fff0b7819 */ /* 0x000fe200000114ea */
[----:B------:R1:W2:Y:S01]  /*9540*/  LDS.128 R24, [R0+0xd000] ;  /* 0x00d0000000187984 */ /* 0x0002a20000000c00 */
[----:B------:R-:W-:Y:S01]  /*9550*/  UIMAD UR15, UR55, UR15, UR16 ;  /* 0x0000000f370f72a4 */ /* 0x000fe2000f8e0210 */
[----:B------:R-:W-:Y:S02]  /*9560*/  IMAD.WIDE.U32 R2, R4, UR55, R2 ;  /* 0x0000003704027c25 */ /* 0x000fe4000f8e0002 */
[----:B------:R1:W3:Y:S02]  /*9570*/  LDS.128 R20, [R0+0x11000] ;  /* 0x0110000000147984 */ /* 0x0002e40000000c00 */
[----:B------:R-:W-:Y:S01]  /*9580*/  VIADD R5, R234, 0x60 ;  /* 0x00000060ea057836 */ /* 0x000fe20000000000 */
[----:B------:R-:W-:Y:S01]  /*9590*/  IADD3 R10, R3, UR15, RZ ;  /* 0x0000000f030a7c10 */ /* 0x000fe2000fffe0ff */
[----:B------:R1:W4:Y:S03]  /*95a0*/  LDS.128 R32, [R0+0x15000] ;  /* 0x0150000000207984 */ /* 0x0003260000000c00 */
[----:B------:R-:W-:Y:S01]  /*95b0*/  ISETP.GE.AND P1, PT, R5, UR5, PT ;  /* 0x0000000505007c0c */ /* 0x000fe2000bf26270 */
[----:B------:R1:W1:Y:S04]  /*95c0*/  LDS.128 R40, [R0+0x16000] ;  /* 0x0160000000287984 */ /* 0x0002680000000c00 */
[----:B------:R1:W1:Y:S04]  /*95d0*/  LDS.128 R48, [R0+0x17000] ;  /* 0x0170000000307984 */ /* 0x0002680000000c00 */
[----:B------:R1:W1:Y:S04]  /*95e0*/  LDS.128 R28, [R0+0x19000] ;  /* 0x01900000001c7984 */ /* 0x0002680000000c00 */
[----:B------:R1:W1:Y:S04]  /*95f0*/  LDS.128 R36, [R0+0x1a000] ;  /* 0x01a0000000247984 */ /* 0x0002680000000c00 */
        /* <DEDUP_REMOVED lines=15> */
.L_x_1248:
[----:B------:R-:W-:Y:S05]  /*96f0*/  BSYNC B0 ;  /* 0x0000000000007941 */ /* 0x000fea0003800000 */
.L_x_1247:
[----:B------:R-:W-:Y:S04]  /*9700*/  BSSY B0, `(.L_x_1249) ;  /* 0x000000f000007945 */ /* 0x000fe80003800000 */
[----:B------:R-:W-:Y:S05]  /*9710*/  @P3 BRA `(.L_x_1250) ;  /* 0x0000000000343947 */ /* 0x000fea0003800000 */
[----:B--2---:R-:W-:Y:S01]  /*9720*/  IADD3 R6, P0, R234, 0x20, RZ ;  /* 0x00000020ea067810 */ /* 0x004fe20007f1e0ff */
        /* <DEDUP_REMOVED lines=10> */
[----:B------:R2:W-:Y:S04]  /*97d0*/  STG.E.128 desc[UR6][R6.64], R24 ;  /* 0x0000001806007986 */ /* 0x0005e8000c101d06 */
[----:B---3--:R2:W-:Y:S02]  /*97e0*/  STG.E.128 desc[UR6][R6.64+0x80], R20 ;  /* 0x0000801406007986 */ /* 0x0085e4000c101d06 */
.L_x_1250:
[----:B------:R-:W-:Y:S05]  /*97f0*/  BSYNC B0 ;  /* 0x0000000000007941 */ /* 0x000fea0003800000 */
.L_x_1249:
[----:B--2---:R2:W1:Y:S01]  /*9800*/  LDS.128 R16, [R0+0xe000] ;  /* 0x00e0000000107984 */ /* 0x0044620000000c00 */
        /* <DEDUP_REMOVED lines=14> */
[----:B-1----:R1:W-:Y:S04]  /*98f0*/  STG.E.128 desc[UR6][R6.64], R16 ;  /* 0x0000001006007986 */ /* 0x0023e8000c101d06 */
[----:B------:R1:W-:Y:S02]  /*9900*/  STG.E.128 desc[UR6][R6.64+0x80], R12 ;  /* 0x0000800c06007986 */ /* 0x0003e4000c101d06 */
.L_x_1252:
[----:B------:R-:W-:Y:S05]  /*9910*/  BSYNC B0 ;  /* 0x0000000000007941 */ /* 0x000fea0003800000 */
.L_x_1251:
[----:B-1----:R1:W1:Y:S01]  /*9920*/  LDS.128 R16, [R0+0xf000] ;  /* 0x00f0000000107984 */ /* 0x0022620000000c00 */
[----:B------:R-:W-:Y:S03]  /*9930*/  BSSY B0, `(.L_x_1253) ;  /* 0x000000f000007945 */ /* 0x000fe60003800000 */
[----:B------:R1:W1:Y:S01]  /*9940*/  LDS.128 R12, [R0+0x13000] ;  /* 0x01300000000c7984 */ /* 0x0002620000000c00 */
[----:B------:R-:W-:Y:S05]  /*9950*/  @P1 BRA `(.L_x_1254) ;  /* 0x0000000000301947 */ /* 0x000fea0003800000 */
[----:B------:R-:W-:Y:S01]  /*9960*/  IADD3 R6, P0, R234, 0x60, RZ ;  /* 0x00000060ea067810 */ /* 0x000fe20007f1e0ff */
[----:B------:R-:W-:-:S03]  /*9970*/  ULDC.64 UR14, c[0x0][0x3f0] ;  /* 0x0000fc00000e7ab9 */ /* 0x000fc60000000a00 */
[----:B------:R-:W-:-:S05]  /*9980*/  IADD3.X R3, RZ, R11, RZ, P0, !PT ;  /* 0x0000000bff037210 */ /* 0x000fca00007fe4ff */
[----:B------:R-:W-:Y:S01]  /*9990*/  IMAD R7, R3, UR8, RZ ;  /* 0x0000000803077c24 */ /* 0x000fe2000f8e02ff */
[----:B------:R-:W-:-:S03]  /*99a0*/  MOV R3, R10 ;  /* 0x0000000a00037202 */ /* 0x000fc60000000f00 */
[----:B------:R-:W-:-:S04]  /*99b0*/  IMAD.WIDE.U32 R4, R6, UR8, R2 ;  /* 0x0000000806047c25 */ /* 0x000fc8000f8e0002 */
[----:B------:R-:W-:Y:S01]  /*99c0*/  IMAD R3, R6, UR9, R7 ;  /* 0x0000000906037c24 */ /* 0x000fe2000f8e0207 */
[----:B------:R-:W-:-:S04]  /*99d0*/  LEA R2, P0, R4, UR14, 0x1 ;  /* 0x0000000e04027c11 */ /* 0x000fc8000f8008ff */
[----:B------:R-:W-:-:S04]  /*99e0*/  IADD3 R3, R5, R3, RZ ;  /* 0x0000000305037210 */ /* 0x000fc80007ffe0ff */
[----:B------:R-:W-:-:S05]  /*99f0*/  LEA.HI.X R3, R4, UR15, R3, 0x1, P0 ;  /* 0x0000000f04037c11 */ /* 0x000fca00080f0c03 */
[----:B-1----:R1:W-:Y:S04]  /*9a00*/  STG.E.128 desc[UR6][R2.64], R16 ;  /* 0x0000001002007986 */ /* 0x0023e8000c101d06 */
[----:B------:R1:W-:Y:S02]  /*9a10*/  STG.E.128 desc[UR6][R2.64+0x80], R12 ;  /* 0x0000800c02007986 */ /* 0x0003e4000c101d06 */
.L_x_1254:
[----:B------:R-:W-:Y:S05]  /*9a20*/  BSYNC B0 ;  /* 0x0000000000007941 */ /* 0x000fea0003800000 */
.L_x_1253:
[----:B-1----:R-:W-:Y:S01]  /*9a30*/  IMAD.U32 R2, RZ, RZ, UR10 ;  /* 0x0000000aff027e24 */ /* 0x002fe2000f8e00ff */
[----:B------:R-:W-:Y:S01]  /*9a40*/  UIMAD UR13, UR13, UR10, URZ ;  /* 0x0000000a0d0d72a4 */ /* 0x000fe2000f8e023f */
[----:B------:R-:W1:Y:S01]  /*9a50*/  LDS.128 R16, [R0+0x14000] ;  /* 0x0140000000107984 */ /* 0x000e620000000c00 */
        /* <DEDUP_REMOVED lines=26> */
.L_x_1256:
[----:B------:R-:W-:Y:S05]  /*9c00*/  BSYNC B0 ;  /* 0x0000000000007941 */ /* 0x000fea0003800000 */
.L_x_1255:
[----:B------:R-:W-:Y:S04]  /*9c10*/  BSSY B0, `(.L_x_1257) ;  /* 0x000000f000007945 */ /* 0x000fe80003800000 */
[----:B------:R-:W-:Y:S05]  /*9c20*/  @P3 BRA `(.L_x_1258) ;  /* 0x0000000000343947 */ /* 0x000fea0003800000 */
[----:B------:R-:W-:Y:S01]  /*9c30*/  IADD3 R0, P0, R234, 0x20, RZ ;  /* 0x00000020ea007810 */ /* 0x000fe20007f1e0ff */
[----:B------:R-:W-:Y:S01]  /*9c40*/  ULDC.64 UR8, c[0x0][0x3f8] ;  /* 0x0000fe0000087ab9 */ /* 0x000fe20000000a00 */
[----:B------:R-:W-:-:S03]  /*9c50*/  MOV R5, R8 ;  /* 0x0000000800057202 */ /* 0x000fc60000000f00 */
[----:B------:R-:W-:-:S04]  /*9c60*/  IMAD.X R4, RZ, RZ, R11, P0 ;  /* 0x000000ffff047224 */ /* 0x000fc800000e060b */
[----:B--2---:R-:W-:Y:S02]  /*9c70*/  IMAD R6, R4, UR10, RZ ;  /* 0x0000000a04067c24 */ /* 0x004fe4000f8e02ff */
[----:B------:R-:W-:-:S04]  /*9c80*/  IMAD.MOV.U32 R4, RZ, RZ, R2 ;  /* 0x000000ffff047224 */ /* 0x000fc800078e0002 */
[----:B------:R-:W-:-:S04]  /*9c90*/  IMAD.WIDE.U32 R4, R0, UR10, R4 ;  /* 0x0000000a00047c25 */ /* 0x000fc8000f8e0004 */
[----:B------:R-:W-:Y:S01]  /*9ca0*/  IMAD R0, R0, UR11, R6 ;  /* 0x0000000b00007c24 */ /* 0x000fe2000f8e0206 */
[----:B------:R-:W-:-:S04]  /*9cb0*/  LEA R6, P0, R4, UR8, 0x1 ;  /* 0x0000000804067c11 */ /* 0x000fc8000f8008ff */
[----:B------:R-:W-:-:S04]  /*9cc0*/  IADD3 R0, R5, R0, RZ ;  /* 0x0000000005007210 */ /* 0x000fc80007ffe0ff */
[----:B------:R-:W-:-:S05]  /*9cd0*/  LEA.HI.X R7, R4, UR9, R0, 0x1, P0 ;  /* 0x0000000904077c11 */ /* 0x000fca00080f0c00 */
[----:B----4-:R2:W-:Y:S04]  /*9ce0*/  STG.E.128 desc[UR6][R6.64], R32 ;  /* 0x0000002006007986 */ /* 0x0105e8000c101d06 */
[----:B------:R2:W-:Y:S02]  /*9cf0*/  STG.E.128 desc[UR6][R6.64+0x80], R28 ;  /* 0x0000801c06007986 */ /* 0x0005e4000c101d06 */
.L_x_1258:
[----:B------:R-:W-:Y:S05]  /*9d00*/  BSYNC B0 ;  /* 0x0000000000007941 */ /* 0x000fea0003800000 */
.L_x_1257:
        /* <DEDUP_REMOVED lines=15> */
.L_x_1260:
[----:B------:R-:W-:Y:S05]  /*9e00*/  BSYNC B0 ;  /* 0x0000000000007941 */ /* 0x000fea0003800000 */
.L_x_1259:
[----:B------:R-:W-:Y:S05]  /*9e10*/  @P1 BRA `(.L_x_1261) ;  /* 0x0000000c00601947 */ /* 0x000fea0003800000 */
[----:B------:R-:W-:Y:S01]  /*9e20*/  IADD3 R0, P0, R234, 0x60, RZ ;  /* 0x00000060ea007810 */ /* 0x000fe20007f1e0ff */
[----:B------:R-:W-:-:S03]  /*9e30*/  ULDC.64 UR8, c[0x0][0x3f8] ;  /* 0x0000fe0000087ab9 */ /* 0x000fc60000000a00 */
[----:B------:R-:W-:-:S05]  /*9e40*/  IADD3.X R3, RZ, R11, RZ, P0, !PT ;  /* 0x0000000bff037210 */ /* 0x000fca00007fe4ff */
[----:B--2---:R-:W-:Y:S01]  /*9e50*/  IMAD R6, R3, UR10, RZ ;  /* 0x0000000a03067c24 */ /* 0x004fe2000f8e02ff */
[----:B------:R-:W-:-:S03]  /*9e60*/  MOV R3, R8 ;  /* 0x0000000800037202 */ /* 0x000fc60000000f00 */
        /* <DEDUP_REMOVED lines=8> */
.L_x_1241:
        /* <DEDUP_REMOVED lines=23> */
.L_x_1262:
[----:B------:R-:W-:Y:S01]  /*a060*/  @UP0 UIADD3 UR14, UR21, UR26, URZ ;  /* 0x0000001a150e0290 */ /* 0x000fe2000fffe03f */
[----:B------:R-:W-:Y:S01]  /*a070*/  @UP0 ULDC.64 UR10, c[0x0][0x458] ;  /* 0x00011600000a0ab9 */ /* 0x000fe20000000a00 */
[----:B------:R-:W-:Y:S02]  /*a080*/  USHF.R.S32.HI UR18, URZ, 0x1f, UR17 ;  /* 0x0000001f3f127899 */ /* 0x000fe40008011411 */
        /* <DEDUP_REMOVED lines=18> */
.L_x_1263:
        /* <DEDUP_REMOVED lines=36> */
.L_x_1265:
[----:B------:R-:W-:Y:S05]  /*a3f0*/  BSYNC B0 ;  /* 0x0000000000007941 */ /* 0x000fea0003800000 */
.L_x_1264:
        /* <DEDUP_REMOVED lines=15> */
.L_x_1267:
[----:B------:R-:W-:Y:S05]  /*a4f0*/  BSYNC B0 ;  /* 0x0000000000007941 */ /* 0x000fea0003800000 */
.L_x_1266:
        /* <DEDUP_REMOVED lines=15> */
.L_x_1269:
[----:B------:R-:W-:Y:S05]  /*a5f0*/  BSYNC B0 ;  /* 0x0000000000007941 */ /* 0x000fea0003800000 */
.L_x_1268:
        /* <DEDUP_REMOVED lines=15> */
.L_x_1271:
[----:B------:R-:W-:Y:S05]  /*a6f0*/  BSYNC B0 ;  /* 0x0000000000007941 */ /* 0x000fea0003800000 */
.L_x_1270:
        /* <DEDUP_REMOVED lines=23> */
[----:B-123--:R-:W-:-:S04]  /*a870*/  LEA R6, P0, R4, UR8, 0x1 ;  /* 0x0000000804067c11 */ /* 0x00efc8000f8008ff */
[----:B------:R-:W-:-:S05]  /*a880*/  LEA.HI.X R7, R4, UR9, R0, 0x1, P0 ;  /* 0x0000000904077c11 */ /* 0x000fca00080f0c00 */
[----:B------:R4:W-:Y:S04]  /*a890*/  STG.E.128 desc[UR6][R6.64], RZ ;  /* 0x000000ff06007986 */ /* 0x0009e8000c101d06 */
[----:B------:R4:W-:Y:S02]  /*a8a0*/  STG.E.128 desc[UR6][R6.64+0x80], RZ ;  /* 0x000080ff06007986 */ /* 0x0009e4000c101d06 */
.L_x_1273:
[----:B------:R-:W-:Y:S05]  /*a8b0*/  BSYNC B0 ;  /* 0x0000000000007941 */ /* 0x000fea0003800000 */
.L_x_1272:
[----:B------:R-:W-:Y:S04]  /*a8c0*/  BSSY B0, `(.L_x_1274) ;  /* 0x000000f000007945 */ /* 0x000fe80003800000 */
[----:B------:R-:W-:Y:S05]  /*a8d0*/  @P3 BRA `(.L_x_1275) ;  /* 0x0000000000343947 */ /* 0x000fea0003800000 */
[----:B------:R-:W-:Y:S01]  /*a8e0*/  IADD3 R0, P0, R234, 0x20, RZ ;  /* 0x00000020ea007810 */ /* 0x000fe20007f1e0ff */
[----:B------:R-:W-:Y:S01]  /*a8f0*/  ULDC.64 UR8, c[0x0][0x3f8] ;  /* 0x0000fe0000087ab9 */ /* 0x000fe20000000a00 */
[----:B------:R-:W-:-:S03]  /*a900*/  MOV R5, R8 ;  /* 0x0000000800057202 */ /* 0x000fc60000000f00 */
[----:B------:R-:W-:-:S04]  /*a910*/  IMAD.X R4, RZ, RZ, R9, P0 ;  /* 0x000000ffff047224 */ /* 0x000fc800000e0609 */
[----:B-1234-:R-:W-:Y:S02]  /*a920*/  IMAD R6, R4, UR10, RZ ;  /* 0x0000000a04067c24 */ /* 0x01efe4000f8e02ff */
        /* <DEDUP_REMOVED lines=8> */
.L_x_1275:
[----:B------:R-:W-:Y:S05]  /*a9b0*/  BSYNC B0 ;  /* 0x0000000000007941 */ /* 0x000fea0003800000 */
.L_x_1274:
        /* <DEDUP_REMOVED lines=15> */
.L_x_1277:
[----:B------:R-:W-:Y:S05]  /*aab0*/  BSYNC B0 ;  /* 0x0000000000007941 */ /* 0x000fea0003800000 */
.L_x_1276:
        /* <DEDUP_REMOVED lines=14> */
.L_x_1261:
[----:B------:R-:W-:Y:S05]  /*aba0*/  BSYNC B1 ;  /* 0x0000000000017941 */ /* 0x000fea0003800000 */
.L_x_1236:
[----:B------:R-:W-:Y:S02]  /*abb0*/  ULDC UR5, c[0x0][0xc] ;  /* 0x0000030000057ab9 */ /* 0x000fe40000000800 */
[----:B------:R-:W-:-:S04]  /*abc0*/  UIADD3 UR20, UR5, UR20, URZ ;  /* 0x0000001405147290 */ /* 0x000fc8000fffe03f */
[----:B------:R-:W-:-:S06]  /*abd0*/  UISETP.GE.AND UP0, UPT, UR20, UR61, UPT ;  /* 0x0000003d1400728c */ /* 0x000fcc000bf06270 */
[----:B------:R-:W-:-:S13]  /*abe0*/  PLOP3.LUT P0, PT, PT, PT, UP0, 0x80, 0x0 ;  /* 0x000000000000781c */ /* 0x000fda0003f0f008 */
[----:B------:R-:W-:Y:S05]  /*abf0*/  @P0 BRA `(.L_x_1278) ;  /* 0x0000000000040947 */ /* 0x000fea0003800000 */
[----:B------:R-:W-:Y:S05]  /*ac00*/  BRA `(.L_x_1279) ;  /* 0xffffff5c004c7947 */ /* 0x000fea000383ffff */
.L_x_1278:
[----:B------:R-:W-:Y:S05]  /*ac10*/  EXIT ;  /* 0x000000000000794d */ /* 0x000fea0003800000 */
.L_x_1280:
        /* <DEDUP_REMOVED lines=14> */
.L_x_2082:


//--------------------- .text._ZN5flash44flash_bwd_dq_dk_dv_loop_seqk_parallel_kernelI23Flash_bwd_kernel_traitsILi128ELi64ELi128ELi8ELi2ELi4ELi2ELb0ELb0EN7cutlass6half_tE19Flash_kernel_traitsILi128ELi64ELi128ELi8ES3_EELb0ELb0ELb0ELb0ELb0ELb1ELb1EEEvNS_16Flash_bwd_paramsE --------------------------
	.section	.text._ZN5flash44flash_bwd_dq_dk_dv_loop_seqk_parallel_kernelI23Flash_bwd_kernel_traitsILi128ELi64ELi128ELi8ELi2ELi4ELi2ELb0ELb0EN7cutlass6half_tE19Flash_kernel_traitsILi128ELi64ELi128ELi8ES3_EELb0ELb0ELb0ELb0ELb0ELb1ELb1EEEvNS_16Flash_bwd_paramsE,"ax",@progbits
	.align	128
        .global         _ZN5flash44flash_bwd_dq_dk_dv_loop_seqk_parallel_kernelI23Flash_bwd_kernel_traitsILi128ELi64ELi128ELi8ELi2ELi4ELi2ELb0ELb0EN7cutlass6half_tE19Flash_kernel_traitsILi128ELi64ELi128ELi8ES3_EELb0ELb0ELb0ELb0ELb0ELb1ELb1EEEvNS_16Flash_bwd_paramsE
        .type           _ZN5flash44flash_bwd_dq_dk_dv_loop_seqk_parallel_kernelI23Flash_bwd_kernel_traitsILi128ELi64ELi128ELi8ELi2ELi4ELi2ELb0ELb0EN7cutlass6half_tE19Flash_kernel_traitsILi128ELi64ELi128ELi8ES3_EELb0ELb0ELb0ELb0ELb0ELb1ELb1EEEvNS_16Flash_bwd_paramsE,@function
        .size           _ZN5flash44flash_bwd_dq_dk_dv_loop_seqk_parallel_kernelI23Flash_bwd_kernel_traitsILi128ELi64ELi128ELi8ELi2ELi4ELi2ELb0ELb0EN7cutlass6half_tE19Flash_kernel_traitsILi128ELi64ELi128ELi8ES3_EELb0ELb0ELb0ELb0ELb0ELb1ELb1EEEvNS_16Flash_bwd_paramsE,(.L_x_2083 - _ZN5flash44flash_bwd_dq_dk_dv_loop_seqk_parallel_kernelI23Flash_bwd_kernel_traitsILi128ELi64ELi128ELi8ELi2ELi4ELi2ELb0ELb0EN7cutlass6half_tE19Flash_kernel_traitsILi128ELi64ELi128ELi8ES3_EELb0ELb0ELb0ELb0ELb0ELb1ELb1EEEvNS_16Flash_bwd_paramsE)
        .other          _ZN5flash44flash_bwd_dq_dk_dv_loop_seqk_parallel_kernelI23Flash_bwd_kernel_traitsILi128ELi64ELi128ELi8ELi2ELi4ELi2ELb0ELb0EN7cutlass6half_tE19Flash_kernel_traitsILi128ELi64ELi128ELi8ES3_EELb0ELb0ELb0ELb0ELb0ELb1ELb1EEEvNS_16Flash_bwd_paramsE,@"STO_CUDA_ENTRY STV_DEFAULT"
_ZN5flash44flash_bwd_dq_dk_dv_loop_seqk_parallel_kernelI23Flash_bwd_kernel_traitsILi128ELi64ELi128ELi8ELi2ELi4ELi2ELb0ELb0EN7cutlass6half_tE19Flash_kernel_traitsILi128ELi64ELi128ELi8ES3_EELb0ELb0ELb0ELb0ELb0ELb1ELb1EEEvNS_16Flash_bwd_paramsE:
.text._ZN5flash44flash_bwd_dq_dk_dv_loop_seqk_parallel_kernelI23Flash_bwd_kernel_traitsILi128ELi64ELi128ELi8ELi2ELi4ELi2ELb0ELb0EN7cutlass6half_tE19Flash_kernel_traitsILi128ELi64ELi128ELi8ES3_EELb0ELb0ELb0ELb0ELb0ELb1ELb1EEEvNS_16Flash_bwd_paramsE:
        /* <DEDUP_REMOVED lines=16> */
[----:B------:R-:W-:Y:S01]  /*0100*/  IMAD.MOV.U32 R236, RZ, RZ, -0x10 ;  /* 0xfffffff0ffec7424 */ /* 0x000fe200078e00ff */
[----:B------:R-:W-:-:S05]  /*0110*/  UMOV UR60, 0xffffc000 ;  /* 0xffffc000003c7882 */ /* 0x000fca0000000000 */
[----:B------:R-:W4:Y:S08]  /*0120*/  S2UR UR44, SR_CTAID.Y ;  /* 0x00000000002c79c3 */ /* 0x000f300000002600 */
[----:B------:R-:W5:Y:S01]  /*0130*/  S2UR UR57, SR_CTAID.Z ;  /* 0x00000000003979c3 */ /* 0x000f620000002700 */
[----:B---3--:R-:W-:Y:S01]  /*0140*/  ULEA UR4, UR4, UR5, 0x18 ;  /* 0x0000000504047291 */ /* 0x008fe2000f8ec03f */
[----:B--2---:R-:W-:Y:S01]  /*0150*/  SHF.R.S32.HI R13, RZ, 0x1f, R17 ;  /* 0x0000001fff0d7819 */ /* 0x004fe20000011411 */
[----:B----4-:R-:W-:-:S03]  /*0160*/  USHF.L.U32 UR5, UR44, 0x7, URZ ;  /* 0x000000072c057899 */ /* 0x010fc6000800063f */
        /* <DEDUP_REMOVED lines=12> */
[C---:B------:R-:W-:Y:S01]  /*0230*/  IMAD.IADD R15, R6.reuse, 0x1, -R3 ;  /* 0x00000001060f7824 */ /* 0x040fe200078e0a03 */
[-C--:B------:R-:W-:Y:S01]  /*0240*/  LEA.HI R20, R13, R17.reuse, RZ, 0x3 ;  /* 0x000000110d147211 */ /* 0x080fe200078f18ff */
[----:B------:R-:W-:Y:S01]  /*0250*/  IMAD.IADD R11, R6, 0x1, -R0 ;  /* 0x00000001060b7824 */ /* 0x000fe200078e0a00 */
[----:B------:R-:W-:Y:S01]  /*0260*/  LOP3.LUT R3, R4, 0xffffffe0, RZ, 0xc0, !PT ;  /* 0xffffffe004037812 */ /* 0x000fe200078ec0ff */
[----:B------:R-:W-:Y:S01]  /*0270*/  IMAD.IADD R10, R7, 0x1, -R2 ;  /* 0x00000001070a7824 */ /* 0x000fe200078e0a02 */
[----:B------:R-:W-:-:S02]  /*0280*/  LEA.HI R16, R13, R17, RZ, 0x2 ;  /* 0x000000110d107211 */ /* 0x000fc400078f10ff */
[----:B------:R-:W-:Y:S01]  /*0290*/  LOP3.LUT R0, R20, 0xfffffff8, RZ, 0xc0, !PT ;  /* 0xfffffff814007812 */ /* 0x000fe200078ec0ff */
[----:B------:R-:W-:Y:S01]  /*02a0*/  IMAD.IADD R3, R17, 0x1, -R3 ;  /* 0x0000000111037824 */ /* 0x000fe200078e0a03 */
[----:B------:R-:W-:Y:S02]  /*02b0*/  SHF.R.S32.HI R4, RZ, 0x3, R20 ;  /* 0x00000003ff047819 */ /* 0x000fe40000011414 */
[----:B------:R-:W-:Y:S01]  /*02c0*/  LOP3.LUT R2, R5, 0xfffffff0, RZ, 0xc0, !PT ;  /* 0xfffffff005027812 */ /* 0x000fe200078ec0ff */
[C---:B------:R-:W-:Y:S01]  /*02d0*/  IMAD.IADD R0, R17.reuse, 0x1, -R0 ;  /* 0x0000000111007824 */ /* 0x040fe200078e0a00 */
        /* <DEDUP_REMOVED lines=32> */
[----:B------:R-:W-:Y:S01]  /*04e0*/  LEA.HI R4, R13, R17, RZ, 0x6 ;  /* 0x000000110d047211 */ /* 0x000fe200078f30ff */
[----:B------:R-:W-:Y:S01]  /*04f0*/  IMAD.SHL.U32 R17, R17, 0x2, RZ ;  /* 0x0000000211117824 */ /* 0x000fe200078e00ff */
[----:B------:R-:W-:Y:S01]  /*0500*/  LOP3.LUT R13, R2, 0x8, R20, 0xf8, !PT ;  /* 0x00000008020d7812 */ /* 0x000fe200078ef814 */
[----:B------:R-:W-:Y:S01]  /*0510*/  IMAD.SHL.U32 R2, R0, 0x2, RZ ;  /* 0x0000000200027824 */ /* 0x000fe200078e00ff */
[----:B------:R-:W-:-:S02]  /*0520*/  SHF.R.S32.HI R0, RZ, 0x7, R5 ;  /* 0x00000007ff007819 */ /* 0x000fc40000011405 */
[----:B------:R-:W-:Y:S01]  /*0530*/  SHF.R.S32.HI R4, RZ, 0x6, R4 ;  /* 0x00000006ff047819 */ /* 0x000fe20000011404 */
[--C-:B------:R-:W-:Y:S01]  /*0540*/  IMAD R9, R11, 0x400, R2.reuse ;  /* 0x000004000b097824 */ /* 0x100fe200078e0202 */
[----:B------:R-:W-:Y:S01]  /*0550*/  LOP3.LUT R214, R214, R210, RZ, 0x3c, !PT ;  /* 0x000000d2d6d67212 */ /* 0x000fe200078e3cff */
[----:B------:R-:W-:Y:S01]  /*0560*/  IMAD R8, R0, 0x1000, R2 ;  /* 0x0000100000087824 */ /* 0x000fe200078e0202 */
[----:B------:R-:W-:Y:S01]  /*0570*/  R2P PR, R7, 0x6 ;  /* 0x0000000607007804 */ /* 0x000fe20000000000 */
[----:B------:R-:W-:Y:S01]  /*0580*/  IMAD.SHL.U32 R2, R10, 0x20, RZ ;  /* 0x000000200a027824 */ /* 0x000fe200078e00ff */
[----:B------:R-:W-:Y:S01]  /*0590*/  LOP3.LUT R210, R6, R13, R210, 0xf6, !PT ;  /* 0x0000000d06d27212 */ /* 0x000fe200078ef6d2 */
[----:B------:R-:W-:Y:S01]  /*05a0*/  IMAD R3, R4, 0x800, R6 ;  /* 0x0000080004037824 */ /* 0x000fe200078e0206 */
[----:B------:R-:W-:Y:S01]  /*05b0*/  SEL R236, R236, 0x10, !P0 ;  /* 0x00000010ecec7807 */ /* 0x000fe20004000000 */
[----:B------:R-:W-:Y:S01]  /*05c0*/  IMAD.SHL.U32 R5, R0, 0x8, RZ ;  /* 0x0000000800057824 */ /* 0x000fe200078e00ff */
[----:B------:R-:W-:Y:S01]  /*05d0*/  LOP3.LUT R0, R2, 0x20, RZ, 0xc0, !PT ;  /* 0x0000002002007812 */ /* 0x000fe200078ec0ff */
[----:B------:R-:W-:Y:S01]  /*05e0*/  IMAD.IADD R214, R3, 0x1, R214 ;  /* 0x0000000103d67824 */ /* 0x000fe200078e02d6 */
[----:B------:R-:W-:Y:S01]  /*05f0*/  LEA R210, R210, UR4, 0x1 ;  /* 0x00000004d2d27c11 */ /* 0x000fe2000f8e08ff */
[----:B------:R-:W-:-:S02]  /*0600*/  IMAD.SHL.U32 R3, R4, 0x8, RZ ;  /* 0x0000000804037824 */ /* 0x000fc400078e00ff */
[----:B------:R-:W-:Y:S02]  /*0610*/  IMAD.SHL.U32 R2, R7, 0x40, RZ ;  /* 0x0000004007027824 */ /* 0x000fe400078e00ff */
[----:B------:R-:W-:Y:S01]  /*0620*/  IMAD R7, R4, 0x200, R12 ;  /* 0x0000020004077824 */ /* 0x000fe200078e020c */
[----:B------:R-:W-:Y:S01]  /*0630*/  LOP3.LUT R209, R0, 0x18, R3, 0xf8, !PT ;  /* 0x0000001800d17812 */ /* 0x000fe200078ef803 */
[----:B------:R-:W-:Y:S01]  /*0640*/  IMAD.SHL.U32 R4, R4, 0x20, RZ ;  /* 0x0000002004047824 */ /* 0x000fe200078e00ff */
[----:B------:R-:W-:Y:S01]  /*0650*/  LOP3.LUT R0, R2, 0x1c0, RZ, 0xc0, !PT ;  /* 0x000001c002007812 */ /* 0x000fe200078ec0ff */
[----:B------:R-:W-:Y:S01]  /*0660*/  IMAD.SHL.U32 R214, R214, 0x2, RZ ;  /* 0x00000002d6d67824 */ /* 0x000fe200078e00ff */
[----:B------:R1:W-:Y:S01]  /*0670*/  STL [R1+0x1c], R7 ;  /* 0x00001c0701007387 */ /* 0x0003e20000100800 */
[----:B------:R-:W-:Y:S01]  /*0680*/  LOP3.LUT R2, R5, 0x8, RZ, 0xc0, !PT ;  /* 0x0000000805027812 */ /* 0x000fe200078ec0ff */
[----:B------:R-:W-:Y:S01]  /*0690*/  IMAD.SHL.U32 R5, R10, 0x10, RZ ;  /* 0x000000100a057824 */ /* 0x000fe200078e00ff */
[----:B------:R-:W-:-:S02]  /*06a0*/  SHF.R.U32.HI R3, RZ, 0x3, R0 ;  /* 0x00000003ff037819 */ /* 0x000fc40000011600 */
[----:B-1----:R-:W-:Y:S02]  /*06b0*/  LOP3.LUT R7, R4, 0x6, R17, 0xf8, !PT ;  /* 0x0000000604077812 */ /* 0x002fe400078ef811 */
[----:B------:R-:W-:-:S03]  /*06c0*/  LOP3.LUT R4, R0, 0x20, R4, 0xf8, !PT ;  /* 0x0000002000047812 */ /* 0x000fc600078ef804 */
[----:B------:R1:W-:Y:S02]  /*06d0*/  STL [R1+0x2c], R7 ;  /* 0x00002c0701007387 */ /* 0x0003e40000100800 */
[----:B-1----:R-:W-:Y:S02]  /*06e0*/  LOP3.LUT R7, R2, 0x10, R5, 0xf8, !PT ;  /* 0x0000001002077812 */ /* 0x002fe400078ef805 */
[----:B------:R-:W-:Y:S01]  /*06f0*/  LOP3.LUT R5, R3, R0, R2, 0x1e, !PT ;  /* 0x0000000003057212 */ /* 0x000fe200078e1e02 */
[----:B------:R-:W-:Y:S01]  /*0700*/  IMAD R2, R15, 0x400, R8 ;  /* 0x000004000f027824 */ /* 0x000fe200078e0208 */
[----:B------:R-:W-:Y:S02]  /*0710*/  SHF.R.S32.HI R0, RZ, 0x2, R18 ;  /* 0x00000002ff007819 */ /* 0x000fe40000011412 */
[----:B------:R-:W-:Y:S01]  /*0720*/  LOP3.LUT R3, R4, R3, RZ, 0x3c, !PT ;  /* 0x0000000304037212 */ /* 0x000fe200078e3cff */
[----:B------:R-:W-:Y:S02]  /*0730*/  IMAD.IADD R9, R9, 0x1, R5 ;  /* 0x0000000109097824 */ /* 0x000fe400078e0205 */
[----:B------:R-:W-:-:S02]  /*0740*/  IMAD R11, R15, 0x10, R0 ;  /* 0x000000100f0b7824 */ /* 0x000fc400078e0200 */
[----:B------:R-:W-:Y:S02]  /*0750*/  IMAD.IADD R237, R3, 0x1, R2 ;  /* 0x0000000103ed7824 */ /* 0x000fe400078e0202 */
[----:B------:R-:W-:Y:S01]  /*0760*/  VIADD R2, R11, 0xffffffc0 ;  /* 0xffffffc00b027836 */ /* 0x000fe20000000000 */
[----:B------:R-:W-:Y:S01]  /*0770*/  STL [R1+0x38], R11 ;  /* 0x0000380b01007387 */ /* 0x000fe20000100800 */
[----:B------:R-:W-:Y:S01]  /*0780*/  IMAD.SHL.U32 R5, R19, 0x40, RZ ;  /* 0x0000004013057824 */ /* 0x000fe200078e00ff */
[----:B------:R-:W-:Y:S01]  /*0790*/  LEA R237, R237, UR4, 0x1 ;  /* 0x00000004eded7c11 */ /* 0x000fe2000f8e08ff */
[----:B------:R-:W-:Y:S01]  /*07a0*/  IMAD.SHL.U32 R0, R14, 0x40, RZ ;  /* 0x000000400e007824 */ /* 0x000fe200078e00ff */
[----:B------:R-:W-:Y:S01]  /*07b0*/  SHF.R.S32.HI R4, RZ, 0x1f, R2 ;  /* 0x0000001fff047819 */ /* 0x000fe20000011402 */
[----:B------:R-:W-:Y:S01]  /*07c0*/  IMAD.SHL.U32 R3, R10, 0x8, RZ ;  /* 0x000000080a037824 */ /* 0x000fe200078e00ff */
[----:B------:R-:W-:Y:S01]  /*07d0*/  LOP3.LUT R5, R5, 0x1c0, RZ, 0xc0, !PT ;  /* 0x000001c005057812 */ /* 0x000fe200078ec0ff */
[----:B------:R-:W-:Y:S01]  /*07e0*/  IMAD.IADD R238, R237, 0x1, R236 ;  /* 0x00000001edee7824 */ /* 0x000fe200078e02ec */
[----:B------:R-:W-:-:S02]  /*07f0*/  SHF.L.U64.HI R2, R2, 0x2, R4 ;  /* 0x0000000202027819 */ /* 0x000fc40000010204 */
[----:B------:R-:W-:Y:S02]  /*0800*/  LOP3.LUT R0, R0, 0xfffffe00, RZ, 0xc0, !PT ;  /* 0xfffffe0000007812 */ /* 0x000fe400078ec0ff */
[----:B------:R-:W-:Y:S01]  /*0810*/  LOP3.LUT R3, R5, 0x8, R3, 0xf8, !PT ;  /* 0x0000000805037812 */ /* 0x000fe200078ef803 */
[----:B------:R1:W-:Y:S01]  /*0820*/  STL [R1+0x28], R2 ;  /* 0x0000280201007387 */ /* 0x0003e20000100800 */
[----:B------:R-:W-:Y:S01]  /*0830*/  SHF.R.U32.HI R6, RZ, 0x3, R5 ;  /* 0x00000003ff067819 */ /* 0x000fe20000011605 */
[----:B------:R-:W-:-:S03]  /*0840*/  IMAD R4, R15, 0x400, R0 ;  /* 0x000004000f047824 */ /* 0x000fc600078e0200 */
[----:B------:R-:W-:Y:S02]  /*0850*/  LOP3.LUT R3, R3, R6, RZ, 0x3c, !PT ;  /* 0x0000000603037212 */ /* 0x000fe400078e3cff */
[----:B------:R-:W-:-:S03]  /*0860*/  LOP3.LUT R209, R6, R209, R5, 0x1e, !PT ;  /* 0x000000d106d17212 */ /* 0x000fc600078e1e05 */
[----:B------:R-:W-:Y:S01]  /*0870*/  IMAD.IADD R220, R4, 0x1, R3 ;  /* 0x0000000104dc7824 */ /* 0x000fe200078e0203 */
[----:B------:R-:W-:Y:S01]  /*0880*/  LOP3.LUT R209, R209, R0, RZ, 0xfc, !PT ;  /* 0x00000000d1d17212 */ /* 0x000fe200078efcff */
[----:B------:R-:W-:Y:S01]  /*0890*/  IMAD.U32 R3, RZ, RZ, UR6 ;  /* 0x00000006ff037e24 */ /* 0x000fe2000f8e00ff */
[----:B------:R-:W-:Y:S01]  /*08a0*/  USHF.R.S32.HI UR6, URZ, 0x1f, UR44 ;  /* 0x0000001f3f067899 */ /* 0x000fe2000801142c */
[----:B-1----:R-:W-:-:S04]  /*08b0*/  LOP3.LUT R2, R6, R7, R5, 0x1e, !PT ;  /* 0x0000000706027212 */ /* 0x002fc800078e1e05 */
[----:B------:R-:W-:Y:S01]  /*08c0*/  LOP3.LUT R219, R2, R0, RZ, 0xfc, !PT ;  /* 0x0000000002db7212 */ /* 0x000fe200078efcff */
[----:B------:R-:W-:Y:S01]  /*08d0*/  IMAD.U32 R0, RZ, RZ, UR5 ;  /* 0x00000005ff007e24 */ /* 0x000fe2000f8e00ff */
[----:B------:R-:W-:Y:S01]  /*08e0*/  USHF.R.S32.HI UR5, URZ, 0x1f, UR57 ;  /* 0x0000001f3f057899 */ /* 0x000fe20008011439 */
[----:B------:R-:W-:Y:S02]  /*08f0*/  IMAD.MOV.U32 R2, RZ, RZ, 0x20 ;  /* 0x00000020ff027424 */ /* 0x000fe400078e00ff */
[----:B------:R-:W-:Y:S02]  /*0900*/  IMAD.U32 R0, RZ, RZ, UR6 ;  /* 0x00000006ff007e24 */ /* 0x000fe4000f8e00ff */
[----:B------:R-:W-:Y:S01]  /*0910*/  IMAD.MOV.U32 R0, RZ, RZ, 0x40 ;  /* 0x00000040ff007424 */ /* 0x000fe200078e00ff */
[----:B------:R-:W-:Y:S01]  /*0920*/  SEL R213, R2, 0xffffffe0, !P4 ;  /* 0xffffffe002d57807 */ /* 0x000fe20006000000 */
[----:B------:R-:W-:Y:S01]  /*0930*/  IMAD.U32 R3, RZ, RZ, UR5 ;  /* 0x00000005ff037e24 */ /* 0x000fe2000f8e00ff */
[----:B------:R-:W-:Y:S01]  /*0940*/  UIADD3 UR5, UR4, 0xc000, URZ ;  /* 0x0000c00004057890 */ /* 0x000fe2000fffe03f */
[----:B------:R-:W-:Y:S01]  /*0950*/  IMAD.U32 R3, RZ, RZ, UR6 ;  /* 0x00000006ff037e24 */ /* 0x000fe2000f8e00ff */
[----:B------:R-:W-:Y:S01]  /*0960*/  SEL R215, R0, 0xffffffc0, !P3 ;  /* 0xffffffc000d77807 */ /* 0x000fe20005800000 */
[----:B------:R-:W-:Y:S01]  /*0970*/  USHF.R.S32.HI UR6, URZ, 0x1f, UR57 ;  /* 0x0000001f3f067899 */ /* 0x000fe20008011439 */
[----:B------:R-:W-:-:S02]  /*0980*/  SEL R2, R2, 0xffffffe0, !P1 ;  /* 0xffffffe002027807 */ /* 0x000fc40004800000 */
[----:B------:R-:W-:Y:S01]  /*0990*/  LEA R5, R9, UR5, 0x1 ;  /* 0x0000000509057c11 */ /* 0x000fe2000f8e08ff */
[----:B------:R-:W-:Y:S01]  /*09a0*/  VIADD R216, R214, UR5 ;  /* 0x00000005d6d87c36 */ /* 0x000fe20008000000 */
[----:B------:R-:W-:Y:S01]  /*09b0*/  SEL R0, R0, 0xffffffc0, !P2 ;  /* 0xffffffc000007807 */ /* 0x000fe20005000000 */
[----:B------:R-:W-:Y:S01]  /*09c0*/  IMAD.IADD R235, R237, 0x1, R2 ;  /* 0x00000001edeb7824 */ /* 0x000fe200078e0202 */
[----:B------:R-:W-:Y:S01]  /*09d0*/  LEA R209, R209, UR5, 0x1 ;  /* 0x00000005d1d17c11 */ /* 0x000fe2000f8e08ff */
[----:B------:R-:W-:Y:S01]  /*09e0*/  IMAD.IADD R4, R2, 0x1, R5 ;  /* 0x0000000102047824 */ /* 0x000fe200078e0205 */
[----:B------:R-:W-:Y:S01]  /*09f0*/  STL [R1+0x20], R5 ;  /* 0x0000200501007387 */ /* 0x000fe20000100800 */
[C---:B------:R-:W-:Y:S02]  /*0a00*/  IMAD.IADD R2, R5.reuse, 0x1, R0 ;  /* 0x0000000105027824 */ /* 0x040fe400078e0200 */
[----:B------:R-:W-:Y:S01]  /*0a10*/  IMAD.U32 R3, RZ, RZ, UR6 ;  /* 0x00000006ff037e24 */ /* 0x000fe2000f8e00ff */
[----:B------:R-:W-:Y:S01]  /*0a20*/  STL [R1+0x30], R4 ;  /* 0x0000300401007387 */ /* 0x000fe20000100800 */
[C---:B------:R-:W-:Y:S01]  /*0a30*/  VIADD R3, R5.reuse, 0x420 ;  /* 0x0000042005037836 */ /* 0x040fe20000000000 */
[----:B------:R-:W-:Y:S01]  /*0a40*/  ULDC.64 UR6, c[0x0][0x208] ;  /* 0x0000820000067ab9 */ /* 0x000fe20000000a00 */
[----:B------:R-:W-:Y:S01]  /*0a50*/  @P1 VIADD R3, R5, 0x3e0 ;  /* 0x000003e005031836 */ /* 0x000fe20000000000 */
[----:B------:R1:W-:Y:S01]  /*0a60*/  STL [R1+0x24], R2 ;  /* 0x0000240201007387 */ /* 0x0003e20000100800 */
[----:B------:R-:W-:-:S02]  /*0a70*/  IMAD.IADD R213, R216, 0x1, R213 ;  /* 0x00000001d8d57824 */ /* 0x000fc400078e02d5 */
[--C-:B------:R-:W-:Y:S01]  /*0a80*/  IMAD.IADD R216, R216, 0x1, R215.reuse ;  /* 0x00000001d8d87824 */ /* 0x100fe200078e02d7 */
[----:B------:R2:W-:Y:S01]  /*0a90*/  STL [R1+0x40], R3 ;  /* 0x0000400301007387 */ /* 0x0005e20000100800 */
[----:B------:R-:W-:Y:S02]  /*0aa0*/  IMAD.IADD R215, R213, 0x1, R215 ;  /* 0x00000001d5d77824 */ /* 0x000fe400078e02d7 */
[----:B------:R-:W-:Y:S02]  /*0ab0*/  IMAD.IADD R236, R236, 0x1, R235 ;  /* 0x00000001ecec7824 */ /* 0x000fe400078e02eb */
[----:B-1----:R-:W-:Y:S02]  /*0ac0*/  IMAD.IADD R2, R4, 0x1, R0 ;  /* 0x0000000104027824 */ /* 0x002fe400078e0200 */
[----:B------:R-:W-:-:S03]  /*0ad0*/  IMAD.IADD R0, R0, 0x1, R3 ;  /* 0x0000000100007824 */ /* 0x000fc600078e0203 */
[----:B------:R2:W-:Y:S04]  /*0ae0*/  STL [R1+0x34], R2 ;  /* 0x0000340201007387 */ /* 0x0005e80000100800 */
[----:B------:R2:W-:Y:S02]  /*0af0*/  STL [R1+0x3c], R0 ;  /* 0x00003c0001007387 */ /* 0x0005e40000100800 */
.L_x_1325:
        /* <DEDUP_REMOVED lines=16> */
[----:B--2---:R-:W-:Y:S01]  /*0c00*/  IMAD.U32 R2, RZ, RZ, UR8 ;  /* 0x00000008ff027e24 */ /* 0x004fe2000f8e00ff */
        /* <DEDUP_REMOVED lines=13> */
[----:B---3--:R-:W2:Y:S01]  /*0ce0*/  @P1 LDG.E R7, desc[UR6][R4.64] ;  /* 0x0000000604071981 */ /* 0x008ea2000c1e1900 */
[----:B------:R-:W-:-:S04]  /*0cf0*/  UIADD3 UR8, UP0, UR16, UR12, URZ ;  /* 0x0000000c10087290 */ /* 0x000fc8000ff1e03f */
[----:B------:R-:W-:Y:S01]  /*0d00*/  PLOP3.LUT P2, PT, PT, PT, UP4, 0x80, 0x0 ;  /* 0x000000000000781c */ /* 0x000fe20003f4f048 */
[----:B------:R-:W-:Y:S01]  /*0d10*/  UIADD3.X UR5, UR5, UR13, URZ, UP0, !UPT ;  /* 0x0000000d05057290 */ /* 0x000fe200087fe43f */
[----:B------:R1:W3:Y:S02]  /*0d20*/  @P0 LDG.E R5, desc[UR6][R2.64] ;  /* 0x0000000602050981 */ /* 0x0002e4000c1e1900 */
[----:B-1----:R-:W-:Y:S02]  /*0d30*/  IMAD.U32 R2, RZ, RZ, UR15 ;  /* 0x0000000fff027e24 */ /* 0x002fe4000f8e00ff */
[----:B------:R-:W-:-:S05]  /*0d40*/  IMAD.U32 R3, RZ, RZ, UR14 ;  /* 0x0000000eff037e24 */ /* 0x000fca000f8e00ff */
[----:B------:R-:W4:Y:S04]  /*0d50*/  @P3 LDG.E R6, desc[UR6][R2.64] ;  /* 0x0000000602063981 */ /* 0x000f28000c1e1900 */
[----:B------:R1:W5:Y:S02]  /*0d60*/  @P3 LDG.E R0, desc[UR6][R2.64+0x4] ;  /* 0x0000040602003981 */ /* 0x000364000c1e1900 */
        /* <DEDUP_REMOVED lines=28> */
.L_x_1281:
        /* <DEDUP_REMOVED lines=21> */
[----:B------:R-:W-:Y:S01]  /*1080*/  USEL UR29, UR14, URZ, UP2 ;  /* 0x0000003f0e1d7287 */ /* 0x000fe20009000000 */
[----:B------:R-:W-:Y:S01]  /*1090*/  ULDC.U8 UR32, c[0x0][0x3d8] ;  /* 0x0000f60000207ab9 */ /* 0x000fe20000000000 */
[----:B------:R-:W-:Y:S01]  /*10a0*/  USHF.R.S32.HI UR34, URZ, 0x1f, UR59 ;  /* 0x0000001f3f227899 */ /* 0x000fe2000801143b */
[----:B-1----:R-:W-:Y:S01]  /*10b0*/  IABS R5, R6 ;  /* 0x0000000600057213 */ /* 0x002fe20000000000 */
[----:B------:R-:W-:Y:S01]  /*10c0*/  UIMAD.WIDE.U32 UR14, UR5, UR36, URZ ;  /* 0x00000024050e72a5 */ /* 0x000fe2000f8e003f */
[----:B------:R-:W-:Y:S01]  /*10d0*/  ISETP.NE.AND P3, PT, R6, RZ, PT ;  /* 0x000000ff0600720c */ /* 0x000fe20003f65270 */
[----:B------:R-:W-:Y:S01]  /*10e0*/  @UP0 UIADD3 UR17, UR16, UR25, URZ ;  /* 0x0000001910110290 */ /* 0x000fe2000fffe03f */
[----:B------:R-:W1:Y:S01]  /*10f0*/  I2F.RP R2, R5 ;  /* 0x0000000500027306 */ /* 0x000e620000209400 */
[----:B------:R-:W-:-:S02]  /*1100*/  UISETP.NE.AND UP3, UPT, UR32, URZ, UPT ;  /* 0x0000003f2000728c */ /* 0x000fc4000bf65270 */
[----:B------:R-:W-:Y:S02]  /*1110*/  USEL UR31, UR20, URZ, UP2 ;  /* 0x0000003f141f7287 */ /* 0x000fe40009000000 */
[----:B--2---:R-:W-:Y:S02]  /*1120*/  UIMAD.WIDE.U32 UR26, UR9, UR12, URZ ;  /* 0x0000000c091a72a5 */ /* 0x004fe4000f8e003f */
[----:B------:R-:W-:Y:S02]  /*1130*/  USEL UR55, UR18, UR14, !UP1 ;  /* 0x0000000e12377287 */ /* 0x000fe4000c800000 */
[----:B------:R-:W-:Y:S02]  /*1140*/  UIMAD UR38, UR9, UR13, UR27 ;  /* 0x0000000d092672a4 */ /* 0x000fe4000f8e021b */
[----:B------:R-:W-:Y:S01]  /*1150*/  @!UP1 UIMAD UR9, UR58, UR10, URZ ;  /* 0x0000000a3a0992a4 */ /* 0x000fe2000f8e023f */
[----:B------:R-:W-:Y:S01]  /*1160*/  @UP1 ULDC.64 UR12, c[0x0][0x420] ;  /* 0x00010800000c1ab9 */ /* 0x000fe20000000a00 */
[----:B------:R-:W-:Y:S01]  /*1170*/  UIADD3 UR23, UR19, UR23, URZ ;  /* 0x0000001713177290 */ /* 0x000fe2000fffe03f */
[----:B-1----:R-:W1:Y:S01]  /*1180*/  MUFU.RCP R2, R2 ;  /* 0x0000000200027308 */ /* 0x002e620000001000 */
[----:B------:R-:W-:-:S02]  /*1190*/  @!UP1 UIMAD UR28, UR44, UR11, UR9 ;  /* 0x0000000b2c1c92a4 */ /* 0x000fc4000f8e0209 */
[----:B------:R-:W-:Y:S02]  /*11a0*/  UIADD3 UR9, UR33, 0x3f, URZ ;  /* 0x0000003f21097890 */ /* 0x000fe4000fffe03f */
[----:B------:R-:W-:Y:S02]  /*11b0*/  @UP1 UIMAD.WIDE.U32 UR42, UR5, UR12, URZ ;  /* 0x0000000c052a12a5 */ /* 0x000fe4000f8e003f */
[----:B------:R-:W-:Y:S01]  /*11c0*/  USHF.R.S32.HI UR21, URZ, 0x1f, UR9 ;  /* 0x0000001f3f157899 */ /* 0x000fe20008011409 */
[----:B------:R-:W-:Y:S01]  /*11d0*/  ULDC UR45, c[0x0][0x2dc] ;  /* 0x0000b700002d7ab9 */ /* 0x000fe20000000800 */
[----:B------:R-:W-:Y:S02]  /*11e0*/  ULDC UR61, c[0x0][0x270] ;  /* 0x00009c00003d7ab9 */ /* 0x000fe40000000800 */
[----:B------:R-:W-:Y:S02]  /*11f0*/  ULEA.HI UR32, UR21, UR9, URZ, 0x6 ;  /* 0x0000000915207291 */ /* 0x000fe4000f8f303f */
[----:B------:R-:W-:Y:S01]  /*1200*/  UIMAD UR9, UR34, UR44, URZ ;  /* 0x0000002c220972a4 */ /* 0x000fe2000f8e023f */
[----:B------:R-:W-:Y:S01]  /*1210*/  @UP0 ULDC.64 UR20, c[0x0][0x248] ;  /* 0x0000920000140ab9 */ /* 0x000fe20000000a00 */
[----:B------:R-:W-:Y:S01]  /*1220*/  @UP1 UIMAD UR47, UR5, UR13, UR43 ;  /* 0x0000000d052f12a4 */ /* 0x000fe2000f8e022b */
[----:B-1----:R-:W-:Y:S01]  /*1230*/  VIADD R2, R2, 0xffffffe ;  /* 0x0ffffffe02027836 */ /* 0x002fe20000000000 */
[----:B------:R-:W-:-:S02]  /*1240*/  @UP0 UIMAD.WIDE.U32 UR18, UR17, UR20, URZ ;  /* 0x00000014111202a5 */ /* 0x000fc4000f8e003f */
[----:B------:R-:W-:Y:S01]  /*1250*/  @!UP1 UIMAD.WIDE.U32 UR40, UR44, UR10, URZ ;  /* 0x0000000a2c2892a5 */ /* 0x000fe2000f8e003f */
[----:B------:R-:W1:Y:S01]  /*1260*/  F2I.FTZ.U32.TRUNC.NTZ R3, R2 ;  /* 0x0000000200037305 */ /* 0x000e62000021f000 */
[----:B------:R-:W-:Y:S02]  /*1270*/  UIMAD UR22, UR5, UR37, URZ ;  /* 0x00000025051672a4 */ /* 0x000fe4000f8e023f */
[----:B------:R-:W-:Y:S02]  /*1280*/  @UP0 UIMAD UR17, UR17, UR21, URZ ;  /* 0x00000015111102a4 */ /* 0x000fe4000f8e023f */
[----:B------:R-:W-:Y:S02]  /*1290*/  UIMAD.WIDE UR10, UR45, UR61, URZ ;  /* 0x0000003d2d0a72a5 */ /* 0x000fe4000f8e023f */
[----:B------:R-:W-:Y:S02]  /*12a0*/  UIMAD.WIDE.U32 UR12, UR44, UR59, URZ ;  /* 0x0000003b2c0c72a5 */ /* 0x000fe4000f8e003f */
[----:B------:R-:W-:-:S02]  /*12b0*/  UIMAD UR9, UR58, UR59, UR9 ;  /* 0x0000003b3a0972a4 */ /* 0x000fc4000f8e0209 */
[----:B------:R-:W-:Y:S02]  /*12c0*/  @UP1 UIADD3 UR23, UR15, UR22, URZ ;  /* 0x000000160f171290 */ /* 0x000fe4000fffe03f */
[----:B------:R-:W-:Y:S01]  /*12d0*/  @UP0 UIADD3 UR48, UR19, UR17, URZ ;  /* 0x0000001113300290 */ /* 0x000fe2000fffe03f */
[--C-:B-1----:R-:W-:Y:S01]  /*12e0*/  IMAD.MOV R0, RZ, RZ, -R3.reuse ;  /* 0x000000ffff007224 */ /* 0x102fe200078e0a03 */
[----:B------:R-:W-:Y:S01]  /*12f0*/  UIMAD.WIDE.U32 UR14, UR10, UR12, URZ ;  /* 0x0000000c0a0e72a5 */ /* 0x000fe2000f8e003f */
[----:B------:R-:W-:Y:S01]  /*1300*/  IMAD.MOV.U32 R2, RZ, RZ, RZ ;  /* 0x000000ffff027224 */ /* 0x000fe200078e00ff */
[----:B------:R-:W-:Y:S01]  /*1310*/  UIMAD UR17, UR11, UR12, URZ ;  /* 0x0000000c0b1172a4 */ /* 0x000fe2000f8e023f */
[----:B------:R-:W-:Y:S01]  /*1320*/  IMAD R0, R0, R5, RZ ;  /* 0x0000000500007224 */ /* 0x000fe200078e02ff */
[----:B------:R-:W-:Y:S02]  /*1330*/  UIADD3 UR9, UR13, UR9, URZ ;  /* 0x000000090d097290 */ /* 0x000fe4000fffe03f */
[----:B------:R-:W-:Y:S01]  /*1340*/  UIMAD.WIDE.U32 UR12, UR10, UR5, URZ ;  /* 0x000000050a0c72a5 */ /* 0x000fe2000f8e003f */
[----:B------:R-:W-:Y:S01]  /*1350*/  IMAD.HI.U32 R0, R3, R0, R2 ;  /* 0x0000000003007227 */ /* 0x000fe200078e0002 */
[----:B------:R-:W-:Y:S01]  /*1360*/  MOV R2, R4 ;  /* 0x0000000400027202 */ /* 0x000fe20000000f00 */
[----:B------:R-:W-:Y:S01]  /*1370*/  ULDC UR35, c[0x0][0x2c4] ;  /* 0x0000b10000237ab9 */ /* 0x000fe20000000800 */
[----:B------:R-:W-:-:S02]  /*1380*/  UIMAD UR9, UR10, UR9, UR17 ;  /* 0x000000090a0972a4 */ /* 0x000fc4000f8e0211 */
[----:B------:R-:W-:Y:S01]  /*1390*/  @UP3 UIMAD UR17, UR44, UR35, URZ ;  /* 0x000000232c1132a4 */ /* 0x000fe2000f8e023f */
[----:B------:R-:W-:Y:S01]  /*13a0*/  IMAD.HI.U32 R0, R0, R2, RZ ;  /* 0x0000000200007227 */ /* 0x000fe200078e00ff */
[----:B------:R-:W-:Y:S02]  /*13b0*/  USEL UR56, UR14, UR12, !UP1 ;  /* 0x0000000c0e387287 */ /* 0x000fe4000c800000 */
[----:B------:R-:W-:Y:S01]  /*13c0*/  ULOP3.LUT UR12, UR32, 0xffffffc0, URZ, 0xc0, !UPT ;  /* 0xffffffc0200c7892 */ /* 0x000fe2000f8ec03f */
[----:B------:R-:W-:Y:S01]  /*13d0*/  IMAD.MOV R3, RZ, RZ, -R0 ;  /* 0x000000ffff037224 */ /* 0x000fe200078e0a00 */
[----:B------:R-:W-:Y:S02]  /*13e0*/  UIMAD UR49, UR57, UR45, URZ ;  /* 0x0000002d393172a4 */ /* 0x000fe4000f8e023f */
[----:B------:R-:W-:Y:S01]  /*13f0*/  UIADD3 UR45, UR15, UR9, URZ ;  /* 0x000000090f2d7290 */ /* 0x000fe2000fffe03f */
[----:B------:R-:W-:Y:S01]  /*1400*/  IMAD R2, R5, R3, R2 ;  /* 0x0000000305027224 */ /* 0x000fe200078e0202 */
[----:B------:R-:W-:Y:S01]  /*1410*/  @UP3 USEL UR9, UR17, UR5, !UP1 ;  /* 0x0000000511093287 */ /* 0x000fe2000c800000 */
[----:B------:R-:W-:Y:S01]  /*1420*/  @UP0 UMOV UR46, UR18 ;  /* 0x00000012002e0c82 */ /* 0x000fe20008000000 */
[----:B------:R-:W-:-:S02]  /*1430*/  UIADD3 UR17, UR12, -0x40, URZ ;  /* 0xffffffc00c117890 */ /* 0x000fc4000fffe03f */
[----:B------:R-:W-:Y:S01]  /*1440*/  ISETP.GT.U32.AND P1, PT, R5, R2, PT ;  /* 0x000000020500720c */ /* 0x000fe20003f24070 */
[----:B------:R-:W-:Y:S01]  /*1450*/  @UP3 ULDC UR18, c[0x0][0x2e4] ;  /* 0x0000b90000123ab9 */ /* 0x000fe20000000800 */
[----:B------:R-:W-:Y:S02]  /*1460*/  @!UP3 UIMAD UR14, UR44, UR61, UR57 ;  /* 0x0000003d2c0eb2a4 */ /* 0x000fe4000f8e0239 */
[----:B------:R-:W-:Y:S02]  /*1470*/  @UP3 UIMAD UR19, UR57, UR18, UR9 ;  /* 0x00000012391332a4 */ /* 0x000fe4000f8e0209 */
[----:B------:R-:W-:Y:S02]  /*1480*/  USHF.R.S32.HI UR18, URZ, 0x1f, UR17 ;  /* 0x0000001f3f127899 */ /* 0x000fe40008011411 */
[----:B------:R-:W-:Y:S02]  /*1490*/  UIADD3 UR9, UP2, UR17, UR29, URZ ;  /* 0x0000001d11097290 */ /* 0x000fe4000ff5e03f */
[----:B------:R-:W-:-:S02]  /*14a0*/  UIMAD UR12, UR11, UR5, URZ ;  /* 0x000000050b0c72a4 */ /* 0x000fc4000f8e023f */
[----:B------:R-:W-:Y:S01]  /*14b0*/  @!UP3 UIMAD UR19, UR14, UR35, URZ ;  /* 0x000000230e13b2a4 */ /* 0x000fe2000f8e023f */
[----:B------:R-:W-:Y:S01]  /*14c0*/  @!P1 IMAD.IADD R2, R2, 0x1, -R5 ;  /* 0x0000000102029824 */ /* 0x000fe200078e0a05 */
[----:B------:R-:W-:Y:S01]  /*14d0*/  @!P1 IADD3 R0, R0, 0x1, RZ ;  /* 0x0000000100009810 */ /* 0x000fe20007ffe0ff */
[----:B------:R-:W-:Y:S01]  /*14e0*/  UIADD3.X UR14, UR18, UR31, URZ, UP2, !UPT ;  /* 0x0000001f120e7290 */ /* 0x000fe200097fe43f */
[----:B------:R-:W-:Y:S01]  /*14f0*/  PLOP3.LUT P1, PT, PT, PT, UP0, 0x80, 0x0 ;  /* 0x000000000000781c */ /* 0x000fe20003f2f008 */
[----:B------:R-:W-:Y:S01]  /*1500*/  UIMAD UR11, UR11, UR9, URZ ;  /* 0x000000090b0b72a4 */ /* 0x000fe2000f8e023f */
[----:B------:R-:W-:Y:S01]  /*1510*/  ISETP.GE.U32.AND P0, PT, R2, R5, PT ;  /* 0x000000050200720c */ /* 0x000fe20003f06070 */
[----:B------:R-:W-:Y:S01]  /*1520*/  @UP0 UIADD3 UR27, UR16, UR25, URZ ;  /* 0x00000019101b0290 */ /* 0x000fe2000fffe03f */
[----:B------:R-:W-:Y:S01]  /*1530*/  LOP3.LUT R2, R6, UR57, RZ, 0x3c, !PT ;  /* 0x0000003906027c12 */ /* 0x000fe2000f8e3cff */
[----:B------:R-:W-:Y:S02]  /*1540*/  @UP1 UIADD3 UR45, UR13, UR12, URZ ;  /* 0x0000000c0d2d1290 */ /* 0x000fe4000fffe03f */
[----:B------:R-:W-:Y:S01]  /*1550*/  UIMAD.WIDE.U32 UR34, UR10, UR9, URZ ;  /* 0x000000090a2272a5 */ /* 0x000fe2000f8e003f */
[----:B------:R-:W-:Y:S01]  /*1560*/  ISETP.GE.AND P2, PT, R2, RZ, PT ;  /* 0x000000ff0200720c */ /* 0x000fe20003f46270 */
[----:B------:R-:W-:Y:S01]  /*1570*/  @UP0 ULDC.64 UR12, c[0x0][0x250] ;  /* 0x00009400000c0ab9 */ /* 0x000fe20000000a00 */
[----:B------:R-:W-:Y:S01]  /*1580*/  UIMAD UR9, UR10, UR14, UR11 ;  /* 0x0000000e0a0972a4 */ /* 0x000fe2000f8e020b */
[----:B------:R-:W-:Y:S01]  /*1590*/  ULDC.U8 UR39, c[0x0][0x480] ;  /* 0x0001200000277ab9 */ /* 0x000fe20000000000 */
[----:B------:R-:W-:-:S02]  /*15a0*/  @UP0 UIMAD.WIDE.U32 UR10, UR27, UR12, URZ ;  /* 0x0000000c1b0a02a5 */ /* 0x000fc4000f8e003f */
[----:B------:R-:W-:Y:S01]  /*15b0*/  UISETP.NE.AND UP5, UPT, UR39, URZ, UPT ;  /* 0x0000003f2700728c */ /* 0x000fe2000bfa5270 */
[----:B------:R-:W-:Y:S01]  /*15c0*/  @P0 VIADD R0, R0, 0x1 ;  /* 0x0000000100000836 */ /* 0x000fe20000000000 */
[----:B------:R-:W-:Y:S01]  /*15d0*/  @UP0 UIMAD UR14, UR27, UR13, URZ ;  /* 0x0000000d1b0e02a4 */ /* 0x000fe2000f8e023f */
[----:B------:R-:W-:Y:S01]  /*15e0*/  PLOP3.LUT P0, PT, PT, PT, UP3, 0x80, 0x0 ;  /* 0x000000000000781c */ /* 0x000fe20003f0f038 */
[----:B------:R-:W-:Y:S02]  /*15f0*/  USEL UR51, UR38, URZ, UP5 ;  /* 0x0000003f26337287 */ /* 0x000fe4000a800000 */
[----:B------:R-:W-:Y:S01]  /*1600*/  USHF.R.S32.HI UR53, URZ, 0x1f, UR30 ;  /* 0x0000001f3f357899 */ /* 0x000fe2000801141e */
[----:B------:R-:W-:Y:S01]  /*1610*/  @!P2 IADD3 R0, -R0, RZ, RZ ;  /* 0x000000ff0000a210 */ /* 0x000fe20007ffe1ff */
[----:B------:R-:W-:Y:S01]  /*1620*/  @!UP1 UIADD3 UR47, UR41, UR28, URZ ;  /* 0x0000001c292f9290 */ /* 0x000fe2000fffe03f */
[----:B------:R-:W-:Y:S01]  /*1630*/  @!P3 LOP3.LUT R0, RZ, R6, RZ, 0x33, !PT ;  /* 0x00000006ff00b212 */ /* 0x000fe200078e33ff */
[----:B------:R-:W-:-:S02]  /*1640*/  USHF.R.S32.HI UR54, URZ, 0x1f, UR49 ;  /* 0x0000001f3f367899 */ /* 0x000fc40008011431 */
[----:B------:R-:W-:Y:S02]  /*1650*/  USEL UR52, UR26, URZ, UP5 ;  /* 0x0000003f1a347287 */ /* 0x000fe4000a800000 */
        /* <DEDUP_REMOVED lines=16> */
.L_x_1283:
        /* <DEDUP_REMOVED lines=13> */
.L_x_1284:
        /* <DEDUP_REMOVED lines=11> */
.L_x_1285:
[----:B------:R-:W-:-:S04]  /*18e0*/  UIMAD UR5, UR44, UR61, UR57 ;  /* 0x0000003d2c0572a4 */ /* 0x000fc8000f8e0239 */
[----:B------:R-:W-:-:S12]  /*18f0*/  UIMAD UR5, UR5, UR59, URZ ;  /* 0x0000003b050572a4 */ /* 0x000fd8000f8e023f */
.L_x_1286:
        /* <DEDUP_REMOVED lines=9> */
[----:B------:R-:W-:-:S02]  /*1990*/  UISETP.GE.AND UP4, UPT, UR33, 0x1, UPT ;  /* 0x000000012100788c */ /* 0x000fc4000bf86270 */
[----:B------:R-:W-:Y:S01]  /*19a0*/  UIADD3 UR26, UR17, UR19, URZ ;  /* 0x00000013111a7290 */ /* 0x000fe2000fffe03f */
        /* <DEDUP_REMOVED lines=23> */
[----:B------:R-:W-:Y:S01]  /*1b20*/  UIMAD UR9, UR27, UR14, URZ ;  /* 0x0000000e1b0972a4 */ /* 0x000fe2000f8e023f */
[----:B------:R-:W-:-:S02]  /*1b30*/  ULDC.64 UR18, c[0x0][0x400] ;  /* 0x0001000000127ab9 */ /* 0x000fc40000000a00 */
        /* <DEDUP_REMOVED lines=10> */
[----:B------:R-:W-:Y:S01]  /*1be0*/  UIMAD.WIDE UR26, UR26, 0x4, UR40 ;  /* 0x000000041a1a78a5 */ /* 0x000fe2000f8e0228 */
        /* <DEDUP_REMOVED lines=28> */
[----:B------:R-:W2:Y:S04]  /*1db0*/  LDL R17, [R1+0x1c] ;  /* 0x00001c0001117983 */ /* 0x000ea80000100800 */
[----:B------:R-:W3:Y:S01]  /*1dc0*/  LDL R164, [R1+0x38] ;  /* 0x0000380001a47983 */ /* 0x000ee20000100800 */
        /* <DEDUP_REMOVED lines=24> */
[----:B------:R-:W-:Y:S01]  /*1f50*/  USHF.L.U32 UR17, UR37, 0x6, URZ ;  /* 0x0000000625117899 */ /* 0x000fe2000800063f */
[----:B------:R-:W-:Y:S01]  /*1f60*/  IMAD.U32 R3, RZ, RZ, UR14 ;  /* 0x0000000eff037e24 */ /* 0x000fe2000f8e00ff */
[----:B------:R-:W-:Y:S01]  /*1f70*/  ULDC.64 UR14, c[0x0][0x268] ;  /* 0x00009a00000e7ab9 */ /* 0x000fe20000000a00 */
[----:B------:R-:W-:Y:S01]  /*1f80*/  IMAD.WIDE.U32 R8, R14, 0x40, RZ ;  /* 0x000000400e087825 */ /* 0x000fe200078e00ff */
[----:B------:R-:W-:Y:S01]  /*1f90*/  UIMAD.WIDE.U32 UR28, UR36, 0x40, URZ ;  /* 0x00000040241c78a5 */ /* 0x000fe2000f8e003f */
[----:B------:R-:W4:Y:S01]  /*1fa0*/  @!P3 LDC.64 R30, c[0x0][0x218] ;  /* 0x00008600ff1ebb82 */ /* 0x000f220000000a00 */
        /* <DEDUP_REMOVED lines=15> */
[----:B------:R-:W5:Y:S02]  /*20a0*/  @!P1 LDC.64 R32, c[0x0][0x218] ;  /* 0x00008600ff209b82 */ /* 0x000f640000000a00 */
[----:B------:R-:W-:Y:S01]  /*20b0*/  UISETP.NE.AND UP0, UPT, UR11, 0x1, UPT ;  /* 0x000000010b00788c */ /* 0x000fe2000bf05270 */
[----:B------:R-:W-:-:S02]  /*20c0*/  IMAD.MOV.U32 R230, RZ, RZ, R12 ;  /* 0x000000ffffe67224 */ /* 0x000fc400078e000c */
[----:B------:R-:W-:-:S03]  /*20d0*/  IMAD R16, R0, UR15, R14 ;  /* 0x0000000f00107c24 */ /* 0x000fc6000f8e020e */
[----:B------:R-:W-:Y:S01]  /*20e0*/  @P2 BAR.SYNC.DEFER_BLOCKING 0x0 ;  /* 0x0000000000002b1d */ /* 0x000fe20000010000 */
[----:B------:R-:W-:Y:S01]  /*20f0*/  @!P4 IADD3 R3, P2, R2, 0x20, RZ ;  /* 0x000000200203c810 */ /* 0x000fe20007f5e0ff */
[----:B------:R-:W-:Y:S01]  /*2100*/  IMAD.WIDE.U32 R6, R0, UR14, R6 ;  /* 0x0000000e00067c25 */ /* 0x000fe2000f8e0006 */
[----:B------:R-:W-:-:S03]  /*2110*/  @!P6 IADD3 R10, P5, R230, UR28, RZ ;  /* 0x0000001ce60aec10 */ /* 0x000fc6000ffbe0ff */
[----:B------:R-:W-:Y:S01]  /*2120*/  @!P4 IMAD.X R12, RZ, RZ, R35, P2 ;  /* 0x000000ffff0cc224 */ /* 0x000fe200010e0623 */
[----:B------:R-:W-:Y:S01]  /*2130*/  PLOP3.LUT P2, PT, PT, PT, UP0, 0x80, 0x0 ;  /* 0x000000000000781c */ /* 0x000fe20003f4f008 */
[----:B------:R-:W-:Y:S01]  /*2140*/  IMAD.MOV.U32 R231, RZ, RZ, R13 ;  /* 0x000000ffffe77224 */ /* 0x000fe200078e000d */
[----:B------:R-:W-:Y:S01]  /*2150*/  UMOV UR11, UR27 ;  /* 0x0000001b000b7c82 */ /* 0x000fe20008000000 */
[----:B------:R-:W-:Y:S02]  /*2160*/  IMAD.U32 R14, RZ, RZ, UR17 ;  /* 0x00000011ff0e7e24 */ /* 0x000fe4000f8e00ff */
[----:B------:R-:W-:Y:S02]  /*2170*/  IMAD.IADD R5, R5, 0x1, R15 ;  /* 0x0000000105057824 */ /* 0x000fe400078e020f */
[----:B------:R-:W-:Y:S02]  /*2180*/  IMAD.MOV.U32 R43, RZ, RZ, 0x7f800000 ;  /* 0x7f800000ff2b7424 */ /* 0x000fe400078e00ff */
[----:B------:R-:W-:-:S02]  /*2190*/  IMAD.MOV.U32 R42, RZ, RZ, 0x7f800000 ;  /* 0x7f800000ff2a7424 */ /* 0x000fc400078e00ff */
[----:B------:R-:W-:Y:S02]  /*21a0*/  IMAD.MOV.U32 R41, RZ, RZ, 0x7f800000 ;  /* 0x7f800000ff297424 */ /* 0x000fe400078e00ff */
[----:B------:R-:W-:Y:S02]  /*21b0*/  IMAD.MOV.U32 R40, RZ, RZ, 0x7f800000 ;  /* 0x7f800000ff287424 */ /* 0x000fe400078e00ff */
[C---:B--2---:R-:W-:Y:S01]  /*21c0*/  VIADD R11, R17.reuse, 0x2000 ;  /* 0x00002000110b7836 */ /* 0x044fe20000000000 */
[----:B------:R-:W-:Y:S01]  /*21d0*/  LEA R0, R17, UR4, 0x1 ;  /* 0x0000000411007c11 */ /* 0x000fe2000f8e08ff */
[----:B------:R-:W-:Y:S02]  /*21e0*/  @!P4 IMAD R12, R12, UR20, RZ ;  /* 0x000000140c0ccc24 */ /* 0x000fe4000f8e02ff */
[----:B------:R-:W-:Y:S01]  /*21f0*/  IMAD.MOV.U32 R218, RZ, RZ, 0x20 ;  /* 0x00000020ffda7424 */ /* 0x000fe200078e00ff */
[----:B------:R-:W-:Y:S01]  /*2200*/  SEL R13, R11, R17, !P2 ;  /* 0x000000110b0d7207 */ /* 0x000fe20005000000 */
[----:B------:R-:W-:Y:S01]  /*2210*/  @P0 STS.128 [R0+0x8000], RZ ;  /* 0x008000ff00000388 */ /* 0x000fe20000000c00 */
[----:B------:R-:W-:Y:S01]  /*2220*/  @!P6 IADD3.X R11, R231, UR29, R14, P5, !PT ;  /* 0x0000001de70bec10 */ /* 0x000fe2000affe40e */
[----:B------:R-:W-:Y:S01]  /*2230*/  @!P4 IMAD R12, R3, UR21, R12 ;  /* 0x00000015030ccc24 */ /* 0x000fe2000f8e020c */
[----:B------:R-:W-:Y:S01]  /*2240*/  LEA R234, R13, UR4, 0x1 ;  /* 0x000000040dea7c11 */ /* 0x000fe2000f8e08ff */
[----:B------:R-:W-:Y:S01]  /*2250*/  @P0 STS.128 [R0+0xa000], RZ ;  /* 0x00a000ff00000388 */ /* 0x000fe20000000c00 */
[----:B------:R-:W-:Y:S01]  /*2260*/  ISETP.GE.AND P5, PT, R2, UR10, PT ;  /* 0x0000000a02007c0c */ /* 0x000fe2000bfa6270 */
[----:B------:R-:W-:-:S02]  /*2270*/  IMAD.IADD R7, R7, 0x1, R16 ;  /* 0x0000000107077824 */ /* 0x000fc400078e0210 */
[----:B------:R-:W-:Y:S01]  /*2280*/  IMAD.MOV.U32 R217, RZ, RZ, 0x40 ;  /* 0x00000040ffd97424 */ /* 0x000fe200078e00ff */
[----:B------:R-:W-:Y:S01]  /*2290*/  @!PT LDS RZ, [RZ] ;  /* 0x00000000fffff984 */ /* 0x000fe20000000800 */
[----:B------:R-:W-:Y:S01]  /*22a0*/  @!PT LDS RZ, [RZ] ;  /* 0x00000000fffff984 */ /* 0x000fe20000000800 */
[----:B------:R-:W-:Y:S01]  /*22b0*/  @!PT LDS RZ, [RZ] ;  /* 0x00000000fffff984 */ /* 0x000fe20000000800 */
[----:B------:R-:W-:Y:S01]  /*22c0*/  @!P0 LDGSTS.E.BYPASS.LTC128B.128 [R0+0x8000], desc[UR6][R232.64] ;  /* 0x08000000e8008fae */ /* 0x000fe2000b901d46 */
[--C-:B------:R-:W-:Y:S01]  /*22d0*/  @!P4 IMAD.MOV.U32 R22, RZ, RZ, R6.reuse ;  /* 0x000000ffff16c224 */ /* 0x100fe200078e0006 */
[----:B------:R-:W-:Y:S01]  /*22e0*/  CS2R R158, SRZ ;  /* 0x00000000009e7805 */ /* 0x000fe2000001ff00 */
[--C-:B------:R-:W-:Y:S01]  /*22f0*/  @!P4 IMAD.MOV.U32 R23, RZ, RZ, R7.reuse ;  /* 0x000000ffff17c224 */ /* 0x100fe200078e0007 */
[----:B------:R-:W-:Y:S01]  /*2300*/  @!P0 LDGSTS.E.BYPASS.LTC128B.128 [R0+0xa000], desc[UR6][R232.64+0x80] ;  /* 0x0a000080e8008fae */ /* 0x000fe2000b901d46 */
[--C-:B------:R-:W-:Y:S01]  /*2310*/  @!P3 IMAD.MOV.U32 R24, RZ, RZ, R6.reuse ;  /* 0x000000ffff18b224 */ /* 0x100fe200078e0006 */
[----:B------:R-:W-:Y:S01]  /*2320*/  CS2R R156, SRZ ;  /* 0x00000000009c7805 */ /* 0x000fe2000001ff00 */
[--C-:B------:R-:W-:Y:S01]  /*2330*/  @!P3 IMAD.MOV.U32 R25, RZ, RZ, R7.reuse ;  /* 0x000000ffff19b224 */ /* 0x100fe200078e0007 */
[----:B------:R-:W-:Y:S01]  /*2340*/  @P6 STS.128 [R0+0x9000], RZ ;  /* 0x009000ff00006388 */ /* 0x000fe20000000c00 */
[----:B------:R-:W2:Y:S01]  /*2350*/  @!P5 LDC.64 R26, c[0x0][0x218] ;  /* 0x00008600ff1adb82 */ /* 0x000ea20000000a00 */
[--C-:B------:R-:W-:Y:S01]  /*2360*/  @!P1 IMAD.MOV.U32 R36, RZ, RZ, R6.reuse ;  /* 0x000000ffff249224 */ /* 0x100fe200078e0006 */
[----:B------:R-:W-:Y:S01]  /*2370*/  CS2R R162, SRZ ;  /* 0x0000000000a27805 */ /* 0x000fe2000001ff00 */
        /* <DEDUP_REMOVED lines=42> */
[----:B---3--:R-:W-:Y:S01]  /*2620*/  VIADD R3, R164, 0x8 ;  /* 0x00000008a4037836 */ /* 0x008fe20000000000 */
[----:B------:R-:W-:Y:S01]  /*2630*/  @P0 STS [R234+0x200c], RZ ;  /* 0x00200cffea000388 */ /* 0x000fe20000000800 */
[----:B------:R-:W-:Y:S01]  /*2640*/  @!P4 IMAD.IADD R12, R9, 0x1, R12 ;  /* 0x00000001090cc824 */ /* 0x000fe200078e020c */
[----:B------:R-:W-:Y:S01]  /*2650*/  CS2R R104, SRZ ;  /* 0x0000000000687805 */ /* 0x000fe2000001ff00 */
[----:B------:R-:W-:Y:S01]  /*2660*/  @!P5 IMAD.MOV.U32 R9, RZ, RZ, R5 ;  /* 0x000000ffff09d224 */ /* 0x000fe200078e0005 */
[----:B------:R-:W-:Y:S01]  /*2670*/  @!PT LDS RZ, [RZ] ;  /* 0x00000000fffff984 */ /* 0x000fe20000000800 */
[----:B------:R-:W-:Y:S01]  /*2680*/  @!PT LDS RZ, [RZ] ;  /* 0x00000000fffff984 */ /* 0x000fe20000000800 */
[----:B------:R-:W-:Y:S01]  /*2690*/  @!PT LDS RZ, [RZ] ;  /* 0x00000000fffff984 */ /* 0x000fe20000000800 */
[----:B------:R-:W-:Y:S01]  /*26a0*/  @!P0 LDGSTS.E.BYPASS.LTC128B.128 [R234], desc[UR6][R230.64] ;  /* 0x00000000e6ea8fae */ /* 0x000fe2000b901d46 */
[----:B------:R-:W-:-:S02]  /*26b0*/  CS2R R102, SRZ ;  /* 0x0000000000667805 */ /* 0x000fc4000001ff00 */
[----:B------:R-:W-:Y:S02]  /*26c0*/  CS2R R100, SRZ ;  /* 0x0000000000647805 */ /* 0x000fe4000001ff00 */
        /* <DEDUP_REMOVED lines=45> */
[----:B------:R-:W-:Y:S02]  /*29a0*/  ISETP.GE.AND P6, PT, R3, UR5, PT ;  /* 0x0000000503007c0c */ /* 0x000fe4000bfc6270 */
[----:B------:R-:W-:Y:S02]  /*29b0*/  CS2R R48, SRZ ;  /* 0x0000000000307805 */ /* 0x000fe4000001ff00 */
[C---:B------:R-:W-:Y:S01]  /*29c0*/  @!P3 IADD3 R3, P0, R2.reuse, 0x40, RZ ;  /* 0x000000400203b810 */ /* 0x040fe20007f1e0ff */
[----:B------:R-:W-:Y:S01]  /*29d0*/  @P5 STS.128 [R0+0xc000], RZ ;  /* 0x00c000ff00005388 */ /* 0x000fe20000000c00 */
[----:B------:R-:W-:Y:S01]  /*29e0*/  UMOV UR14, UR22 ;  /* 0x00000016000e7c82 */ /* 0x000fe20008000000 */
[----:B------:R-:W-:Y:S01]  /*29f0*/  ULDC UR17, c[0x0][0x2dc] ;  /* 0x0000b70000117ab9 */ /* 0x000fe20000000800 */
[----:B------:R-:W-:Y:S01]  /*2a00*/  ULDC UR10, c[0x0][0x2ec] ;  /* 0x0000bb00000a7ab9 */ /* 0x000fe20000000800 */
[----:B------:R-:W-:Y:S01]  /*2a10*/  @!P3 IMAD.X R13, RZ, RZ, R35, P0 ;  /* 0x000000ffff0db224 */ /* 0x000fe200000e0623 */
[----:B------:R-:W-:Y:S01]  /*2a20*/  @!P1 IADD3 R12, P0, R2, 0x60, RZ ;  /* 0x00000060020c9810 */ /* 0x000fe20007f1e0ff */
[----:B------:R-:W-:Y:S02]  /*2a30*/  @P5 STS.128 [R0+0x10000], RZ ;  /* 0x010000ff00005388 */ /* 0x000fe40000000c00 */
[----:B------:R-:W-:-:S02]  /*2a40*/  @!P3 IMAD R13, R13, UR20, RZ ;  /* 0x000000140d0dbc24 */ /* 0x000fc4000f8e02ff */
[----:B------:R-:W-:Y:S01]  /*2a50*/  @!P1 IMAD.X R14, RZ, RZ, R35, P0 ;  /* 0x000000ffff0e9224 */ /* 0x000fe200000e0623 */
[----:B------:R-:W-:Y:S01]  /*2a60*/  @!P4 IADD3 R18, P0, R2, 0x20, RZ ;  /* 0x000000200212c810 */ /* 0x000fe20007f1e0ff */
[----:B------:R-:W-:Y:S02]  /*2a70*/  @!P3 IMAD R29, R3, UR21, R13 ;  /* 0x00000015031dbc24 */ /* 0x000fe4000f8e020d */
[----:B------:R-:W-:Y:S02]  /*2a80*/  @!P1 IMAD R13, R14, UR20, RZ ;  /* 0x000000140e0d9c24 */ /* 0x000fe4000f8e02ff */
[----:B------:R-:W-:Y:S01]  /*2a90*/  @!P4 IMAD.X R17, RZ, RZ, R35, P0 ;  /* 0x000000ffff11c224 */ /* 0x000fe200000e0623 */
[----:B------:R-:W-:Y:S01]  /*2aa0*/  @!P3 IADD3 R16, P0, R2, 0x40, RZ ;  /* 0x000000400210b810 */ /* 0x000fe20007f1e0ff */
[----:B------:R-:W-:-:S04]  /*2ab0*/  @!P1 IMAD R28, R12, UR21, R13 ;  /* 0x000000150c1c9c24 */ /* 0x000fc8000f8e020d */
[----:B------:R-:W-:Y:S02]  /*2ac0*/  @!P3 IMAD.X R15, RZ, RZ, R35, P0 ;  /* 0x000000ffff0fb224 */ /* 0x000fe400000e0623 */
[--C-:B-1----:R-:W-:Y:S02]  /*2ad0*/  @!P1 IMAD.MOV.U32 R10, RZ, RZ, R4.reuse ;  /* 0x000000ffff0a9224 */ /* 0x102fe400078e0004 */
[--C-:B------:R-:W-:Y:S02]  /*2ae0*/  @!P1 IMAD.MOV.U32 R11, RZ, RZ, R5.reuse ;  /* 0x000000ffff0b9224 */ /* 0x100fe400078e0005 */
[----:B------:R-:W-:-:S04]  /*2af0*/  @!P3 IMAD.WIDE.U32 R4, R3, UR20, R4 ;  /* 0x000000140304bc25 */ /* 0x000fc8000f8e0004 */
[----:B------:R-:W-:Y:S02]  /*2b00*/  @!P5 IMAD R3, R35, UR20, RZ ;  /* 0x000000142303dc24 */ /* 0x000fe4000f8e02ff */
[----:B------:R-:W-:Y:S01]  /*2b10*/  @!P1 IMAD.WIDE.U32 R12, R12, UR20, R10 ;  /* 0x000000140c0c9c25 */ /* 0x000fe2000f8e000a */
[----:B--2---:R-:W-:-:S03]  /*2b20*/  @!P5 LEA R10, P0, R8, R26, 0x1 ;  /* 0x0000001a080ad211 */ /* 0x004fc600078008ff */
[----:B------:R-:W-:Y:S02]  /*2b30*/  @!P5 IMAD R14, R2, UR21, R3 ;  /* 0x00000015020edc24 */ /* 0x000fe4000f8e0203 */
[----:B------:R-:W-:Y:S02]  /*2b40*/  @!P4 IMAD R3, R17, UR12, RZ ;  /* 0x0000000c1103cc24 */ /* 0x000fe4000f8e02ff */
[----:B------:R-:W-:Y:S02]  /*2b50*/  @!P5 IMAD.IADD R11, R9, 0x1, R14 ;  /* 0x00000001090bd824 */ /* 0x000fe400078e020e */
[C---:B------:R-:W-:Y:S02]  /*2b60*/  @!P4 IMAD R34, R18.reuse, UR13, R3 ;  /* 0x0000000d1222cc24 */ /* 0x040fe4000f8e0203 */
[----:B------:R-:W-:Y:S01]  /*2b70*/  @!P4 IMAD.WIDE.U32 R18, R18, UR12, R22 ;  /* 0x0000000c1212cc25 */ /* 0x000fe2000f8e0016 */
[----:B------:R-:W-:Y:S01]  /*2b80*/  @!P5 LEA.HI.X R11, R8, R27, R11, 0x1, P0 ;  /* 0x0000001b080bd211 */ /* 0x000fe200000f0c0b */
[----:B------:R-:W1:Y:S01]  /*2b90*/  @!P5 LDC.64 R22, c[0x0][0x220] ;  /* 0x00008800ff16db82 */ /* 0x000e620000000a00 */
[----:B----4-:R-:W-:Y:S01]  /*2ba0*/  @!P3 LEA R14, P0, R4, R30, 0x1 ;  /* 0x0000001e040eb211 */ /* 0x010fe200078008ff */
[----:B------:R-:W-:-:S02]  /*2bb0*/  @!P3 IMAD.IADD R5, R5, 0x1, R29 ;  /* 0x000000010505b824 */ /* 0x000fc400078e021d */
[----:B------:R-:W-:Y:S01]  /*2bc0*/  @!P5 IMAD R3, R35, UR12, RZ ;  /* 0x0000000c2303dc24 */ /* 0x000fe2000f8e02ff */
[----:B------:R-:W-:Y:S01]  /*2bd0*/  @!PT LDS RZ, [RZ] ;  /* 0x00000000fffff984 */ /* 0x000fe20000000800 */
[----:B------:R-:W-:Y:S01]  /*2be0*/  @!PT LDS RZ, [RZ] ;  /* 0x00000000fffff984 */ /* 0x000fe20000000800 */
[----:B------:R-:W-:Y:S01]  /*2bf0*/  @!PT LDS RZ, [RZ] ;  /* 0x00000000fffff984 */ /* 0x000fe20000000800 */
[----:B------:R-:W-:Y:S01]  /*2c00*/  @!P5 LDGSTS.E.BYPASS.LTC128B.128 [R0+0xc000], desc[UR6][R10.64] ;  /* 0x0c0000000a00dfae */ /* 0x000fe2000b901d46 */
[----:B------:R-:W-:Y:S01]  /*2c10*/  @!P3 IMAD R9, R15, UR12, RZ ;  /* 0x0000000c0f09bc24 */ /* 0x000fe2000f8e02ff */
[----:B------:R-:W-:Y:S01]  /*2c20*/  @!P3 LEA.HI.X R15, R4, R31, R5, 0x1, P0 ;  /* 0x0000001f040fb211 */ /* 0x000fe200000f0c05 */
[----:B------:R-:W-:Y:S01]  /*2c30*/  @!P5 IMAD R4, R2, UR13, R3 ;  /* 0x0000000d0204dc24 */ /* 0x000fe2000f8e0203 */
[----:B-----5:R-:W-:Y:S01]  /*2c40*/  @!P1 LEA R8, P0, R12, R32, 0x1 ;  /* 0x000000200c089211 */ /* 0x020fe200078008ff */
[----:B------:R-:W-:Y:S01]  /*2c50*/  @!P1 IMAD.IADD R3, R13, 0x1, R28 ;  /* 0x000000010d039824 */ /* 0x000fe200078e021c */
[----:B------:R2:W-:Y:S01]  /*2c60*/  @!P5 LDGSTS.E.BYPASS.LTC128B.128 [R0+0x10000], desc[UR6][R10.64+0x80] ;  /* 0x100000800a00dfae */ /* 0x0005e2000b901d46 */
[C---:B------:R-:W-:Y:S02]  /*2c70*/  @!P3 IMAD R26, R16.reuse, UR13, R9 ;  /* 0x0000000d101abc24 */ /* 0x040fe4000f8e0209 */
[----:B------:R-:W-:Y:S01]  /*2c80*/  @!P3 IMAD.WIDE.U32 R16, R16, UR12, R24 ;  /* 0x0000000c1010bc25 */ /* 0x000fe2000f8e0018 */
[----:B------:R-:W-:Y:S01]  /*2c90*/  @P4 STS.128 [R0+0xd000], RZ ;  /* 0x00d000ff00004388 */ /* 0x000fe20000000c00 */
[----:B------:R-:W-:-:S02]  /*2ca0*/  @!P1 LEA.HI.X R9, R12, R33, R3, 0x1, P0 ;  /* 0x000000210c099211 */ /* 0x000fc400000f0c03 */
[----:B------:R-:W3:Y:S01]  /*2cb0*/  @!P4 LDC.64 R12, c[0x0][0x220] ;  /* 0x00008800ff0ccb82 */ /* 0x000ee20000000a00 */
[----:B------:R-:W-:Y:S01]  /*2cc0*/  @P4 STS.128 [R0+0x11000], RZ ;  /* 0x011000ff00004388 */ /* 0x000fe20000000c00 */
[----:B------:R-:W-:-:S03]  /*2cd0*/  @!P5 IMAD.IADD R3, R7, 0x1, R4 ;  /* 0x000000010703d824 */ /* 0x000fc600078e0204 */
[----:B------:R-:W-:Y:S01]  /*2ce0*/  @!PT LDS RZ, [RZ] ;  /* 0x00000000fffff984 */ /* 0x000fe20000000800 */
[----:B------:R-:W-:Y:S01]  /*2cf0*/  @!PT LDS RZ, [RZ] ;  /* 0x00000000fffff984 */ /* 0x000fe20000000800 */
[----:B------:R-:W-:Y:S01]  /*2d00*/  @!PT LDS RZ, [RZ] ;  /* 0x00000000fffff984 */ /* 0x000fe20000000800 */
[----:B------:R-:W-:Y:S01]  /*2d10*/  @!P4 LDGSTS.E.BYPASS.LTC128B.128 [R0+0xd000], desc[UR6][R20.64] ;  /* 0x0d0000001400cfae */ /* 0x000fe2000b901d46 */
[----:B-1----:R-:W-:-:S03]  /*2d20*/  @!P5 LEA R4, P0, R6, R22, 0x1 ;  /* 0x000000160604d211 */ /* 0x002fc600078008ff */
[----:B------:R1:W-:Y:S01]  /*2d30*/  @!P4 LDGSTS.E.BYPASS.LTC128B.128 [R0+0x11000], desc[UR6][R20.64+0x80] ;  /* 0x110000801400cfae */ /* 0x0003e2000b901d46 */
[----:B------:R-:W-:Y:S02]  /*2d40*/  @!P5 LEA.HI.X R5, R6, R23, R3, 0x1, P0 ;  /* 0x000000170605d211 */ /* 0x000fe400000f0c03 */
[----:B------:R-:W-:Y:S01]  /*2d50*/  @!P1 IADD3 R2, P0, R2, 0x60, RZ ;  /* 0x0000006002029810 */ /* 0x000fe20007f1e0ff */
[----:B------:R-:W-:Y:S04]  /*2d60*/  @P3 STS.128 [R0+0xe000], RZ ;  /* 0x00e000ff00003388 */ /* 0x000fe80000000c00 */
[----:B------:R-:W-:Y:S01]  /*2d70*/  @P3 STS.128 [R0+0x12000], RZ ;  /* 0x012000ff00003388 */ /* 0x000fe20000000c00 */
[----:B------:R-:W-:Y:S02]  /*2d80*/  @!P1 IMAD.X R3, RZ, RZ, R35, P0 ;  /* 0x000000ffff039224 */ /* 0x000fe400000e0623 */
[----:B--2---:R-:W-:Y:S01]  /*2d90*/  VIADD R10, R164, 0x28 ;  /* 0x00000028a40a7836 */ /* 0x004fe20000000000 */
[----:B------:R-:W-:Y:S01]  /*2da0*/  @!PT LDS RZ, [RZ] ;  /* 0x00000000fffff984 */ /* 0x000fe20000000800 */
[----:B------:R-:W-:Y:S01]  /*2db0*/  @!PT LDS RZ, [RZ] ;  /* 0x00000000fffff984 */ /* 0x000fe20000000800 */
[----:B------:R-:W-:Y:S01]  /*2dc0*/  @!PT LDS RZ, [RZ] ;  /* 0x00000000fffff984 */ /* 0x000fe20000000800 */
[----:B------:R-:W-:Y:S01]  /*2dd0*/  @!P3 LDGSTS.E.BYPASS.LTC128B.128 [R0+0xe000], desc[UR6][R14.64] ;  /* 0x0e0000000e00bfae */ /* 0x000fe2000b901d46 */
[----:B------:R-:W-:-:S03]  /*2de0*/  @!P1 IMAD R3, R3, UR12, RZ ;  /* 0x0000000c03039c24 */ /* 0x000fc6000f8e02ff */
[----:B------:R2:W-:Y:S01]  /*2df0*/  @!P3 LDGSTS.E.BYPASS.LTC128B.128 [R0+0x12000], desc[UR6][R14.64+0x80] ;  /* 0x120000800e00bfae */ /* 0x0005e2000b901d46 */
[C---:B------:R-:W-:Y:S02]  /*2e00*/  @!P1 IMAD R11, R2.reuse, UR13, R3 ;  /* 0x0000000d020b9c24 */ /* 0x040fe4000f8e0203 */
[----:B------:R-:W-:Y:S01]  /*2e10*/  @!P1 IMAD.WIDE.U32 R2, R2, UR12, R36 ;  /* 0x0000000c02029c25 */ /* 0x000fe2000f8e0024 */
[----:B------:R-:W-:Y:S01]  /*2e20*/  @P1 STS.128 [R0+0xf000], RZ ;  /* 0x00f000ff00001388 */ /* 0x000fe20000000c00 */
[----:B------:R-:W-:Y:S02]  /*2e30*/  UMOV UR12, UR26 ;  /* 0x0000001a000c7c82 */ /* 0x000fe40008000000 */
[----:B------:R-:W-:Y:S01]  /*2e40*/  @!P1 IMAD.IADD R3, R3, 0x1, R11 ;  /* 0x0000000103039824 */ /* 0x000fe200078e020b */
        /* <DEDUP_REMOVED lines=54> */
[----:B------:R-:W3:Y:S01]  /*31b0*/  @!P5 LDG.E R43, desc[UR6][R2.64] ;  /* 0x00000006022bd981 */ /* 0x000ee2000c1e1900 */
[----:B--2---:R-:W-:-:S03]  /*31c0*/  SHF.R.S32.HI R0, RZ, 0x1f, R10 ;  /* 0x0000001fff007819 */ /* 0x004fc6000001140a */
[----:B------:R-:W2:Y:S01]  /*31d0*/  @!P6 LDG.E R42, desc[UR6][R2.64+0x20] ;  /* 0x00002006022ae981 */ /* 0x000ea2000c1e1900 */
[----:B------:R-:W-:-:S03]  /*31e0*/  @!P0 LEA R4, P1, R10, UR12, 0x2 ;  /* 0x0000000c0a048c11 */ /* 0x000fc6000f8210ff */
[----:B------:R1:W4:Y:S01]  /*31f0*/  @!P4 LDG.E R41, desc[UR6][R2.64+0x80] ;  /* 0x000080060229c981 */ /* 0x000322000c1e1900 */
[----:B------:R-:W-:-:S05]  /*3200*/  @!P0 LEA.HI.X R5, R10, UR11, R0, 0x2, P1 ;  /* 0x0000000b0a058c11 */ /* 0x000fca00088f1400 */
[----:B------:R5:W4:Y:S01]  /*3210*/  @!P0 LDG.E R40, desc[UR6][R4.64] ;  /* 0x0000000604288981 */ /* 0x000b22000c1e1900 */
[----:B------:R-:W-:-:S04]  /*3220*/  LEA.HI R0, R39, R38, RZ, 0x4 ;  /* 0x0000002627007211 */ /* 0x000fc800078f20ff */
[----:B------:R-:W-:-:S05]  /*3230*/  LOP3.LUT R0, R0, 0xfffffff0, RZ, 0xc0, !PT ;  /* 0xfffffff000007812 */ /* 0x000fca00078ec0ff */
[----:B------:R-:W-:Y:S02]  /*3240*/  IMAD.IADD R0, R38, 0x1, -R0 ;  /* 0x0000000126007824 */ /* 0x000fe400078e0a00 */
[----:B-1----:R-:W-:-:S03]  /*3250*/  VIADD R3, R164, 0xffffffc0 ;  /* 0xffffffc0a4037836 */ /* 0x002fc60000000000 */
[----:B------:R-:W-:Y:S01]  /*3260*/  SHF.R.S32.HI R2, RZ, 0x1f, R0 ;  /* 0x0000001fff027819 */ /* 0x000fe20000011400 */
[----:B-----5:R-:W-:-:S03]  /*3270*/  IMAD.SHL.U32 R4, R164, 0x4, RZ ;  /* 0x00000004a4047824 */ /* 0x020fc600078e00ff */
[----:B------:R-:W-:Y:S01]  /*3280*/  LEA.HI R2, R2, R0, RZ, 0x3 ;  /* 0x0000000002027211 */ /* 0x000fe200078f18ff */
[----:B------:R-:W-:Y:S01]  /*3290*/  IMAD.SHL.U32 R3, R3, 0x4, RZ ;  /* 0x0000000403037824 */ /* 0x000fe200078e00ff */
[----:B------:R1:W-:Y:S02]  /*32a0*/  STL [R1+0x18], R4 ;  /* 0x0000180401007387 */ /* 0x0003e40000100800 */
[----:B------:R-:W-:-:S05]  /*32b0*/  LOP3.LUT R2, R2, 0xfffffff8, RZ, 0xc0, !PT ;  /* 0xfffffff802027812 */ /* 0x000fca00078ec0ff */
[----:B------:R-:W-:Y:S02]  /*32c0*/  IMAD.IADD R0, R0, 0x1, -R2 ;  /* 0x0000000100007824 */ /* 0x000fe400078e0a02 */
[----:B------:R-:W-:Y:S01]  /*32d0*/  VIADD R2, R220, 0x2000 ;  /* 0x00002000dc027836 */ /* 0x000fe20000000000 */
[----:B-1----:R-:W-:Y:S02]  /*32e0*/  SHF.L.U64.HI R4, R164, 0x2, R6 ;  /* 0x00000002a4047819 */ /* 0x002fe40000010206 */
[C---:B------:R-:W-:Y:S02]  /*32f0*/  LOP3.LUT P0, RZ, R0.reuse, 0x2, RZ, 0xc0, !PT ;  /* 0x0000000200ff7812 */ /* 0x040fe4000780c0ff */
[----:B------:R-:W-:Y:S01]  /*3300*/  LOP3.LUT P1, RZ, R0, 0x4, RZ, 0xc0, !PT ;  /* 0x0000000400ff7812 */ /* 0x000fe2000782c0ff */
[----:B------:R-:W-:Y:S01]  /*3310*/  VIADD R0, R219, 0x2000 ;  /* 0x00002000db007836 */ /* 0x000fe20000000000 */
[----:B------:R-:W-:Y:S01]  /*3320*/  UIADD3 UR5, UR30, 0x80, URZ ;  /* 0x000000801e057890 */ /* 0x000fe2000fffe03f */
[----:B------:R-:W-:-:S03]  /*3330*/  SEL R2, R2, R220, !P2 ;  /* 0x000000dc02027207 */ /* 0x000fc60005000000 */
[----:B------:R-:W-:Y:S02]  /*3340*/  SEL R0, R0, R219, !P2 ;  /* 0x000000db00007207 */ /* 0x000fe40005000000 */
[----:B------:R-:W-:Y:S02]  /*3350*/  CS2R R38, SRZ ;  /* 0x0000000000267805 */ /* 0x000fe4000001ff00 */
[----:B------:R-:W-:Y:S02]  /*3360*/  CS2R R36, SRZ ;  /* 0x0000000000247805 */ /* 0x000fe4000001ff00 */
[----:B------:R-:W-:Y:S02]  /*3370*/  LEA R212, R2, UR4, 0x1 ;  /* 0x0000000402d47c11 */ /* 0x000fe4000f8e08ff */
[----:B------:R-:W-:Y:S02]  /*3380*/  LEA R211, R0, UR4, 0x1 ;  /* 0x0000000400d37c11 */ /* 0x000fe4000f8e08ff */
[----:B------:R-:W-:-:S02]  /*3390*/  SEL R218, R218, 0xffffffe0, !P0 ;  /* 0xffffffe0dada7807 */ /* 0x000fc40004000000 */
[----:B------:R-:W-:Y:S01]  /*33a0*/  SEL R217, R217, 0xffffffc0, !P1 ;  /* 0xffffffc0d9d97807 */ /* 0x000fe20004800000 */
[----:B------:R-:W-:Y:S01]  /*33b0*/  UISETP.GE.AND UP0, UPT, UR5, UR8, UPT ;  /* 0x000000080500728c */ /* 0x000fe2000bf06270 */
[----:B------:R-:W-:Y:S02]  /*33c0*/  UMOV UR13, UR23 ;  /* 0x00000017000d7c82 */ /* 0x000fe40008000000 */
[----:B------:R-:W-:Y:S01]  /*33d0*/  ULDC UR5, c[0x0][0x39c] ;  /* 0x0000e70000057ab9 */ /* 0x000fe20000000800 */
[----:B---3--:R-:W-:Y:S04]  /*33e0*/  STL [R1+0x8], R43 ;  /* 0x0000082b01007387 */ /* 0x008fe80000100800 */
[----:B--2---:R1:W-:Y:S04]  /*33f0*/  STL [R1+0xc], R42 ;  /* 0x00000c2a01007387 */ /* 0x0043e80000100800 */
[----:B----4-:R-:W-:Y:S04]  /*3400*/  STL [R1], R41 ;  /* 0x0000002901007387 */ /* 0x010fe80000100800 */
[----:B------:R2:W-:Y:S04]  /*3410*/  STL [R1+0x4], R40 ;  /* 0x0000042801007387 */ /* 0x0005e80000100800 */
[----:B------:R3:W-:Y:S04]  /*3420*/  STL [R1+0x14], R4 ;  /* 0x0000140401007387 */ /* 0x0007e80000100800 */
[----:B------:R3:W-:Y:S01]  /*3430*/  STL [R1+0x10], R3 ;  /* 0x0000100301007387 */ /* 0x0007e20000100800 */
[----:B-1----:R-:W-:-:S02]  /*3440*/  CS2R R42, SRZ ;  /* 0x00000000002a7805 */ /* 0x002fc4000001ff00 */
[----:B--2---:R-:W-:-:S07]  /*3450*/  CS2R R40, SRZ ;  /* 0x0000000000287805 */ /* 0x004fce000001ff00 */
.L_x_1290:
[----:B------:R-:W0:Y:S01]  /*3460*/  LDGDEPBAR ;  /* 0x00000000000079af */ /* 0x000e220000000000 */
[C---:B------:R-:W-:Y:S01]  /*3470*/  IADD3 R0, R212.reuse, R218, RZ ;  /* 0x000000dad4007210 */ /* 0x040fe20007ffe0ff */
[----:B------:R-:W-:Y:S01]  /*3480*/  UISETP.GE.AND UP3, UPT, UR9, 0x1, UPT ;  /* 0x000000010900788c */ /* 0x000fe2000bf66270 */
[----:B---3--:R-:W-:Y:S02]  /*3490*/  IADD3 R3, R212, R217, RZ ;  /* 0x000000d9d4037210 */ /* 0x008fe40007ffe0ff */
[----:B------:R-:W2:Y:S01]  /*34a0*/  LDL R206, [R1+0x2c] ;  /* 0x00002c0001ce7983 */ /* 0x000ea20000100800 */
[----:B------:R-:W-:Y:S01]  /*34b0*/  PLOP3.LUT P2, PT, PT, PT, UP0, 0x80, 0x0 ;  /* 0x000000000000781c */ /* 0x000fe20003f4f008 */
[----:B------:R-:W-:Y:S01]  /*34c0*/  IMAD.IADD R2, R0, 0x1, R217 ;  /* 0x0000000100027824 */ /* 0x000fe200078e02d9 */
[----:B------:R-:W-:Y:S02]  /*34d0*/  PLOP3.LUT P0, PT, PT, PT, UP0, 0x80, 0x0 ;  /* 0x000000000000781c */ /* 0x000fe40003f0f008 */
[----:B------:R-:W3:Y:S01]  /*34e0*/  LDL R205, [R1+0x8] ;  /* 0x0000080001cd7983 */ /* 0x000ee20000100800 */
[----:B------:R-:W-:Y:S02]  /*34f0*/  PLOP3.LUT P5, PT, PT, PT, UP0, 0x80, 0x0 ;  /* 0x000000000000781c */ /* 0x000fe40003faf008 */
[----:B------:R-:W-:Y:S02]  /*3500*/  PLOP3.LUT P6, PT, PT, PT, UP0, 0x80, 0x0 ;  /* 0x000000000000781c */ /* 0x000fe40003fcf008 */
[----:B------:R-:W4:Y:S01]  /*3510*/  LDL R204, [R1+0xc] ;  /* 0x00000c0001cc7983 */ /* 0x000f220000100800 */
[----:B------:R-:W-:Y:S04]  /*3520*/  PLOP3.LUT P3, PT, PT, PT, UP0, 0x80, 0x0 ;  /* 0x000000000000781c */ /* 0x000fe80003f6f008 */
[----:B------:R-:W-:Y:S05]  /*3530*/  STL [R1+0x88], R52 ;  /* 0x0000883401007387 */ /* 0x000fea0000100800 */
        /* <DEDUP_REMOVED lines=15> */
[----:B------:R-:W-:Y:S01]  /*3630*/  STL [R1+0x48], R36 ;  /* 0x0000482401007387 */ /* 0x000fe20000100800 */
[----:B------:R-:W-:Y:S04]  /*3640*/  DEPBAR.LE SB0, 0x0 ;  /* 0x000080000000791a */ /* 0x000fe80000000000 */
[----:B------:R-:W-:Y:S06]  /*3650*/  BAR.SYNC.DEFER_BLOCKING 0x0 ;  /* 0x0000000000007b1d */ /* 0x000fec0000010000 */
[----:B------:R-:W-:Y:S05]  /*3660*/  LDSM.16.M88.4 R32, [R212] ;  /* 0x00000000d420783b */ /* 0x000fea0000000200 */
[----:B------:R-:W1:Y:S05]  /*3670*/  LDSM.16.M88.4 R16, [R214+UR4+0xc000] ;  /* 0x00c00004d610783b */ /* 0x000e6a0008000200 */
[----:B------:R-:W1:Y:S05]  /*3680*/  LDSM.16.M88.4 R28, [R212+0x1000] ;  /* 0x00100000d41c783b */ /* 0x000e6a0000000200 */
[----:B------:R-:W1:Y:S05]  /*3690*/  LDSM.16.M88.4 R164, [R214+UR4+0xc800] ;  /* 0x00c80004d6a4783b */ /* 0x000e6a0008000200 */
[----:B------:R-:W-:Y:S05]  /*36a0*/  LDSM.16.M88.4 R168, [R0] ;  /* 0x0000000000a8783b */ /* 0x000fea0000000200 */
[----:B------:R-:W1:Y:S05]  /*36b0*/  LDSM.16.M88.4 R172, [R213] ;  /* 0x00000000d5ac783b */ /* 0x000e6a0000000200 */
[----:B------:R-:W1:Y:S05]  /*36c0*/  LDSM.16.M88.4 R176, [R0+0x1000] ;  /* 0x0010000000b0783b */ /* 0x000e6a0000000200 */
[----:B------:R-:W1:Y:S05]  /*36d0*/  LDSM.16.M88.4 R180, [R213+0x800] ;  /* 0x00080000d5b4783b */ /* 0x000e6a0000000200 */
[----:B------:R-:W-:Y:S01]  /*36e0*/  LDSM.16.M88.4 R184, [R3] ;  /* 0x0000000003b8783b */ /* 0x000fe20000000200 */
[-C--:B-1----:R-:W-:Y:S04]  /*36f0*/  HMMA.16816.F32 R4, R32, R16.reuse, RZ ;  /* 0x000000102004723c */ /* 0x082fe800000018ff */
[----:B------:R-:W1:Y:S02]  /*3700*/  LDSM.16.M88.4 R188, [R216] ;  /* 0x00000000d8bc783b */ /* 0x000e640000000200 */
[C---:B------:R-:W-:Y:S03]  /*3710*/  HMMA.16816.F32 R8, R28.reuse, R16, RZ ;  /* 0x000000101c08723c */ /* 0x040fe600000018ff */
[----:B------:R-:W-:Y:S03]  /*3720*/  LDSM.16.M88.4 R192, [R216+0x800] ;  /* 0x00080000d8c0783b */ /* 0x000fe60000000200 */
[-C--:B------:R-:W-:Y:S02]  /*3730*/  HMMA.16816.F32 R12, R28, R18.reuse, RZ ;  /* 0x000000121c0c723c */ /* 0x080fe400000018ff */
[----:B------:R-:W-:Y:S04]  /*3740*/  LDSM.16.M88.4 R196, [R2] ;  /* 0x0000000002c4783b */ /* 0x000fe80000000200 */
[C---:B------:R-:W-:Y:S01]  /*3750*/  HMMA.16816.F32 R16, R32.reuse, R18, RZ ;  /* 0x000000122010723c */ /* 0x040fe200000018ff */
[----:B------:R-:W-:Y:S05]  /*3760*/  LDSM.16.M88.4 R200, [R215] ;  /* 0x00000000d7c8783b */ /* 0x000fea0000000200 */
[-C--:B------:R-:W-:Y:S06]  /*3770*/  HMMA.16816.F32 R20, R32, R164.reuse, RZ ;  /* 0x000000a42014723c */ /* 0x080fec00000018ff */
[C---:B------:R-:W-:Y:S06]  /*3780*/  HMMA.16816.F32 R24, R28.reuse, R164, RZ ;  /* 0x000000a41c18723c */ /* 0x040fec00000018ff */
[-C--:B------:R-:W-:Y:S06]  /*3790*/  HMMA.16816.F32 R28, R28, R166.reuse, RZ ;  /* 0x000000a61c1c723c */ /* 0x080fec00000018ff */
[----:B------:R-:W-:Y:S01]  /*37a0*/  HMMA.16816.F32 R32, R32, R166, RZ ;  /* 0x000000a62020723c */ /* 0x000fe200000018ff */
[----:B------:R-:W1:Y:S05]  /*37b0*/  LDSM.16.M88.4 R164, [R3+0x1000] ;  /* 0x0010000003a4783b */ /* 0x000e6a0000000200 */
[-C--:B------:R-:W-:Y:S06]  /*37c0*/  HMMA.16816.F32 R4, R168, R172.reuse, R4 ;  /* 0x000000aca804723c */ /* 0x080fec0000001804 */
[C---:B------:R-:W-:Y:S06]  /*37d0*/  HMMA.16816.F32 R8, R176.reuse, R172, R8 ;  /* 0x000000acb008723c */ /* 0x040fec0000001808 */
        /* <DEDUP_REMOVED lines=8> */
[----:B------:R-:W2:Y:S05]  /*3860*/  LDSM.16.M88.4 R168, [R2+0x1000] ;  /* 0x0010000002a8783b */ /* 0x000eaa0000000200 */
[-C--:B-1----:R-:W-:Y:S01]  /*3870*/  HMMA.16816.F32 R4, R184, R188.reuse, R4 ;  /* 0x000000bcb804723c */ /* 0x082fe20000001804 */
[----:B------:R-:W1:Y:S05]  /*3880*/  LDSM.16.M88.4 R180, [R214+UR4+0x10000] ;  /* 0x01000004d6b4783b */ /* 0x000e6a0008000200 */
[C---:B------:R-:W-:Y:S06]  /*3890*/  HMMA.16816.F32 R8, R164.reuse, R188, R8 ;  /* 0x000000bca408723c */ /* 0x040fec0000001808 */
[-C--:B------:R-:W-:Y:S06]  /*38a0*/  HMMA.16816.F32 R12, R164, R190.reuse, R12 ;  /* 0x000000bea40c723c */ /* 0x080fec000000180c */
[C---:B------:R-:W-:Y:S01]  /*38b0*/  HMMA.16816.F32 R16, R184.reuse, R190, R16 ;  /* 0x000000beb810723c */ /* 0x040fe20000001810 */
[----:B------:R-:W-:Y:S05]  /*38c0*/  LDSM.16.M88.4 R188, [R0+0x2000] ;  /* 0x0020000000bc783b */ /* 0x000fea0000000200 */
[-C--:B------:R-:W-:Y:S06]  /*38d0*/  HMMA.16816.F32 R20, R184, R192.reuse, R20 ;  /* 0x000000c0b814723c */ /* 0x080fec0000001814 */
[C---:B------:R-:W-:Y:S06]  /*38e0*/  HMMA.16816.F32 R24, R164.reuse, R192, R24 ;  /* 0x000000c0a418723c */ /* 0x040fec0000001818 */
[-C--:B------:R-:W-:Y:S01]  /*38f0*/  HMMA.16816.F32 R28, R164, R194.reuse, R28 ;  /* 0x000000c2a41c723c */ /* 0x080fe2000000181c */
[----:B------:R-:W4:Y:S05]  /*3900*/  LDSM.16.M88.4 R164, [R212+0x3000] ;  /* 0x00300000d4a4783b */ /* 0x000f2a0000000200 */
[----:B------:R-:W-:Y:S01]  /*3910*/  HMMA.16816.F32 R32, R184, R194, R32 ;  /* 0x000000c2b820723c */ /* 0x000fe20000001820 */
[----:B------:R-:W4:Y:S05]  /*3920*/  LDSM.16.M88.4 R184, [R214+UR4+0x10800] ;  /* 0x01080004d6b8783b */ /* 0x000f2a0008000200 */
[-C--:B------:R-:W-:Y:S01]  /*3930*/  HMMA.16816.F32 R4, R196, R200.reuse, R4 ;  /* 0x000000c8c404723c */ /* 0x080fe20000001804 */
[----:B------:R-:W4:Y:S05]  /*3940*/  LDSM.16.M88.4 R192, [R213+0x4000] ;  /* 0x00400000d5c0783b */ /* 0x000f2a0000000200 */
[C---:B--2---:R-:W-:Y:S04]  /*3950*/  HMMA.16816.F32 R8, R168.reuse, R200, R8 ;  /* 0x000000c8a808723c */ /* 0x044fe80000001808 */
[----:B---3--:R-:W-:Y:S02]  /*3960*/  FSETP.NEU.FTZ.AND P4, PT, R205, -INF , PT ;  /* 0xff800000cd00780b */ /* 0x008fe40003f9d000 */
[-C--:B------:R-:W-:Y:S06]  /*3970*/  HMMA.16816.F32 R12, R168, R202.reuse, R12 ;  /* 0x000000caa80c723c */ /* 0x080fec000000180c */
[C---:B------:R-:W-:Y:S01]  /*3980*/  HMMA.16816.F32 R16, R196.reuse, R202, R16 ;  /* 0x000000cac410723c */ /* 0x040fe20000001810 */
[----:B------:R-:W-:Y:S05]  /*3990*/  LDSM.16.M88.4 R200, [R216+0x4000] ;  /* 0x00400000d8c8783b */ /* 0x000fea0000000200 */
[-C--:B------:R-:W-:Y:S06]  /*39a0*/  HMMA.16816.F32 R20, R196, R172.reuse, R20 ;  /* 0x000000acc414723c */ /* 0x080fec0000001814 */
[C---:B------:R-:W-:Y:S06]  /*39b0*/  HMMA.16816.F32 R24, R168.reuse, R172, R24 ;  /* 0x000000aca818723c */ /* 0x040fec0000001818 */
[-C--:B------:R-:W-:Y:S01]  /*39c0*/  HMMA.16816.F32 R28, R168, R174.reuse, R28 ;  /* 0x000000aea81c723c */ /* 0x080fe2000000181c */
[----:B------:R-:W2:Y:S05]  /*39d0*/  LDSM.16.M88.4 R168, [R0+0x3000] ;  /* 0x0030000000a8783b */ /* 0x000eaa0000000200 */
        /* <DEDUP_REMOVED lines=11> */
[----:B------:R4:W1:Y:S05]  /*3a90*/  LDSM.16.M88.4 R164, [R3+0x3000] ;  /* 0x0030000003a4783b */ /* 0x00086a0000000200 */
[----:B------:R-:W-:Y:S01]  /*3aa0*/  HMMA.16816.F32 R32, R176, R186, R32 ;  /* 0x000000bab020723c */ /* 0x000fe20000001820 */
[----:B------:R-:W1:Y:S05]  /*3ab0*/  LDSM.16.M88.4 R176, [R216+0x4800] ;  /* 0x00480000d8b0783b */ /* 0x000e6a0000000200 */
[-C--:B------:R-:W-:Y:S01]  /*3ac0*/  HMMA.16816.F32 R4, R188, R192.reuse, R4 ;  /* 0x000000c0bc04723c */ /* 0x080fe20000001804 */
[----:B------:R-:W1:Y:S05]  /*3ad0*/  LDSM.16.M88.4 R184, [R215+0x4000] ;  /* 0x00400000d7b8783b */ /* 0x000e6a0000000200 */
[C---:B--2---:R-:W-:Y:S06]  /*3ae0*/  HMMA.16816.F32 R8, R168.reuse, R192, R8 ;  /* 0x000000c0a808723c */ /* 0x044fec0000001808 */
[-C--:B------:R-:W-:Y:S05]  /*3af0*/  HMMA.16816.F32 R12, R168, R194.reuse, R12 ;  /* 0x000000c2a80c723c */ /* 0x080fea000000180c */
[----:B----4-:R-:W-:Y:S01]  /*3b00*/  FMUL.FTZ R3, R204, 1.4426950216293334961 ;  /* 0x3fb8aa3bcc037820 */ /* 0x010fe20000410000 */
[C---:B------:R-:W-:Y:S06]  /*3b10*/  HMMA.16816.F32 R16, R188.reuse, R194, R16 ;  /* 0x000000c2bc10723c */ /* 0x040fec0000001810 */
[-C--:B---3--:R-:W-:Y:S06]  /*3b20*/  HMMA.16816.F32 R20, R188, R172.reuse, R20 ;  /* 0x000000acbc14723c */ /* 0x088fec0000001814 */
[C---:B------:R-:W-:Y:S06]  /*3b30*/  HMMA.16816.F32 R24, R168.reuse, R172, R24 ;  /* 0x000000aca818723c */ /* 0x040fec0000001818 */
[-C--:B------:R-:W-:Y:S01]  /*3b40*/  HMMA.16816.F32 R28, R168, R174.reuse, R28 ;  /* 0x000000aea81c723c */ /* 0x080fe2000000181c */
[----:B------:R-:W2:Y:S05]  /*3b50*/  LDSM.16.M88.4 R168, [R2+0x3000] ;  /* 0x0030000002a8783b */ /* 0x000eaa0000000200 */
[----:B------:R-:W-:Y:S06]  /*3b60*/  HMMA.16816.F32 R32, R188, R174, R32 ;  /* 0x000000aebc20723c */ /* 0x000fec0000001820 */
        /* <DEDUP_REMOVED lines=8> */
[-C--:B------:R-:W-:Y:S06]  /*3bf0*/  HMMA.16816.F32 R4, R180, R184.reuse, R4 ;  /* 0x000000b8b404723c */ /* 0x080fec0000001804 */
[C---:B--2---:R-:W-:Y:S06]  /*3c00*/  HMMA.16816.F32 R8, R168.reuse, R184, R8 ;  /* 0x000000b8a808723c */ /* 0x044fec0000001808 */
[-C--:B------:R-:W-:Y:S06]  /*3c10*/  HMMA.16816.F32 R12, R168, R186.reuse, R12 ;  /* 0x000000baa80c723c */ /* 0x080fec000000180c */
[C---:B------:R-:W-:Y:S06]  /*3c20*/  HMMA.16816.F32 R16, R180.reuse, R186, R16 ;  /* 0x000000bab410723c */ /* 0x040fec0000001810 */
[----:B------:R-:W-:Y:S01]  /*3c30*/  FMUL.FTZ R4, R4, UR5 ;  /* 0x0000000504047c20 */ /* 0x000fe20008410000 */
[----:B------:R-:W-:Y:S01]  /*3c40*/  FMUL.FTZ R5, R5, UR5 ;  /* 0x0000000505057c20 */ /* 0x000fe20008410000 */
[----:B------:R-:W-:Y:S02]  /*3c50*/  FMUL.FTZ R6, R6, UR5 ;  /* 0x0000000506067c20 */ /* 0x000fe40008410000 */
[----:B------:R-:W1:Y:S01]  /*3c60*/  MUFU.TANH R243, R4 ;  /* 0x0000000400f37308 */ /* 0x000e620000002400 */
[----:B------:R-:W-:Y:S01]  /*3c70*/  FMUL.FTZ R7, R7, UR5 ;  /* 0x0000000507077c20 */ /* 0x000fe20008410000 */
[----:B------:R-:W-:Y:S01]  /*3c80*/  FMUL.FTZ R10, R10, UR5 ;  /* 0x000000050a0a7c20 */ /* 0x000fe20008410000 */
[----:B------:R-:W-:Y:S01]  /*3c90*/  FMUL.FTZ R11, R11, UR5 ;  /* 0x000000050b0b7c20 */ /* 0x000fe20008410000 */
[----:B------:R-:W-:Y:S01]  /*3ca0*/  FMUL.FTZ R8, R8, UR5 ;  /* 0x0000000508087c20 */ /* 0x000fe20008410000 */
[----:B------:R-:W-:Y:S05]  /*3cb0*/  FMUL.FTZ R9, R9, UR5 ;  /* 0x0000000509097c20 */ /* 0x000fea0008410000 */
[----:B------:R-:W-:Y:S01]  /*3cc0*/  MUFU.TANH R198, R11 ;  /* 0x0000000b00c67308 */ /* 0x000fe20000002400 */
[----:B------:R-:W-:Y:S01]  /*3cd0*/  FMUL.FTZ R12, R12, UR5 ;  /* 0x000000050c0c7c20 */ /* 0x000fe20008410000 */
[----:B------:R-:W-:Y:S01]  /*3ce0*/  FMUL.FTZ R13, R13, UR5 ;  /* 0x000000050d0d7c20 */ /* 0x000fe20008410000 */
[----:B------:R-:W-:Y:S01]  /*3cf0*/  FMUL.FTZ R14, R14, UR5 ;  /* 0x000000050e0e7c20 */ /* 0x000fe20008410000 */
[----:B------:R-:W-:Y:S01]  /*3d00*/  FMUL.FTZ R15, R15, UR5 ;  /* 0x000000050f0f7c20 */ /* 0x000fe20008410000 */
[----:B------:R-:W-:Y:S01]  /*3d10*/  FMUL.FTZ R16, R16, UR5 ;  /* 0x0000000510107c20 */ /* 0x000fe20008410000 */
[----:B------:R-:W-:Y:S04]  /*3d20*/  FMUL.FTZ R17, R17, UR5 ;  /* 0x0000000511117c20 */ /* 0x000fe80008410000 */
[----:B------:R-:W2:Y:S01]  /*3d30*/  MUFU.TANH R248, R5 ;  /* 0x0000000500f87308 */ /* 0x000ea20000002400 */
[----:B------:R-:W-:Y:S01]  /*3d40*/  FMUL.FTZ R18, R18, UR5 ;  /* 0x0000000512127c20 */ /* 0x000fe20008410000 */
[----:B------:R-:W-:Y:S01]  /*3d50*/  FMUL.FTZ R19, R19, UR5 ;  /* 0x0000000513137c20 */ /* 0x000fe20008410000 */
[----:B-1----:R-:W-:Y:S07]  /*3d60*/  MOV R2, R243 ;  /* 0x000000f300027202 */ /* 0x002fee0000000f00 */
[----:B------:R-:W-:Y:S10]  /*3d70*/  MUFU.TANH R44, R6 ;  /* 0x00000006002c7308 */ /* 0x000ff40000002400 */
[----:B------:R1:W3:Y:S10]  /*3d80*/  MUFU.TANH R43, R7 ;  /* 0x00000007002b7308 */ /* 0x0002f40000002400 */
[----:B------:R4:W-:Y:S10]  /*3d90*/  MUFU.TANH R199, R10 ;  /* 0x0000000a00c77308 */ /* 0x0009f40000002400 */
[----:B------:R2:W-:Y:S01]  /*3da0*/  MUFU.TANH R193, R9 ;  /* 0x0000000900c17308 */ /* 0x0005e20000002400 */
[----:B-1----:R-:W1:Y:S09]  /*3db0*/  LDSM.16.M88.4 R4, [R215+0x4800] ;  /* 0x00480000d704783b */ /* 0x002e720000000200 */
[----:B------:R3:W-:Y:S01]  /*3dc0*/  MUFU.TANH R195, R8 ;  /* 0x0000000800c37308 */ /* 0x0007e20000002400 */
[----:B----4-:R-:W4:Y:S09]  /*3dd0*/  LDL R10, [R1] ;  /* 0x00000000010a7983 */ /* 0x010f320000100800 */
[----:B------:R-:W-:Y:S01]  /*3de0*/  MUFU.TANH R191, R12 ;  /* 0x0000000c00bf7308 */ /* 0x000fe20000002400 */
[----:B--2---:R-:W-:Y:S04]  /*3df0*/  MOV R9, UR24 ;  /* 0x0000001800097c02 */ /* 0x004fe80008000f00 */
[----:B------:R-:W-:Y:S02]  /*3e00*/  @P2 LEA R9, R9, R206, 0x7 ;  /* 0x000000ce09092211 */ /* 0x000fe400078e38ff */
[----:B------:R-:W-:Y:S03]  /*3e10*/  PLOP3.LUT P2, PT, PT, PT, UP0, 0x80, 0x0 ;  /* 0x000000000000781c */ /* 0x000fe60003f4f008 */
[----:B------:R-:W-:Y:S01]  /*3e20*/  MUFU.TANH R190, R13 ;  /* 0x0000000d00be7308 */ /* 0x000fe20000002400 */
[----:B---3--:R-:W-:Y:S01]  /*3e30*/  FMUL.FTZ R8, R205, 1.4426950216293334961 ;  /* 0x3fb8aa3bcd087820 */ /* 0x008fe20000410000 */
[C---:B------:R-:W-:Y:S01]  /*3e40*/  @P0 VIADD R0, R9.reuse, 0x1 ;  /* 0x0000000109000836 */ /* 0x040fe20000000000 */
[----:B------:R-:W-:Y:S02]  /*3e50*/  PLOP3.LUT P0, PT, PT, PT, UP0, 0x80, 0x0 ;  /* 0x000000000000781c */ /* 0x000fe40003f0f008 */
[----:B------:R-:W-:Y:S02]  /*3e60*/  @P5 ISETP.GE.AND P5, PT, R9, UR8, PT ;  /* 0x0000000809005c0c */ /* 0x000fe4000bfa6270 */
[----:B------:R-:W-:Y:S03]  /*3e70*/  FSEL R8, R8, RZ, P4 ;  /* 0x000000ff08087208 */ /* 0x000fe60002000000 */
[----:B------:R-:W-:Y:S01]  /*3e80*/  MUFU.TANH R197, R14 ;  /* 0x0000000e00c57308 */ /* 0x000fe20000002400 */
[----:B------:R-:W-:Y:S02]  /*3e90*/  @P6 ISETP.GE.AND P6, PT, R0, UR8, PT ;  /* 0x0000000800006c0c */ /* 0x000fe4000bfc6270 */
[----:B------:R-:W-:Y:S02]  /*3ea0*/  MOV R0, R248 ;  /* 0x000000f800007202 */ /* 0x000fe40000000f00 */
[----:B------:R-:W-:Y:S02]  /*3eb0*/  @P2 FSEL R2, R243, -INF , !P5 ;  /* 0xff800000f3022808 */ /* 0x000fe40006800000 */
[----:B------:R-:W-:Y:S03]  /*3ec0*/  FSETP.NEU.FTZ.AND P4, PT, R204, -INF , PT ;  /* 0xff800000cc00780b */ /* 0x000fe60003f9d000 */
[----:B------:R-:W2:Y:S01]  /*3ed0*/  MUFU.TANH R196, R15 ;  /* 0x0000000f00c47308 */ /* 0x000ea20000002400 */
[-C--:B-1----:R-:W-:Y:S01]  /*3ee0*/  HMMA.16816.F32 R20, R180, R4.reuse, R20 ;  /* 0x00000004b414723c */ /* 0x082fe20000001814 */
[----:B------:R-:W-:Y:S02]  /*3ef0*/  PLOP3.LUT P2, PT, PT, PT, UP0, 0x80, 0x0 ;  /* 0x000000000000781c */ /* 0x000fe40003f4f008 */
[--C-:B------:R-:W-:Y:S01]  /*3f00*/  FFMA.FTZ R2, R2, UR10, -R8.reuse ;  /* 0x0000000a02027c23 */ /* 0x100fe20008010808 */
[----:B------:R-:W-:Y:S02]  /*3f10*/  @P0 FSEL R0, R248, -INF , !P6 ;  /* 0xff800000f8000808 */ /* 0x000fe40007000000 */
[C---:B------:R-:W-:Y:S03]  /*3f20*/  HMMA.16816.F32 R24, R168.reuse, R4, R24 ;  /* 0x00000004a818723c */ /* 0x040fe60000001818 */
[----:B------:R1:W3:Y:S01]  /*3f30*/  MUFU.EX2 R11, R2 ;  /* 0x00000002000b7308 */ /* 0x0002e20000000800 */
[----:B------:R-:W4:Y:S01]  /*3f40*/  LDL R5, [R1+0x4] ;  /* 0x0000040001057983 */ /* 0x000f220000100800 */
[----:B------:R-:W-:Y:S01]  /*3f50*/  PLOP3.LUT P0, PT, PT, PT, UP0, 0x80, 0x0 ;  /* 0x000000000000781c */ /* 0x000fe20003f0f008 */
[----:B------:R-:W-:Y:S01]  /*3f60*/  FFMA.FTZ R0, R0, UR10, -R8 ;  /* 0x0000000a00007c23 */ /* 0x000fe20008010808 */
[-C--:B------:R-:W-:Y:S06]  /*3f70*/  HMMA.16816.F32 R28, R168, R6.reuse, R28 ;  /* 0x00000006a81c723c */ /* 0x080fec000000181c */
[----:B------:R-:W4:Y:S01]  /*3f80*/  MUFU.TANH R247, R16 ;  /* 0x0000001000f77308 */ /* 0x000f220000002400 */
[----:B------:R-:W-:Y:S01]  /*3f90*/  MOV R4, R43 ;  /* 0x0000002b00047202 */ /* 0x000fe20000000f00 */
[----:B------:R-:W-:Y:S08]  /*3fa0*/  HMMA.16816.F32 R32, R180, R6, R32 ;  /* 0x00000006b420723c */ /* 0x000ff00000001820 */
[----:B------:R3:W-:Y:S03]  /*3fb0*/  MUFU.EX2 R52, R0 ;  /* 0x0000000000347308 */ /* 0x0007e60000000800 */
[----:B-1----:R-:W-:Y:S01]  /*3fc0*/  IMAD.MOV.U32 R2, RZ, RZ, R44 ;  /* 0x000000ffff027224 */ /* 0x002fe200078e002c */
[----:B------:R-:W-:Y:S01]  /*3fd0*/  @P3 FSEL R2, R44, -INF , !P5 ;  /* 0xff8000002c023808 */ /* 0x000fe20006800000 */
[----:B------:R-:W-:Y:S01]  /*3fe0*/  FMUL.FTZ R20, R20, UR5 ;  /* 0x0000000514147c20 */ /* 0x000fe20008410000 */
[----:B------:R-:W-:Y:S02]  /*3ff0*/  PLOP3.LUT P3, PT, PT, PT, UP0, 0x80, 0x0 ;  /* 0x000000000000781c */ /* 0x000fe40003f6f008 */
[----:B------:R-:W-:Y:S01]  /*4000*/  FSEL R3, R3, RZ, P4 ;  /* 0x000000ff03037208 */ /* 0x000fe20002000000 */
[----:B------:R-:W-:Y:S01]  /*4010*/  FMUL.FTZ R21, R21, UR5 ;  /* 0x0000000515157c20 */ /* 0x000fe20008410000 */
[----:B------:R-:W-:Y:S01]  /*4020*/  MUFU.TANH R246, R17 ;  /* 0x0000001100f67308 */ /* 0x000fe20000002400 */
[----:B------:R-:W-:Y:S01]  /*4030*/  @P2 FSEL R4, R43, -INF , !P6 ;  /* 0xff8000002b042808 */ /* 0x000fe20007000000 */
[----:B------:R-:W-:Y:S01]  /*4040*/  FMUL.FTZ R22, R22, UR5 ;  /* 0x0000000516167c20 */ /* 0x000fe20008410000 */
[----:B------:R-:W-:Y:S01]  /*4050*/  PLOP3.LUT P2, PT, PT, PT, UP0, 0x80, 0x0 ;  /* 0x000000000000781c */ /* 0x000fe20003f4f008 */
[----:B------:R-:W-:Y:S01]  /*4060*/  FMUL.FTZ R23, R23, UR5 ;  /* 0x0000000517177c20 */ /* 0x000fe20008410000 */
[----:B--2---:R-:W-:Y:S01]  /*4070*/  MOV R6, R196 ;  /* 0x000000c400067202 */ /* 0x004fe20000000f00 */
[----:B------:R-:W-:Y:S01]  /*4080*/  FMUL.FTZ R28, R28, UR5 ;  /* 0x000000051c1c7c20 */ /* 0x000fe20008410000 */
[----:B------:R-:W-:Y:S03]  /*4090*/  MOV R180, 0x40 ;  /* 0x0000004000b47802 */ /* 0x000fe60000000f00 */
[----:B------:R-:W1:Y:S01]  /*40a0*/  MUFU.TANH R251, R18 ;  /* 0x0000001200fb7308 */ /* 0x000e620000002400 */
[----:B---3--:R-:W-:Y:S01]  /*40b0*/  FFMA.FTZ R0, R2, UR10, -R3 ;  /* 0x0000000a02007c23 */ /* 0x008fe20008010803 */
[----:B------:R-:W-:Y:S01]  /*40c0*/  FMUL.FTZ R24, R24, UR5 ;  /* 0x0000000518187c20 */ /* 0x000fe20008410000 */
[----:B------:R-:W-:Y:S01]  /*40d0*/  FMUL.FTZ R25, R25, UR5 ;  /* 0x0000000519197c20 */ /* 0x000fe20008410000 */
[----:B------:R-:W-:Y:S01]  /*40e0*/  FMUL.FTZ R26, R26, UR5 ;  /* 0x000000051a1a7c20 */ /* 0x000fe20008410000 */
[----:B------:R-:W-:Y:S01]  /*40f0*/  FMUL.FTZ R27, R27, UR5 ;  /* 0x000000051b1b7c20 */ /* 0x000fe20008410000 */
[----:B------:R-:W-:Y:S01]  /*4100*/  FMUL.FTZ R29, R29, UR5 ;  /* 0x000000051d1d7c20 */ /* 0x000fe20008410000 */
[----:B------:R-:W-:Y:S03]  /*4110*/  FMUL.FTZ R32, R32, UR5 ;  /* 0x0000000520207c20 */ /* 0x000fe60008410000 */
[----:B------:R2:W-:Y:S01]  /*4120*/  MUFU.EX2 R45, R0 ;  /* 0x00000000002d7308 */ /* 0x0005e20000000800 */
[----:B------:R-:W-:Y:S01]  /*4130*/  FMUL.FTZ R33, R33, UR5 ;  /* 0x0000000521217c20 */ /* 0x000fe20008410000 */
[----:B------:R-:W-:Y:S01]  /*4140*/  FMUL.FTZ R34, R34, UR5 ;  /* 0x0000000522227c20 */ /* 0x000fe20008410000 */
[----:B------:R-:W-:Y:S01]  /*4150*/  FMUL.FTZ R35, R35, UR5 ;  /* 0x0000000523237c20 */ /* 0x000fe20008410000 */
[----:B------:R-:W-:Y:S02]  /*4160*/  IMAD.MOV.U32 R182, RZ, RZ, R11 ;  /* 0x000000ffffb67224 */ /* 0x000fe400078e000b */
[----:B------:R-:W-:Y:S01]  /*4170*/  FMUL.FTZ R30, R30, UR5 ;  /* 0x000000051e1e7c20 */ /* 0x000fe20008410000 */
[----:B------:R-:W-:Y:S01]  /*4180*/  FMUL.FTZ R31, R31, UR5 ;  /* 0x000000051f1f7c20 */ /* 0x000fe20008410000 */
[----:B------:R-:W-:Y:S02]  /*4190*/  SEL R217, R180, 0xffffffc0, !P1 ;  /* 0xffffffc0b4d97807 */ /* 0x000fe40004800000 */
[----:B------:R-:W-:Y:S01]  /*41a0*/  MUFU.TANH R250, R19 ;  /* 0x0000001300fa7308 */ /* 0x000fe20000002400 */
[----:B------:R-:W3:Y:S09]  /*41b0*/  LDL R180, [R1+0x18] ;  /* 0x0000180001b47983 */ /* 0x000ef20000100800 */
[----:B------:R-:W1:Y:S01]  /*41c0*/  MUFU.TANH R244, R20 ;  /* 0x0000001400f47308 */ /* 0x000e620000002400 */
[----:B--2---:R-:W-:Y:S01]  /*41d0*/  FFMA.FTZ R0, R4, UR10, -R3 ;  /* 0x0000000a04007c23 */ /* 0x004fe20008010803 */
[----:B------:R-:W-:Y:S01]  /*41e0*/  IMAD.MOV.U32 R4, RZ, RZ, R193 ;  /* 0x000000ffff047224 */ /* 0x000fe200078e00c1 */
[----:B------:R-:W-:Y:S02]  /*41f0*/  @P0 FSEL R4, R193, -INF , !P6 ;  /* 0xff800000c1040808 */ /* 0x000fe40007000000 */
[----:B------:R-:W-:Y:S05]  /*4200*/  PLOP3.LUT P0, PT, PT, PT, UP0, 0x80, 0x0 ;  /* 0x000000000000781c */ /* 0x000fea0003f0f008 */
[----:B------:R2:W-:Y:S10]  /*4210*/  MUFU.EX2 R42, R0 ;  /* 0x00000000002a7308 */ /* 0x0005f40000000800 */
[----:B------:R-:W-:Y:S10]  /*4220*/  MUFU.TANH R245, R21 ;  /* 0x0000001500f57308 */ /* 0x000ff40000002400 */
[----:B------:R-:W1:Y:S01]  /*4230*/  MUFU.TANH R252, R22 ;  /* 0x0000001600fc7308 */ /* 0x000e620000002400 */
[----:B--2---:R-:W-:Y:S02]  /*4240*/  MOV R0, R195 ;  /* 0x000000c300007202 */ /* 0x004fe40000000f00 */
[----:B------:R-:W-:Y:S02]  /*4250*/  @P2 FSEL R0, R195, -INF , !P5 ;  /* 0xff800000c3002808 */ /* 0x000fe40006800000 */
[----:B------:R-:W-:Y:S05]  /*4260*/  PLOP3.LUT P2, PT, PT, PT, UP0, 0x80, 0x0 ;  /* 0x000000000000781c */ /* 0x000fea0003f4f008 */
[----:B------:R-:W-:Y:S10]  /*4270*/  MUFU.TANH R249, R23 ;  /* 0x0000001700f97308 */ /* 0x000ff40000002400 */
[----:B------:R-:W2:Y:S10]  /*4280*/  MUFU.TANH R187, R24 ;  /* 0x0000001800bb7308 */ /* 0x000eb40000002400 */
[----:B------:R-:W-:Y:S10]  /*4290*/  MUFU.TANH R186, R25 ;  /* 0x0000001900ba7308 */ /* 0x000ff40000002400 */
[----:B------:R-:W2:Y:S10]  /*42a0*/  MUFU.TANH R194, R26 ;  /* 0x0000001a00c27308 */ /* 0x000eb40000002400 */
[----:B------:R-:W-:Y:S10]  /*42b0*/  MUFU.TANH R192, R27 ;  /* 0x0000001b00c07308 */ /* 0x000ff40000002400 */
[----:B------:R-:W2:Y:S10]  /*42c0*/  MUFU.TANH R185, R28 ;  /* 0x0000001c00b97308 */ /* 0x000eb40000002400 */
[----:B------:R-:W-:Y:S10]  /*42d0*/  MUFU.TANH R184, R29 ;  /* 0x0000001d00b87308 */ /* 0x000ff40000002400 */
[----:B-----5:R-:W2:Y:S10]  /*42e0*/  MUFU.TANH R239, R32 ;  /* 0x0000002000ef7308 */ /* 0x020eb40000002400 */
[----:B------:R-:W-:Y:S10]  /*42f0*/  MUFU.TANH R240, R33 ;  /* 0x0000002100f07308 */ /* 0x000ff40000002400 */
[----:B------:R-:W-:Y:S10]  /*4300*/  MUFU.TANH R242, R34 ;  /* 0x0000002200f27308 */ /* 0x000ff40000002400 */
[----:B------:R-:W-:Y:S10]  /*4310*/  MUFU.TANH R241, R35 ;  /* 0x0000002300f17308 */ /* 0x000ff40000002400 */
[----:B------:R-:W2:Y:S10]  /*4320*/  MUFU.TANH R189, R30 ;  /* 0x0000001e00bd7308 */ /* 0x000eb40000002400 */
[----:B------:R-:W-:Y:S01]  /*4330*/  MUFU.TANH R188, R31 ;  /* 0x0000001f00bc7308 */ /* 0x000fe20000002400 */
[C---:B----4-:R-:W-:Y:S01]  /*4340*/  FMUL.FTZ R2, R10.reuse, 1.4426950216293334961 ;  /* 0x3fb8aa3b0a027820 */ /* 0x050fe20000410000 */
[----:B------:R-:W-:Y:S04]  /*4350*/  FSETP.NEU.FTZ.AND P4, PT, R10, -INF , PT ;  /* 0xff8000000a00780b */ /* 0x000fe80003f9d000 */
[----:B------:R-:W-:Y:S05]  /*4360*/  FSEL R2, R2, RZ, P4 ;  /* 0x000000ff02027208 */ /* 0x000fea0002000000 */
[--C-:B------:R-:W-:Y:S01]  /*4370*/  FFMA.FTZ R0, R0, UR10, -R2.reuse ;  /* 0x0000000a00007c23 */ /* 0x100fe20008010802 */
[----:B------:R-:W-:Y:S03]  /*4380*/  FFMA.FTZ R4, R4, UR10, -R2 ;  /* 0x0000000a04047c23 */ /* 0x000fe60008010802 */
[----:B------:R4:W-:Y:S10]  /*4390*/  MUFU.EX2 R225, R0 ;  /* 0x0000000000e17308 */ /* 0x0009f40000000800 */
[----:B------:R1:W-:Y:S01]  /*43a0*/  MUFU.EX2 R224, R4 ;  /* 0x0000000400e07308 */ /* 0x0003e20000000800 */
[C---:B------:R-:W-:Y:S01]  /*43b0*/  FMUL.FTZ R10, R5.reuse, 1.4426950216293334961 ;  /* 0x3fb8aa3b050a7820 */ /* 0x040fe20000410000 */
[----:B------:R-:W-:Y:S02]  /*43c0*/  FSETP.NEU.FTZ.AND P4, PT, R5, -INF , PT ;  /* 0xff8000000500780b */ /* 0x000fe40003f9d000 */
[----:B------:R-:W-:Y:S02]  /*43d0*/  MOV R5, R199 ;  /* 0x000000c700057202 */ /* 0x000fe40000000f00 */
[----:B----4-:R-:W-:Y:S02]  /*43e0*/  FSEL R0, R10, RZ, P4 ;  /* 0x000000ff0a007208 */ /* 0x010fe40002000000 */
[----:B------:R-:W-:Y:S02]  /*43f0*/  @P3 FSEL R5, R199, -INF , !P5 ;  /* 0xff800000c7053808 */ /* 0x000fe40006800000 */
[----:B------:R-:W-:Y:S02]  /*4400*/  MOV R10, R198 ;  /* 0x000000c6000a7202 */ /* 0x000fe40000000f00 */
[----:B------:R-:W-:Y:S01]  /*4410*/  @P2 FSEL R10, R198, -INF , !P6 ;  /* 0xff800000c60a2808 */ /* 0x000fe20007000000 */
[--C-:B-1----:R-:W-:Y:S01]  /*4420*/  FFMA.FTZ R4, R5, UR10, -R0.reuse ;  /* 0x0000000a05047c23 */ /* 0x102fe20008010800 */
[----:B------:R-:W-:Y:S02]  /*4430*/  PLOP3.LUT P3, PT, PT, PT, UP0, 0x80, 0x0 ;  /* 0x000000000000781c */ /* 0x000fe40003f6f008 */
[----:B------:R-:W-:Y:S01]  /*4440*/  PLOP3.LUT P5, PT, PT, PT, UP0, 0x80, 0x0 ;  /* 0x000000000000781c */ /* 0x000fe20003faf008 */
[----:B------:R1:W-:Y:S01]  /*4450*/  MUFU.EX2 R229, R4 ;  /* 0x0000000400e57308 */ /* 0x0003e20000000800 */
[----:B------:R-:W-:Y:S02]  /*4460*/  PLOP3.LUT P2, PT, PT, PT, UP0, 0x80, 0x0 ;  /* 0x000000000000781c */ /* 0x000fe40003f4f008 */
[----:B------:R-:W-:Y:S02]  /*4470*/  PLOP3.LUT P6, PT, PT, PT, UP0, 0x80, 0x0 ;  /* 0x000000000000781c */ /* 0x000fe40003fcf008 */
[----:B------:R-:W-:Y:S02]  /*4480*/  MOV R5, R191 ;  /* 0x000000bf00057202 */ /* 0x000fe40000000f00 */
[----:B------:R-:W-:Y:S01]  /*4490*/  PLOP3.LUT P4, PT, PT, PT, UP0, 0x80, 0x0 ;  /* 0x000000000000781c */ /* 0x000fe20003f8f008 */
[----:B-1----:R-:W-:Y:S04]  /*44a0*/  FFMA.FTZ R4, R10, UR10, -R0 ;  /* 0x0000000a0a047c23 */ /* 0x002fe80008010800 */
[----:B------:R1:W-:Y:S02]  /*44b0*/  MUFU.EX2 R228, R4 ;  /* 0x0000000400e47308 */ /* 0x0003e40000000800 */
[C---:B-1----:R-:W-:Y:S01]  /*44c0*/  @P3 VIADD R4, R9.reuse, 0x8 ;  /* 0x0000000809043836 */ /* 0x042fe20000000000 */
[----:B------:R-:W-:Y:S04]  /*44d0*/  PLOP3.LUT P3, PT, PT, PT, UP0, 0x80, 0x0 ;  /* 0x000000000000781c */ /* 0x000fe80003f6f008 */
[----:B------:R-:W-:Y:S02]  /*44e0*/  @P5 ISETP.GE.AND P5, PT, R4, UR8, PT ;  /* 0x0000000804005c0c */ /* 0x000fe4000bfa6270 */
[----:B------:R-:W-:Y:S02]  /*44f0*/  @P0 IADD3 R4, R9, 0x9, RZ ;  /* 0x0000000909040810 */ /* 0x000fe40007ffe0ff */
[----:B------:R-:W-:Y:S02]  /*4500*/  PLOP3.LUT P0, PT, PT, PT, UP0, 0x80, 0x0 ;  /* 0x000000000000781c */ /* 0x000fe40003f0f008 */
[----:B------:R-:W-:Y:S02]  /*4510*/  @P2 FSEL R5, R191, -INF , !P5 ;  /* 0xff800000bf052808 */ /* 0x000fe40006800000 */
[----:B------:R-:W-:Y:S02]  /*4520*/  @P6 ISETP.GE.AND P6, PT, R4, UR8, PT ;  /* 0x0000000804006c0c */ /* 0x000fe4000bfc6270 */
[----:B------:R-:W-:Y:S01]  /*4530*/  MOV R4, R190 ;  /* 0x000000be00047202 */ /* 0x000fe20000000f00 */
[--C-:B------:R-:W-:Y:S01]  /*4540*/  FFMA.FTZ R5, R5, UR10, -R2.reuse ;  /* 0x0000000a05057c23 */ /* 0x100fe20008010802 */
[----:B------:R-:W-:Y:S03]  /*4550*/  PLOP3.LUT P2, PT, PT, PT, UP0, 0x80, 0x0 ;  /* 0x000000000000781c */ /* 0x000fe60003f4f008 */
[----:B------:R1:W-:Y:S02]  /*4560*/  MUFU.EX2 R205, R5 ;  /* 0x0000000500cd7308 */ /* 0x0003e40000000800 */
[----:B------:R-:W-:Y:S02]  /*4570*/  @P0 FSEL R4, R190, -INF , !P6 ;  /* 0xff800000be040808 */ /* 0x000fe40007000000 */
[----:B------:R-:W-:Y:S03]  /*4580*/  PLOP3.LUT P0, PT, PT, PT, UP0, 0x80, 0x0 ;  /* 0x000000000000781c */ /* 0x000fe60003f0f008 */
[----:B------:R-:W-:Y:S03]  /*4590*/  FFMA.FTZ R4, R4, UR10, -R2 ;  /* 0x0000000a04047c23 */ /* 0x000fe60008010802 */
[----:B------:R-:W-:Y:S01]  /*45a0*/  @P2 FSEL R6, R196, -INF , !P6 ;  /* 0xff800000c4062808 */ /* 0x000fe20007000000 */
[----:B------:R4:W-:Y:S01]  /*45b0*/  MUFU.EX2 R204, R4 ;  /* 0x0000000400cc7308 */ /* 0x0009e20000000800 */
[----:B------:R-:W-:Y:S02]  /*45c0*/  PLOP3.LUT P2, PT, PT, PT, UP0, 0x80, 0x0 ;  /* 0x000000000000781c */ /* 0x000fe40003f4f008 */
[----:B-1----:R-:W-:Y:S02]  /*45d0*/  MOV R5, R197 ;  /* 0x000000c500057202 */ /* 0x002fe40000000f00 */
[----:B------:R-:W-:Y:S02]  /*45e0*/  @P3 FSEL R5, R197, -INF , !P5 ;  /* 0xff800000c5053808 */ /* 0x000fe40006800000 */
[----:B------:R-:W-:Y:S03]  /*45f0*/  PLOP3.LUT P3, PT, PT, PT, UP0, 0x80, 0x0 ;  /* 0x000000000000781c */ /* 0x000fe60003f6f008 */
[--C-:B----4-:R-:W-:Y:S01]  /*4600*/  FFMA.FTZ R4, R5, UR10, -R0.reuse ;  /* 0x0000000a05047c23 */ /* 0x110fe20008010800 */
[----:B------:R-:W-:Y:S01]  /*4610*/  IMAD.MOV.U32 R5, RZ, RZ, R247 ;  /* 0x000000ffff057224 */ /* 0x000fe200078e00f7 */
[----:B------:R-:W-:Y:S02]  /*4620*/  @P0 FSEL R5, R247, -INF , !P5 ;  /* 0xff800000f7050808 */ /* 0x000fe40006800000 */
[----:B------:R1:W-:Y:S01]  /*4630*/  MUFU.EX2 R227, R4 ;  /* 0x0000000400e37308 */ /* 0x0003e20000000800 */
[----:B------:R-:W-:Y:S01]  /*4640*/  PLOP3.LUT P0, PT, PT, PT, UP0, 0x80, 0x0 ;  /* 0x000000000000781c */ /* 0x000fe20003f0f008 */
[----:B-1----:R-:W-:Y:S01]  /*4650*/  FFMA.FTZ R4, R6, UR10, -R0 ;  /* 0x0000000a06047c23 */ /* 0x002fe20008010800 */
[--C-:B------:R-:W-:Y:S01]  /*4660*/  FFMA.FTZ R6, R5, UR10, -R8.reuse ;  /* 0x0000000a05067c23 */ /* 0x100fe20008010808 */
[----:B------:R-:W-:Y:S06]  /*4670*/  MOV R5, R251 ;  /* 0x000000fb00057202 */ /* 0x000fec0000000f00 */
[----:B------:R1:W-:Y:S01]  /*4680*/  MUFU.EX2 R226, R4 ;  /* 0x0000000400e27308 */ /* 0x0003e20000000800 */
[----:B------:R-:W-:Y:S02]  /*4690*/  @P4 FSEL R5, R251, -INF , !P5 ;  /* 0xff800000fb054808 */ /* 0x000fe40006800000 */
[----:B------:R-:W-:Y:S02]  /*46a0*/  PLOP3.LUT P5, PT, PT, PT, UP0, 0x80, 0x0 ;  /* 0x000000000000781c */ /* 0x000fe40003faf008 */
[----:B------:R-:W-:Y:S01]  /*46b0*/  PLOP3.LUT P4, PT, PT, PT, UP0, 0x80, 0x0 ;  /* 0x000000000000781c */ /* 0x000fe20003f8f008 */
[--C-:B------:R-:W-:Y:S04]  /*46c0*/  FFMA.FTZ R5, R5, UR10, -R3.reuse ;  /* 0x0000000a05057c23 */ /* 0x100fe80008010803 */
[----:B------:R4:W-:Y:S10]  /*46d0*/  MUFU.EX2 R51, R6 ;  /* 0x0000000600337308 */ /* 0x0009f40000000800 */
[----:B------:R2:W-:Y:S01]  /*46e0*/  MUFU.EX2 R41, R5 ;  /* 0x0000000500297308 */ /* 0x0005e20000000800 */
[----:B-1----:R-:W-:Y:S02]  /*46f0*/  MOV R4, R246 ;  /* 0x000000f600047202 */ /* 0x002fe40000000f00 */
[----:B------:R-:W-:Y:S02]  /*4700*/  @P2 FSEL R4, R246, -INF , !P6 ;  /* 0xff800000f6042808 */ /* 0x000fe40007000000 */
[----:B------:R-:W-:Y:S03]  /*4710*/  PLOP3.LUT P2, PT, PT, PT, UP0, 0x80, 0x0 ;  /* 0x000000000000781c */ /* 0x000fe60003f4f008 */
[----:B------:R-:W-:Y:S01]  /*4720*/  FFMA.FTZ R4, R4, UR10, -R8 ;  /* 0x0000000a04047c23 */ /* 0x000fe20008010808 */
[C---:B----4-:R-:W-:Y:S02]  /*4730*/  @P0 IADD3 R6, R9.reuse, 0x10, RZ ;  /* 0x0000001009060810 */ /* 0x050fe40007ffe0ff */
[----:B------:R-:W-:Y:S01]  /*4740*/  PLOP3.LUT P0, PT, PT, PT, UP0, 0x80, 0x0 ;  /* 0x000000000000781c */ /* 0x000fe20003f0f008 */
[----:B------:R1:W-:Y:S01]  /*4750*/  MUFU.EX2 R50, R4 ;  /* 0x0000000400327308 */ /* 0x0003e20000000800 */
[----:B------:R-:W-:Y:S02]  /*4760*/  @P3 ISETP.GE.AND P3, PT, R6, UR8, PT ;  /* 0x0000000806003c0c */ /* 0x000fe4000bf66270 */
[----:B------:R-:W-:Y:S02]  /*4770*/  @P5 IADD3 R6, R9, 0x11, RZ ;  /* 0x0000001109065810 */ /* 0x000fe40007ffe0ff */
[----:B--2---:R-:W-:Y:S02]  /*4780*/  MOV R5, R244 ;  /* 0x000000f400057202 */ /* 0x004fe40000000f00 */
[----:B------:R-:W-:Y:S02]  /*4790*/  @P4 ISETP.GE.AND P4, PT, R6, UR8, PT ;  /* 0x0000000806004c0c */ /* 0x000fe4000bf86270 */
[----:B------:R-:W-:Y:S03]  /*47a0*/  PLOP3.LUT P5, PT, PT, PT, UP0, 0x80, 0x0 ;  /* 0x000000000000781c */ /* 0x000fe60003faf008 */
[----:B------:R-:W-:Y:S02]  /*47b0*/  @P0 FSEL R5, R244, -INF , !P3 ;  /* 0xff800000f4050808 */ /* 0x000fe40005800000 */
[----:B------:R-:W-:Y:S01]  /*47c0*/  PLOP3.LUT P0, PT, PT, PT, UP0, 0x80, 0x0 ;  /* 0x000000000000781c */ /* 0x000fe20003f0f008 */
[----:B-1----:R-:W-:Y:S01]  /*47d0*/  IMAD.MOV.U32 R4, RZ, RZ, R250 ;  /* 0x000000ffff047224 */ /* 0x002fe200078e00fa */
[----:B------:R-:W-:Y:S01]  /*47e0*/  @P2 FSEL R4, R250, -INF , !P6 ;  /* 0xff800000fa042808 */ /* 0x000fe20007000000 */
[----:B------:R-:W-:Y:S01]  /*47f0*/  FFMA.FTZ R5, R5, UR10, -R8 ;  /* 0x0000000a05057c23 */ /* 0x000fe20008010808 */
[----:B------:R-:W-:Y:S02]  /*4800*/  PLOP3.LUT P2, PT, PT, PT, UP0, 0x80, 0x0 ;  /* 0x000000000000781c */ /* 0x000fe40003f4f008 */
[----:B------:R-:W-:Y:S01]  /*4810*/  PLOP3.LUT P6, PT, PT, PT, UP0, 0x80, 0x0 ;  /* 0x000000000000781c */ /* 0x000fe20003fcf008 */
[--C-:B------:R-:W-:Y:S01]  /*4820*/  FFMA.FTZ R4, R4, UR10, -R3.reuse ;  /* 0x0000000a04047c23 */ /* 0x100fe20008010803 */
[----:B------:R1:W-:Y:S10]  /*4830*/  MUFU.EX2 R49, R5 ;  /* 0x0000000500317308 */ /* 0x0003f40000000800 */
[----:B------:R2:W4:Y:S01]  /*4840*/  MUFU.EX2 R40, R4 ;  /* 0x0000000400287308 */ /* 0x0005220000000800 */
[----:B------:R-:W-:Y:S02]  /*4850*/  @P6 IADD3 R6, R9, 0x18, RZ ;  /* 0x0000001809066810 */ /* 0x000fe40007ffe0ff */
[----:B------:R-:W-:Y:S01]  /*4860*/  PLOP3.LUT P6, PT, PT, PT, UP0, 0x80, 0x0 ;  /* 0x000000000000781c */ /* 0x000fe20003fcf008 */
[----:B-1----:R-:W-:Y:S01]  /*4870*/  IMAD.MOV.U32 R5, RZ, RZ, R252 ;  /* 0x000000ffff057224 */ /* 0x002fe200078e00fc */
[----:B------:R-:W-:Y:S02]  /*4880*/  @P0 FSEL R5, R252, -INF , !P3 ;  /* 0xff800000fc050808 */ /* 0x000fe40005800000 */
[----:B------:R-:W-:Y:S03]  /*4890*/  PLOP3.LUT P0, PT, PT, PT, UP0, 0x80, 0x0 ;  /* 0x000000000000781c */ /* 0x000fe60003f0f008 */
[--C-:B------:R-:W-:Y:S01]  /*48a0*/  FFMA.FTZ R5, R5, UR10, -R3.reuse ;  /* 0x0000000a05057c23 */ /* 0x100fe20008010803 */
[----:B--2---:R-:W-:Y:S02]  /*48b0*/  MOV R4, R245 ;  /* 0x000000f500047202 */ /* 0x004fe40000000f00 */
[----:B------:R-:W-:Y:S01]  /*48c0*/  @P2 FSEL R4, R245, -INF , !P4 ;  /* 0xff800000f5042808 */ /* 0x000fe20006000000 */
[----:B------:R1:W-:Y:S01]  /*48d0*/  MUFU.EX2 R39, R5 ;  /* 0x0000000500277308 */ /* 0x0003e20000000800 */
[----:B------:R-:W-:Y:S03]  /*48e0*/  PLOP3.LUT P2, PT, PT, PT, UP0, 0x80, 0x0 ;  /* 0x000000000000781c */ /* 0x000fe60003f4f008 */
[----:B------:R-:W-:Y:S06]  /*48f0*/  FFMA.FTZ R4, R4, UR10, -R8 ;  /* 0x0000000a04047c23 */ /* 0x000fec0008010808 */
[----:B------:R2:W-:Y:S01]  /*4900*/  MUFU.EX2 R48, R4 ;  /* 0x0000000400307308 */ /* 0x0005e20000000800 */
[----:B-1----:R-:W-:Y:S02]  /*4910*/  MOV R5, R187 ;  /* 0x000000bb00057202 */ /* 0x002fe40000000f00 */
[----:B------:R-:W-:Y:S02]  /*4920*/  @P5 FSEL R5, R187, -INF , !P3 ;  /* 0xff800000bb055808 */ /* 0x000fe40005800000 */
[----:B------:R-:W-:Y:S03]  /*4930*/  PLOP3.LUT P5, PT, PT, PT, UP0, 0x80, 0x0 ;  /* 0x000000000000781c */ /* 0x000fe60003faf008 */
[----:B------:R-:W-:Y:S01]  /*4940*/  FFMA.FTZ R5, R5, UR10, -R2 ;  /* 0x0000000a05057c23 */ /* 0x000fe20008010802 */
[----:B--2---:R-:W-:Y:S02]  /*4950*/  MOV R4, R249 ;  /* 0x000000f900047202 */ /* 0x004fe40000000f00 */
[----:B------:R-:W-:Y:S01]  /*4960*/  @P2 FSEL R4, R249, -INF , !P4 ;  /* 0xff800000f9042808 */ /* 0x000fe20006000000 */
[----:B------:R1:W-:Y:S01]  /*4970*/  MUFU.EX2 R202, R5 ;  /* 0x0000000500ca7308 */ /* 0x0003e20000000800 */
[----:B------:R-:W-:Y:S03]  /*4980*/  PLOP3.LUT P2, PT, PT, PT, UP0, 0x80, 0x0 ;  /* 0x000000000000781c */ /* 0x000fe60003f4f008 */
[--C-:B------:R-:W-:Y:S02]  /*4990*/  FFMA.FTZ R4, R4, UR10, -R3.reuse ;  /* 0x0000000a04047c23 */ /* 0x100fe40008010803 */
[----:B------:R-:W-:Y:S04]  /*49a0*/  @P5 ISETP.GE.AND P5, PT, R6, UR8, PT ;  /* 0x0000000806005c0c */ /* 0x000fe8000bfa6270 */
[----:B------:R2:W-:Y:S01]  /*49b0*/  MUFU.EX2 R38, R4 ;  /* 0x0000000400267308 */ /* 0x0005e20000000800 */
[----:B-1----:R-:W-:Y:S03]  /*49c0*/  IMAD.MOV.U32 R5, RZ, RZ, R194 ;  /* 0x000000ffff057224 */ /* 0x002fe600078e00c2 */
[----:B------:R-:W-:Y:S02]  /*49d0*/  @P2 FSEL R5, R194, -INF , !P3 ;  /* 0xff800000c2052808 */ /* 0x000fe40005800000 */
[----:B------:R-:W-:Y:S02]  /*49e0*/  PLOP3.LUT P2, PT, PT, PT, UP0, 0x80, 0x0 ;  /* 0x000000000000781c */ /* 0x000fe40003f4f008 */
[----:B------:R-:W-:Y:S01]  /*49f0*/  PLOP3.LUT P3, PT, PT, PT, UP0, 0x80, 0x0 ;  /* 0x000000000000781c */ /* 0x000fe20003f6f008 */
[----:B------:R-:W-:Y:S01]  /*4a00*/  FFMA.FTZ R5, R5, UR10, -R0 ;  /* 0x0000000a05057c23 */ /* 0x000fe20008010800 */
[----:B--2---:R-:W-:Y:S02]  /*4a10*/  MOV R4, R186 ;  /* 0x000000ba00047202 */ /* 0x004fe40000000f00 */
[----:B------:R-:W-:Y:S01]  /*4a20*/  @P0 FSEL R4, R186, -INF , !P4 ;  /* 0xff800000ba040808 */ /* 0x000fe20006000000 */
[----:B------:R1:W-:Y:S01]  /*4a30*/  MUFU.EX2 R221, R5 ;  /* 0x0000000500dd7308 */ /* 0x0003e20000000800 */
[----:B------:R-:W-:Y:S03]  /*4a40*/  PLOP3.LUT P0, PT, PT, PT, UP0, 0x80, 0x0 ;  /* 0x000000000000781c */ /* 0x000fe60003f0f008 */
[--C-:B------:R-:W-:Y:S04]  /*4a50*/  FFMA.FTZ R4, R4, UR10, -R2.reuse ;  /* 0x0000000a04047c23 */ /* 0x100fe80008010802 */
[----:B------:R-:W-:Y:S02]  /*4a60*/  @P3 VIADD R9, R9, 0x19 ;  /* 0x0000001909093836 */ /* 0x000fe40000000000 */
[----:B------:R2:W-:Y:S01]  /*4a70*/  MUFU.EX2 R201, R4 ;  /* 0x0000000400c97308 */ /* 0x0005e20000000800 */
[----:B------:R-:W-:Y:S02]  /*4a80*/  PLOP3.LUT P3, PT, PT, PT, UP0, 0x80, 0x0 ;  /* 0x000000000000781c */ /* 0x000fe40003f6f008 */
[----:B------:R-:W-:Y:S02]  /*4a90*/  @P6 ISETP.GE.AND P6, PT, R9, UR8, PT ;  /* 0x0000000809006c0c */ /* 0x000fe4000bfc6270 */
        /* <DEDUP_REMOVED lines=12> */
[----:B------:R-:W-:Y:S02]  /*4b60*/  PLOP3.LUT P3, PT, PT, PT, UP0, 0x80, 0x0 ;  /* 0x000000000000781c */ /* 0x000fe40003f6f008 */
[----:B--2---:R-:W-:Y:S02]  /*4b70*/  MOV R4, R184 ;  /* 0x000000b800047202 */ /* 0x004fe40000000f00 */
[----:B------:R-:W-:Y:S02]  /*4b80*/  @P0 FSEL R4, R184, -INF , !P6 ;  /* 0xff800000b8040808 */ /* 0x000fe40007000000 */
[----:B------:R-:W-:Y:S03]  /*4b90*/  PLOP3.LUT P0, PT, PT, PT, UP0, 0x80, 0x0 ;  /* 0x000000000000781c */ /* 0x000fe60003f0f008 */
[----:B------:R-:W-:Y:S01]  /*4ba0*/  FFMA.FTZ R2, R4, UR10, -R2 ;  /* 0x0000000a04027c23 */ /* 0x000fe20008010802 */
[----:B------:R-:W-:Y:S01]  /*4bb0*/  FFMA.FTZ R4, R5, UR10, -R8 ;  /* 0x0000000a05047c23 */ /* 0x000fe20008010808 */
[----:B------:R-:W-:Y:S02]  /*4bc0*/  MOV R5, R189 ;  /* 0x000000bd00057202 */ /* 0x000fe40000000f00 */
[----:B------:R1:W-:Y:S01]  /*4bd0*/  MUFU.EX2 R183, R2 ;  /* 0x0000000200b77308 */ /* 0x0003e20000000800 */
[----:B------:R-:W-:Y:S05]  /*4be0*/  @P3 FSEL R5, R189, -INF , !P5 ;  /* 0xff800000bd053808 */ /* 0x000fea0006800000 */
[----:B------:R-:W-:Y:S04]  /*4bf0*/  FFMA.FTZ R5, R5, UR10, -R0 ;  /* 0x0000000a05057c23 */ /* 0x000fe80008010800 */
[----:B------:R2:W-:Y:S10]  /*4c00*/  MUFU.EX2 R47, R4 ;  /* 0x00000004002f7308 */ /* 0x0005f40000000800 */
[----:B------:R4:W-:Y:S01]  /*4c10*/  MUFU.EX2 R206, R5 ;  /* 0x0000000500ce7308 */ /* 0x0009e20000000800 */
[----:B-1----:R-:W-:Y:S02]  /*4c20*/  MOV R2, R240 ;  /* 0x000000f000027202 */ /* 0x002fe40000000f00 */
[----:B------:R-:W-:Y:S02]  /*4c30*/  @P0 FSEL R2, R240, -INF , !P6 ;  /* 0xff800000f0020808 */ /* 0x000fe40007000000 */
[----:B------:R-:W-:Y:S03]  /*4c40*/  PLOP3.LUT P0, PT, PT, PT, UP0, 0x80, 0x0 ;  /* 0x000000000000781c */ /* 0x000fe60003f0f008 */
[----:B------:R-:W-:Y:S01]  /*4c50*/  FFMA.FTZ R8, R2, UR10, -R8 ;  /* 0x0000000a02087c23 */ /* 0x000fe20008010808 */
[----:B--2---:R-:W-:Y:S01]  /*4c60*/  IMAD.MOV.U32 R4, RZ, RZ, R242 ;  /* 0x000000ffff047224 */ /* 0x004fe200078e00f2 */
[----:B------:R-:W-:Y:S02]  /*4c70*/  @P2 FSEL R4, R242, -INF , !P5 ;  /* 0xff800000f2042808 */ /* 0x000fe40006800000 */
[----:B------:R-:W-:Y:S01]  /*4c80*/  MOV R2, R241 ;  /* 0x000000f100027202 */ /* 0x000fe20000000f00 */
[----:B------:R-:W-:Y:S01]  /*4c90*/  MUFU.EX2 R46, R8 ;  /* 0x00000008002e7308 */ /* 0x000fe20000000800 */
[----:B------:R-:W-:Y:S01]  /*4ca0*/  PLOP3.LUT P2, PT, PT, PT, UP0, 0x80, 0x0 ;  /* 0x000000000000781c */ /* 0x000fe20003f4f008 */
[--C-:B------:R-:W-:Y:S01]  /*4cb0*/  FFMA.FTZ R4, R4, UR10, -R3.reuse ;  /* 0x0000000a04047c23 */ /* 0x100fe20008010803 */
[----:B----4-:R-:W-:Y:S02]  /*4cc0*/  F2FP.F16.F32.PACK_AB R5, R40, R41 ;  /* 0x000000292805723e */ /* 0x010fe400000000ff */
[----:B------:R-:W-:Y:S05]  /*4cd0*/  @P0 FSEL R2, R241, -INF , !P6 ;  /* 0xff800000f1020808 */ /* 0x000fea0007000000 */
[----:B------:R1:W-:Y:S01]  /*4ce0*/  MUFU.EX2 R37, R4 ;  /* 0x0000000400257308 */ /* 0x0003e20000000800 */
[----:B---3--:R-:W-:Y:S01]  /*4cf0*/  IADD3 R180, P0, R180, UR14, RZ ;  /* 0x0000000eb4b47c10 */ /* 0x008fe2000ff1e0ff */
[----:B------:R-:W-:Y:S01]  /*4d00*/  FFMA.FTZ R3, R2, UR10, -R3 ;  /* 0x0000000a02037c23 */ /* 0x000fe20008010803 */
[----:B------:R-:W-:Y:S07]  /*4d10*/  F2FP.F16.F32.PACK_AB R2, R52, R182 ;  /* 0x000000b63402723e */ /* 0x000fee00000000ff */
[----:B------:R2:W3:Y:S01]  /*4d20*/  MUFU.EX2 R36, R3 ;  /* 0x0000000300247308 */ /* 0x0004e20000000800 */
[----:B------:R4:W-:Y:S01]  /*4d30*/  STS [R237+0x20000], R2 ;  /* 0x02000002ed007388 */ /* 0x0009e20000000800 */
[----:B-1----:R-:W-:Y:S02]  /*4d40*/  MOV R4, R188 ;  /* 0x000000bc00047202 */ /* 0x002fe40000000f00 */
[----:B------:R-:W-:Y:S05]  /*4d50*/  @P2 FSEL R4, R188, -INF , !P6 ;  /* 0xff800000bc042808 */ /* 0x000fea0007000000 */
[----:B------:R-:W-:Y:S01]  /*4d60*/  FFMA.FTZ R0, R4, UR10, -R0 ;  /* 0x0000000a04007c23 */ /* 0x000fe20008010800 */
[----:B--2---:R-:W-:Y:S02]  /*4d70*/  F2FP.F16.F32.PACK_AB R3, R42, R45 ;  /* 0x0000002d2a03723e */ /* 0x004fe400000000ff */
[----:B------:R-:W-:Y:S01]  /*4d80*/  F2FP.F16.F32.PACK_AB R4, R224, R225 ;  /* 0x000000e1e004723e */ /* 0x000fe200000000ff */
[----:B------:R3:W1:Y:S02]  /*4d90*/  MUFU.EX2 R203, R0 ;  /* 0x0000000000cb7308 */ /* 0x0006640000000800 */
[----:B------:R2:W-:Y:S01]  /*4da0*/  STS [R237+0x20400], R3 ;  /* 0x02040003ed007388 */ /* 0x0005e20000000800 */
[----:B----4-:R-:W-:Y:S04]  /*4db0*/  F2FP.F16.F32.PACK_AB R2, R50, R51 ;  /* 0x000000333202723e */ /* 0x010fe800000000ff */
[----:B------:R4:W-:Y:S05]  /*4dc0*/  STS [R238+0x20400], R5 ;  /* 0x02040005ee007388 */ /* 0x0009ea0000000800 */
[----:B------:R1:W-:Y:S05]  /*4dd0*/  STS [R238+0x20000], R2 ;  /* 0x02000002ee007388 */ /* 0x0003ea0000000800 */
[----:B------:R1:W-:Y:S01]  /*4de0*/  STS [R237+0x21000], R4 ;  /* 0x02100004ed007388 */ /* 0x0003e20000000800 */
[----:B---3--:R-:W-:Y:S02]  /*4df0*/  F2FP.F16.F32.PACK_AB R0, R36, R37 ;  /* 0x000000252400723e */ /* 0x008fe400000000ff */
[----:B--2---:R-:W-:Y:S05]  /*4e00*/  F2FP.F16.F32.PACK_AB R3, R228, R229 ;  /* 0x000000e5e403723e */ /* 0x004fea00000000ff */
[----:B------:R2:W-:Y:S01]  /*4e10*/  STS [R237+0x21400], R3 ;  /* 0x02140003ed007388 */ /* 0x0005e20000000800 */
[----:B----4-:R-:W-:Y:S02]  /*4e20*/  F2FP.F16.F32.PACK_AB R5, R226, R227 ;  /* 0x000000e3e205723e */ /* 0x010fe400000000ff */
[----:B-1----:R-:W-:Y:S03]  /*4e30*/  F2FP.F16.F32.PACK_AB R2, R204, R205 ;  /* 0x000000cdcc02723e */ /* 0x002fe600000000ff */
[----:B------:R1:W-:Y:S01]  /*4e40*/  STS [R238+0x21400], R5 ;  /* 0x02140005ee007388 */ /* 0x0003e20000000800 */
[----:B------:R-:W-:Y:S04]  /*4e50*/  F2FP.F16.F32.PACK_AB R4, R48, R49 ;  /* 0x000000313004723e */ /* 0x000fe800000000ff */
[----:B------:R3:W-:Y:S05]  /*4e60*/  STS [R238+0x21000], R2 ;  /* 0x02100002ee007388 */ /* 0x0007ea0000000800 */
[----:B------:R4:W-:Y:S01]  /*4e70*/  STS [R235+0x20000], R4 ;  /* 0x02000004eb007388 */ /* 0x0009e20000000800 */
[----:B--2---:R-:W-:Y:S05]  /*4e80*/  F2FP.F16.F32.PACK_AB R3, R38, R39 ;  /* 0x000000272603723e */ /* 0x004fea00000000ff */
[----:B------:R2:W-:Y:S01]  /*4e90*/  STS [R235+0x20400], R3 ;  /* 0x02040003eb007388 */ /* 0x0005e20000000800 */
[----:B-1----:R-:W-:Y:S04]  /*4ea0*/  F2FP.F16.F32.PACK_AB R5, R201, R202 ;  /* 0x000000cac905723e */ /* 0x002fe800000000ff */
[----:B------:R1:W-:Y:S01]  /*4eb0*/  STS [R236+0x20400], R0 ;  /* 0x02040000ec007388 */ /* 0x0003e20000000800 */
[----:B---3--:R-:W-:Y:S02]  /*4ec0*/  F2FP.F16.F32.PACK_AB R2, R46, R47 ;  /* 0x0000002f2e02723e */ /* 0x008fe400000000ff */
[----:B----4-:R-:W-:Y:S03]  /*4ed0*/  F2FP.F16.F32.PACK_AB R4, R207, R221 ;  /* 0x000000ddcf04723e */ /* 0x010fe600000000ff */
[----:B------:R3:W-:Y:S05]  /*4ee0*/  STS [R236+0x20000], R2 ;  /* 0x02000002ec007388 */ /* 0x0007ea0000000800 */
[----:B------:R-:W-:Y:S05]  /*4ef0*/  STS [R235+0x21000], R5 ;  /* 0x02100005eb007388 */ /* 0x000fea0000000800 */
[----:B------:R-:W-:Y:S01]  /*4f00*/  STS [R235+0x21400], R4 ;  /* 0x02140004eb007388 */ /* 0x000fe20000000800 */
[----:B--2---:R-:W-:Y:S02]  /*4f10*/  F2FP.F16.F32.PACK_AB R3, R183, R200 ;  /* 0x000000c8b703723e */ /* 0x004fe400000000ff */
[----:B-1----:R-:W-:Y:S03]  /*4f20*/  LEA R0, R220, UR4, 0x1 ;  /* 0x00000004dc007c11 */ /* 0x002fe6000f8e08ff */
[----:B------:R-:W-:Y:S01]  /*4f30*/  STS [R236+0x21000], R3 ;  /* 0x02100003ec007388 */ /* 0x000fe20000000800 */
[----:B------:R-:W-:Y:S02]  /*4f40*/  IADD3 R208, R217, R0, RZ ;  /* 0x00000000d9d07210 */ /* 0x000fe40007ffe0ff */
[----:B---3--:R-:W-:Y:S05]  /*4f50*/  F2FP.F16.F32.PACK_AB R2, R203, R206 ;  /* 0x000000cecb02723e */ /* 0x008fea00000000ff */
[----:B------:R1:W-:Y:S05]  /*4f60*/  STS [R236+0x21400], R2 ;  /* 0x02140002ec007388 */ /* 0x0003ea0000000800 */
[----:B------:R-:W-:Y:S05]  /*4f70*/  LDSM.16.M88.4 R32, [R0+0x8000] ;  /* 0x008000000020783b */ /* 0x000fea0000000200 */
[----:B------:R-:W2:Y:S05]  /*4f80*/  LDSM.16.M88.4 R16, [R214+UR4+0x14000] ;  /* 0x01400004d610783b */ /* 0x000eaa0008000200 */
[----:B------:R-:W3:Y:S05]  /*4f90*/  LDSM.16.M88.4 R28, [R0+0x9000] ;  /* 0x00900000001c783b */ /* 0x000eea0000000200 */
[----:B------:R-:W4:Y:S05]  /*4fa0*/  LDSM.16.M88.4 R164, [R214+UR4+0x14800] ;  /* 0x01480004d6a4783b */ /* 0x000f2a0008000200 */
[----:B------:R-:W-:Y:S01]  /*4fb0*/  LDSM.16.M88.4 R172, [R213+0x8000] ;  /* 0x00800000d5ac783b */ /* 0x000fe20000000200 */
[----:B-1----:R-:W-:Y:S05]  /*4fc0*/  IMAD.IADD R2, R218, 0x1, R0 ;  /* 0x00000001da027824 */ /* 0x002fea00078e0200 */
[----:B------:R-:W1:Y:S01]  /*4fd0*/  LDSM.16.M88.4 R168, [R2+0x8000] ;  /* 0x0080000002a8783b */ /* 0x000e620000000200 */
[----:B------:R-:W-:Y:S04]  /*4fe0*/  IADD3 R3, R217, R2, RZ ;  /* 0x00000002d9037210 */ /* 0x000fe80007ffe0ff */
        /* <DEDUP_REMOVED lines=18> */
[----:B------:R-:W1:Y:S05]  /*5110*/  LDSM.16.M88.4 R176, [R216+0x8000] ;  /* 0x00800000d8b0783b */ /* 0x000e6a0000000200 */
[----:B------:R-:W-:Y:S01]  /*5120*/  HMMA.16816.F32 R32, R168, R166, R32 ;  /* 0x000000a6a820723c */ /* 0x000fe20000001820 */
[----:B------:R-:W2:Y:S05]  /*5130*/  LDSM.16.M88.4 R164, [R208+0x9000] ;  /* 0x00900000d0a4783b */ /* 0x000eaa0000000200 */
[----:B------:R-:W3:Y:S01]  /*5140*/  LDSM.16.M88.4 R168, [R216+0x8800] ;  /* 0x00880000d8a8783b */ /* 0x000ee20000000200 */
[-C--:B-1----:R-:W-:Y:S06]  /*5150*/  HMMA.16816.F32 R4, R172, R176.reuse, R4 ;  /* 0x000000b0ac04723c */ /* 0x082fec0000001804 */
[C---:B--2---:R-:W-:Y:S01]  /*5160*/  HMMA.16816.F32 R8, R164.reuse, R176, R8 ;  /* 0x000000b0a408723c */ /* 0x044fe20000001808 */
[----:B------:R-:W2:Y:S05]  /*5170*/  LDL R177, [R1+0x14] ;  /* 0x0000140001b17983 */ /* 0x000eaa0000100800 */
[-C--:B------:R-:W-:Y:S06]  /*5180*/  HMMA.16816.F32 R12, R164, R178.reuse, R12 ;  /* 0x000000b2a40c723c */ /* 0x080fec000000180c */
[C---:B------:R-:W-:Y:S06]  /*5190*/  HMMA.16816.F32 R16, R172.reuse, R178, R16 ;  /* 0x000000b2ac10723c */ /* 0x040fec0000001810 */
[-C--:B---3--:R-:W-:Y:S06]  /*51a0*/  HMMA.16816.F32 R20, R172, R168.reuse, R20 ;  /* 0x000000a8ac14723c */ /* 0x088fec0000001814 */
[C---:B------:R-:W-:Y:S06]  /*51b0*/  HMMA.16816.F32 R24, R164.reuse, R168, R24 ;  /* 0x000000a8a418723c */ /* 0x040fec0000001818 */
[-C--:B------:R-:W-:Y:S01]  /*51c0*/  HMMA.16816.F32 R28, R164, R170.reuse, R28 ;  /* 0x000000aaa41c723c */ /* 0x080fe2000000181c */
[----:B------:R-:W-:Y:S05]  /*51d0*/  LDSM.16.M88.4 R164, [R3+0x8000] ;  /* 0x0080000003a4783b */ /* 0x000fea0000000200 */
[----:B------:R-:W-:Y:S01]  /*51e0*/  HMMA.16816.F32 R32, R172, R170, R32 ;  /* 0x000000aaac20723c */ /* 0x000fe20000001820 */
[----:B------:R-:W1:Y:S05]  /*51f0*/  LDSM.16.M88.4 R168, [R215+0x8000] ;  /* 0x00800000d7a8783b */ /* 0x000e6a0000000200 */
        /* <DEDUP_REMOVED lines=11> */
[----:B------:R-:W1:Y:S05]  /*52b0*/  LDSM.16.M88.4 R164, [R214+UR4+0x18000] ;  /* 0x01800004d6a4783b */ /* 0x000e6a0008000200 */
[----:B------:R-:W3:Y:S01]  /*52c0*/  LDSM.16.M88.4 R168, [R0+0xb000] ;  /* 0x00b0000000a8783b */ /* 0x000ee20000000200 */
        /* <DEDUP_REMOVED lines=10> */
[----:B------:R-:W1:Y:S05]  /*5370*/  LDSM.16.M88.4 R164, [R213+0xc000] ;  /* 0x00c00000d5a4783b */ /* 0x000e6a0000000200 */
[----:B------:R-:W3:Y:S01]  /*5380*/  LDSM.16.M88.4 R172, [R2+0xb000] ;  /* 0x00b0000002ac783b */ /* 0x000ee20000000200 */
[----:B--2---:R-:W-:Y:S02]  /*5390*/  IADD3.X R181, R177, UR13, RZ, P0, !PT ;  /* 0x0000000db1b57c10 */ /* 0x004fe400087fe4ff */
[----:B------:R-:W-:Y:S03]  /*53a0*/  PLOP3.LUT P0, PT, PT, PT, UP3, 0x80, 0x0 ;  /* 0x000000000000781c */ /* 0x000fe60003f0f038 */
[----:B------:R-:W2:Y:S05]  /*53b0*/  LDG.E R178, desc[UR6][R180.64] ;  /* 0x00000006b4b27981 */ /* 0x000eaa000c1e1900 */
[----:B------:R-:W4:Y:S01]  /*53c0*/  LDG.E R177, desc[UR6][R180.64+0x20] ;  /* 0x00002006b4b17981 */ /* 0x000f22000c1e1900 */
        /* <DEDUP_REMOVED lines=29> */
[C---:B--2---:R-:W-:Y:S11]  /*55a0*/  FADD.FTZ R5, -R178.reuse, R5 ;  /* 0x00000005b2057221 */ /* 0x044ff60000010100 */
[----:B------:R-:W-:Y:S07]  /*55b0*/  @!UPT UIADD3 URZ, URZ, URZ, URZ ;  /* 0x0000003f3f3ff290 */ /* 0x000fee000fffe03f */
[C---:B------:R-:W-:Y:S01]  /*55c0*/  FADD.FTZ R16, -R178.reuse, R16 ;  /* 0x00000010b2107221 */ /* 0x040fe20000010100 */
[-C--:B-1----:R-:W-:Y:S03]  /*55d0*/  HMMA.16816.F32 R20, R168, R164.reuse, R20 ;  /* 0x000000a4a814723c */ /* 0x082fe60000001814 */
[C---:B----4-:R-:W-:Y:S01]  /*55e0*/  FADD.FTZ R6, -R177.reuse, R6 ;  /* 0x00000006b1067221 */ /* 0x050fe20000010100 */
[----:B------:R-:W-:Y:S01]  /*55f0*/  FADD.FTZ R18, -R177, R18 ;  /* 0x00000012b1127221 */ /* 0x000fe20000010100 */
[----:B------:R-:W-:Y:S01]  /*5600*/  FADD.FTZ R4, -R178, R4 ;  /* 0x00000004b2047221 */ /* 0x000fe20000010100 */
[C---:B------:R-:W-:Y:S05]  /*5610*/  HMMA.16816.F32 R24, R172.reuse, R164, R24 ;  /* 0x000000a4ac18723c */ /* 0x040fea0000001818 */
[----:B------:R-:W-:Y:S01]  /*5620*/  FMUL.FTZ R179, R182, R4 ;  /* 0x00000004b6b37220 */ /* 0x000fe20000410000 */
[-C--:B------:R-:W-:Y:S01]  /*5630*/  HMMA.16816.F32 R28, R172, R166.reuse, R28 ;  /* 0x000000a6ac1c723c */ /* 0x080fe2000000181c */
[----:B------:R-:W-:Y:S04]  /*5640*/  MOV R164, UR4 ;  /* 0x0000000400a47c02 */ /* 0x000fe80008000f00 */
[----:B------:R-:W-:Y:S01]  /*5650*/  FFMA.FTZ R4, -R243, R243, 1 ;  /* 0x3f800000f3047423 */ /* 0x000fe200000101f3 */
[----:B------:R-:W-:Y:S01]  /*5660*/  FFMA.FTZ R165, -R248, R248, 1 ;  /* 0x3f800000f8a57423 */ /* 0x000fe200000101f8 */
[----:B------:R-:W-:Y:S04]  /*5670*/  HMMA.16816.F32 R32, R168, R166, R32 ;  /* 0x000000a6a820723c */ /* 0x000fe80000001820 */
[----:B------:R-:W-:Y:S01]  /*5680*/  FMUL.FTZ R182, R52, R5 ;  /* 0x0000000534b67220 */ /* 0x000fe20000410000 */
[----:B------:R-:W-:Y:S01]  /*5690*/  FMUL.FTZ R4, R4, UR5 ;  /* 0x0000000504047c20 */ /* 0x000fe20008410000 */
[----:B------:R1:W5:Y:S01]  /*56a0*/  LDL.LU R52, [R1+0x88] ;  /* 0x0000880001347983 */ /* 0x0003620000300800 */
[----:B------:R-:W-:Y:S01]  /*56b0*/  FMUL.FTZ R165, R165, UR5 ;  /* 0x00000005a5a57c20 */ /* 0x000fe20008410000 */
[----:B------:R-:W-:Y:S03]  /*56c0*/  IMAD.SHL.U32 R172, R219, 0x2, RZ ;  /* 0x00000002dbac7824 */ /* 0x000fe600078e00ff */
[----:B------:R1:W5:Y:S01]  /*56d0*/  LDG.E R5, desc[UR6][R180.64+0x80] ;  /* 0x00008006b4057981 */ /* 0x000362000c1e1900 */
[----:B------:R-:W-:Y:S01]  /*56e0*/  FMUL.FTZ R179, R179, R4 ;  /* 0x00000004b3b37220 */ /* 0x000fe20000410000 */
[----:B------:R-:W-:Y:S01]  /*56f0*/  FMUL.FTZ R165, R182, R165 ;  /* 0x000000a5b6a57220 */ /* 0x000fe20000410000 */
[C---:B------:R-:W-:Y:S02]  /*5700*/  FADD.FTZ R166, -R178.reuse, R17 ;  /* 0x00000011b2a67221 */ /* 0x040fe40000010100 */
[----:B------:R1:W5:Y:S01]  /*5710*/  LDG.E R4, desc[UR6][R180.64+0xa0] ;  /* 0x0000a006b4047981 */ /* 0x000362000c1e1900 */
[----:B------:R-:W-:Y:S01]  /*5720*/  FADD.FTZ R20, -R178, R20 ;  /* 0x00000014b2147221 */ /* 0x000fe20000010100 */
[----:B------:R-:W-:Y:S01]  /*5730*/  IADD3 R164, R172, 0x8000, R164 ;  /* 0x00008000aca47810 */ /* 0x000fe20007ffe0a4 */
[----:B------:R-:W-:Y:S01]  /*5740*/  FMUL.FTZ R166, R50, R166 ;  /* 0x000000a632a67220 */ /* 0x000fe20000410000 */
[----:B------:R-:W-:Y:S01]  /*5750*/  F2FP.F16.F32.PACK_AB R17, R165, R179 ;  /* 0x000000b3a511723e */ /* 0x000fe200000000ff */
[----:B------:R-:W-:Y:S01]  /*5760*/  FMUL.FTZ R165, R51, R16 ;  /* 0x0000001033a57220 */ /* 0x000fe20000410000 */
[----:B------:R-:W-:Y:S01]  /*5770*/  FMUL.FTZ R167, R49, R20 ;  /* 0x0000001431a77220 */ /* 0x000fe20000410000 */
[----:B------:R1:W5:Y:S01]  /*5780*/  LDL.LU R51, [R1+0x84] ;  /* 0x0000840001337983 */ /* 0x0003620000300800 */
[----:B------:R-:W-:Y:S01]  /*5790*/  FADD.FTZ R21, -R178, R21 ;  /* 0x00000015b2157221 */ /* 0x000fe20000010100 */
[C---:B------:R-:W-:Y:S01]  /*57a0*/  FADD.FTZ R22, -R177.reuse, R22 ;  /* 0x00000016b1167221 */ /* 0x040fe20000010100 */
[C---:B------:R-:W-:Y:S02]  /*57b0*/  FADD.FTZ R23, -R177.reuse, R23 ;  /* 0x00000017b1177221 */ /* 0x040fe40000010100 */
[----:B------:R1:W5:Y:S01]  /*57c0*/  LDL.LU R50, [R1+0x80] ;  /* 0x0000800001327983 */ /* 0x0003620000300800 */
[----:B------:R-:W-:Y:S01]  /*57d0*/  FMUL.FTZ R168, R48, R21 ;  /* 0x0000001530a87220 */ /* 0x000fe20000410000 */
[C---:B------:R-:W-:Y:S01]  /*57e0*/  FADD.FTZ R34, -R177.reuse, R34 ;  /* 0x00000022b1227221 */ /* 0x040fe20000010100 */
[----:B------:R-:W-:Y:S02]  /*57f0*/  FADD.FTZ R35, -R177, R35 ;  /* 0x00000023b1237221 */ /* 0x000fe40000010100 */
[----:B------:R1:W5:Y:S01]  /*5800*/  LDL.LU R49, [R1+0x7c] ;  /* 0x00007c0001317983 */ /* 0x0003620000300800 */
[----:B------:R-:W-:Y:S01]  /*5810*/  FFMA.FTZ R16, -R247, R247, 1 ;  /* 0x3f800000f7107423 */ /* 0x000fe200000101f7 */
[----:B------:R-:W-:Y:S01]  /*5820*/  FFMA.FTZ R20, -R246, R246, 1 ;  /* 0x3f800000f6147423 */ /* 0x000fe200000101f6 */
[----:B------:R-:W-:Y:S02]  /*5830*/  IADD3 R176, R164, 0x40, RZ ;  /* 0x00000040a4b07810 */ /* 0x000fe40007ffe0ff */
[----:B------:R1:W5:Y:S01]  /*5840*/  LDL.LU R48, [R1+0x78] ;  /* 0x0000780001307983 */ /* 0x0003620000300800 */
[----:B------:R-:W-:Y:S01]  /*5850*/  FMUL.FTZ R16, R16, UR5 ;  /* 0x0000000510107c20 */ /* 0x000fe20008410000 */
[----:B------:R-:W-:Y:S01]  /*5860*/  @P1 IADD3 R176, R164, -0x40, RZ ;  /* 0xffffffc0a4b01810 */ /* 0x000fe20007ffe0ff */
[----:B------:R-:W-:Y:S01]  /*5870*/  FFMA.FTZ R164, -R244, R244, 1 ;  /* 0x3f800000f4a47423 */ /* 0x000fe200000101f4 */
[----:B------:R-:W-:Y:S01]  /*5880*/  FMUL.FTZ R20, R20, UR5 ;  /* 0x0000000514147c20 */ /* 0x000fe20008410000 */
[----:B------:R-:W-:Y:S01]  /*5890*/  FMUL.FTZ R16, R165, R16 ;  /* 0x00000010a5107220 */ /* 0x000fe20000410000 */
[----:B------:R-:W-:Y:S01]  /*58a0*/  FFMA.FTZ R165, -R245, R245, 1 ;  /* 0x3f800000f5a57423 */ /* 0x000fe200000101f5 */
[----:B------:R-:W-:Y:S01]  /*58b0*/  FMUL.FTZ R164, R164, UR5 ;  /* 0x00000005a4a47c20 */ /* 0x000fe20008410000 */
[----:B------:R-:W-:Y:S01]  /*58c0*/  FMUL.FTZ R20, R166, R20 ;  /* 0x00000014a6147220 */ /* 0x000fe20000410000 */
[C---:B------:R-:W-:Y:S01]  /*58d0*/  FADD.FTZ R166, -R178.reuse, R32 ;  /* 0x00000020b2a67221 */ /* 0x040fe20000010100 */
[----:B------:R-:W-:Y:S01]  /*58e0*/  FMUL.FTZ R32, R165, UR5 ;  /* 0x00000005a5207c20 */ /* 0x000fe20008410000 */
[----:B------:R-:W-:Y:S01]  /*58f0*/  FMUL.FTZ R164, R167, R164 ;  /* 0x000000a4a7a47220 */ /* 0x000fe20000410000 */
[----:B------:R-:W-:Y:S01]  /*5900*/  FADD.FTZ R167, -R178, R33 ;  /* 0x00000021b2a77221 */ /* 0x000fe20000010100 */
[----:B------:R-:W-:Y:S01]  /*5910*/  FMUL.FTZ R165, R47, R166 ;  /* 0x000000a62fa57220 */ /* 0x000fe20000410000 */
[----:B------:R-:W-:Y:S01]  /*5920*/  FFMA.FTZ R21, -R239, R239, 1 ;  /* 0x3f800000ef157423 */ /* 0x000fe200000101ef */
[----:B------:R1:W5:Y:S01]  /*5930*/  LDL.LU R47, [R1+0x74] ;  /* 0x00007400012f7983 */ /* 0x0003620000300800 */
[----:B------:R-:W-:Y:S01]  /*5940*/  FMUL.FTZ R167, R46, R167 ;  /* 0x000000a72ea77220 */ /* 0x000fe20000410000 */
[----:B------:R-:W-:Y:S01]  /*5950*/  FMUL.FTZ R166, R45, R6 ;  /* 0x000000062da67220 */ /* 0x000fe20000410000 */
[----:B------:R-:W-:Y:S02]  /*5960*/  FMUL.FTZ R33, R21, UR5 ;  /* 0x0000000515217c20 */ /* 0x000fe40008410000 */
[----:B------:R1:W5:Y:S01]  /*5970*/  LDL.LU R46, [R1+0x70] ;  /* 0x00007000012e7983 */ /* 0x0003620000300800 */
[----:B------:R-:W-:Y:S01]  /*5980*/  FFMA.FTZ R6, -R44, R44, 1 ;  /* 0x3f8000002c067423 */ /* 0x000fe2000001012c */
[----:B------:R-:W-:Y:S01]  /*5990*/  F2FP.F16.F32.PACK_AB R20, R20, R16 ;  /* 0x000000101414723e */ /* 0x000fe200000000ff */
[----:B------:R-:W-:Y:S02]  /*59a0*/  FMUL.FTZ R33, R165, R33 ;  /* 0x00000021a5217220 */ /* 0x000fe40000410000 */
[----:B------:R1:W5:Y:S01]  /*59b0*/  LDL.LU R45, [R1+0x6c] ;  /* 0x00006c00012d7983 */ /* 0x0003620000300800 */
[----:B------:R-:W-:Y:S01]  /*59c0*/  FADD.FTZ R165, -R177, R7 ;  /* 0x00000007b1a57221 */ /* 0x000fe20000010100 */
[----:B------:R-:W-:Y:S01]  /*59d0*/  FFMA.FTZ R7, -R43, R43, 1 ;  /* 0x3f8000002b077423 */ /* 0x000fe2000001012b */
[----:B------:R-:W-:Y:S02]  /*59e0*/  FMUL.FTZ R6, R6, UR5 ;  /* 0x0000000506067c20 */ /* 0x000fe40008410000 */
[----:B------:R1:W5:Y:S01]  /*59f0*/  LDL.LU R44, [R1+0x68] ;  /* 0x00006800012c7983 */ /* 0x0003620000300800 */
[----:B------:R-:W-:Y:S01]  /*5a00*/  FMUL.FTZ R165, R42, R165 ;  /* 0x000000a52aa57220 */ /* 0x000fe20000410000 */
[----:B------:R-:W-:Y:S01]  /*5a10*/  FMUL.FTZ R7, R7, UR5 ;  /* 0x0000000507077c20 */ /* 0x000fe20008410000 */
[----:B------:R-:W-:Y:S02]  /*5a20*/  FMUL.FTZ R6, R166, R6 ;  /* 0x00000006a6067220 */ /* 0x000fe40000410000 */
[----:B------:R1:W5:Y:S01]  /*5a30*/  LDL.LU R43, [R1+0x64] ;  /* 0x00006400012b7983 */ /* 0x0003620000300800 */
[----:B------:R-:W-:Y:S01]  /*5a40*/  FMUL.FTZ R32, R168, R32 ;  /* 0x00000020a8207220 */ /* 0x000fe20000410000 */
[----:B------:R-:W-:Y:S01]  /*5a50*/  FMUL.FTZ R16, R165, R7 ;  /* 0x00000007a5107220 */ /* 0x000fe20000410000 */
[----:B------:R-:W-:Y:S02]  /*5a60*/  FMUL.FTZ R165, R38, R23 ;  /* 0x0000001726a57220 */ /* 0x000fe40000410000 */
[----:B------:R1:W5:Y:S01]  /*5a70*/  LDL.LU R42, [R1+0x60] ;  /* 0x00006000012a7983 */ /* 0x0003620000300800 */
[----:B------:R-:W-:Y:S01]  /*5a80*/  FADD.FTZ R7, -R177, R19 ;  /* 0x00000013b1077221 */ /* 0x000fe20000010100 */
[----:B------:R-:W-:Y:S01]  /*5a90*/  F2FP.F16.F32.PACK_AB R32, R32, R164 ;  /* 0x000000a42020723e */ /* 0x000fe200000000ff */
[----:B------:R-:W-:Y:S01]  /*5aa0*/  FMUL.FTZ R164, R39, R22 ;  /* 0x0000001627a47220 */ /* 0x000fe20000410000 */
[----:B------:R-:W-:Y:S01]  /*5ab0*/  F2FP.F16.F32.PACK_AB R16, R16, R6 ;  /* 0x000000061010723e */ /* 0x000fe200000000ff */
[----:B------:R-:W-:Y:S01]  /*5ac0*/  FMUL.FTZ R6, R41, R18 ;  /* 0x0000001229067220 */ /* 0x000fe20000410000 */
[----:B------:R-:W-:Y:S01]  /*5ad0*/  FMUL.FTZ R7, R40, R7 ;  /* 0x0000000728077220 */ /* 0x000fe20000410000 */
[----:B------:R1:W5:Y:S01]  /*5ae0*/  LDL.LU R41, [R1+0x5c] ;  /* 0x00005c0001297983 */ /* 0x0003620000300800 */
[----:B------:R-:W-:Y:S01]  /*5af0*/  FFMA.FTZ R19, -R251, R251, 1 ;  /* 0x3f800000fb137423 */ /* 0x000fe200000101fb */
[----:B------:R-:W-:Y:S01]  /*5b00*/  FFMA.FTZ R18, -R250, R250, 1 ;  /* 0x3f800000fa127423 */ /* 0x000fe200000101fa */
[----:B------:R-:W-:Y:S02]  /*5b10*/  FFMA.FTZ R21, -R240, R240, 1 ;  /* 0x3f800000f0157423 */ /* 0x000fe400000101f0 */
[----:B------:R1:W5:Y:S01]  /*5b20*/  LDL.LU R40, [R1+0x58] ;  /* 0x0000580001287983 */ /* 0x0003620000300800 */
[----:B------:R-:W-:Y:S01]  /*5b30*/  FMUL.FTZ R19, R19, UR5 ;  /* 0x0000000513137c20 */ /* 0x000fe20008410000 */
[----:B------:R-:W-:Y:S01]  /*5b40*/  FMUL.FTZ R18, R18, UR5 ;  /* 0x0000000512127c20 */ /* 0x000fe20008410000 */
[----:B------:R-:W-:Y:S02]  /*5b50*/  FMUL.FTZ R21, R21, UR5 ;  /* 0x0000000515157c20 */ /* 0x000fe40008410000 */
[----:B------:R1:W5:Y:S01]  /*5b60*/  LDL.LU R39, [R1+0x54] ;  /* 0x0000540001277983 */ /* 0x0003620000300800 */
[----:B------:R-:W-:Y:S01]  /*5b70*/  FMUL.FTZ R19, R6, R19 ;  /* 0x0000001306137220 */ /* 0x000fe20000410000 */
[----:B------:R-:W-:Y:S01]  /*5b80*/  FMUL.FTZ R6, R37, R34 ;  /* 0x0000002225067220 */ /* 0x000fe20000410000 */
[----:B------:R-:W-:Y:S02]  /*5b90*/  FMUL.FTZ R18, R7, R18 ;  /* 0x0000001207127220 */ /* 0x000fe40000410000 */
[----:B------:R1:W5:Y:S01]  /*5ba0*/  LDL.LU R38, [R1+0x50] ;  /* 0x0000500001267983 */ /* 0x0003620000300800 */
[----:B------:R-:W-:Y:S01]  /*5bb0*/  FMUL.FTZ R7, R36, R35 ;  /* 0x0000002324077220 */ /* 0x000fe20000410000 */
[----:B------:R-:W-:Y:S01]  /*5bc0*/  FMUL.FTZ R21, R167, R21 ;  /* 0x00000015a7157220 */ /* 0x000fe20000410000 */
[----:B------:R-:W-:Y:S02]  /*5bd0*/  FFMA.FTZ R23, -R252, R252, 1 ;  /* 0x3f800000fc177423 */ /* 0x000fe400000101fc */
[----:B------:R1:W5:Y:S01]  /*5be0*/  LDL.LU R37, [R1+0x4c] ;  /* 0x00004c0001257983 */ /* 0x0003620000300800 */
[----:B------:R-:W-:Y:S01]  /*5bf0*/  FFMA.FTZ R22, -R249, R249, 1 ;  /* 0x3f800000f9167423 */ /* 0x000fe200000101f9 */
[----:B------:R-:W-:Y:S01]  /*5c00*/  FFMA.FTZ R34, -R242, R242, 1 ;  /* 0x3f800000f2227423 */ /* 0x000fe200000101f2 */
[----:B------:R-:W-:Y:S02]  /*5c10*/  F2FP.F16.F32.PACK_AB R21, R21, R33 ;  /* 0x000000211515723e */ /* 0x000fe400000000ff */
[----:B------:R1:W5:Y:S01]  /*5c20*/  LDL.LU R36, [R1+0x48] ;  /* 0x0000480001247983 */ /* 0x0003620000300800 */
[----:B------:R-:W-:Y:S01]  /*5c30*/  FFMA.FTZ R33, -R241, R241, 1 ;  /* 0x3f800000f1217423 */ /* 0x000fe200000101f1 */
        /* <DEDUP_REMOVED lines=9> */
[----:B------:R-:W2:Y:S01]  /*5cd0*/  LDC R35, c[0x0][0x240] ;  /* 0x00009000ff237b82 */ /* 0x000ea20000000800 */
[----:B------:R-:W-:Y:S04]  /*5ce0*/  ULOP3.LUT UR15, UR9, 0x1, URZ, 0xc0, !UPT ;  /* 0x00000001090f7892 */ /* 0x000fe8000f8ec03f */
[----:B------:R-:W-:Y:S03]  /*5cf0*/  UISETP.NE.U32.AND UP1, UPT, UR15, 0x1, UPT ;  /* 0x000000010f00788c */ /* 0x000fe6000bf25070 */
[----:B------:R-:W3:Y:S01]  /*5d00*/  LDC R164, c[0x0][0x244] ;  /* 0x00009100ffa47b82 */ /* 0x000ee20000000800 */
[----:B------:R-:W-:Y:S06]  /*5d10*/  USEL UR15, UR60, 0x4000, !UP1 ;  /* 0x000040003c0f7887 */ /* 0x000fec000c800000 */
[----:B------:R-:W-:Y:S01]  /*5d20*/  VIADD R234, R234, UR15 ;  /* 0x0000000feaea7c36 */ /* 0x000fe20008000000 */
[----:B------:R-:W-:Y:S01]  /*5d30*/  IADD3 R212, R212, UR15, RZ ;  /* 0x0000000fd4d47c10 */ /* 0x000fe2000fffe0ff */
[C---:B--2---:R-:W-:Y:S05]  /*5d40*/  IMAD.U32 R6, R35.reuse, -0x40, RZ ;  /* 0xffffffc023067824 */ /* 0x044fea00078e00ff */
        /* <DEDUP_REMOVED lines=9> */
[----:B---3--:R-:W-:Y:S03]  /*5de0*/  LEA.HI.X R7, R35, R231, R164, 0x6, P2 ;  /* 0x000000e723077211 */ /* 0x008fe600010f34a4 */
[----:B------:R2:W-:Y:S04]  /*5df0*/  LDGSTS.E.BYPASS.LTC128B.128 [R234+0x2000], desc[UR6][R230.64+0x80] ;  /* 0x02000080e6ea7fae */ /* 0x0005e8000b901d46 */
[----:B------:R2:W-:Y:S04]  /*5e00*/  LDGSTS.E.BYPASS.LTC128B.128 [R234+0x1000], desc[UR6][R6.64] ;  /* 0x0100000006ea7fae */ /* 0x0005e8000b901d46 */
[----:B------:R2:W-:Y:S04]  /*5e10*/  LDGSTS.E.BYPASS.LTC128B.128 [R234+0x3000], desc[UR6][R6.64+0x80] ;  /* 0x0300008006ea7fae */ /* 0x0005e8000b901d46 */
[----:B------:R-:W0:Y:S02]  /*5e20*/  LDGDEPBAR ;  /* 0x00000000000079af */ /* 0x000e240000000000 */
.L_x_1288:
[----:B------:R-:W-:Y:S01]  /*5e30*/  STS [R237+0x1c000], R17 ;  /* 0x01c00011ed007388 */ /* 0x000fe20000000800 */
[----:B--2---:R-:W-:Y:S01]  /*5e40*/  F2FP.F16.F32.PACK_AB R6, R18, R19 ;  /* 0x000000131206723e */ /* 0x004fe200000000ff */
[C---:B-----5:R-:W-:Y:S01]  /*5e50*/  FADD.FTZ R12, -R5.reuse, R12 ;  /* 0x0000000c050c7221 */ /* 0x060fe20000010100 */
[C---:B------:R-:W-:Y:S01]  /*5e60*/  FADD.FTZ R9, -R5.reuse, R9 ;  /* 0x0000000905097221 */ /* 0x040fe20000010100 */
[----:B------:R2:W-:Y:S01]  /*5e70*/  STS [R237+0x1c400], R16 ;  /* 0x01c40010ed007388 */ /* 0x0005e20000000800 */
[C---:B------:R-:W-:Y:S01]  /*5e80*/  FADD.FTZ R8, -R5.reuse, R8 ;  /* 0x0000000805087221 */ /* 0x040fe20000010100 */
[----:B------:R-:W-:Y:S01]  /*5e90*/  FADD.FTZ R13, -R5, R13 ;  /* 0x0000000d050d7221 */ /* 0x000fe20000010100 */
[----:B------:R-:W-:Y:S01]  /*5ea0*/  FFMA.FTZ R7, -R190, R190, 1 ;  /* 0x3f800000be077423 */ /* 0x000fe200000101be */
[----:B------:R3:W-:Y:S01]  /*5eb0*/  STS [R238+0x1c000], R20 ;  /* 0x01c00014ee007388 */ /* 0x0007e20000000800 */
[----:B------:R-:W-:Y:S01]  /*5ec0*/  FMUL.FTZ R19, R224, R9 ;  /* 0x00000009e0137220 */ /* 0x000fe20000410000 */
[----:B------:R-:W-:Y:S01]  /*5ed0*/  FFMA.FTZ R9, -R193, R193, 1 ;  /* 0x3f800000c1097423 */ /* 0x000fe200000101c1 */
[----:B------:R-:W-:Y:S01]  /*5ee0*/  FMUL.FTZ R13, R204, R13 ;  /* 0x0000000dcc0d7220 */ /* 0x000fe20000410000 */
[----:B------:R4:W-:Y:S01]  /*5ef0*/  STS [R238+0x1c400], R6 ;  /* 0x01c40006ee007388 */ /* 0x0009e20000000800 */
[----:B------:R-:W-:Y:S01]  /*5f00*/  FMUL.FTZ R7, R7, UR5 ;  /* 0x0000000507077c20 */ /* 0x000fe20008410000 */
[----:B------:R-:W-:Y:S01]  /*5f10*/  FMUL.FTZ R9, R9, UR5 ;  /* 0x0000000509097c20 */ /* 0x000fe20008410000 */
[C---:B------:R-:W-:Y:S01]  /*5f20*/  FADD.FTZ R28, -R5.reuse, R28 ;  /* 0x0000001c051c7221 */ /* 0x040fe20000010100 */
[C---:B------:R-:W-:Y:S01]  /*5f30*/  FADD.FTZ R24, -R5.reuse, R24 ;  /* 0x0000001805187221 */ /* 0x040fe20000010100 */
[----:B------:R-:W-:Y:S01]  /*5f40*/  FADD.FTZ R25, -R5, R25 ;  /* 0x0000001905197221 */ /* 0x000fe20000010100 */
[----:B------:R-:W-:Y:S01]  /*5f50*/  FMUL.FTZ R19, R19, R9 ;  /* 0x0000000913137220 */ /* 0x000fe20000410000 */
[----:B------:R-:W-:Y:S01]  /*5f60*/  FFMA.FTZ R9, -R187, R187, 1 ;  /* 0x3f800000bb097423 */ /* 0x000fe200000101bb */
[----:B------:R-:W-:Y:S01]  /*5f70*/  FADD.FTZ R29, -R5, R29 ;  /* 0x0000001d051d7221 */ /* 0x000fe20000010100 */
[----:B------:R-:W-:Y:S01]  /*5f80*/  FMUL.FTZ R28, R200, R28 ;  /* 0x0000001cc81c7220 */ /* 0x000fe20000410000 */
[----:B------:R-:W-:Y:S01]  /*5f90*/  FFMA.FTZ R5, -R184, R184, 1 ;  /* 0x3f800000b8057423 */ /* 0x000fe200000101b8 */
[----:B------:R-:W-:Y:S01]  /*5fa0*/  FMUL.FTZ R24, R202, R24 ;  /* 0x00000018ca187220 */ /* 0x000fe20000410000 */
[----:B------:R-:W-:Y:S01]  /*5fb0*/  FMUL.FTZ R9, R9, UR5 ;  /* 0x0000000509097c20 */ /* 0x000fe20008410000 */
[----:B------:R-:W-:Y:S01]  /*5fc0*/  FMUL.FTZ R25, R201, R25 ;  /* 0x00000019c9197220 */ /* 0x000fe20000410000 */
[----:B------:R-:W-:Y:S01]  /*5fd0*/  FMUL.FTZ R29, R183, R29 ;  /* 0x0000001db71d7220 */ /* 0x000fe20000410000 */
[----:B------:R-:W-:Y:S01]  /*5fe0*/  FMUL.FTZ R5, R5, UR5 ;  /* 0x0000000505057c20 */ /* 0x000fe20008410000 */
[C---:B------:R-:W-:Y:S01]  /*5ff0*/  FADD.FTZ R10, -R4.reuse, R10 ;  /* 0x0000000a040a7221 */ /* 0x040fe20000010100 */
[----:B--2---:R-:W-:Y:S01]  /*6000*/  FMUL.FTZ R16, R205, R12 ;  /* 0x0000000ccd107220 */ /* 0x004fe20000410000 */
[----:B------:R-:W-:Y:S01]  /*6010*/  FFMA.FTZ R12, -R195, R195, 1 ;  /* 0x3f800000c30c7423 */ /* 0x000fe200000101c3 */
[C---:B------:R-:W-:Y:S01]  /*6020*/  FADD.FTZ R11, -R4.reuse, R11 ;  /* 0x0000000b040b7221 */ /* 0x040fe20000010100 */
[----:B------:R-:W-:Y:S01]  /*6030*/  FADD.FTZ R14, -R4, R14 ;  /* 0x0000000e040e7221 */ /* 0x000fe20000010100 */
[----:B---3--:R-:W-:Y:S01]  /*6040*/  FMUL.FTZ R20, R225, R8 ;  /* 0x00000008e1147220 */ /* 0x008fe20000410000 */
[----:B------:R-:W-:Y:S01]  /*6050*/  FMUL.FTZ R12, R12, UR5 ;  /* 0x000000050c0c7c20 */ /* 0x000fe20008410000 */
[----:B------:R-:W-:Y:S01]  /*6060*/  FFMA.FTZ R8, -R191, R191, 1 ;  /* 0x3f800000bf087423 */ /* 0x000fe200000101bf */
[----:B------:R-:W-:Y:S01]  /*6070*/  FMUL.FTZ R24, R24, R9 ;  /* 0x0000000918187220 */ /* 0x000fe20000410000 */
[----:B------:R-:W-:Y:S01]  /*6080*/  FMUL.FTZ R14, R227, R14 ;  /* 0x0000000ee30e7220 */ /* 0x000fe20000410000 */
[----:B------:R-:W-:Y:S01]  /*6090*/  FMUL.FTZ R20, R20, R12 ;  /* 0x0000000c14147220 */ /* 0x000fe20000410000 */
[----:B------:R-:W-:Y:S01]  /*60a0*/  FMUL.FTZ R8, R8, UR5 ;  /* 0x0000000508087c20 */ /* 0x000fe20008410000 */
[----:B------:R-:W-:Y:S01]  /*60b0*/  FMUL.FTZ R12, R13, R7 ;  /* 0x000000070d0c7220 */ /* 0x000fe20000410000 */
[----:B------:R-:W-:Y:S01]  /*60c0*/  FFMA.FTZ R7, -R185, R185, 1 ;  /* 0x3f800000b9077423 */ /* 0x000fe200000101b9 */
[----:B------:R-:W-:Y:S01]  /*60d0*/  FMUL.FTZ R13, R228, R11 ;  /* 0x0000000be40d7220 */ /* 0x000fe20000410000 */
[----:B------:R-:W-:Y:S01]  /*60e0*/  FMUL.FTZ R16, R16, R8 ;  /* 0x0000000810107220 */ /* 0x000fe20000410000 */
[----:B------:R-:W-:Y:S01]  /*60f0*/  FFMA.FTZ R8, -R186, R186, 1 ;  /* 0x3f800000ba087423 */ /* 0x000fe200000101ba */
[----:B------:R-:W-:Y:S01]  /*6100*/  FMUL.FTZ R7, R7, UR5 ;  /* 0x0000000507077c20 */ /* 0x000fe20008410000 */
[----:B------:R-:W-:Y:S01]  /*6110*/  FADD.FTZ R15, -R4, R15 ;  /* 0x0000000f040f7221 */ /* 0x000fe20000010100 */
[----:B----4-:R-:W-:Y:S01]  /*6120*/  FFMA.FTZ R6, -R196, R196, 1 ;  /* 0x3f800000c4067423 */ /* 0x010fe200000101c4 */
[----:B------:R-:W-:Y:S01]  /*6130*/  FMUL.FTZ R8, R8, UR5 ;  /* 0x0000000508087c20 */ /* 0x000fe20008410000 */
[----:B------:R-:W-:Y:S01]  /*6140*/  FMUL.FTZ R28, R28, R7 ;  /* 0x000000071c1c7220 */ /* 0x000fe20000410000 */
[----:B------:R-:W-:Y:S01]  /*6150*/  FFMA.FTZ R7, -R197, R197, 1 ;  /* 0x3f800000c5077423 */ /* 0x000fe200000101c5 */
[----:B------:R-:W-:Y:S01]  /*6160*/  F2FP.F16.F32.PACK_AB R12, R12, R16 ;  /* 0x000000100c0c723e */ /* 0x000fe200000000ff */
[----:B------:R-:W-:Y:S01]  /*6170*/  FMUL.FTZ R9, R25, R8 ;  /* 0x0000000819097220 */ /* 0x000fe20000410000 */
[----:B------:R-:W-:Y:S01]  /*6180*/  FMUL.FTZ R8, R29, R5 ;  /* 0x000000051d087220 */ /* 0x000fe20000410000 */
[----:B------:R-:W-:Y:S01]  /*6190*/  F2FP.F16.F32.PACK_AB R5, R19, R20 ;  /* 0x000000141305723e */ /* 0x000fe200000000ff */
[----:B------:R-:W-:Y:S01]  /*61a0*/  FMUL.FTZ R16, R229, R10 ;  /* 0x0000000ae5107220 */ /* 0x000fe20000410000 */
[----:B------:R-:W-:Y:S01]  /*61b0*/  FMUL.FTZ R7, R7, UR5 ;  /* 0x0000000507077c20 */ /* 0x000fe20008410000 */
[----:B------:R-:W-:Y:S01]  /*61c0*/  FFMA.FTZ R11, -R199, R199, 1 ;  /* 0x3f800000c70b7423 */ /* 0x000fe200000101c7 */
[----:B------:R-:W-:Y:S01]  /*61d0*/  FFMA.FTZ R10, -R198, R198, 1 ;  /* 0x3f800000c60a7423 */ /* 0x000fe200000101c6 */
[----:B------:R-:W-:Y:S01]  /*61e0*/  FMUL.FTZ R15, R226, R15 ;  /* 0x0000000fe20f7220 */ /* 0x000fe20000410000 */
[----:B------:R-:W-:Y:S01]  /*61f0*/  FMUL.FTZ R14, R14, R7 ;  /* 0x000000070e0e7220 */ /* 0x000fe20000410000 */
[----:B------:R-:W-:Y:S01]  /*6200*/  FMUL.FTZ R6, R6, UR5 ;  /* 0x0000000506067c20 */ /* 0x000fe20008410000 */
[----:B------:R2:W-:Y:S01]  /*6210*/  STS [R237+0x1d000], R5 ;  /* 0x01d00005ed007388 */ /* 0x0005e20000000800 */
[----:B------:R-:W-:Y:S01]  /*6220*/  FMUL.FTZ R11, R11, UR5 ;  /* 0x000000050b0b7c20 */ /* 0x000fe20008410000 */
[----:B------:R-:W-:Y:S01]  /*6230*/  FMUL.FTZ R10, R10, UR5 ;  /* 0x000000050a0a7c20 */ /* 0x000fe20008410000 */
[----:B------:R-:W-:Y:S01]  /*6240*/  FADD.FTZ R27, -R4, R27 ;  /* 0x0000001b041b7221 */ /* 0x000fe20000010100 */
[----:B------:R-:W-:Y:S01]  /*6250*/  FFMA.FTZ R7, -R192, R192, 1 ;  /* 0x3f800000c0077423 */ /* 0x000fe200000101c0 */
[----:B------:R-:W-:Y:S01]  /*6260*/  FMUL.FTZ R15, R15, R6 ;  /* 0x000000060f0f7220 */ /* 0x000fe20000410000 */
[----:B------:R-:W-:Y:S01]  /*6270*/  FMUL.FTZ R11, R16, R11 ;  /* 0x0000000b100b7220 */ /* 0x000fe20000410000 */
[----:B------:R-:W-:Y:S01]  /*6280*/  FMUL.FTZ R13, R13, R10 ;  /* 0x0000000a0d0d7220 */ /* 0x000fe20000410000 */
[----:B------:R-:W-:Y:S01]  /*6290*/  FMUL.FTZ R27, R207, R27 ;  /* 0x0000001bcf1b7220 */ /* 0x000fe20000410000 */
[----:B------:R-:W-:Y:S01]  /*62a0*/  FMUL.FTZ R7, R7, UR5 ;  /* 0x0000000507077c20 */ /* 0x000fe20008410000 */
[----:B------:R-:W-:Y:S01]  /*62b0*/  FADD.FTZ R30, -R4, R30 ;  /* 0x0000001e041e7221 */ /* 0x000fe20000010100 */
[----:B------:R-:W-:Y:S01]  /*62c0*/  FFMA.FTZ R6, -R189, R189, 1 ;  /* 0x3f800000bd067423 */ /* 0x000fe200000101bd */
[----:B------:R-:W-:Y:S01]  /*62d0*/  FFMA.FTZ R10, -R194, R194, 1 ;  /* 0x3f800000c20a7423 */ /* 0x000fe200000101c2 */
[----:B------:R-:W-:Y:S01]  /*62e0*/  FMUL.FTZ R27, R27, R7 ;  /* 0x000000071b1b7220 */ /* 0x000fe20000410000 */
[----:B------:R-:W-:Y:S01]  /*62f0*/  FMUL.FTZ R30, R206, R30 ;  /* 0x0000001ece1e7220 */ /* 0x000fe20000410000 */
[----:B------:R-:W-:Y:S01]  /*6300*/  FMUL.FTZ R6, R6, UR5 ;  /* 0x0000000506067c20 */ /* 0x000fe20008410000 */
[----:B------:R-:W-:Y:S01]  /*6310*/  F2FP.F16.F32.PACK_AB R7, R13, R11 ;  /* 0x0000000b0d07723e */ /* 0x000fe200000000ff */
[C---:B------:R-:W-:Y:S01]  /*6320*/  FADD.FTZ R26, -R4.reuse, R26 ;  /* 0x0000001a041a7221 */ /* 0x040fe20000010100 */
[----:B------:R-:W-:Y:S01]  /*6330*/  FADD.FTZ R31, -R4, R31 ;  /* 0x0000001f041f7221 */ /* 0x000fe20000010100 */
[----:B------:R-:W-:Y:S01]  /*6340*/  FMUL.FTZ R30, R30, R6 ;  /* 0x000000061e1e7220 */ /* 0x000fe20000410000 */
[----:B------:R-:W-:Y:S01]  /*6350*/  F2FP.F16.F32.PACK_AB R6, R15, R14 ;  /* 0x0000000e0f06723e */ /* 0x000fe200000000ff */
[----:B------:R-:W-:Y:S01]  /*6360*/  STS [R237+0x1d400], R7 ;  /* 0x01d40007ed007388 */ /* 0x000fe20000000800 */
[----:B------:R-:W-:Y:S01]  /*6370*/  FMUL.FTZ R10, R10, UR5 ;  /* 0x000000050a0a7c20 */ /* 0x000fe20008410000 */
[----:B------:R-:W-:Y:S01]  /*6380*/  FMUL.FTZ R26, R221, R26 ;  /* 0x0000001add1a7220 */ /* 0x000fe20000410000 */
[----:B------:R-:W-:Y:S01]  /*6390*/  FFMA.FTZ R4, -R188, R188, 1 ;  /* 0x3f800000bc047423 */ /* 0x000fe200000101bc */
[----:B------:R-:W-:Y:S01]  /*63a0*/  F2FP.F16.F32.PACK_AB R18, R22, R23 ;  /* 0x000000171612723e */ /* 0x000fe200000000ff */
[----:B------:R-:W-:Y:S01]  /*63b0*/  STS [R238+0x1d000], R12 ;  /* 0x01d0000cee007388 */ /* 0x000fe20000000800 */
[----:B------:R-:W-:Y:S01]  /*63c0*/  FMUL.FTZ R31, R203, R31 ;  /* 0x0000001fcb1f7220 */ /* 0x000fe20000410000 */
[----:B------:R-:W-:Y:S01]  /*63d0*/  FMUL.FTZ R26, R26, R10 ;  /* 0x0000000a1a1a7220 */ /* 0x000fe20000410000 */
[----:B------:R-:W-:Y:S01]  /*63e0*/  FMUL.FTZ R4, R4, UR5 ;  /* 0x0000000504047c20 */ /* 0x000fe20008410000 */
[----:B------:R-:W-:Y:S01]  /*63f0*/  STS [R238+0x1d400], R6 ;  /* 0x01d40006ee007388 */ /* 0x000fe20000000800 */
[----:B------:R-:W-:Y:S02]  /*6400*/  F2FP.F16.F32.PACK_AB R17, R33, R34 ;  /* 0x000000222111723e */ /* 0x000fe400000000ff */
[----:B------:R-:W-:Y:S01]  /*6410*/  FMUL.FTZ R4, R31, R4 ;  /* 0x000000041f047220 */ /* 0x000fe20000410000 */
[----:B------:R-:W-:Y:S01]  /*6420*/  STS [R235+0x1c000], R32 ;  /* 0x01c00020eb007388 */ /* 0x000fe20000000800 */
[----:B------:R-:W-:Y:S02]  /*6430*/  F2FP.F16.F32.PACK_AB R9, R9, R24 ;  /* 0x000000180909723e */ /* 0x000fe400000000ff */
[----:B--2---:R-:W-:Y:S01]  /*6440*/  F2FP.F16.F32.PACK_AB R5, R27, R26 ;  /* 0x0000001a1b05723e */ /* 0x004fe200000000ff */
        /* <DEDUP_REMOVED lines=11> */
[----:B------:R-:W2:Y:S04]  /*6500*/  LDSM.16.MT88.4 R8, [R172+UR4+0x8000] ;  /* 0x00800004ac08783b */ /* 0x000ea80008004200 */
[----:B------:R-:W3:Y:S04]  /*6510*/  LDSM.16.MT88.4 R12, [R210+0x22000] ;  /* 0x02200000d20c783b */ /* 0x000ee80000004200 */
[----:B------:R-:W4:Y:S04]  /*6520*/  LDSM.16.MT88.4 R16, [R176] ;  /* 0x00000000b010783b */ /* 0x000f280000004200 */
[----:B------:R-:W1:Y:S04]  /*6530*/  LDSM.16.MT88.4 R20, [R172+UR4+0xa000] ;  /* 0x00a00004ac14783b */ /* 0x000e680008004200 */
[----:B------:R-:W1:Y:S04]  /*6540*/  LDSM.16.MT88.4 R24, [R176+0x2000] ;  /* 0x00200000b018783b */ /* 0x000e680000004200 */
[----:B------:R-:W-:Y:S04]  /*6550*/  LDSM.16.MT88.4 R28, [R210+0x20800] ;  /* 0x02080000d21c783b */ /* 0x000fe80000004200 */
[----:B------:R-:W1:Y:S04]  /*6560*/  LDSM.16.MT88.4 R32, [R172+UR4+0x8800] ;  /* 0x00880004ac20783b */ /* 0x000e680008004200 */
[----:B------:R-:W1:Y:S04]  /*6570*/  LDSM.16.MT88.4 R164, [R210+0x22800] ;  /* 0x02280000d2a4783b */ /* 0x000e680000004200 */
[----:B------:R-:W-:Y:S04]  /*6580*/  LDSM.16.MT88.4 R168, [R176+0x3000] ;  /* 0x00300000b0a8783b */ /* 0x000fe80000004200 */
[----:B------:R1:W5:Y:S01]  /*6590*/  LDL R239, [R1+0x1c] ;  /* 0x00001c0001ef7983 */ /* 0x0003620000100800 */
[-C--:B--2---:R-:W-:Y:S06]  /*65a0*/  HMMA.16816.F32 R36, R4, R8.reuse, R36 ;  /* 0x000000080424723c */ /* 0x084fec0000001824 */
[C---:B---3--:R-:W-:Y:S06]  /*65b0*/  HMMA.16816.F32 R40, R12.reuse, R8, R40 ;  /* 0x000000080c28723c */ /* 0x048fec0000001828 */
[-C--:B------:R-:W-:Y:S06]  /*65c0*/  HMMA.16816.F32 R44, R12, R10.reuse, R44 ;  /* 0x0000000a0c2c723c */ /* 0x080fec000000182c */
[C---:B------:R-:W-:Y:S01]  /*65d0*/  HMMA.16816.F32 R48, R4.reuse, R10, R48 ;  /* 0x0000000a0430723c */ /* 0x040fe20000001830 */
[----:B------:R-:W2:Y:S05]  /*65e0*/  LDSM.16.MT88.4 R8, [R176+0x800] ;  /* 0x00080000b008783b */ /* 0x000eaa0000004200 */
[-C--:B----4-:R-:W-:Y:S06]  /*65f0*/  HMMA.16816.F32 R52, R4, R16.reuse, R52 ;  /* 0x000000100434723c */ /* 0x090fec0000001834 */
[C---:B------:R-:W-:Y:S06]  /*6600*/  HMMA.16816.F32 R56, R12.reuse, R16, R56 ;  /* 0x000000100c38723c */ /* 0x040fec0000001838 */
[-C--:B------:R-:W-:Y:S06]  /*6610*/  HMMA.16816.F32 R60, R12, R18.reuse, R60 ;  /* 0x000000120c3c723c */ /* 0x080fec000000183c */
[C---:B------:R-:W-:Y:S01]  /*6620*/  HMMA.16816.F32 R64, R4.reuse, R18, R64 ;  /* 0x000000120440723c */ /* 0x040fe20000001840 */
[----:B------:R-:W3:Y:S05]  /*6630*/  LDSM.16.MT88.4 R16, [R172+UR4+0xa800] ;  /* 0x00a80004ac10783b */ /* 0x000eea0008004200 */
[-C--:B-1----:R-:W-:Y:S06]  /*6640*/  HMMA.16816.F32 R68, R4, R20.reuse, R68 ;  /* 0x000000140444723c */ /* 0x082fec0000001844 */
[C---:B------:R-:W-:Y:S06]  /*6650*/  HMMA.16816.F32 R72, R12.reuse, R20, R72 ;  /* 0x000000140c48723c */ /* 0x040fec0000001848 */
[-C--:B------:R-:W-:Y:S06]  /*6660*/  HMMA.16816.F32 R76, R12, R22.reuse, R76 ;  /* 0x000000160c4c723c */ /* 0x080fec000000184c */
[C---:B------:R-:W-:Y:S01]  /*6670*/  HMMA.16816.F32 R80, R4.reuse, R22, R80 ;  /* 0x000000160450723c */ /* 0x040fe20000001850 */
[----:B------:R-:W1:Y:S05]  /*6680*/  LDSM.16.MT88.4 R20, [R176+0x2800] ;  /* 0x00280000b014783b */ /* 0x000e6a0000004200 */
        /* <DEDUP_REMOVED lines=12> */
[-C--:B--2---:R-:W-:Y:S06]  /*6750*/  HMMA.16816.F32 R52, R28, R8.reuse, R52 ;  /* 0x000000081c34723c */ /* 0x084fec0000001834 */
[C---:B------:R-:W-:Y:S06]  /*6760*/  HMMA.16816.F32 R56, R164.reuse, R8, R56 ;  /* 0x00000008a438723c */ /* 0x040fec0000001838 */
[-C--:B------:R-:W-:Y:S06]  /*6770*/  HMMA.16816.F32 R60, R164, R10.reuse, R60 ;  /* 0x0000000aa43c723c */ /* 0x080fec000000183c */
[C---:B------:R-:W-:Y:S01]  /*6780*/  HMMA.16816.F32 R64, R28.reuse, R10, R64 ;  /* 0x0000000a1c40723c */ /* 0x040fe20000001840 */
[----:B------:R-:W2:Y:S05]  /*6790*/  LDSM.16.MT88.4 R8, [R176+0x1000] ;  /* 0x00100000b008783b */ /* 0x000eaa0000004200 */
[-C--:B---3--:R-:W-:Y:S06]  /*67a0*/  HMMA.16816.F32 R68, R28, R16.reuse, R68 ;  /* 0x000000101c44723c */ /* 0x088fec0000001844 */
[C---:B------:R-:W-:Y:S06]  /*67b0*/  HMMA.16816.F32 R72, R164.reuse, R16, R72 ;  /* 0x00000010a448723c */ /* 0x040fec0000001848 */
[-C--:B------:R-:W-:Y:S06]  /*67c0*/  HMMA.16816.F32 R76, R164, R18.reuse, R76 ;  /* 0x00000012a44c723c */ /* 0x080fec000000184c */
[C---:B------:R-:W-:Y:S01]  /*67d0*/  HMMA.16816.F32 R80, R28.reuse, R18, R80 ;  /* 0x000000121c50723c */ /* 0x040fe20000001850 */
[----:B------:R-:W-:Y:S05]  /*67e0*/  LDSM.16.MT88.4 R16, [R210+0x21800] ;  /* 0x02180000d210783b */ /* 0x000fea0000004200 */
[-C--:B-1----:R-:W-:Y:S06]  /*67f0*/  HMMA.16816.F32 R84, R28, R20.reuse, R84 ;  /* 0x000000141c54723c */ /* 0x082fec0000001854 */
[C---:B------:R-:W-:Y:S06]  /*6800*/  HMMA.16816.F32 R88, R164.reuse, R20, R88 ;  /* 0x00000014a458723c */ /* 0x040fec0000001858 */
[-C--:B------:R-:W-:Y:S01]  /*6810*/  HMMA.16816.F32 R92, R164, R22.reuse, R92 ;  /* 0x00000016a45c723c */ /* 0x080fe2000000185c */
[----:B------:R-:W-:Y:S04]  /*6820*/  LDSM.16.MT88.4 R164, [R176+0x1800] ;  /* 0x00180000b0a4783b */ /* 0x000fe80000004200 */
[----:B------:R-:W-:Y:S01]  /*6830*/  LDSM.16.MT88.4 R176, [R176+0x3800] ;  /* 0x00380000b0b0783b */ /* 0x000fe20000004200 */
[----:B------:R-:W-:Y:S03]  /*6840*/  HMMA.16816.F32 R96, R28, R22, R96 ;  /* 0x000000161c60723c */ /* 0x000fe60000001860 */
[----:B------:R-:W1:Y:S03]  /*6850*/  LDSM.16.MT88.4 R20, [R172+UR4+0x9800] ;  /* 0x00980004ac14783b */ /* 0x000e660008004200 */
[-C--:B----4-:R-:W-:Y:S01]  /*6860*/  HMMA.16816.F32 R36, R4, R12.reuse, R36 ;  /* 0x0000000c0424723c */ /* 0x090fe20000001824 */
[----:B------:R-:W3:Y:S04]  /*6870*/  LDSM.16.MT88.4 R28, [R210+0x23800] ;  /* 0x02380000d21c783b */ /* 0x000ee80000004200 */
[----:B------:R-:W4:Y:S01]  /*6880*/  LDSM.16.MT88.4 R172, [R172+UR4+0xb800] ;  /* 0x00b80004acac783b */ /* 0x000f220008004200 */
[C---:B------:R-:W-:Y:S01]  /*6890*/  HMMA.16816.F32 R40, R24.reuse, R12, R40 ;  /* 0x0000000c1828723c */ /* 0x040fe20000001828 */
[----:B------:R-:W-:Y:S05]  /*68a0*/  BAR.SYNC.DEFER_BLOCKING 0x0 ;  /* 0x0000000000007b1d */ /* 0x000fea0000010000 */
[-C--:B------:R-:W-:Y:S06]  /*68b0*/  HMMA.16816.F32 R44, R24, R14.reuse, R44 ;  /* 0x0000000e182c723c */ /* 0x080fec000000182c */
[C---:B------:R-:W-:Y:S06]  /*68c0*/  HMMA.16816.F32 R48, R4.reuse, R14, R48 ;  /* 0x0000000e0430723c */ /* 0x040fec0000001830 */
[-C--:B--2---:R-:W-:Y:S06]  /*68d0*/  HMMA.16816.F32 R52, R4, R8.reuse, R52 ;  /* 0x000000080434723c */ /* 0x084fec0000001834 */
        /* <DEDUP_REMOVED lines=11> */
[-C--:B-1----:R-:W-:Y:S06]  /*6990*/  HMMA.16816.F32 R36, R16, R20.reuse, R36 ;  /* 0x000000141024723c */ /* 0x082fec0000001824 */
        /* <DEDUP_REMOVED lines=25> */
[----:B-----5:R-:W-:Y:S02]  /*6b30*/  LEA R4, R239, UR4, 0x1 ;  /* 0x00000004ef047c11 */ /* 0x020fe4000f8e08ff */
        /* <DEDUP_REMOVED lines=10> */
.L_x_1289:
[----:B------:R-:W-:Y:S01]  /*6be0*/  LDSM.16.M88.4 R32, [R0+0x1c000] ;  /* 0x01c000000020783b */ /* 0x000fe20000000200 */
[----:B------:R-:W-:Y:S03]  /*6bf0*/  ULOP3.LUT UR15, UR9, 0x1, URZ, 0xc0, !UPT ;  /* 0x00000001090f7892 */ /* 0x000fe6000f8ec03f */
[----:B------:R-:W1:Y:S01]  /*6c00*/  LDSM.16.MT88.4 R16, [R209] ;  /* 0x00000000d110783b */ /* 0x000e620000004200 */
[----:B------:R-:W-:Y:S02]  /*6c10*/  UISETP.NE.U32.AND UP1, UPT, UR15, 0x1, UPT ;  /* 0x000000010f00788c */ /* 0x000fe4000bf25070 */
[----:B------:R-:W-:Y:S01]  /*6c20*/  UIADD3 UR15, UR9, -0x1, URZ ;  /* 0xffffffff090f7890 */ /* 0x000fe2000fffe03f */
[----:B------:R-:W2:Y:S04]  /*6c30*/  LDSM.16.M88.4 R28, [R0+0x1d000] ;  /* 0x01d00000001c783b */ /* 0x000ea80000000200 */
[----:B------:R-:W3:Y:S04]  /*6c40*/  LDSM.16.MT88.4 R164, [R209+0x4000] ;  /* 0x00400000d1a4783b */ /* 0x000ee80000004200 */
[----:B------:R-:W4:Y:S04]  /*6c50*/  LDL R228, [R1+0x10] ;  /* 0x0000100001e47983 */ /* 0x000f280000100800 */
[----:B------:R-:W-:Y:S04]  /*6c60*/  LDSM.16.M88.4 R168, [R2+0x1c000] ;  /* 0x01c0000002a8783b */ /* 0x000fe80000000200 */
[----:B------:R-:W4:Y:S04]  /*6c70*/  LDL R227, [R1+0x28] ;  /* 0x0000280001e37983 */ /* 0x000f280000100800 */
[----:B------:R-:W3:Y:S04]  /*6c80*/  LDSM.16.MT88.4 R172, [R209+0x800] ;  /* 0x00080000d1ac783b */ /* 0x000ee80000004200 */
[----:B------:R3:W4:Y:S04]  /*6c90*/  LDL R221, [R1+0x4] ;  /* 0x0000040001dd7983 */ /* 0x0007280000100800 */
[----:B------:R-:W3:Y:S04]  /*6ca0*/  LDSM.16.M88.4 R176, [R2+0x1d000] ;  /* 0x01d0000002b0783b */ /* 0x000ee80000000200 */
[----:B------:R3:W4:Y:S01]  /*6cb0*/  LDL R224, [R1] ;  /* 0x0000000001e07983 */ /* 0x0007220000100800 */
[-C--:B-1----:R-:W-:Y:S03]  /*6cc0*/  HMMA.16816.F32 R4, R32, R16.reuse, RZ ;  /* 0x000000102004723c */ /* 0x082fe600000018ff */
[----:B------:R-:W1:Y:S04]  /*6cd0*/  LDSM.16.MT88.4 R180, [R209+0x4800] ;  /* 0x00480000d1b4783b */ /* 0x000e680000004200 */
[----:B------:R1:W4:Y:S01]  /*6ce0*/  LDL R225, [R1+0xc] ;  /* 0x00000c0001e17983 */ /* 0x0003220000100800 */
[C---:B--2---:R-:W-:Y:S03]  /*6cf0*/  HMMA.16816.F32 R8, R28.reuse, R16, RZ ;  /* 0x000000101c08723c */ /* 0x044fe600000018ff */
[----:B------:R-:W-:Y:S03]  /*6d00*/  LDSM.16.M88.4 R184, [R208+0x1c000] ;  /* 0x01c00000d0b8783b */ /* 0x000fe60000000200 */
[-C--:B------:R-:W-:Y:S01]  /*6d10*/  HMMA.16816.F32 R12, R28, R18.reuse, RZ ;  /* 0x000000121c0c723c */ /* 0x080fe200000018ff */
[----:B------:R2:W2:Y:S04]  /*6d20*/  LDL R226, [R1+0x8] ;  /* 0x0000080001e27983 */ /* 0x0004a80000100800 */
[----:B------:R-:W1:Y:S01]  /*6d30*/  LDSM.16.MT88.4 R188, [R209+0x1000] ;  /* 0x00100000d1bc783b */ /* 0x000e620000004200 */
[C---:B------:R-:W-:Y:S03]  /*6d40*/  HMMA.16816.F32 R16, R32.reuse, R18, RZ ;  /* 0x000000122010723c */ /* 0x040fe600000018ff */
[----:B------:R-:W1:Y:S03]  /*6d50*/  LDSM.16.M88.4 R192, [R208+0x1d000] ;  /* 0x01d00000d0c0783b */ /* 0x000e660000000200 */
[-C--:B---3--:R-:W-:Y:S01]  /*6d60*/  HMMA.16816.F32 R20, R32, R164.reuse, RZ ;  /* 0x000000a42014723c */ /* 0x088fe200000018ff */
[----:B------:R-:W3:Y:S04]  /*6d70*/  LDSM.16.MT88.4 R196, [R209+0x5000] ;  /* 0x00500000d1c4783b */ /* 0x000ee80000004200 */
[----:B------:R-:W-:Y:S01]  /*6d80*/  LDSM.16.M88.4 R200, [R3+0x1d000] ;  /* 0x01d0000003c8783b */ /* 0x000fe20000000200 */
[C---:B------:R-:W-:Y:S03]  /*6d90*/  HMMA.16816.F32 R24, R28.reuse, R164, RZ ;  /* 0x000000a41c18723c */ /* 0x040fe600000018ff */
[----:B------:R-:W-:Y:S03]  /*6da0*/  LDSM.16.MT88.4 R204, [R209+0x5800] ;  /* 0x00580000d1cc783b */ /* 0x000fe60000004200 */
[-C--:B------:R-:W-:Y:S06]  /*6db0*/  HMMA.16816.F32 R28, R28, R166.reuse, RZ ;  /* 0x000000a61c1c723c */ /* 0x080fec00000018ff */
[----:B------:R-:W-:Y:S01]  /*6dc0*/  HMMA.16816.F32 R32, R32, R166, RZ ;  /* 0x000000a62020723c */ /* 0x000fe200000018ff */
[----:B------:R-:W-:Y:S05]  /*6dd0*/  LDSM.16.M88.4 R164, [R3+0x1c000] ;  /* 0x01c0000003a4783b */ /* 0x000fea0000000200 */
[-C--:B------:R-:W-:Y:S06]  /*6de0*/  HMMA.16816.F32 R4, R168, R172.reuse, R4 ;  /* 0x000000aca804723c */ /* 0x080fec0000001804 */
[C---:B------:R-:W-:Y:S06]  /*6df0*/  HMMA.16816.F32 R8, R176.reuse, R172, R8 ;  /* 0x000000acb008723c */ /* 0x040fec0000001808 */
[-C--:B------:R-:W-:Y:S06]  /*6e00*/  HMMA.16816.F32 R12, R176, R174.reuse, R12 ;  /* 0x000000aeb00c723c */ /* 0x080fec000000180c */
[C---:B------:R-:W-:Y:S01]  /*6e10*/  HMMA.16816.F32 R16, R168.reuse, R174, R16 ;  /* 0x000000aea810723c */ /* 0x040fe20000001810 */
[----:B------:R-:W3:Y:S05]  /*6e20*/  LDSM.16.MT88.4 R172, [R209+0x1800] ;  /* 0x00180000d1ac783b */ /* 0x000eea0000004200 */
[-C--:B-1----:R-:W-:Y:S06]  /*6e30*/  HMMA.16816.F32 R20, R168, R180.reuse, R20 ;  /* 0x000000b4a814723c */ /* 0x082fec0000001814 */
[C---:B------:R-:W-:Y:S06]  /*6e40*/  HMMA.16816.F32 R24, R176.reuse, R180, R24 ;  /* 0x000000b4b018723c */ /* 0x040fec0000001818 */
[-C--:B------:R-:W-:Y:S01]  /*6e50*/  HMMA.16816.F32 R28, R176, R182.reuse, R28 ;  /* 0x000000b6b01c723c */ /* 0x080fe2000000181c */
[----:B------:R-:W-:Y:S05]  /*6e60*/  LDSM.16.MT88.4 R176, [R209+0x2000] ;  /* 0x00200000d1b0783b */ /* 0x000fea0000004200 */
[----:B------:R-:W-:Y:S01]  /*6e70*/  HMMA.16816.F32 R32, R168, R182, R32 ;  /* 0x000000b6a820723c */ /* 0x000fe20000001820 */
[----:B------:R-:W1:Y:S04]  /*6e80*/  LDSM.16.M88.4 R168, [R0+0x1e000] ;  /* 0x01e0000000a8783b */ /* 0x000e680000000200 */
[----:B------:R-:W1:Y:S01]  /*6e90*/  LDSM.16.M88.4 R180, [R0+0x1f000] ;  /* 0x01f0000000b4783b */ /* 0x000e620000000200 */
[-C--:B------:R-:W-:Y:S06]  /*6ea0*/  HMMA.16816.F32 R4, R184, R188.reuse, R4 ;  /* 0x000000bcb804723c */ /* 0x080fec0000001804 */
[C---:B------:R-:W-:Y:S06]  /*6eb0*/  HMMA.16816.F32 R8, R192.reuse, R188, R8 ;  /* 0x000000bcc008723c */ /* 0x040fec0000001808 */
[-C--:B------:R-:W-:Y:S06]  /*6ec0*/  HMMA.16816.F32 R12, R192, R190.reuse, R12 ;  /* 0x000000bec00c723c */ /* 0x080fec000000180c */
[C---:B------:R-:W-:Y:S01]  /*6ed0*/  HMMA.16816.F32 R16, R184.reuse, R190, R16 ;  /* 0x000000beb810723c */ /* 0x040fe20000001810 */
[----:B------:R-:W1:Y:S05]  /*6ee0*/  LDSM.16.MT88.4 R188, [R209+0x6000] ;  /* 0x00600000d1bc783b */ /* 0x000e6a0000004200 */
[-C--:B---3--:R-:W-:Y:S06]  /*6ef0*/  HMMA.16816.F32 R20, R184, R196.reuse, R20 ;  /* 0x000000c4b814723c */ /* 0x088fec0000001814 */
[C---:B------:R-:W-:Y:S06]  /*6f00*/  HMMA.16816.F32 R24, R192.reuse, R196, R24 ;  /* 0x000000c4c018723c */ /* 0x040fec0000001818 */
[-C--:B------:R-:W-:Y:S01]  /*6f10*/  HMMA.16816.F32 R28, R192, R198.reuse, R28 ;  /* 0x000000c6c01c723c */ /* 0x080fe2000000181c */
[----:B------:R-:W-:Y:S05]  /*6f20*/  LDSM.16.M88.4 R192, [R2+0x1f000] ;  /* 0x01f0000002c0783b */ /* 0x000fea0000000200 */
[----:B------:R-:W-:Y:S01]  /*6f30*/  HMMA.16816.F32 R32, R184, R198, R32 ;  /* 0x000000c6b820723c */ /* 0x000fe20000001820 */
[----:B------:R-:W-:Y:S04]  /*6f40*/  LDSM.16.MT88.4 R184, [R209+0x2800] ;  /* 0x00280000d1b8783b */ /* 0x000fe80000004200 */
[----:B------:R-:W-:Y:S01]  /*6f50*/  LDSM.16.MT88.4 R196, [R209+0x6800] ;  /* 0x00680000d1c4783b */ /* 0x000fe20000004200 */
[-C--:B------:R-:W-:Y:S06]  /*6f60*/  HMMA.16816.F32 R4, R164, R172.reuse, R4 ;  /* 0x000000aca404723c */ /* 0x080fec0000001804 */
        /* <DEDUP_REMOVED lines=19> */
[----:B------:R-:W-:Y:S05]  /*70a0*/  LDSM.16.MT88.4 R180, [R209+0x3800] ;  /* 0x00380000d1b4783b */ /* 0x000fea0000004200 */
[----:B------:R-:W-:Y:S01]  /*70b0*/  HMMA.16816.F32 R32, R168, R190, R32 ;  /* 0x000000bea820723c */ /* 0x000fe20000001820 */
[----:B------:R-:W4:Y:S04]  /*70c0*/  LDSM.16.M88.4 R168, [R3+0x1e000] ;  /* 0x01e0000003a8783b */ /* 0x000f280000000200 */
[----:B------:R-:W-:Y:S01]  /*70d0*/  LDSM.16.MT88.4 R188, [R209+0x7800] ;  /* 0x00780000d1bc783b */ /* 0x000fe20000004200 */
[-C--:B---3--:R-:W-:Y:S06]  /*70e0*/  HMMA.16816.F32 R4, R172, R184.reuse, R4 ;  /* 0x000000b8ac04723c */ /* 0x088fec0000001804 */
[C---:B------:R-:W-:Y:S06]  /*70f0*/  HMMA.16816.F32 R8, R192.reuse, R184, R8 ;  /* 0x000000b8c008723c */ /* 0x040fec0000001808 */
[-C--:B------:R-:W-:Y:S06]  /*7100*/  HMMA.16816.F32 R12, R192, R186.reuse, R12 ;  /* 0x000000bac00c723c */ /* 0x080fec000000180c */
[C---:B------:R-:W-:Y:S01]  /*7110*/  HMMA.16816.F32 R16, R172.reuse, R186, R16 ;  /* 0x000000baac10723c */ /* 0x040fe20000001810 */
[----:B------:R-:W3:Y:S05]  /*7120*/  LDSM.16.M88.4 R184, [R3+0x1f000] ;  /* 0x01f0000003b8783b */ /* 0x000eea0000000200 */
[-C--:B------:R-:W-:Y:S06]  /*7130*/  HMMA.16816.F32 R20, R172, R196.reuse, R20 ;  /* 0x000000c4ac14723c */ /* 0x080fec0000001814 */
[C---:B------:R-:W-:Y:S06]  /*7140*/  HMMA.16816.F32 R24, R192.reuse, R196, R24 ;  /* 0x000000c4c018723c */ /* 0x040fec0000001818 */
[-C--:B------:R-:W-:Y:S06]  /*7150*/  HMMA.16816.F32 R28, R192, R198.reuse, R28 ;  /* 0x000000c6c01c723c */ /* 0x080fec000000181c */
[----:B------:R-:W-:Y:S01]  /*7160*/  HMMA.16816.F32 R32, R172, R198, R32 ;  /* 0x000000c6ac20723c */ /* 0x000fe20000001820 */
[----:B------:R-:W3:Y:S05]  /*7170*/  LDC R173, c[0x0][0x270] ;  /* 0x00009c00ffad7b82 */ /* 0x000eea0000000800 */
[-C--:B-1----:R-:W-:Y:S06]  /*7180*/  HMMA.16816.F32 R4, R164, R176.reuse, R4 ;  /* 0x000000b0a404723c */ /* 0x082fec0000001804 */
[C---:B------:R-:W-:Y:S06]  /*7190*/  HMMA.16816.F32 R8, R200.reuse, R176, R8 ;  /* 0x000000b0c808723c */ /* 0x040fec0000001808 */
[-C--:B------:R-:W-:Y:S05]  /*71a0*/  HMMA.16816.F32 R12, R200, R178.reuse, R12 ;  /* 0x000000b2c80c723c */ /* 0x080fea000000180c */
[----:B------:R-:W-:Y:S01]  /*71b0*/  IMAD.IADD R176, R217, 0x1, R211 ;  /* 0x00000001d9b07824 */ /* 0x000fe200078e02d3 */
[C---:B------:R-:W-:Y:S05]  /*71c0*/  HMMA.16816.F32 R16, R164.reuse, R178, R16 ;  /* 0x000000b2a410723c */ /* 0x040fea0000001810 */
[----:B---3--:R-:W-:Y:S01]  /*71d0*/  IMAD R173, R173, UR17, RZ ;  /* 0x00000011adad7c24 */ /* 0x008fe2000f8e02ff */
[-C--:B------:R-:W-:Y:S05]  /*71e0*/  HMMA.16816.F32 R20, R164, R204.reuse, R20 ;  /* 0x000000cca414723c */ /* 0x080fea0000001814 */
[C---:B------:R-:W-:Y:S01]  /*71f0*/  IMAD.U32 R0, R173.reuse, -0x40, RZ ;  /* 0xffffffc0ad007824 */ /* 0x040fe200078e00ff */
[C---:B------:R-:W-:Y:S05]  /*7200*/  HMMA.16816.F32 R24, R200.reuse, R204, R24 ;  /* 0x000000ccc818723c */ /* 0x040fea0000001818 */
[----:B------:R-:W-:Y:S01]  /*7210*/  IMAD.SHL.U32 R172, R173, 0x10, RZ ;  /* 0x00000010adac7824 */ /* 0x000fe200078e00ff */
[-C--:B------:R-:W-:Y:S06]  /*7220*/  HMMA.16816.F32 R28, R200, R206.reuse, R28 ;  /* 0x000000cec81c723c */ /* 0x080fec000000181c */
[----:B------:R-:W-:Y:S06]  /*7230*/  HMMA.16816.F32 R32, R164, R206, R32 ;  /* 0x000000cea420723c */ /* 0x000fec0000001820 */
[-C--:B----4-:R-:W-:Y:S05]  /*7240*/  HMMA.16816.F32 R4, R168, R180.reuse, R4 ;  /* 0x000000b4a804723c */ /* 0x090fea0000001804 */
[----:B------:R-:W-:Y:S01]  /*7250*/  @P0 IADD3 R166, P2, R228, UR12, RZ ;  /* 0x0000000ce4a60c10 */ /* 0x000fe2000ff5e0ff */
[C---:B------:R-:W-:Y:S01]  /*7260*/  HMMA.16816.F32 R8, R184.reuse, R180, R8 ;  /* 0x000000b4b808723c */ /* 0x040fe20000001808 */
[----:B------:R-:W-:Y:S04]  /*7270*/  @UP3 UIADD3 UR12, UP2, UR12, -0x100, URZ ;  /* 0xffffff000c0c3890 */ /* 0x000fe8000ff5e03f */
[----:B------:R-:W-:Y:S01]  /*7280*/  @P0 IADD3.X R167, R227, UR11, RZ, P2, !PT ;  /* 0x0000000be3a70c10 */ /* 0x000fe200097fe4ff */
[-C--:B------:R-:W-:Y:S01]  /*7290*/  HMMA.16816.F32 R12, R184, R182.reuse, R12 ;  /* 0x000000b6b80c723c */ /* 0x080fe2000000180c */
[----:B------:R-:W-:Y:S03]  /*72a0*/  @UP3 UIADD3.X UR11, UR11, -0x1, URZ, UP2, !UPT ;  /* 0xffffffff0b0b3890 */ /* 0x000fe600097fe43f */
[----:B------:R-:W3:Y:S01]  /*72b0*/  @P0 LDG.E R221, desc[UR6][R166.64+0xa0] ;  /* 0x0000a006a6dd0981 */ /* 0x000ee2000c1e1900 */
[C---:B------:R-:W-:Y:S01]  /*72c0*/  LEA R222, P2, R0.reuse, R222, 0x2 ;  /* 0x000000de00de7211 */ /* 0x040fe200078410ff */
[C---:B------:R-:W-:Y:S02]  /*72d0*/  HMMA.16816.F32 R16, R168.reuse, R182, R16 ;  /* 0x000000b6a810723c */ /* 0x040fe40000001810 */
[----:B------:R-:W4:Y:S03]  /*72e0*/  @P0 LDG.E R224, desc[UR6][R166.64+0x80] ;  /* 0x00008006a6e00981 */ /* 0x000f26000c1e1900 */
[----:B------:R-:W-:Y:S01]  /*72f0*/  LEA.HI.X.SX32 R223, R0, R223, 0x2, P2 ;  /* 0x000000df00df7211 */ /* 0x000fe200010f16ff */
[-C--:B------:R-:W-:Y:S01]  /*7300*/  HMMA.16816.F32 R20, R168, R188.reuse, R20 ;  /* 0x000000bca814723c */ /* 0x080fe20000001814 */
[----:B------:R-:W4:Y:S04]  /*7310*/  @P0 LDG.E R225, desc[UR6][R166.64+0x20] ;  /* 0x00002006a6e10981 */ /* 0x000f28000c1e1900 */
[----:B--2---:R-:W2:Y:S01]  /*7320*/  @P0 LDG.E R226, desc[UR6][R166.64] ;  /* 0x00000006a6e20981 */ /* 0x004ea2000c1e1900 */
        /* <DEDUP_REMOVED lines=10> */
[C---:B------:R-:W-:Y:S02]  /*73d0*/  IMAD.SHL.U32 R169, R173.reuse, 0x20, RZ ;  /* 0x00000020ada97824 */ /* 0x040fe400078e00ff */
[C---:B------:R-:W-:Y:S02]  /*73e0*/  IMAD R171, R173.reuse, 0x30, RZ ;  /* 0x00000030adab7824 */ /* 0x040fe400078e02ff */
[----:B------:R1:W-:Y:S02]  /*73f0*/  REDG.E.ADD.F32.FTZ.RN.STRONG.GPU desc[UR6][R164.64], R5 ;  /* 0x00000005a40079a6 */ /* 0x0003e4000c10f386 */
[CC--:B-1----:R-:W-:Y:S04]  /*7400*/  LEA R4, P2, R170.reuse, R2.reuse, 0x2 ;  /* 0x00000002aa047211 */ /* 0x0c2fe800078410ff */
[-C--:B------:R-:W-:Y:S01]  /*7410*/  LEA.HI.X.SX32 R5, R170, R3.reuse, 0x2, P2 ;  /* 0x00000003aa057211 */ /* 0x080fe200010f16ff */
[----:B------:R-:W-:Y:S01]  /*7420*/  IMAD R170, R173, 0x38, RZ ;  /* 0x00000038adaa7824 */ /* 0x000fe200078e02ff */
[----:B---3--:R-:W-:Y:S04]  /*7430*/  @P0 STL [R1+0x4], R221 ;  /* 0x000004dd01000387 */ /* 0x008fe80000100800 */
[----:B----4-:R-:W-:Y:S04]  /*7440*/  @P0 STL [R1], R224 ;  /* 0x000000e001000387 */ /* 0x010fe80000100800 */
[----:B------:R-:W-:Y:S04]  /*7450*/  @P0 STL [R1+0xc], R225 ;  /* 0x00000ce101000387 */ /* 0x000fe80000100800 */
[----:B--2---:R-:W-:Y:S01]  /*7460*/  @P0 STL [R1+0x8], R226 ;  /* 0x000008e201000387 */ /* 0x004fe20000100800 */
[CC--:B------:R-:W-:Y:S04]  /*7470*/  LEA R166, P0, R172.reuse, R2.reuse, 0x2 ;  /* 0x00000002aca67211 */ /* 0x0c0fe800078010ff */
[-C--:B------:R-:W-:Y:S02]  /*7480*/  LEA.HI.X.SX32 R167, R172, R3.reuse, 0x2, P0 ;  /* 0x00000003aca77211 */ /* 0x080fe400000f16ff */
[CC--:B------:R-:W-:Y:S03]  /*7490*/  LEA R168, P0, R169.reuse, R2.reuse, 0x2 ;  /* 0x00000002a9a87211 */ /* 0x0c0fe600078010ff */
[----:B------:R1:W-:Y:S01]  /*74a0*/  REDG.E.ADD.F32.FTZ.RN.STRONG.GPU desc[UR6][R166.64], R6 ;  /* 0x00000006a60079a6 */ /* 0x0003e2000c10f386 */
[-C--:B------:R-:W-:Y:S03]  /*74b0*/  LEA.HI.X.SX32 R169, R169, R3.reuse, 0x2, P0 ;  /* 0x00000003a9a97211 */ /* 0x080fe600000f16ff */
[----:B------:R2:W-:Y:S04]  /*74c0*/  REDG.E.ADD.F32.FTZ.RN.STRONG.GPU desc[UR6][R4.64], R7 ;  /* 0x00000007040079a6 */ /* 0x0005e8000c10f386 */
[----:B------:R3:W-:Y:S01]  /*74d0*/  REDG.E.ADD.F32.FTZ.RN.STRONG.GPU desc[UR6][R168.64], R8 ;  /* 0x00000008a80079a6 */ /* 0x0007e2000c10f386 */
[----:B-1----:R-:W-:Y:S01]  /*74e0*/  IMAD R167, R173, 0x28, RZ ;  /* 0x00000028ada77824 */ /* 0x002fe200078e02ff */
[-C--:B------:R-:W-:Y:S02]  /*74f0*/  LEA R6, P2, R171, R2.reuse, 0x2 ;  /* 0x00000002ab067211 */ /* 0x080fe400078410ff */
[-C--:B--2---:R-:W-:Y:S02]  /*7500*/  LEA R4, P0, R170, R2.reuse, 0x2 ;  /* 0x00000002aa047211 */ /* 0x084fe400078010ff */
[-C--:B------:R-:W-:Y:S02]  /*7510*/  LEA R166, P3, R167, R2.reuse, 0x2 ;  /* 0x00000002a7a67211 */ /* 0x080fe400078610ff */
[-C--:B------:R-:W-:Y:S01]  /*7520*/  LEA.HI.X.SX32 R7, R171, R3.reuse, 0x2, P2 ;  /* 0x00000003ab077211 */ /* 0x080fe200010f16ff */
[----:B---3--:R-:W-:Y:S01]  /*7530*/  VIADD R168, R172, 0x20 ;  /* 0x00000020aca87836 */ /* 0x008fe20000000000 */
[-C--:B------:R-:W-:Y:S02]  /*7540*/  LEA.HI.X.SX32 R167, R167, R3.reuse, 0x2, P3 ;  /* 0x00000003a7a77211 */ /* 0x080fe400018f16ff */
[-C--:B------:R-:W-:Y:S01]  /*7550*/  LEA.HI.X.SX32 R5, R170, R3.reuse, 0x2, P0 ;  /* 0x00000003aa057211 */ /* 0x080fe200000f16ff */
[----:B------:R-:W-:Y:S02]  /*7560*/  IMAD.IADD R8, R0, 0x1, R168 ;  /* 0x0000000100087824 */ /* 0x000fe400078e02a8 */
[----:B------:R-:W-:Y:S04]  /*7570*/  REDG.E.ADD.F32.FTZ.RN.STRONG.GPU desc[UR6][R166.64], R9 ;  /* 0x00000009a60079a6 */ /* 0x000fe8000c10f386 */
[----:B------:R1:W-:Y:S04]  /*7580*/  REDG.E.ADD.F32.FTZ.RN.STRONG.GPU desc[UR6][R6.64], R10 ;  /* 0x0000000a060079a6 */ /* 0x0003e8000c10f386 */
        /* <DEDUP_REMOVED lines=179> */
[----:B------:R-:W4:Y:S04]  /*80c0*/  LDL R185, [R1+0x40] ;  /* 0x0000400001b97983 */ /* 0x000f280000100800 */
[----:B------:R-:W4:Y:S04]  /*80d0*/  LDL R181, [R1+0x24] ;  /* 0x0000240001b57983 */ /* 0x000f280000100800 */
        /* <DEDUP_REMOVED lines=140> */
[----:B------:R-:W-:Y:S04]  /*89a0*/  STS [R183+0x400], R31 ;  /* 0x0004001fb7007388 */ /* 0x000fe80000000800 */
[----:B---3--:R-:W-:Y:S04]  /*89b0*/  STS [R182], R28 ;  /* 0x0000001cb6007388 */ /* 0x008fe80000000800 */
[----:B----4-:R-:W-:Y:S04]  /*89c0*/  STS [R185], R27 ;  /* 0x0000001bb9007388 */ /* 0x010fe80000000800 */
        /* <DEDUP_REMOVED lines=61> */
[----:B-1----:R-:W-:-:S04]  /*8da0*/  SHF.R.S32.HI R2, RZ, 0x1f, R0 ;  /* 0x0000001fff027819 */ /* 0x002fc80000011400 */
[----:B------:R-:W-:Y:S01]  /*8db0*/  LEA.HI R2, R2, R0, RZ, 0x3 ;  /* 0x0000000002027211 */ /* 0x000fe200078f18ff */
[----:B------:R-:W-:Y:S06]  /*8dc0*/  @P0 BRA `(.L_x_1291) ;  /* 0x0000000000340947 */ /* 0x000fec0003800000 */
        /* <DEDUP_REMOVED lines=13> */
.L_x_1291:
[----:B------:R-:W-:Y:S01]  /*8ea0*/  @UP0 UIADD3 UR9, UR16, UR25, URZ ;  /* 0x0000001910090290 */ /* 0x000fe2000fffe03f */
[----:B------:R-:W-:Y:S01]  /*8eb0*/  LOP3.LUT R3, R2, 0xfffffff8, RZ, 0xc0, !PT ;  /* 0xfffffff802037812 */ /* 0x000fe200078ec0ff */
[----:B------:R-:W-:Y:S01]  /*8ec0*/  @UP0 ULDC.64 UR12, c[0x0][0x458] ;  /* 0x00011600000c0ab9 */ /* 0x000fe20000000a00 */
[----:B------:R-:W-:Y:S02]  /*8ed0*/  USHF.L.U32 UR5, UR24, 0x7, URZ ;  /* 0x0000000718057899 */ /* 0x000fe4000800063f */
[----:B------:R-:W-:Y:S01]  /*8ee0*/  @UP0 UIMAD.WIDE.U32 UR14, UR9, UR12, URZ ;  /* 0x0000000c090e02a5 */ /* 0x000fe2000f8e003f */
[----:B------:R-:W-:Y:S01]  /*8ef0*/  IMAD.IADD R3, R0, 0x1, -R3 ;  /* 0x0000000100037824 */ /* 0x000fe200078e0a03 */
[----:B------:R-:W-:Y:S01]  /*8f00*/  @UP0 UIMAD UR9, UR9, UR13, URZ ;  /* 0x0000000d090902a4 */ /* 0x000fe2000f8e023f */
[----:B-----5:R-:W-:-:S03]  /*8f10*/  LEA R0, R239, UR4, 0x1 ;  /* 0x00000004ef007c11 */ /* 0x020fc6000f8e08ff */
        /* <DEDUP_REMOVED lines=16> */
.L_x_1292:
        /* <DEDUP_REMOVED lines=38> */
[----:B------:R-:W5:Y:S01]  /*9280*/  LDS.128 R12, [R0+0xc000] ;  /* 0x00c00000000c7984 */ /* 0x000f620000000c00 */
        /* <DEDUP_REMOVED lines=10> */
[----:B-----5:R1:W-:Y:S04]  /*9330*/  STG.E.128 desc[UR6][R8.64], R12 ;  /* 0x0000000c08007986 */ /* 0x0203e8000c101d06 */
[----:B---3--:R3:W-:Y:S02]  /*9340*/  STG.E.128 desc[UR6][R8.64+0x80], R16 ;  /* 0x0000801008007986 */ /* 0x0087e4000c101d06 */
.L_x_1294:
[----:B------:R-:W-:Y:S05]  /*9350*/  BSYNC B0 ;  /* 0x0000000000007941 */ /* 0x000fea0003800000 */
.L_x_1293:
[----:B------:R-:W-:Y:S04]  /*9360*/  BSSY B0, `(.L_x_1295) ;  /* 0x000000f000007945 */ /* 0x000fe80003800000 */
[----:B------:R-:W-:Y:S05]  /*9370*/  @P3 BRA `(.L_x_1296) ;  /* 0x0000000000343947 */ /* 0x000fea0003800000 */
[----:B------:R-:W-:Y:S01]  /*9380*/  IADD3 R3, P0, R2, 0x20, RZ ;  /* 0x0000002002037810 */ /* 0x000fe20007f1e0ff */
[----:B------:R-:W-:Y:S01]  /*9390*/  ULDC.64 UR14, c[0x0][0x3f0] ;  /* 0x0000fc00000e7ab9 */ /* 0x000fe20000000a00 */
[----:B------:R-:W-:-:S03]  /*93a0*/  MOV R7, R20 ;  /* 0x0000001400077202 */ /* 0x000fc60000000f00 */
[----:B------:R-:W-:-:S04]  /*93b0*/  IMAD.X R6, RZ, RZ, R21, P0 ;  /* 0x000000ffff067224 */ /* 0x000fc800000e0615 */
[----:B-1-3--:R-:W-:Y:S02]  /*93c0*/  IMAD R8, R6, UR10, RZ ;  /* 0x0000000a06087c24 */ /* 0x00afe4000f8e02ff */
        /* <DEDUP_REMOVED lines=8> */
.L_x_1296:
[----:B------:R-:W-:Y:S05]  /*9450*/  BSYNC B0 ;  /* 0x0000000000007941 */ /* 0x000fea0003800000 */
.L_x_1295:
[----:B---3--:R3:W2:Y:S01]  /*9460*/  LDS.128 R16, [R0+0xe000] ;  /* 0x00e0000000107984 */ /* 0x0086a20000000c00 */
[----:B------:R-:W-:Y:S03]  /*9470*/  BSSY B0, `(.L_x_1297) ;  /* 0x0000010000007945 */ /* 0x000fe60003800000 */
[----:B-1----:R3:W1:Y:S01]  /*9480*/  LDS.128 R12, [R0+0x12000] ;  /* 0x01200000000c7984 */ /* 0x0026620000000c00 */
        /* <DEDUP_REMOVED lines=12> */
[----:B--2---:R2:W-:Y:S04]  /*9550*/  STG.E.128 desc[UR6][R8.64], R16 ;  /* 0x0000001008007986 */ /* 0x0045e8000c101d06 */
[----:B-1----:R2:W-:Y:S02]  /*9560*/  STG.E.128 desc[UR6][R8.64+0x80], R12 ;  /* 0x0000800c08007986 */ /* 0x0025e4000c101d06 */
.L_x_1298:
[----:B------:R-:W-:Y:S05]  /*9570*/  BSYNC B0 ;  /* 0x0000000000007941 */ /* 0x000fea0003800000 */
.L_x_1297:
[----:B--2---:R2:W2:Y:S01]  /*9580*/  LDS.128 R16, [R0+0xf000] ;  /* 0x00f0000000107984 */ /* 0x0044a20000000c00 */
[----:B------:R-:W-:Y:S03]  /*9590*/  BSSY B0, `(.L_x_1299) ;  /* 0x0000010000007945 */ /* 0x000fe60003800000 */
[----:B-1----:R1:W1:Y:S01]  /*95a0*/  LDS.128 R12, [R0+0x13000] ;  /* 0x01300000000c7984 */ /* 0x0022620000000c00 */
        /* <DEDUP_REMOVED lines=14> */
.L_x_1300:
[----:B------:R-:W-:Y:S05]  /*9690*/  BSYNC B0 ;  /* 0x0000000000007941 */ /* 0x000fea0003800000 */
.L_x_1299:
[----:B------:R-:W-:Y:S01]  /*96a0*/  IMAD.U32 R3, RZ, RZ, UR12 ;  /* 0x0000000cff037e24 */ /* 0x000fe2000f8e00ff */
[----:B------:R-:W-:Y:S01]  /*96b0*/  UIMAD UR9, UR9, UR12, URZ ;  /* 0x0000000c090972a4 */ /* 0x000fe2000f8e023f */
[----:B--2---:R-:W2:Y:S01]  /*96c0*/  LDS.128 R16, [R0+0x14000] ;  /* 0x0140000000107984 */ /* 0x004ea20000000c00 */
[----:B------:R-:W-:Y:S01]  /*96d0*/  USHF.R.S32.HI UR10, URZ, 0x1f, UR57 ;  /* 0x0000001f3f0a7899 */ /* 0x000fe20008011439 */
[----:B------:R-:W-:Y:S01]  /*96e0*/  IMAD.WIDE.U32 R4, R3, UR5, R10 ;  /* 0x0000000503047c25 */ /* 0x000fe2000f8e000a */
[----:B------:R-:W-:Y:S01]  /*96f0*/  UIMAD UR5, UR5, UR13, UR9 ;  /* 0x0000000d050572a4 */ /* 0x000fe2000f8e0209 */
[----:B-1----:R3:W1:Y:S01]  /*9700*/  LDS.128 R12, [R0+0x18000] ;  /* 0x01800000000c7984 */ /* 0x0026620000000c00 */
[----:B------:R-:W-:Y:S01]  /*9710*/  BSSY B0, `(.L_x_1301) ;  /* 0x0000016000007945 */ /* 0x000fe20003800000 */
[----:B------:R-:W-:Y:S01]  /*9720*/  ULDC.64 UR8, c[0x0][0x470] ;  /* 0x00011c0000087ab9 */ /* 0x000fe20000000a00 */
[----:B------:R-:W-:Y:S02]  /*9730*/  IADD3 R4, P0, R4, UR17, RZ ;  /* 0x0000001104047c10 */ /* 0x000fe4000ff1e0ff */
[----:B------:R-:W-:Y:S01]  /*9740*/  IMAD.U32 R3, RZ, RZ, UR5 ;  /* 0x00000005ff037e24 */ /* 0x000fe2000f8e00ff */
[----:B------:R-:W-:-:S04]  /*9750*/  UIMAD UR5, UR10, UR8, URZ ;  /* 0x000000080a0572a4 */ /* 0x000fc8000f8e023f */
[----:B------:R-:W-:Y:S01]  /*9760*/  IADD3.X R5, R5, UR18, R3, P0, !PT ;  /* 0x0000001205057c10 */ /* 0x000fe200087fe403 */
[----:B------:R-:W-:Y:S01]  /*9770*/  UIMAD UR9, UR57, UR9, UR5 ;  /* 0x00000009390972a4 */ /* 0x000fe2000f8e0205 */
        /* <DEDUP_REMOVED lines=13> */
[----:B--2---:R3:W-:Y:S04]  /*9850*/  STG.E.128 desc[UR6][R8.64], R16 ;  /* 0x0000001008007986 */ /* 0x0047e8000c101d06 */
[----:B-1----:R3:W-:Y:S02]  /*9860*/  STG.E.128 desc[UR6][R8.64+0x80], R12 ;  /* 0x0000800c08007986 */ /* 0x0027e4000c101d06 */
.L_x_1302:
[----:B------:R-:W-:Y:S05]  /*9870*/  BSYNC B0 ;  /* 0x0000000000007941 */ /* 0x000fea0003800000 */
.L_x_1301:
        /* <DEDUP_REMOVED lines=15> */
.L_x_1304:
[----:B------:R-:W-:Y:S05]  /*9970*/  BSYNC B0 ;  /* 0x0000000000007941 */ /* 0x000fea0003800000 */
.L_x_1303:
        /* <DEDUP_REMOVED lines=15> */
.L_x_1306:
[----:B------:R-:W-:Y:S05]  /*9a70*/  BSYNC B0 ;  /* 0x0000000000007941 */ /* 0x000fea0003800000 */
.L_x_1305:
        /* <DEDUP_REMOVED lines=14> */
.L_x_1287:
        /* <DEDUP_REMOVED lines=25> */
.L_x_1308:
        /* <DEDUP_REMOVED lines=23> */
.L_x_1309:
        /* <DEDUP_REMOVED lines=9> */
[----:B------:R-:W-:Y:S01]  /*9ef0*/  ULDC.64 UR14, c[0x0][0x468] ;  /* 0x00011a00000e7ab9 */ /* 0x000fe20000000a00 */
[----:B------:R-:W-:Y:S01]  /*9f00*/  MOV R6, UR5 ;  /* 0x0000000500067c02 */ /* 0x000fe20008000f00 */
[----:B------:R-:W-:Y:S01]  /*9f10*/  UIMAD UR5, UR16, UR14, URZ ;  /* 0x0000000e100572a4 */ /* 0x000fe2000f8e023f */
[----:B------:R-:W-:Y:S01]  /*9f20*/  IADD3 R2, P0, R2, UR9, RZ ;  /* 0x0000000902027c10 */ /* 0x000fe2000ff1e0ff */
[C---:B------:R-:W-:Y:S01]  /*9f30*/  VIADD R7, R0.reuse, 0x40 ;  /* 0x0000004000077836 */ /* 0x040fe20000000000 */
[C---:B------:R-:W-:Y:S01]  /*9f40*/  ISETP.GE.AND P4, PT, R0.reuse, UR8, PT ;  /* 0x0000000800007c0c */ /* 0x040fe2000bf86270 */
[----:B------:R-:W-:Y:S01]  /*9f50*/  UIMAD UR15, UR57, UR15, UR5 ;  /* 0x0000000f390f72a4 */ /* 0x000fe2000f8e0205 */
[----:B------:R-:W-:Y:S01]  /*9f60*/  IADD3.X R3, R3, UR20, R6, P0, !PT ;  /* 0x0000001403037c10 */ /* 0x000fe200087fe406 */
[----:B------:R-:W-:Y:S01]  /*9f70*/  IMAD.U32 R6, RZ, RZ, UR14 ;  /* 0x0000000eff067e24 */ /* 0x000fe2000f8e00ff */
        /* <DEDUP_REMOVED lines=18> */
.L_x_1311:
[----:B------:R-:W-:Y:S05]  /*a0a0*/  BSYNC B0 ;  /* 0x0000000000007941 */ /* 0x000fea0003800000 */
.L_x_1310:
        /* <DEDUP_REMOVED lines=15> */
.L_x_1313:
[----:B------:R-:W-:Y:S05]  /*a1a0*/  BSYNC B0 ;  /* 0x0000000000007941 */ /* 0x000fea0003800000 */
.L_x_1312:
        /* <DEDUP_REMOVED lines=15> */
.L_x_1315:
[----:B------:R-:W-:Y:S05]  /*a2a0*/  BSYNC B0 ;  /* 0x0000000000007941 */ /* 0x000fea0003800000 */
.L_x_1314:
        /* <DEDUP_REMOVED lines=15> */
.L_x_1317:
[----:B------:R-:W-:Y:S05]  /*a3a0*/  BSYNC B0 ;  /* 0x0000000000007941 */ /* 0x000fea0003800000 */
.L_x_1316:
        /* <DEDUP_REMOVED lines=27> */
.L_x_1319:
[----:B------:R-:W-:Y:S05]  /*a560*/  BSYNC B0 ;  /* 0x0000000000007941 */ /* 0x000fea0003800000 */
.L_x_1318:
        /* <DEDUP_REMOVED lines=15> */
.L_x_1321:
[----:B------:R-:W-:Y:S05]  /*a660*/  BSYNC B0 ;  /* 0x0000000000007941 */ /* 0x000fea0003800000 */
.L_x_1320:
        /* <DEDUP_REMOVED lines=15> */
.L_x_1323:
[----:B------:R-:W-:Y:S05]  /*a760*/  BSYNC B0 ;  /* 0x0000000000007941 */ /* 0x000fea0003800000 */
.L_x_1322:
        /* <DEDUP_REMOVED lines=14> */
.L_x_1307:
[----:B------:R-:W-:Y:S05]  /*a850*/  BSYNC B1 ;  /* 0x0000000000017941 */ /* 0x000fea0003800000 */
.L_x_1282:
        /* <DEDUP_REMOVED lines=8> */
.L_x_1324:
[----:B------:R-:W-:Y:S05]  /*a8e0*/  EXIT ;  /* 0x000000000000794d */ /* 0x000fea0003800000 */
.L_x_1326:
        /* <DEDUP_REMOVED lines=9> */
.L_x_2083:


//--------------------- .text._ZN5flash44flash_bwd_dq_dk_dv_loop_seqk_parallel_kernelI23Flash_bwd_kernel_traitsILi128ELi64ELi128ELi8ELi2ELi4ELi2ELb0ELb0EN7cutlass6half_tE19Flash_kernel_traitsILi128ELi64ELi128ELi8ES3_EELb1ELb0ELb0ELb0ELb0ELb0ELb0EEEvNS_16Flash_bwd_paramsE --------------------------
	.section	.text._ZN5flash44flash_bwd_dq_dk_dv_loop_seqk_parallel_kernelI23Flash_bwd_kernel_traitsILi128ELi64ELi128ELi8ELi2ELi4ELi2ELb0ELb0EN7cutlass6half_tE19Flash_kernel_traitsILi128ELi64ELi128ELi8ES3_EELb1ELb0ELb0ELb0ELb0ELb0ELb0EEEvNS_16Flash_bwd_paramsE,"ax",@progbits
	.align	128
        .global         _ZN5flash44flash_bwd_dq_dk_dv_loop_seqk_parallel_kernelI23Flash_bwd_kernel_traitsILi128ELi64ELi128ELi8ELi2ELi4ELi2ELb0ELb0EN7cutlass6half_tE19Flash_kernel_traitsILi128ELi64ELi128ELi8ES3_EELb1ELb0ELb0ELb0ELb0ELb0ELb0EEEvNS_16Flash_bwd_paramsE
        .type           _ZN5flash44flash_bwd_dq_dk_dv_loop_seqk_parallel_kernelI23Flash_bwd_kernel_traitsILi128ELi64ELi128ELi8ELi2ELi4ELi2ELb0ELb0EN7cutlass6half_tE19Flash_kernel_traitsILi128ELi64ELi128ELi8ES3_EELb1ELb0ELb0ELb0ELb0ELb0ELb0EEEvNS_16Flash_bwd_paramsE,@function
        .size           _ZN5flash44flash_bwd_dq_dk_dv_loop_seqk_parallel_kernelI23Flash_bwd_kernel_traitsILi128ELi64ELi128ELi8ELi2ELi4ELi2ELb0ELb0EN7cutlass6half_tE19Flash_kernel_traitsILi128ELi64ELi128ELi8ES3_EELb1ELb0ELb0ELb0ELb0ELb0ELb0EEEvNS_16Flash_bwd_paramsE,(.L_x_2084 - _ZN5flash44flash_bwd_dq_dk_dv_loop_seqk_parallel_kernelI23Flash_bwd_kernel_traitsILi128ELi64ELi128ELi8ELi2ELi4ELi2ELb0ELb0EN7cutlass6half_tE19Flash_kernel_traitsILi128ELi64ELi128ELi8ES3_EELb1ELb0ELb0ELb0ELb0ELb0ELb0EEEvNS_16Flash_bwd_paramsE)
        .other          _ZN5flash44flash_bwd_dq_dk_dv_loop_seqk_parallel_kernelI23Flash_bwd_kernel_traitsILi128ELi64ELi128ELi8ELi2ELi4ELi2ELb0ELb0EN7cutlass6half_tE19Flash_kernel_traitsILi128ELi64ELi128ELi8ES3_EELb1ELb0ELb0ELb0ELb0ELb0ELb0EEEvNS_16Flash_bwd_paramsE,@"STO_CUDA_ENTRY STV_DEFAULT"
_ZN5flash44flash_bwd_dq_dk_dv_loop_seqk_parallel_kernelI23Flash_bwd_kernel_traitsILi128ELi64ELi128ELi8ELi2ELi4ELi2ELb0ELb0EN7cutlass6half_tE19Flash_kernel_traitsILi128ELi64ELi128ELi8ES3_EELb1ELb0ELb0ELb0ELb0ELb0ELb0EEEvNS_16Flash_bwd_paramsE:
.text._ZN5flash44flash_bwd_dq_dk_dv_loop_seqk_parallel_kernelI23Flash_bwd_kernel_traitsILi128ELi64ELi128ELi8ELi2ELi4ELi2ELb0ELb0EN7cutlass6half_tE19Flash_kernel_traitsILi128ELi64ELi128ELi8ES3_EELb1ELb0ELb0ELb0ELb0ELb0ELb0EEEvNS_16Flash_bwd_paramsE:
        /* <DEDUP_REMOVED lines=38> */
[----:B------:R-:W-:-:S02]  /*0260*/  SHF.R.S32.HI R5, RZ, 0x1f, R0 ;  /* 0x0000001fff057819 */ /* 0x000fc40000011400 */
[----:B------:R-:W-:Y:S02]  /*0270*/  SHF.R.S32.HI R2, RZ, 0x1f, R2 ;  /* 0x0000001fff027819 */ /* 0x000fe40000011402 */
[-C--:B------:R-:W-:Y:S02]  /*0280*/  LEA.HI R6, R0, R3.reuse, RZ, 0x1 ;  /* 0x0000000300067211 */ /* 0x080fe400078f08ff */
[----:B------:R-:W-:Y:S02]  /*0290*/  LEA.HI R0, R5, R3, RZ, 0x2 ;  /* 0x0000000305007211 */ /* 0x000fe400078f10ff */
[----:B------:R-:W-:Y:S02]  /*02a0*/  SHF.R.S32.HI R7, RZ, 0x4, R4 ;  /* 0x00000004ff077819 */ /* 0x000fe40000011404 */
[----:B------:R-:W-:Y:S02]  /*02b0*/  LEA.HI R5, R2, R9, RZ, 0x3 ;  /* 0x0000000902057211 */ /* 0x000fe400078f18ff */
[----:B------:R-:W-:-:S02]  /*02c0*/  LOP3.LUT R2, R0, 0xfffffffc, RZ, 0xc0, !PT ;  /* 0xfffffffc00027812 */ /* 0x000fc400078ec0ff */
[----:B------:R-:W-:Y:S02]  /*02d0*/  LOP3.LUT R6, R6, 0xfffffffe, RZ, 0xc0, !PT ;  /* 0xfffffffe06067812 */ /* 0x000fe400078ec0ff */
[----:B------:R-:W-:Y:S02]  /*02e0*/  LEA.HI R0, R4, R7, RZ, 0x1 ;  /* 0x0000000704007211 */ /* 0x000fe400078f08ff */
[----:B------:R-:W-:Y:S01]  /*02f0*/  LOP3.LUT R4, R5, 0xfffffff8, RZ, 0xc0, !PT ;  /* 0xfffffff805047812 */ /* 0x000fe200078ec0ff */
[C---:B------:R-:W-:Y:S01]  /*0300*/  IMAD.IADD R248, R3.reuse, 0x1, -R6 ;  /* 0x0000000103f87824 */ /* 0x040fe200078e0a06 */
[----:B------:R-:W-:Y:S01]  /*0310*/  LOP3.LUT R0, R0, 0xfffffffe, RZ, 0xc0, !PT ;  /* 0xfffffffe00007812 */ /* 0x000fe200078ec0ff */
[----:B------:R-:W-:Y:S01]  /*0320*/  IMAD.IADD R6, R3, 0x1, -R2 ;  /* 0x0000000103067824 */ /* 0x000fe200078e0a02 */
[----:B------:R-:W-:Y:S01]  /*0330*/  SHF.R.S32.HI R3, RZ, 0x1f, R8 ;  /* 0x0000001fff037819 */ /* 0x000fe20000011408 */
[----:B------:R-:W-:Y:S01]  /*0340*/  IMAD.IADD R4, R9, 0x1, -R4 ;  /* 0x0000000109047824 */ /* 0x000fe200078e0a04 */
[----:B------:R-:W-:Y:S01]  /*0350*/  SHF.R.S32.HI R2, RZ, 0x1f, R10 ;  /* 0x0000001fff027819 */ /* 0x000fe2000001140a */
[----:B------:R-:W-:Y:S01]  /*0360*/  IMAD.IADD R7, R7, 0x1, -R0 ;  /* 0x0000000107077824 */ /* 0x000fe200078e0a00 */
[----:B------:R-:W-:Y:S01]  /*0370*/  LEA.HI R12, R3, R8, RZ, 0x3 ;  /* 0x00000008030c7211 */ /* 0x000fe200078f18ff */
[----:B------:R-:W-:Y:S01]  /*0380*/  IMAD.SHL.U32 R0, R224, 0x40, RZ ;  /* 0x00000040e0007824 */ /* 0x000fe200078e00ff */
[----:B------:R-:W-:Y:S01]  /*0390*/  LEA.HI R241, R2, R10, RZ, 0x2 ;  /* 0x0000000a02f17211 */ /* 0x000fe200078f10ff */
[----:B------:R-:W-:Y:S01]  /*03a0*/  IMAD.SHL.U32 R2, R6, 0x10, RZ ;  /* 0x0000001006027824 */ /* 0x000fe200078e00ff */
[----:B------:R-:W-:-:S02]  /*03b0*/  LOP3.LUT R3, R12, 0xfffffff8, RZ, 0xc0, !PT ;  /* 0xfffffff80c037812 */ /* 0x000fc400078ec0ff */
[----:B------:R-:W-:Y:S02]  /*03c0*/  LOP3.LUT R0, R0, 0x1c0, RZ, 0xc0, !PT ;  /* 0x000001c000007812 */ /* 0x000fe400078ec0ff */
[----:B------:R-:W-:Y:S01]  /*03d0*/  SHF.R.S32.HI R244, RZ, 0x6, R244 ;  /* 0x00000006fff47819 */ /* 0x000fe200000114f4 */
[----:B------:R-:W-:Y:S01]  /*03e0*/  IMAD.IADD R10, R8, 0x1, -R3 ;  /* 0x00000001080a7824 */ /* 0x000fe200078e0a03 */
[C---:B------:R-:W-:Y:S01]  /*03f0*/  LOP3.LUT R213, R0.reuse, 0x8, R11, 0xf8, !PT ;  /* 0x0000000800d57812 */ /* 0x040fe200078ef80b */
[C---:B------:R-:W-:Y:S01]  /*0400*/  IMAD.SHL.U32 R8, R7.reuse, 0x200, RZ ;  /* 0x0000020007087824 */ /* 0x040fe200078e00ff */
[----:B------:R-:W-:Y:S01]  /*0410*/  LOP3.LUT R5, R0, 0x30, R2, 0xf8, !PT ;  /* 0x0000003000057812 */ /* 0x000fe200078ef802 */
[----:B------:R-:W-:Y:S01]  /*0420*/  IMAD.SHL.U32 R209, R244, 0x8, RZ ;  /* 0x00000008f4d17824 */ /* 0x000fe200078e00ff */
[----:B------:R-:W-:Y:S01]  /*0430*/  SHF.R.U32.HI R210, RZ, 0x3, R0 ;  /* 0x00000003ffd27819 */ /* 0x000fe20000011600 */
[----:B------:R-:W-:Y:S01]  /*0440*/  IMAD.SHL.U32 R0, R7, 0x20, RZ ;  /* 0x0000002007007824 */ /* 0x000fe200078e00ff */
[----:B------:R-:W-:Y:S01]  /*0450*/  LOP3.LUT R3, R4, 0x1, RZ, 0xc0, !PT ;  /* 0x0000000104037812 */ /* 0x000fe200078ec0ff */
[----:B------:R-:W-:Y:S01]  /*0460*/  IMAD R2, R244, 0x800, R8 ;  /* 0x00000800f4027824 */ /* 0x000fe200078e0208 */
[----:B------:R-:W-:-:S02]  /*0470*/  LOP3.LUT R213, R213, R210, RZ, 0x3c, !PT ;  /* 0x000000d2d5d57212 */ /* 0x000fc400078e3cff */
[----:B------:R-:W-:Y:S02]  /*0480*/  LOP3.LUT R0, R0, 0x20, RZ, 0xc0, !PT ;  /* 0x0000002000007812 */ /* 0x000fe400078ec0ff */
[----:B------:R-:W-:Y:S01]  /*0490*/  ISETP.NE.U32.AND P0, PT, R3, 0x1, PT ;  /* 0x000000010300780c */ /* 0x000fe20003f05070 */
[----:B------:R-:W-:Y:S01]  /*04a0*/  IMAD.IADD R213, R2, 0x1, R213 ;  /* 0x0000000102d57824 */ /* 0x000fe200078e02d5 */
[----:B------:R-:W-:Y:S01]  /*04b0*/  LOP3.LUT R209, R0, 0x18, R209, 0xf8, !PT ;  /* 0x0000001800d17812 */ /* 0x000fe200078ef8d1 */
[----:B------:R-:W-:Y:S01]  /*04c0*/  IMAD.SHL.U32 R2, R13, 0x2, RZ ;  /* 0x000000020d027824 */ /* 0x000fe200078e00ff */
[----:B------:R-:W-:Y:S01]  /*04d0*/  SHF.R.S32.HI R0, RZ, 0x7, R14 ;  /* 0x00000007ff007819 */ /* 0x000fe2000001140e */
[----:B------:R-:W-:Y:S01]  /*04e0*/  IMAD.SHL.U32 R3, R4, 0x40, RZ ;  /* 0x0000004004037824 */ /* 0x000fe200078e00ff */
[----:B------:R-:W-:Y:S01]  /*04f0*/  LOP3.LUT R11, R5, 0x8, R11, 0xf8, !PT ;  /* 0x00000008050b7812 */ /* 0x000fe200078ef80b */
[--C-:B------:R-:W-:Y:S01]  /*0500*/  IMAD R246, R6, 0x400, R2.reuse ;  /* 0x0000040006f67824 */ /* 0x100fe200078e0202 */
[----:B------:R-:W-:Y:S01]  /*0510*/  R2P PR, R4, 0x6 ;  /* 0x0000000604007804 */ /* 0x000fe20000000000 */
[----:B------:R-:W-:Y:S01]  /*0520*/  IMAD R6, R0, 0x1000, R2 ;  /* 0x0000100000067824 */ /* 0x000fe200078e0202 */
[----:B------:R-:W-:Y:S01]  /*0530*/  LOP3.LUT P4, RZ, R224, 0x2, RZ, 0xc0, !PT ;  /* 0x00000002e0ff7812 */ /* 0x000fe2000788c0ff */
[----:B------:R-:W-:Y:S01]  /*0540*/  IMAD.SHL.U32 R2, R0, 0x8, RZ ;  /* 0x0000000800027824 */ /* 0x000fe200078e00ff */
[----:B------:R-:W-:Y:S01]  /*0550*/  LOP3.LUT R0, R3, 0x1c0, RZ, 0xc0, !PT ;  /* 0x000001c003007812 */ /* 0x000fe200078ec0ff */
[----:B------:R-:W-:Y:S01]  /*0560*/  IMAD.SHL.U32 R5, R244, 0x20, RZ ;  /* 0x00000020f4057824 */ /* 0x000fe200078e00ff */
[----:B------:R-:W-:Y:S01]  /*0570*/  SEL R214, R249, 0xffffffe0, !P4 ;  /* 0xffffffe0f9d67807 */ /* 0x000fe20006000000 */
[----:B------:R-:W-:Y:S01]  /*0580*/  IMAD.SHL.U32 R4, R7, 0x10, RZ ;  /* 0x0000001007047824 */ /* 0x000fe200078e00ff */
[----:B------:R-:W-:Y:S01]  /*0590*/  LOP3.LUT R2, R2, 0x8, RZ, 0xc0, !PT ;  /* 0x0000000802027812 */ /* 0x000fe200078ec0ff */
[----:B------:R-:W-:Y:S01]  /*05a0*/  IMAD R6, R248, 0x400, R6 ;  /* 0x00000400f8067824 */ /* 0x000fe200078e0206 */
[----:B------:R-:W-:-:S02]  /*05b0*/  LOP3.LUT R5, R0, 0x20, R5, 0xf8, !PT ;  /* 0x0000002000057812 */ /* 0x000fc400078ef805 */
[----:B------:R-:W-:Y:S02]  /*05c0*/  SHF.R.U32.HI R3, RZ, 0x3, R0 ;  /* 0x00000003ff037819 */ /* 0x000fe40000011600 */
[----:B------:R-:W-:Y:S02]  /*05d0*/  LOP3.LUT R9, R2, 0x10, R4, 0xf8, !PT ;  /* 0x0000001002097812 */ /* 0x000fe400078ef804 */
[----:B------:R-:W-:Y:S01]  /*05e0*/  LOP3.LUT R4, R5, R3, RZ, 0x3c, !PT ;  /* 0x0000000305047212 */ /* 0x000fe200078e3cff */
[----:B------:R-:W-:Y:S01]  /*05f0*/  IMAD.SHL.U32 R5, R10, 0x40, RZ ;  /* 0x000000400a057824 */ /* 0x000fe200078e00ff */
[----:B------:R-:W-:Y:S01]  /*0600*/  LOP3.LUT R3, R3, R0, R2, 0x1e, !PT ;  /* 0x0000000003037212 */ /* 0x000fe200078e1e02 */
[----:B------:R-:W-:Y:S01]  /*0610*/  IMAD.SHL.U32 R0, R12, 0x40, RZ ;  /* 0x000000400c007824 */ /* 0x000fe200078e00ff */
[----:B------:R-:W-:Y:S01]  /*0620*/  LOP3.LUT P3, RZ, R224, 0x4, RZ, 0xc0, !PT ;  /* 0x00000004e0ff7812 */ /* 0x000fe2000786c0ff */
[----:B------:R-:W-:Y:S01]  /*0630*/  IMAD.IADD R226, R4, 0x1, R6 ;  /* 0x0000000104e27824 */ /* 0x000fe200078e0206 */
[----:B------:R-:W-:Y:S01]  /*0640*/  LOP3.LUT R5, R5, 0x1c0, RZ, 0xc0, !PT ;  /* 0x000001c005057812 */ /* 0x000fe200078ec0ff */
[----:B------:R-:W-:Y:S01]  /*0650*/  IMAD.SHL.U32 R2, R7, 0x8, RZ ;  /* 0x0000000807027824 */ /* 0x000fe200078e00ff */
[----:B------:R-:W-:Y:S01]  /*0660*/  LOP3.LUT R0, R0, 0xfffffe00, RZ, 0xc0, !PT ;  /* 0xfffffe0000007812 */ /* 0x000fe200078ec0ff */
[----:B------:R-:W-:Y:S01]  /*0670*/  IMAD.IADD R246, R246, 0x1, R3 ;  /* 0x00000001f6f67824 */ /* 0x000fe200078e0203 */
[--C-:B------:R-:W-:Y:S01]  /*0680*/  SHF.R.U32.HI R6, RZ, 0x3, R5.reuse ;  /* 0x00000003ff067819 */ /* 0x100fe20000011605 */
[----:B------:R-:W-:Y:S01]  /*0690*/  IMAD.SHL.U32 R224, R224, 0x8, RZ ;  /* 0x00000008e0e07824 */ /* 0x000fe200078e00ff */
[----:B------:R-:W-:Y:S01]  /*06a0*/  LOP3.LUT R2, R5, 0x8, R2, 0xf8, !PT ;  /* 0x0000000805027812 */ /* 0x000fe200078ef802 */
[----:B------:R-:W-:Y:S01]  /*06b0*/  IMAD R3, R248, 0x400, R0 ;  /* 0x00000400f8037824 */ /* 0x000fe200078e0200 */
[----:B------:R-:W-:-:S02]  /*06c0*/  LOP3.LUT R4, R6, R9, R5, 0x1e, !PT ;  /* 0x0000000906047212 */ /* 0x000fc400078e1e05 */
[----:B------:R-:W-:Y:S02]  /*06d0*/  LOP3.LUT R209, R6, R209, R5, 0x1e, !PT ;  /* 0x000000d106d17212 */ /* 0x000fe400078e1e05 */
[-C--:B------:R-:W-:Y:S02]  /*06e0*/  LOP3.LUT R220, R4, R0.reuse, RZ, 0xfc, !PT ;  /* 0x0000000004dc7212 */ /* 0x080fe400078efcff */
[----:B------:R-:W-:Y:S01]  /*06f0*/  LOP3.LUT R209, R209, R0, RZ, 0xfc, !PT ;  /* 0x00000000d1d17212 */ /* 0x000fe200078efcff */
[----:B------:R-:W-:Y:S01]  /*0700*/  IMAD.U32 R0, RZ, RZ, UR5 ;  /* 0x00000005ff007e24 */ /* 0x000fe2000f8e00ff */
[----:B------:R-:W-:Y:S01]  /*0710*/  LOP3.LUT R2, R2, R6, RZ, 0x3c, !PT ;  /* 0x0000000602027212 */ /* 0x000fe200078e3cff */
[----:B------:R-:W-:Y:S01]  /*0720*/  USHF.R.S32.HI UR5, URZ, 0x1f, UR48 ;  /* 0x0000001f3f057899 */ /* 0x000fe20008011430 */
[----:B------:R-:W-:Y:S02]  /*0730*/  SEL R249, R249, 0xffffffe0, !P1 ;  /* 0xffffffe0f9f97807 */ /* 0x000fe40004800000 */
[----:B------:R-:W-:Y:S01]  /*0740*/  LEA R226, R226, UR4, 0x1 ;  /* 0x00000004e2e27c11 */ /* 0x000fe2000f8e08ff */
[----:B------:R-:W-:Y:S01]  /*0750*/  IMAD.IADD R218, R3, 0x1, R2 ;  /* 0x0000000103da7824 */ /* 0x000fe200078e0202 */
[----:B------:R-:W-:Y:S01]  /*0760*/  LEA R213, R213, UR4, 0x1 ;  /* 0x00000004d5d57c11 */ /* 0x000fe2000f8e08ff */
[----:B------:R-:W-:Y:S01]  /*0770*/  IMAD.U32 R2, RZ, RZ, UR6 ;  /* 0x00000006ff027e24 */ /* 0x000fe2000f8e00ff */
[----:B------:R-:W-:Y:S01]  /*0780*/  SEL R228, R228, 0x10, !P0 ;  /* 0x00000010e4e47807 */ /* 0x000fe20004000000 */
[----:B------:R-:W-:Y:S01]  /*0790*/  IMAD.U32 R0, RZ, RZ, UR5 ;  /* 0x00000005ff007e24 */ /* 0x000fe2000f8e00ff */
[----:B------:R-:W-:Y:S01]  /*07a0*/  SHF.R.S32.HI R241, RZ, 0x2, R241 ;  /* 0x00000002fff17819 */ /* 0x000fe200000114f1 */
[----:B------:R-:W-:Y:S01]  /*07b0*/  IMAD.U32 R2, RZ, RZ, UR5 ;  /* 0x00000005ff027e24 */ /* 0x000fe2000f8e00ff */
[----:B------:R-:W-:Y:S01]  /*07c0*/  UIADD3 UR5, UR4, 0xc000, URZ ;  /* 0x0000c00004057890 */ /* 0x000fe2000fffe03f */
[----:B------:R-:W-:Y:S01]  /*07d0*/  IMAD.MOV.U32 R0, RZ, RZ, 0x40 ;  /* 0x00000040ff007424 */ /* 0x000fe200078e00ff */
[----:B------:R-:W-:Y:S01]  /*07e0*/  LOP3.LUT R210, R8, R11, R210, 0xf6, !PT ;  /* 0x0000000b08d27212 */ /* 0x000fe200078ef6d2 */
[----:B------:R-:W-:-:S02]  /*07f0*/  IMAD.IADD R227, R226, 0x1, R249 ;  /* 0x00000001e2e37824 */ /* 0x000fc400078e02f9 */
[----:B------:R-:W-:Y:S01]  /*0800*/  IMAD.IADD R214, R214, 0x1, R213 ;  /* 0x00000001d6d67824 */ /* 0x000fe200078e02d5 */
[----:B------:R-:W-:Y:S01]  /*0810*/  LEA R246, R246, UR5, 0x1 ;  /* 0x00000005f6f67c11 */ /* 0x000fe2000f8e08ff */
[----:B------:R-:W-:Y:S01]  /*0820*/  IMAD.IADD R229, R226, 0x1, R228 ;  /* 0x00000001e2e57824 */ /* 0x000fe200078e02e4 */
[----:B------:R-:W-:Y:S01]  /*0830*/  SEL R215, R0, 0xffffffc0, !P3 ;  /* 0xffffffc000d77807 */ /* 0x000fe20005800000 */
[----:B------:R-:W-:Y:S01]  /*0840*/  IMAD R241, R248, 0x10, R241 ;  /* 0x00000010f8f17824 */ /* 0x000fe200078e02f1 */
[----:B------:R-:W-:Y:S01]  /*0850*/  SEL R0, R0, 0xffffffc0, !P2 ;  /* 0xffffffc000007807 */ /* 0x000fe20005000000 */
[----:B------:R-:W-:Y:S01]  /*0860*/  VIADD R252, R246, 0x420 ;  /* 0x00000420f6fc7836 */ /* 0x000fe20000000000 */
[----:B------:R-:W-:Y:S01]  /*0870*/  LEA R210, R210, UR4, 0x1 ;  /* 0x00000004d2d27c11 */ /* 0x000fe2000f8e08ff */
[----:B------:R-:W-:Y:S01]  /*0880*/  IMAD.IADD R249, R249, 0x1, R246 ;  /* 0x00000001f9f97824 */ /* 0x000fe200078e02f6 */
[----:B------:R-:W-:Y:S01]  /*0890*/  LEA R209, R209, UR5, 0x1 ;  /* 0x00000005d1d17c11 */ /* 0x000fe2000f8e08ff */
[----:B------:R-:W-:-:S02]  /*08a0*/  @P1 VIADD R252, R246, 0x3e0 ;  /* 0x000003e0f6fc1836 */ /* 0x000fc40000000000 */
[C---:B------:R-:W-:Y:S02]  /*08b0*/  IMAD.IADD R216, R215.reuse, 0x1, R213 ;  /* 0x00000001d7d87824 */ /* 0x040fe400078e02d5 */
[----:B------:R-:W-:Y:S02]  /*08c0*/  IMAD.IADD R215, R215, 0x1, R214 ;  /* 0x00000001d7d77824 */ /* 0x000fe400078e02d6 */
[--C-:B------:R-:W-:Y:S02]  /*08d0*/  IMAD.IADD R247, R246, 0x1, R0.reuse ;  /* 0x00000001f6f77824 */ /* 0x100fe400078e0200 */
[----:B------:R-:W-:Y:S02]  /*08e0*/  IMAD.IADD R228, R228, 0x1, R227 ;  /* 0x00000001e4e47824 */ /* 0x000fe400078e02e3 */
[----:B------:R-:W-:Y:S02]  /*08f0*/  IMAD.IADD R250, R249, 0x1, R0 ;  /* 0x00000001f9fa7824 */ /* 0x000fe400078e0200 */
[----:B------:R-:W-:-:S02]  /*0900*/  IMAD.IADD R251, R0, 0x1, R252 ;  /* 0x0000000100fb7824 */ /* 0x000fc400078e02fc */
[----:B------:R-:W-:Y:S01]  /*0910*/  IMAD.U32 R2, RZ, RZ, UR6 ;  /* 0x00000006ff027e24 */ /* 0x000fe2000f8e00ff */
[----:B------:R-:W-:-:S06]  /*0920*/  ULDC.64 UR6, c[0x0][0x208] ;  /* 0x0000820000067ab9 */ /* 0x000fcc0000000a00 */
.L_x_1397:
        /* <DEDUP_REMOVED lines=67> */
.L_x_1327:
        /* <DEDUP_REMOVED lines=15> */
[----:B------:R-:W-:Y:S01]  /*0e50*/  ULDC.U8 UR39, c[0x0][0x480] ;  /* 0x0001200000277ab9 */ /* 0x000fe20000000000 */
[----:B------:R-:W-:-:S02]  /*0e60*/  UIMAD UR19, UR48, UR11, UR10 ;  /* 0x0000000b301372a4 */ /* 0x000fc4000f8e020a */
[----:B------:R-:W-:Y:S01]  /*0e70*/  USHF.R.S32.HI UR37, URZ, 0x1f, UR58 ;  /* 0x0000001f3f257899 */ /* 0x000fe2000801143a */
[----:B------:R-:W-:Y:S01]  /*0e80*/  @!UP1 ULDC.64 UR10, c[0x0][0x418] ;  /* 0x00010600000a9ab9 */ /* 0x000fe20000000a00 */
[----:B------:R-:W-:Y:S02]  /*0e90*/  UISETP.NE.AND UP4, UPT, UR39, URZ, UPT ;  /* 0x0000003f2700728c */ /* 0x000fe4000bf85270 */
[----:B------:R-:W-:Y:S01]  /*0ea0*/  USHF.L.U32 UR16, UR48, 0x7, URZ ;  /* 0x0000000730107899 */ /* 0x000fe2000800063f */
[----:B------:R-:W-:Y:S01]  /*0eb0*/  ULDC.64 UR22, c[0x0][0x240] ;  /* 0x0000900000167ab9 */ /* 0x000fe20000000a00 */
[----:B------:R-:W-:Y:S01]  /*0ec0*/  ULDC UR61, c[0x0][0x2dc] ;  /* 0x0000b700003d7ab9 */ /* 0x000fe20000000800 */
[----:B------:R-:W-:Y:S01]  /*0ed0*/  ULDC UR60, c[0x0][0x270] ;  /* 0x00009c00003c7ab9 */ /* 0x000fe20000000800 */
[----:B------:R-:W-:Y:S01]  /*0ee0*/  @!UP1 UIMAD.WIDE.U32 UR32, UR48, UR10, URZ ;  /* 0x0000000a302092a5 */ /* 0x000fe2000f8e003f */
[----:B-1----:R-:W-:Y:S01]  /*0ef0*/  IABS R5, R6 ;  /* 0x0000000600057213 */ /* 0x002fe20000000000 */
[----:B------:R-:W-:Y:S01]  /*0f00*/  USEL UR34, UR16, URZ, UP2 ;  /* 0x0000003f10227287 */ /* 0x000fe20009000000 */
[----:B------:R-:W-:Y:S01]  /*0f10*/  ISETP.NE.AND P3, PT, R6, RZ, PT ;  /* 0x000000ff0600720c */ /* 0x000fe20003f65270 */
[----:B------:R-:W-:Y:S01]  /*0f20*/  UIMAD.WIDE.U32 UR24, UR8, UR22, URZ ;  /* 0x00000016081872a5 */ /* 0x000fe2000f8e003f */
[----:B------:R-:W1:Y:S01]  /*0f30*/  I2F.RP R2, R5 ;  /* 0x0000000500027306 */ /* 0x000e620000209400 */
[----:B------:R-:W-:-:S02]  /*0f40*/  UIMAD.WIDE.U32 UR16, UR48, UR58, URZ ;  /* 0x0000003a301072a5 */ /* 0x000fc4000f8e003f */
[----:B------:R-:W-:Y:S02]  /*0f50*/  USEL UR54, UR14, UR24, !UP1 ;  /* 0x000000180e367287 */ /* 0x000fe4000c800000 */
[----:B--2---:R-:W-:Y:S02]  /*0f60*/  UIMAD.WIDE.U32 UR28, UR9, UR12, URZ ;  /* 0x0000000c091c72a5 */ /* 0x004fe4000f8e003f */
[----:B------:R-:W-:Y:S02]  /*0f70*/  UIADD3 UR45, UR15, UR19, URZ ;  /* 0x000000130f2d7290 */ /* 0x000fe4000fffe03f */
[----:B------:R-:W-:Y:S02]  /*0f80*/  UIMAD UR49, UR9, UR13, UR29 ;  /* 0x0000000d093172a4 */ /* 0x000fe4000f8e021d */
[----:B------:R-:W-:Y:S01]  /*0f90*/  @!UP1 UIMAD UR9, UR56, UR10, URZ ;  /* 0x0000000a380992a4 */ /* 0x000fe2000f8e023f */
[----:B------:R-:W-:Y:S01]  /*0fa0*/  @UP1 ULDC.64 UR12, c[0x0][0x420] ;  /* 0x00010800000c1ab9 */ /* 0x000fe20000000a00 */
[----:B------:R-:W-:Y:S01]  /*0fb0*/  ULDC UR40, c[0x0][0x2c4] ;  /* 0x0000b10000287ab9 */ /* 0x000fe20000000800 */
[----:B-1----:R-:W1:Y:S01]  /*0fc0*/  MUFU.RCP R2, R2 ;  /* 0x0000000200027308 */ /* 0x002e620000001000 */
[----:B------:R-:W-:-:S02]  /*0fd0*/  @!UP1 UIMAD UR31, UR48, UR11, UR9 ;  /* 0x0000000b301f92a4 */ /* 0x000fc4000f8e0209 */
[----:B------:R-:W-:Y:S02]  /*0fe0*/  UIADD3 UR9, UR38, 0x3f, URZ ;  /* 0x0000003f26097890 */ /* 0x000fe4000fffe03f */
[----:B------:R-:W-:Y:S02]  /*0ff0*/  @UP1 UIMAD.WIDE.U32 UR42, UR8, UR12, URZ ;  /* 0x0000000c082a12a5 */ /* 0x000fe4000f8e003f */
[----:B------:R-:W-:Y:S02]  /*1000*/  USHF.R.S32.HI UR18, URZ, 0x1f, UR9 ;  /* 0x0000001f3f127899 */ /* 0x000fe40008011409 */
[----:B------:R-:W-:Y:S02]  /*1010*/  @UP1 UIMAD UR46, UR8, UR13, UR43 ;  /* 0x0000000d082e12a4 */ /* 0x000fe4000f8e022b */
[----:B------:R-:W-:Y:S02]  /*1020*/  ULEA.HI UR39, UR18, UR9, URZ, 0x6 ;  /* 0x0000000912277291 */ /* 0x000fe4000f8f303f */
[----:B------:R-:W-:Y:S01]  /*1030*/  UIMAD UR9, UR37, UR48, URZ ;  /* 0x00000030250972a4 */ /* 0x000fe2000f8e023f */
[----:B------:R-:W-:Y:S01]  /*1040*/  ULDC.U8 UR13, c[0x0][0x3d8] ;  /* 0x0000f600000d7ab9 */ /* 0x000fe20000000000 */
[----:B------:R-:W-:Y:S01]  /*1050*/  UIMAD.WIDE UR10, UR61, UR60, URZ ;  /* 0x0000003c3d0a72a5 */ /* 0x000fe2000f8e023f */
[----:B-1----:R-:W-:Y:S01]  /*1060*/  VIADD R2, R2, 0xffffffe ;  /* 0x0ffffffe02027836 */ /* 0x002fe20000000000 */
[----:B------:R-:W-:-:S02]  /*1070*/  UIMAD UR9, UR56, UR58, UR9 ;  /* 0x0000003a380972a4 */ /* 0x000fc4000f8e0209 */
[----:B------:R-:W-:Y:S01]  /*1080*/  UISETP.NE.AND UP3, UPT, UR13, URZ, UPT ;  /* 0x0000003f0d00728c */ /* 0x000fe2000bf65270 */
        /* <DEDUP_REMOVED lines=13> */
[----:B------:R-:W-:Y:S02]  /*1160*/  UIMAD UR26, UR8, UR23, URZ ;  /* 0x00000017081a72a4 */ /* 0x000fe4000f8e023f */
[----:B------:R-:W-:Y:S01]  /*1170*/  ULOP3.LUT UR16, UR39, 0xffffffc0, URZ, 0xc0, !UPT ;  /* 0xffffffc027107892 */ /* 0x000fe2000f8ec03f */
[----:B------:R-:W-:Y:S01]  /*1180*/  IMAD.HI.U32 R0, R3, R0, R2 ;  /* 0x0000000003007227 */ /* 0x000fe200078e0002 */
[----:B------:R-:W-:Y:S01]  /*1190*/  MOV R2, R4 ;  /* 0x0000000400027202 */ /* 0x000fe20000000f00 */
[----:B------:R-:W-:-:S02]  /*11a0*/  UISETP.NE.AND UP0, UPT, UR30, -0x1, UPT ;  /* 0xffffffff1e00788c */ /* 0x000fc4000bf05270 */
[----:B------:R-:W-:Y:S02]  /*11b0*/  @UP1 UIADD3 UR47, UR17, UR24, URZ ;  /* 0x00000018112f1290 */ /* 0x000fe4000fffe03f */
[----:B------:R-:W-:Y:S01]  /*11c0*/  IMAD.HI.U32 R0, R0, R2, RZ ;  /* 0x0000000200007227 */ /* 0x000fe200078e00ff */
[----:B------:R-:W-:Y:S02]  /*11d0*/  USHF.L.U64.HI UR12, UR48, 0x7, UR56 ;  /* 0x00000007300c7899 */ /* 0x000fe40008010238 */
[----:B------:R-:W-:Y:S01]  /*11e0*/  @UP3 USEL UR24, UR9, UR8, !UP1 ;  /* 0x0000000809183287 */ /* 0x000fe2000c800000 */
[----:B------:R-:W-:Y:S01]  /*11f0*/  IMAD.MOV R3, RZ, RZ, -R0 ;  /* 0x000000ffff037224 */ /* 0x000fe200078e0a00 */
[----:B------:R-:W-:Y:S02]  /*1200*/  @UP1 UIADD3 UR45, UR25, UR26, URZ ;  /* 0x0000001a192d1290 */ /* 0x000fe4000fffe03f */
[----:B------:R-:W-:Y:S01]  /*1210*/  UIADD3 UR9, UR16, -0x40, URZ ;  /* 0xffffffc010097890 */ /* 0x000fe2000fffe03f */
[----:B------:R-:W-:Y:S01]  /*1220*/  IMAD R2, R5, R3, R2 ;  /* 0x0000000305027224 */ /* 0x000fe200078e0202 */
[----:B------:R-:W-:Y:S01]  /*1230*/  @UP3 ULDC UR25, c[0x0][0x2e4] ;  /* 0x0000b90000193ab9 */ /* 0x000fe20000000800 */
[----:B------:R-:W-:-:S02]  /*1240*/  USEL UR36, UR12, URZ, UP2 ;  /* 0x0000003f0c247287 */ /* 0x000fc40009000000 */
[----:B------:R-:W-:Y:S01]  /*1250*/  @!UP3 UIMAD UR17, UR48, UR60, UR57 ;  /* 0x0000003c3011b2a4 */ /* 0x000fe2000f8e0239 */
[----:B------:R-:W-:Y:S01]  /*1260*/  ISETP.GT.U32.AND P1, PT, R5, R2, PT ;  /* 0x000000020500720c */ /* 0x000fe20003f24070 */
[----:B------:R-:W-:Y:S02]  /*1270*/  @UP3 UIMAD UR25, UR57, UR25, UR24 ;  /* 0x00000019391932a4 */ /* 0x000fe4000f8e0218 */
[----:B------:R-:W-:Y:S02]  /*1280*/  USHF.R.S32.HI UR24, URZ, 0x1f, UR9 ;  /* 0x0000001f3f187899 */ /* 0x000fe40008011409 */
[----:B------:R-:W-:Y:S02]  /*1290*/  UIADD3 UR16, UP2, UR9, UR34, URZ ;  /* 0x0000002209107290 */ /* 0x000fe4000ff5e03f */
[----:B------:R-:W-:Y:S02]  /*12a0*/  @!UP3 UIMAD UR25, UR17, UR40, URZ ;  /* 0x000000281119b2a4 */ /* 0x000fe4000f8e023f */
        /* <DEDUP_REMOVED lines=8> */
[----:B------:R-:W-:Y:S01]  /*1330*/  @UP0 ULDC.64 UR12, c[0x0][0x248] ;  /* 0x00009200000c0ab9 */ /* 0x000fe20000000a00 */
[----:B------:R-:W-:Y:S01]  /*1340*/  LOP3.LUT R2, R6, UR57, RZ, 0x3c, !PT ;  /* 0x0000003906027c12 */ /* 0x000fe2000f8e3cff */
[----:B------:R-:W-:Y:S01]  /*1350*/  @UP0 ULDC.64 UR14, c[0x0][0x250] ;  /* 0x00009400000e0ab9 */ /* 0x000fe20000000a00 */
[----:B------:R-:W-:-:S02]  /*1360*/  UIMAD.WIDE.U32 UR40, UR10, UR16, URZ ;  /* 0x000000100a2872a5 */ /* 0x000fc4000f8e003f */
[----:B------:R-:W-:Y:S01]  /*1370*/  ISETP.GE.AND P2, PT, R2, RZ, PT ;  /* 0x000000ff0200720c */ /* 0x000fe20003f46270 */
[----:B------:R-:W-:Y:S02]  /*1380*/  UIMAD UR16, UR10, UR17, UR11 ;  /* 0x000000110a1072a4 */ /* 0x000fe4000f8e020b */
[----:B------:R-:W-:Y:S02]  /*1390*/  @UP0 UIMAD.WIDE.U32 UR18, UR27, UR12, URZ ;  /* 0x0000000c1b1202a5 */ /* 0x000fe4000f8e003f */
[----:B------:R-:W-:Y:S02]  /*13a0*/  @UP0 UIMAD.WIDE.U32 UR10, UR29, UR14, URZ ;  /* 0x0000000e1d0a02a5 */ /* 0x000fe4000f8e003f */
[----:B------:R-:W-:Y:S01]  /*13b0*/  @P0 VIADD R0, R0, 0x1 ;  /* 0x0000000100000836 */ /* 0x000fe20000000000 */
[----:B------:R-:W-:Y:S01]  /*13c0*/  UIMAD UR50, UR57, UR61, URZ ;  /* 0x0000003d393272a4 */ /* 0x000fe2000f8e023f */
        /* <DEDUP_REMOVED lines=29> */
.L_x_1329:
        /* <DEDUP_REMOVED lines=13> */
.L_x_1330:
        /* <DEDUP_REMOVED lines=11> */
.L_x_1331:
[----:B------:R-:W-:-:S04]  /*1720*/  UIMAD UR8, UR48, UR60, UR57 ;  /* 0x0000003c300872a4 */ /* 0x000fc8000f8e0239 */
[----:B------:R-:W-:-:S12]  /*1730*/  UIMAD UR8, UR8, UR58, URZ ;  /* 0x0000003a080872a4 */ /* 0x000fd8000f8e023f */
.L_x_1332:
[----:B------:R-:W1:Y:S01]  /*1740*/  S2R R24, SR_TID.X ;  /* 0x0000000000187919 */ /* 0x000e620000002100 */
[----:B------:R-:W2:Y:S01]  /*1750*/  LDC.64 R4, c[0x0][0x420] ;  /* 0x00010800ff047b82 */ /* 0x000ea20000000a00 */
[----:B------:R-:W-:Y:S01]  /*1760*/  SHF.R.S32.HI R225, RZ, 0x1f, R224 ;  /* 0x0000001fffe17819 */ /* 0x000fe200000114e0 */
[----:B------:R-:W-:Y:S01]  /*1770*/  UIADD3 UR37, UR9, UR8, URZ ;  /* 0x0000000809257290 */ /* 0x000fe2000fffe03f */
[----:B------:R-:W-:Y:S01]  /*1780*/  IADD3 R6, P0, R224, UR10, RZ ;  /* 0x0000000ae0067c10 */ /* 0x000fe2000ff1e0ff */
[----:B------:R-:W-:Y:S01]  /*1790*/  UIADD3 UR29, UR9, UR25, URZ ;  /* 0x00000019091d7290 */ /* 0x000fe2000fffe03f */
[----:B------:R-:W-:Y:S01]  /*17a0*/  BSSY B1, `(.L_x_1328) ;  /* 0x0000a89000017945 */ /* 0x000fe20003800000 */
[----:B------:R-:W-:Y:S01]  /*17b0*/  USHF.R.S32.HI UR28, URZ, 0x1f, UR57 ;  /* 0x0000001f3f1c7899 */ /* 0x000fe20008011439 */
[----:B------:R-:W-:Y:S01]  /*17c0*/  IADD3.X R7, R225, UR46, RZ, P0, !PT ;  /* 0x0000002ee1077c10 */ /* 0x000fe200087fe4ff */
[----:B------:R-:W-:Y:S01]  /*17d0*/  UIMAD UR16, UR61, UR60, URZ ;  /* 0x0000003c3d1072a4 */ /* 0x000fe2000f8e023f */
[----:B------:R-:W-:Y:S01]  /*17e0*/  ULDC.64 UR18, c[0x0][0x258] ;  /* 0x0000960000127ab9 */ /* 0x000fe20000000a00 */
[----:B------:R-:W-:Y:S01]  /*17f0*/  UISETP.GE.AND UP2, UPT, UR38, 0x1, UPT ;  /* 0x000000012600788c */ /* 0x000fe2000bf46270 */
[----:B------:R-:W-:Y:S01]  /*1800*/  ULDC.64 UR32, c[0x0][0x400] ;  /* 0x0001000000207ab9 */ /* 0x000fe20000000a00 */
[----:B------:R-:W-:Y:S01]  /*1810*/  ULDC.64 UR42, c[0x0][0x2b0] ;  /* 0x0000ac00002a7ab9 */ /* 0x000fe20000000a00 */
[----:B------:R-:W-:Y:S01]  /*1820*/  ULDC.64 UR10, c[0x0][0x210] ;  /* 0x00008400000a7ab9 */ /* 0x000fe20000000a00 */
[----:B------:R-:W-:Y:S01]  /*1830*/  ULEA.HI.SX32 UR39, UR39, 0xffffffff, 0x1a ;  /* 0xffffffff27277891 */ /* 0x000fe2000f8fd23f */
[----:B--2---:R-:W-:Y:S01]  /*1840*/  IMAD.WIDE.U32 R6, R4, UR9, R6 ;  /* 0x0000000904067c25 */ /* 0x004fe2000f8e0006 */
[----:B-1----:R-:W-:-:S04]  /*1850*/  SHF.R.S32.HI R25, RZ, 0x1f, R24 ;  /* 0x0000001fff197819 */ /* 0x002fc80000011418 */
[----:B------:R-:W-:-:S04]  /*1860*/  LEA.HI R2, R25, R24, RZ, 0x3 ;  /* 0x0000001819027211 */ /* 0x000fc800078f18ff */
[----:B------:R-:W-:-:S04]  /*1870*/  SHF.R.S32.HI R2, RZ, 0x3, R2 ;  /* 0x00000003ff027819 */ /* 0x000fc80000011402 */
[----:B------:R-:W-:Y:S02]  /*1880*/  SHF.R.S32.HI R23, RZ, 0x1f, R2 ;  /* 0x0000001fff177819 */ /* 0x000fe40000011402 */
[----:B------:R-:W-:-:S03]  /*1890*/  IADD3 R0, P1, R2, UR9, RZ ;  /* 0x0000000902007c10 */ /* 0x000fc6000ff3e0ff */
[C---:B------:R-:W-:Y:S01]  /*18a0*/  IMAD R14, R23.reuse, R4, RZ ;  /* 0x00000004170e7224 */ /* 0x040fe200078e02ff */
[----:B------:R-:W-:-:S03]  /*18b0*/  IADD3.X R3, R23, UR24, RZ, P1, !PT ;  /* 0x0000001817037c10 */ /* 0x000fc60008ffe4ff */
[----:B------:R-:W-:Y:S02]  /*18c0*/  IMAD R14, R2, R5, R14 ;  /* 0x00000005020e7224 */ /* 0x000fe400078e020e */
[----:B------:R-:W-:Y:S02]  /*18d0*/  IMAD R8, R3, UR22, RZ ;  /* 0x0000001603087c24 */ /* 0x000fe4000f8e02ff */
[----:B------:R-:W-:Y:S01]  /*18e0*/  IMAD R3, R4, UR24, RZ ;  /* 0x0000001804037c24 */ /* 0x000fe2000f8e02ff */
[----:B------:R-:W-:Y:S01]  /*18f0*/  ULDC.64 UR24, c[0x0][0x3e0] ;  /* 0x0000f80000187ab9 */ /* 0x000fe20000000a00 */
[C---:B------:R-:W-:Y:S02]  /*1900*/  IMAD R10, R0.reuse, UR23, R8 ;  /* 0x00000017000a7c24 */ /* 0x040fe4000f8e0208 */
[----:B------:R-:W-:-:S04]  /*1910*/  IMAD.WIDE.U32 R8, R0, UR22, R224 ;  /* 0x0000001600087c25 */ /* 0x000fc8000f8e00e0 */
[----:B------:R-:W-:Y:S01]  /*1920*/  IMAD R3, R5, UR9, R3 ;  /* 0x0000000905037c24 */ /* 0x000fe2000f8e0203 */
[----:B------:R-:W-:Y:S01]  /*1930*/  IADD3 R8, P0, R8, UR54, RZ ;  /* 0x0000003608087c10 */ /* 0x000fe2000ff1e0ff */
[----:B------:R-:W-:Y:S02]  /*1940*/  ULDC.64 UR8, c[0x0][0x428] ;  /* 0x00010a0000087ab9 */ /* 0x000fe40000000a00 */
[----:B------:R-:W-:Y:S01]  /*1950*/  IMAD.IADD R7, R7, 0x1, R3 ;  /* 0x0000000107077824 */ /* 0x000fe200078e0203 */
[----:B------:R-:W-:Y:S01]  /*1960*/  IADD3.X R9, R9, UR45, R10, P0, !PT ;  /* 0x0000002d09097c10 */ /* 0x000fe200087fe40a */
[----:B------:R-:W-:Y:S01]  /*1970*/  IMAD.U32 R0, RZ, RZ, UR8 ;  /* 0x00000008ff007e24 */ /* 0x000fe2000f8e00ff */
[----:B------:R-:W-:Y:S01]  /*1980*/  LEA.HI R10, R25, R24, RZ, 0x5 ;  /* 0x00000018190a7211 */ /* 0x000fe200078f28ff */
[----:B------:R-:W-:Y:S01]  /*1990*/  UIMAD UR17, UR28, UR8, URZ ;  /* 0x000000081c1172a4 */ /* 0x000fe2000f8e023f */
[----:B------:R-:W-:Y:S01]  /*19a0*/  IMAD.U32 R3, RZ, RZ, UR18 ;  /* 0x00000012ff037e24 */ /* 0x000fe2000f8e00ff */
[----:B------:R-:W-:Y:S01]  /*19b0*/  USHF.L.U32 UR8, UR16, 0x6, URZ ;  /* 0x0000000610087899 */ /* 0x000fe2000800063f */
[----:B------:R-:W-:Y:S01]  /*19c0*/  IMAD.WIDE.U32 R6, R0, UR57, R6 ;  /* 0x0000003900067c25 */ /* 0x000fe2000f8e0006 */
[----:B------:R-:W-:Y:S01]  /*19d0*/  LOP3.LUT R0, R10, 0xffffffe0, RZ, 0xc0, !PT ;  /* 0xffffffe00a007812 */ /* 0x000fe200078ec0ff */
[----:B------:R-:W-:Y:S01]  /*19e0*/  UIMAD UR17, UR57, UR9, UR17 ;  /* 0x00000009391172a4 */ /* 0x000fe2000f8e0211 */
[----:B------:R-:W-:Y:S01]  /*19f0*/  PLOP3.LUT P0, PT, PT, PT, UP2, 0x80, 0x0 ;  /* 0x000000000000781c */ /* 0x000fe20003f0f028 */
[----:B------:R-:W-:Y:S01]  /*1a00*/  USHF.R.S32.HI UR9, URZ, 0x1f, UR8 ;  /* 0x0000001f3f097899 */ /* 0x000fe20008011408 */
[----:B------:R-:W-:Y:S01]  /*1a10*/  IMAD.WIDE.U32 R8, R3, UR57, R8 ;  /* 0x0000003903087c25 */ /* 0x000fe2000f8e0008 */
[----:B------:R-:W-:Y:S01]  /*1a20*/  UIADD3 UR8, UP1, UP0, UR40, UR8, UR50 ;  /* 0x0000000828087290 */ /* 0x000fe2000f83e032 */
[----:B------:R-:W-:Y:S01]  /*1a30*/  SHF.R.S32.HI R3, RZ, 0x5, R10 ;  /* 0x00000005ff037819 */ /* 0x000fe2000001140a */
[----:B------:R-:W-:Y:S01]  /*1a40*/  UIMAD UR28, UR28, UR18, URZ ;  /* 0x000000121c1c72a4 */ /* 0x000fe2000f8e023f */
[----:B------:R-:W-:Y:S01]  /*1a50*/  IMAD.IADD R20, R24, 0x1, -R0 ;  /* 0x0000000118147824 */ /* 0x000fe200078e0a00 */
[----:B------:R-:W-:Y:S01]  /*1a60*/  UIADD3.X UR9, UR49, UR9, UR53, UP1, UP0 ;  /* 0x0000000931097290 */ /* 0x000fe20008fe0435 */
[----:B------:R-:W-:Y:S01]  /*1a70*/  VIADD R7, R7, UR17 ;  /* 0x0000001107077c36 */ /* 0x000fe20008000000 */
[----:B------:R-:W-:Y:S01]  /*1a80*/  UIADD3 UR17, UP1, UP0, UR51, UR8, UR55 ;  /* 0x0000000833117290 */ /* 0x000fe2000f83e037 */
[----:B------:R-:W-:Y:S01]  /*1a90*/  IMAD R3, R3, UR16, R20 ;  /* 0x0000001003037c24 */ /* 0x000fe2000f8e0214 */
[----:B------:R-:W-:Y:S01]  /*1aa0*/  UIMAD UR34, UR57, UR19, UR28 ;  /* 0x00000013392272a4 */ /* 0x000fe2000f8e021c */
[----:B------:R-:W-:Y:S01]  /*1ab0*/  IMAD.WIDE.U32 R6, R2, R4, R6 ;  /* 0x0000000402067225 */ /* 0x000fe200078e0006 */
[----:B------:R-:W-:Y:S01]  /*1ac0*/  UIADD3.X UR8, UR52, UR9, UR47, UP1, UP0 ;  /* 0x0000000934087290 */ /* 0x000fe20008fe042f */
[----:B------:R-:W-:Y:S01]  /*1ad0*/  LEA R12, P4, R8, UR10, 0x1 ;  /* 0x0000000a080c7c11 */ /* 0x000fe2000f8808ff */
[----:B------:R-:W-:Y:S01]  /*1ae0*/  UIMAD.WIDE UR18, UR29, 0x4, UR42 ;  /* 0x000000041d1278a5 */ /* 0x000fe2000f8e022a */
[----:B------:R-:W-:Y:S01]  /*1af0*/  IADD3 R0, P2, R3, UR17, RZ ;  /* 0x0000001103007c10 */ /* 0x000fe2000ff5e0ff */
[----:B------:R-:W-:Y:S01]  /*1b00*/  IMAD.IADD R14, R7, 0x1, R14 ;  /* 0x00000001070e7824 */ /* 0x000fe200078e020e */
[----:B------:R-:W-:Y:S01]  /*1b10*/  ULDC.64 UR42, c[0x0][0x478] ;  /* 0x00011e00002a7ab9 */ /* 0x000fe20000000a00 */
[----:B------:R-:W-:Y:S01]  /*1b20*/  VIADD R16, R9, UR34 ;  /* 0x0000002209107c36 */ /* 0x000fe20008000000 */
[----:B------:R-:W-:Y:S01]  /*1b30*/  LEA R19, P1, R0, UR32, 0x2 ;  /* 0x0000002000137c11 */ /* 0x000fe2000f8210ff */
[----:B------:R-:W-:Y:S01]  /*1b40*/  UIMAD.WIDE UR28, UR37, 0x4, UR42 ;  /* 0x00000004251c78a5 */ /* 0x000fe2000f8e022a */
[----:B------:R-:W-:-:S02]  /*1b50*/  LEA.HI.X.SX32 R3, R3, UR8, 0x1, P2 ;  /* 0x0000000803037c11 */ /* 0x000fc400090f0eff */
[----:B------:R-:W-:Y:S02]  /*1b60*/  LEA R10, P3, R6, UR24, 0x1 ;  /* 0x00000018060a7c11 */ /* 0x000fe4000f8608ff */
[----:B------:R-:W-:Y:S02]  /*1b70*/  LEA.HI.X R18, R0, UR33, R3, 0x2, P1 ;  /* 0x0000002100127c11 */ /* 0x000fe400088f1403 */
[----:B------:R-:W-:Y:S02]  /*1b80*/  LEA.HI.X R11, R6, UR25, R14, 0x1, P3 ;  /* 0x00000019060b7c11 */ /* 0x000fe400098f0c0e */
[----:B------:R-:W-:Y:S01]  /*1b90*/  LEA.HI.X R13, R8, UR11, R16, 0x1, P4 ;  /* 0x0000000b080d7c11 */ /* 0x000fe2000a0f0c10 */
[----:B------:R-:W-:Y:S06]  /*1ba0*/  @!P0 BRA `(.L_x_1333) ;  /* 0x0000009400808947 */ /* 0x000fec0003800000 */
[----:B------:R-:W-:Y:S01]  /*1bb0*/  PLOP3.LUT P0, PT, PT, PT, UP4, 0x80, 0x0 ;  /* 0x000000000000781c */ /* 0x000fe20003f0f048 */
[C---:B------:R-:W-:Y:S01]  /*1bc0*/  IMAD.SHL.U32 R0, R2.reuse, 0x40, RZ ;  /* 0x0000004002007824 */ /* 0x040fe200078e00ff */
[----:B------:R-:W-:Y:S01]  /*1bd0*/  UMOV UR8, UR39 ;  /* 0x0000002700087c82 */ /* 0x000fe20008000000 */
[----:B------:R-:W-:Y:S01]  /*1be0*/  UMOV UR16, UR18 ;  /* 0x0000001200107c82 */ /* 0x000fe20008000000 */
[----:B------:R-:W-:Y:S01]  /*1bf0*/  UIMAD UR9, UR8, -0x40, UR38 ;  /* 0xffffffc0080978a4 */ /* 0x000fe2000f8e0226 */
[----:B------:R-:W-:Y:S01]  /*1c00*/  VIADD R22, R2, 0x20 ;  /* 0x0000002002167836 */ /* 0x000fe20000000000 */
[----:B------:R-:W-:Y:S01]  /*1c10*/  LOP3.LUT R0, R0, 0x1c0, RZ, 0xc0, !PT ;  /* 0x000001c000007812 */ /* 0x000fe200078ec0ff */
[----:B------:R-:W-:Y:S01]  /*1c20*/  ULEA.HI UR18, UR8, UR8, URZ, 0x1 ;  /* 0x0000000808127291 */ /* 0x000fe2000f8f083f */
[----:B------:R-:W-:Y:S01]  /*1c30*/  BSSY B0, `(.L_x_1334) ;  /* 0x0000023000007945 */ /* 0x000fe20003800000 */
[----:B------:R-:W-:Y:S01]  /*1c40*/  UMOV UR17, UR19 ;  /* 0x0000001300117c82 */ /* 0x000fe20008000000 */
[----:B------:R-:W-:Y:S01]  /*1c50*/  LOP3.LUT R15, R0, 0x38, R224, 0xf8, !PT ;  /* 0x00000038000f7812 */ /* 0x000fe200078ef8e0 */
[----:B------:R-:W-:Y:S01]  /*1c60*/  UMOV UR19, UR28 ;  /* 0x0000001c00137c82 */ /* 0x000fe20008000000 */
[----:B------:R-:W-:Y:S01]  /*1c70*/  SHF.R.U32.HI R3, RZ, 0x3, R0 ;  /* 0x00000003ff037819 */ /* 0x000fe20000011600 */
[----:B------:R-:W-:Y:S01]  /*1c80*/  @P0 BAR.SYNC.DEFER_BLOCKING 0x0 ;  /* 0x0000000000000b1d */ /* 0x000fe20000010000 */
[----:B------:R-:W-:Y:S01]  /*1c90*/  ISETP.GE.AND P4, PT, R2, UR9, PT ;  /* 0x0000000902007c0c */ /* 0x000fe2000bf86270 */
[----:B------:R-:W-:Y:S01]  /*1ca0*/  ULOP3.LUT UR28, UR18, 0xfffffffe, URZ, 0xc0, !UPT ;  /* 0xfffffffe121c7892 */ /* 0x000fe2000f8ec03f */
[----:B------:R-:W-:Y:S01]  /*1cb0*/  LOP3.LUT R3, R15, R3, RZ, 0x3c, !PT ;  /* 0x000000030f037212 */ /* 0x000fe200078e3cff */
[----:B------:R-:W-:Y:S01]  /*1cc0*/  IMAD.MOV.U32 R236, RZ, RZ, R10 ;  /* 0x000000ffffec7224 */ /* 0x000fe200078e000a */
[----:B------:R-:W-:Y:S01]  /*1cd0*/  ISETP.GE.AND P3, PT, R22, UR9, PT ;  /* 0x0000000916007c0c */ /* 0x000fe2000bf66270 */
[----:B------:R-:W-:Y:S01]  /*1ce0*/  UIADD3 UR28, UR8, -UR28, URZ ;  /* 0x8000001c081c7290 */ /* 0x000fe2000fffe03f */
[----:B------:R-:W-:Y:S01]  /*1cf0*/  IMAD.MOV.U32 R237, RZ, RZ, R11 ;  /* 0x000000ffffed7224 */ /* 0x000fe200078e000b */
[----:B------:R-:W-:Y:S01]  /*1d00*/  UMOV UR18, UR29 ;  /* 0x0000001d00127c82 */ /* 0x000fe20008000000 */
[----:B------:R-:W-:Y:S01]  /*1d10*/  IMAD R3, R244, 0x200, R3 ;  /* 0x00000200f4037824 */ /* 0x000fe200078e0203 */
[----:B------:R-:W-:Y:S01]  /*1d20*/  UISETP.NE.AND UP0, UPT, UR28, 0x1, UPT ;  /* 0x000000011c00788c */ /* 0x000fe2000bf05270 */
[----:B------:R-:W-:-:S03]  /*1d30*/  VIADD R15, R224, 0x40 ;  /* 0x00000040e00f7836 */ /* 0x000fc60000000000 */
[----:B------:R-:W-:-:S05]  /*1d40*/  LEA R0, R3, UR4, 0x1 ;  /* 0x0000000403007c11 */ /* 0x000fca000f8e08ff */
        /* <DEDUP_REMOVED lines=17> */
.L_x_1335:
[----:B------:R-:W-:Y:S05]  /*1e60*/  BSYNC B0 ;  /* 0x0000000000007941 */ /* 0x000fea0003800000 */
.L_x_1334:
        /* <DEDUP_REMOVED lines=29> */
.L_x_1337:
[----:B------:R-:W-:Y:S05]  /*2040*/  BSYNC B0 ;  /* 0x0000000000007941 */ /* 0x000fea0003800000 */
.L_x_1336:
[----:B------:R-:W-:Y:S01]  /*2050*/  BSSY B0, `(.L_x_1338) ;  /* 0x0000022000007945 */ /* 0x000fe20003800000 */
[----:B------:R-:W-:Y:S01]  /*2060*/  IMAD.MOV.U32 R232, RZ, RZ, R19 ;  /* 0x000000ffffe87224 */ /* 0x000fe200078e0013 */
[----:B------:R-:W-:Y:S02]  /*2070*/  MOV R231, R18 ;  /* 0x0000001200e77202 */ /* 0x000fe40000000f00 */
        /* <DEDUP_REMOVED lines=11> */
.L_x_1339:
        /* <DEDUP_REMOVED lines=20> */
.L_x_1340:
[----:B------:R-:W-:Y:S05]  /*2270*/  BSYNC B0 ;  /* 0x0000000000007941 */ /* 0x000fea0003800000 */
.L_x_1338:
        /* <DEDUP_REMOVED lines=13> */
.L_x_1342:
        /* <DEDUP_REMOVED lines=29> */
.L_x_1343:
[----:B------:R-:W-:Y:S05]  /*2520*/  BSYNC B0 ;  /* 0x0000000000007941 */ /* 0x000fea0003800000 */
.L_x_1341:
[----:B------:R-:W-:Y:S01]  /*2530*/  UIMAD UR10, UR44, UR12, URZ ;  /* 0x0000000c2c0a72a4 */ /* 0x000fe2000f8e023f */
[----:B-1----:R-:W-:Y:S01]  /*2540*/  IMAD.U32 R4, RZ, RZ, UR12 ;  /* 0x0000000cff047e24 */ /* 0x002fe2000f8e00ff */
[----:B------:R-:W-:Y:S01]  /*2550*/  ULDC.64 UR22, c[0x0][0x260] ;  /* 0x0000980000167ab9 */ /* 0x000fe20000000a00 */
[C---:B------:R-:W-:Y:S01]  /*2560*/  VIADD R8, R241.reuse, 0x8 ;  /* 0x00000008f1087836 */ /* 0x040fe20000000000 */
[----:B------:R-:W-:Y:S01]  /*2570*/  UIMAD UR11, UR35, UR13, UR10 ;  /* 0x0000000d230b72a4 */ /* 0x000fe2000f8e020a */
[----:B------:R-:W-:Y:S01]  /*2580*/  IMAD.WIDE.U32 R4, R4, UR35, R224 ;  /* 0x0000002304047c25 */ /* 0x000fe2000f8e00e0 */
[----:B------:R-:W-:Y:S01]  /*2590*/  UIMAD UR10, UR20, -0x80, UR5 ;  /* 0xffffff80140a78a4 */ /* 0x000fe2000f8e0205 */
[----:B------:R-:W-:Y:S01]  /*25a0*/  BSSY B0, `(.L_x_1344) ;  /* 0x0000030000007945 */ /* 0x000fe20003800000 */
[----:B------:R-:W-:Y:S01]  /*25b0*/  ISETP.GE.AND P2, PT, R8, UR9, PT ;  /* 0x0000000908007c0c */ /* 0x000fe2000bf46270 */
[C---:B------:R-:W-:Y:S01]  /*25c0*/  VIADD R11, R241.reuse, 0x28 ;  /* 0x00000028f10b7836 */ /* 0x040fe20000000000 */
        /* <DEDUP_REMOVED lines=45> */
.L_x_1345:
[----:B------:R-:W-:Y:S05]  /*28a0*/  BSYNC B0 ;  /* 0x0000000000007941 */ /* 0x000fea0003800000 */
.L_x_1344:
        /* <DEDUP_REMOVED lines=33> */
.L_x_1347:
[----:B------:R-:W-:Y:S05]  /*2ac0*/  BSYNC B0 ;  /* 0x0000000000007941 */ /* 0x000fea0003800000 */
.L_x_1346:
        /* <DEDUP_REMOVED lines=34> */
.L_x_1349:
[----:B------:R-:W-:Y:S05]  /*2cf0*/  BSYNC B0 ;  /* 0x0000000000007941 */ /* 0x000fea0003800000 */
.L_x_1348:
        /* <DEDUP_REMOVED lines=33> */
.L_x_1351:
[----:B------:R-:W-:Y:S05]  /*2f10*/  BSYNC B0 ;  /* 0x0000000000007941 */ /* 0x000fea0003800000 */
.L_x_1350:
        /* <DEDUP_REMOVED lines=42> */
.L_x_1353:
[----:B------:R-:W-:Y:S05]  /*31c0*/  BSYNC B0 ;  /* 0x0000000000007941 */ /* 0x000fea0003800000 */
.L_x_1352:
        /* <DEDUP_REMOVED lines=32> */
.L_x_1355:
[----:B------:R-:W-:Y:S05]  /*33d0*/  BSYNC B0 ;  /* 0x0000000000007941 */ /* 0x000fea0003800000 */
.L_x_1354:
        /* <DEDUP_REMOVED lines=32> */
.L_x_1357:
[----:B------:R-:W-:Y:S05]  /*35e0*/  BSYNC B0 ;  /* 0x0000000000007941 */ /* 0x000fea0003800000 */
.L_x_1356:
[----:B------:R1:W-:Y:S01]  /*35f0*/  @P2 STS.128 [R0+0x17000], RZ ;  /* 0x017000ff00002388 */ /* 0x0003e20000000c00 */
[----:B------:R-:W-:Y:S03]  /*3600*/  BSSY B0, `(.L_x_1358) ;  /* 0x000001e000007945 */ /* 0x000fe60003800000 */
[----:B------:R1:W-:Y:S01]  /*3610*/  @P2 STS.128 [R0+0x1b000], RZ ;  /* 0x01b000ff00002388 */ /* 0x0003e20000000c00 */
[----:B------:R-:W-:Y:S05]  /*3620*/  @P2 BRA `(.L_x_1359) ;  /* 0x00000000006c2947 */ /* 0x000fea0003800000 */
[----:B------:R-:W-:Y:S01]  /*3630*/  ULDC UR9, c[0x0][0x2d0] ;  /* 0x0000b40000097ab9 */ /* 0x000fe20000000800 */
[----:B------:R-:W-:Y:S01]  /*3640*/  IADD3 R2, P0, R2, 0x60, RZ ;  /* 0x0000006002027810 */ /* 0x000fe20007f1e0ff */
[----:B------:R-:W-:Y:S01]  /*3650*/  IMAD.MOV.U32 R4, RZ, RZ, R6 ;  /* 0x000000ffff047224 */ /* 0x000fe200078e0006 */
[----:B------:R-:W-:Y:S01]  /*3660*/  ISETP.GE.AND P3, PT, R224, UR9, PT ;  /* 0x00000009e0007c0c */ /* 0x000fe2000bf66270 */
[----:B------:R-:W-:Y:S01]  /*3670*/  IMAD.MOV.U32 R5, RZ, RZ, R10 ;  /* 0x000000ffff057224 */ /* 0x000fe200078e000a */
[----:B------:R-:W-:Y:S01]  /*3680*/  ISETP.GE.AND P2, PT, R15, UR9, PT ;  /* 0x000000090f007c0c */ /* 0x000fe2000bf46270 */
[----:B------:R-:W-:Y:S02]  /*3690*/  IMAD.X R3, RZ, RZ, R23, P0 ;  /* 0x000000ffff037224 */ /* 0x000fe400000e0617 */
[----:B------:R-:W-:-:S04]  /*36a0*/  IMAD.WIDE.U32 R4, R2, UR14, R4 ;  /* 0x0000000e02047c25 */ /* 0x000fc8000f8e0004 */
[----:B------:R-:W-:-:S04]  /*36b0*/  IMAD R3, R3, UR14, RZ ;  /* 0x0000000e03037c24 */ /* 0x000fc8000f8e02ff */
[----:B-1----:R-:W1:Y:S01]  /*36c0*/  @!P3 LDC.64 R8, c[0x0][0x220] ;  /* 0x00008800ff08bb82 */ /* 0x002e620000000a00 */
[----:B------:R-:W-:Y:S01]  /*36d0*/  IMAD R2, R2, UR15, R3 ;  /* 0x0000000f02027c24 */ /* 0x000fe2000f8e0203 */
[----:B------:R1:W-:Y:S03]  /*36e0*/  @P3 STS.128 [R0+0x17000], RZ ;  /* 0x017000ff00003388 */ /* 0x0003e60000000c00 */
[----:B------:R-:W-:Y:S01]  /*36f0*/  IMAD.IADD R3, R5, 0x1, R2 ;  /* 0x0000000105037824 */ /* 0x000fe200078e0202 */
[----:B-1----:R-:W-:-:S04]  /*3700*/  @!P3 LEA R6, P0, R4, R8, 0x1 ;  /* 0x000000080406b211 */ /* 0x002fc800078008ff */
[C---:B------:R-:W-:Y:S02]  /*3710*/  @!P3 LEA.HI.X R7, R4.reuse, R9, R3, 0x1, P0 ;  /* 0x000000090407b211 */ /* 0x040fe400000f0c03 */
[----:B------:R-:W1:Y:S03]  /*3720*/  @!P2 LDC.64 R8, c[0x0][0x220] ;  /* 0x00008800ff08ab82 */ /* 0x000e660000000a00 */
[----:B------:R-:W-:Y:S01]  /*3730*/  @!PT LDS RZ, [RZ] ;  /* 0x00000000fffff984 */ /* 0x000fe20000000800 */
[----:B------:R-:W-:Y:S01]  /*3740*/  @!PT LDS RZ, [RZ] ;  /* 0x00000000fffff984 */ /* 0x000fe20000000800 */
[----:B------:R-:W-:Y:S01]  /*3750*/  @!PT LDS RZ, [RZ] ;  /* 0x00000000fffff984 */ /* 0x000fe20000000800 */
[----:B------:R1:W-:Y:S04]  /*3760*/  @!P3 LDGSTS.E.BYPASS.LTC128B.128 [R0+0x17000], desc[UR6][R6.64] ;  /* 0x170000000600bfae */ /* 0x0003e8000b901d46 */
[----:B------:R1:W-:Y:S02]  /*3770*/  @P2 STS.128 [R0+0x1b000], RZ ;  /* 0x01b000ff00002388 */ /* 0x0003e40000000c00 */
[----:B-1----:R-:W-:-:S04]  /*3780*/  @!P2 LEA R2, P0, R4, R8, 0x1 ;  /* 0x000000080402a211 */ /* 0x002fc800078008ff */
[----:B------:R-:W-:-:S05]  /*3790*/  @!P2 LEA.HI.X R3, R4, R9, R3, 0x1, P0 ;  /* 0x000000090403a211 */ /* 0x000fca00000f0c03 */
[----:B------:R-:W-:Y:S01]  /*37a0*/  @!PT LDS RZ, [RZ] ;  /* 0x00000000fffff984 */ /* 0x000fe20000000800 */
[----:B------:R-:W-:Y:S01]  /*37b0*/  @!PT LDS RZ, [RZ] ;  /* 0x00000000fffff984 */ /* 0x000fe20000000800 */
[----:B------:R-:W-:Y:S01]  /*37c0*/  @!PT LDS RZ, [RZ] ;  /* 0x00000000fffff984 */ /* 0x000fe20000000800 */
[----:B------:R1:W-:Y:S04]  /*37d0*/  @!P2 LDGSTS.E.BYPASS.LTC128B.128 [R0+0x1b000], desc[UR6][R2.64+0x80] ;  /* 0x1b0000800200afae */ /* 0x0003e8000b901d46 */
.L_x_1359:
[----:B------:R-:W-:Y:S05]  /*37e0*/  BSYNC B0 ;  /* 0x0000000000007941 */ /* 0x000fea0003800000 */
.L_x_1358:
[----:B-1----:R-:W1:Y:S01]  /*37f0*/  LDC.64 R8, c[0x0][0x3b8] ;  /* 0x0000ee00ff087b82 */ /* 0x002e620000000a00 */
[----:B------:R-:W-:Y:S01]  /*3800*/  ISETP.NE.AND P4, PT, R16, RZ, PT ;  /* 0x000000ff1000720c */ /* 0x000fe20003f85270 */
[----:B------:R-:W0:Y:S01]  /*3810*/  LDGDEPBAR ;  /* 0x00000000000079af */ /* 0x000e220000000000 */
[----:B------:R-:W-:Y:S02]  /*3820*/  ISETP.NE.AND P3, PT, R19, RZ, PT ;  /* 0x000000ff1300720c */ /* 0x000fe40003f65270 */
[----:B------:R-:W-:Y:S02]  /*3830*/  ISETP.NE.AND P2, PT, R18, RZ, PT ;  /* 0x000000ff1200720c */ /* 0x000fe40003f45270 */
[----:B--234-:R-:W-:Y:S01]  /*3840*/  LEA.HI R0, R25, R24, RZ, 0x4 ;  /* 0x0000001819007211 */ /* 0x01cfe200078f20ff */
[----:B------:R-:W-:Y:S01]  /*3850*/  IMAD.MOV.U32 R2, RZ, RZ, 0x4 ;  /* 0x00000004ff027424 */ /* 0x000fe200078e00ff */
[----:B------:R-:W-:Y:S01]  /*3860*/  ISETP.NE.AND P0, PT, R14, RZ, PT ;  /* 0x000000ff0e00720c */ /* 0x000fe20003f05270 */
[----:B------:R-:W-:-:S02]  /*3870*/  IMAD.MOV.U32 R239, RZ, RZ, 0x7f800000 ;  /* 0x7f800000ffef7424 */ /* 0x000fc400078e00ff */
[----:B------:R-:W-:Y:S02]  /*3880*/  IMAD.MOV.U32 R240, RZ, RZ, 0x7f800000 ;  /* 0x7f800000fff07424 */ /* 0x000fe400078e00ff */
[----:B------:R-:W-:Y:S01]  /*3890*/  IMAD.MOV.U32 R233, RZ, RZ, 0x7f800000 ;  /* 0x7f800000ffe97424 */ /* 0x000fe200078e00ff */
[----:B------:R-:W-:Y:S01]  /*38a0*/  UIMAD UR9, UR48, UR60, UR57 ;  /* 0x0000003c300972a4 */ /* 0x000fe2000f8e0239 */
[----:B------:R-:W-:Y:S01]  /*38b0*/  IMAD.MOV.U32 R6, RZ, RZ, 0x4 ;  /* 0x00000004ff067424 */ /* 0x000fe200078e00ff */
[----:B------:R-:W-:Y:S01]  /*38c0*/  ULDC UR22, c[0x0][0x2d0] ;  /* 0x0000b40000167ab9 */ /* 0x000fe20000000800 */
[----:B------:R-:W-:Y:S01]  /*38d0*/  IMAD.MOV.U32 R238, RZ, RZ, 0x7f800000 ;  /* 0x7f800000ffee7424 */ /* 0x000fe200078e00ff */
[----:B------:R-:W-:Y:S01]  /*38e0*/  ULDC UR23, c[0x0][0x2dc] ;  /* 0x0000b70000177ab9 */ /* 0x000fe20000000800 */
[----:B------:R-:W-:Y:S02]  /*38f0*/  IMAD.MOV.U32 R219, RZ, RZ, 0x20 ;  /* 0x00000020ffdb7424 */ /* 0x000fe400078e00ff */
[----:B------:R-:W-:Y:S01]  /*3900*/  IMAD.MOV.U32 R217, RZ, RZ, 0x40 ;  /* 0x00000040ffd97424 */ /* 0x000fe200078e00ff */
[----:B------:R-:W-:Y:S01]  /*3910*/  UIADD3 UR11, UR35, 0x80, URZ ;  /* 0x00000080230b7890 */ /* 0x000fe2000fffe03f */
[----:B-1----:R-:W2:Y:S01]  /*3920*/  LDG.E.64 R4, desc[UR6][R8.64+0x8] ;  /* 0x0000080608047981 */ /* 0x002ea2000c1e1b00 */
        /* <DEDUP_REMOVED lines=24> */
[----:B------:R-:W3:Y:S01]  /*3ab0*/  LDG.E.64 R8, desc[UR6][R8.64] ;  /* 0x0000000608087981 */ /* 0x000ee2000c1e1b00 */
[----:B------:R-:W-:Y:S01]  /*3ac0*/  LOP3.LUT R0, R0, 0xfffffff0, RZ, 0xc0, !PT ;  /* 0xfffffff000007812 */ /* 0x000fe200078ec0ff */
[----:B------:R-:W-:Y:S01]  /*3ad0*/  IMAD.WIDE R2, R241, R2, UR16 ;  /* 0x00000010f1027e25 */ /* 0x000fe2000f8e0202 */
[----:B------:R-:W-:-:S02]  /*3ae0*/  CS2R R116, SRZ ;  /* 0x0000000000747805 */ /* 0x000fc4000001ff00 */
[----:B------:R-:W-:Y:S02]  /*3af0*/  CS2R R110, SRZ ;  /* 0x00000000006e7805 */ /* 0x000fe4000001ff00 */
[----:B------:R-:W-:Y:S01]  /*3b00*/  CS2R R108, SRZ ;  /* 0x00000000006c7805 */ /* 0x000fe2000001ff00 */
[----:B------:R-:W-:Y:S01]  /*3b10*/  IMAD.IADD R0, R24, 0x1, -R0 ;  /* 0x0000000118007824 */ /* 0x000fe200078e0a00 */
[----:B------:R-:W5:Y:S01]  /*3b20*/  @!P4 LDG.E R239, desc[UR6][R2.64] ;  /* 0x0000000602efc981 */ /* 0x000f62000c1e1900 */
[----:B------:R-:W-:Y:S01]  /*3b30*/  USHF.L.U32 UR9, UR9, 0x5, URZ ;  /* 0x0000000509097899 */ /* 0x000fe2000800063f */
[----:B------:R-:W-:Y:S01]  /*3b40*/  @!P0 IMAD.WIDE R6, R11, R6, UR16 ;  /* 0x000000100b068e25 */ /* 0x000fe2000f8e0206 */
[----:B------:R-:W-:Y:S01]  /*3b50*/  CS2R R114, SRZ ;  /* 0x0000000000727805 */ /* 0x000fe2000001ff00 */
[----:B------:R-:W5:Y:S01]  /*3b60*/  @!P3 LDG.E R240, desc[UR6][R2.64+0x20] ;  /* 0x0000200602f0b981 */ /* 0x000f62000c1e1900 */
[----:B------:R-:W-:Y:S02]  /*3b70*/  CS2R R112, SRZ ;  /* 0x0000000000707805 */ /* 0x000fe4000001ff00 */
[----:B------:R-:W-:-:S02]  /*3b80*/  CS2R R106, SRZ ;  /* 0x00000000006a7805 */ /* 0x000fc4000001ff00 */
[----:B------:R-:W-:Y:S01]  /*3b90*/  CS2R R104, SRZ ;  /* 0x0000000000687805 */ /* 0x000fe2000001ff00 */
[----:B------:R1:W5:Y:S01]  /*3ba0*/  @!P2 LDG.E R233, desc[UR6][R2.64+0x80] ;  /* 0x0000800602e9a981 */ /* 0x000362000c1e1900 */
[----:B------:R-:W-:Y:S01]  /*3bb0*/  USHF.R.S32.HI UR10, URZ, 0x1f, UR9 ;  /* 0x0000001f3f0a7899 */ /* 0x000fe20008011409 */
[----:B------:R-:W-:Y:S02]  /*3bc0*/  CS2R R102, SRZ ;  /* 0x0000000000667805 */ /* 0x000fe4000001ff00 */
[----:B------:R-:W-:Y:S01]  /*3bd0*/  CS2R R100, SRZ ;  /* 0x0000000000647805 */ /* 0x000fe2000001ff00 */
[----:B------:R4:W5:Y:S01]  /*3be0*/  @!P0 LDG.E R238, desc[UR6][R6.64] ;  /* 0x0000000606ee8981 */ /* 0x000962000c1e1900 */
        /* <DEDUP_REMOVED lines=20> */
[----:B-1----:R-:W-:-:S02]  /*3d30*/  SHF.R.S32.HI R2, RZ, 0x1f, R0 ;  /* 0x0000001fff027819 */ /* 0x002fc40000011400 */
[----:B------:R-:W-:Y:S02]  /*3d40*/  CS2R R58, SRZ ;  /* 0x00000000003a7805 */ /* 0x000fe4000001ff00 */
[----:B------:R-:W-:Y:S02]  /*3d50*/  CS2R R56, SRZ ;  /* 0x0000000000387805 */ /* 0x000fe4000001ff00 */
[----:B------:R-:W-:Y:S02]  /*3d60*/  CS2R R54, SRZ ;  /* 0x0000000000367805 */ /* 0x000fe4000001ff00 */
[----:B------:R-:W-:Y:S02]  /*3d70*/  LEA.HI R2, R2, R0, RZ, 0x3 ;  /* 0x0000000002027211 */ /* 0x000fe400078f18ff */
[----:B------:R-:W-:Y:S02]  /*3d80*/  CS2R R52, SRZ ;  /* 0x0000000000347805 */ /* 0x000fe4000001ff00 */
[----:B------:R-:W-:-:S02]  /*3d90*/  CS2R R46, SRZ ;  /* 0x00000000002e7805 */ /* 0x000fc4000001ff00 */
[----:B------:R-:W-:Y:S02]  /*3da0*/  CS2R R44, SRZ ;  /* 0x00000000002c7805 */ /* 0x000fe4000001ff00 */
[----:B------:R-:W-:Y:S02]  /*3db0*/  LOP3.LUT R2, R2, 0xfffffff8, RZ, 0xc0, !PT ;  /* 0xfffffff802027812 */ /* 0x000fe400078ec0ff */
[----:B------:R-:W-:Y:S02]  /*3dc0*/  CS2R R50, SRZ ;  /* 0x0000000000327805 */ /* 0x000fe4000001ff00 */
[----:B------:R-:W-:Y:S02]  /*3dd0*/  CS2R R48, SRZ ;  /* 0x0000000000307805 */ /* 0x000fe4000001ff00 */
[----:B------:R-:W-:Y:S02]  /*3de0*/  CS2R R42, SRZ ;  /* 0x00000000002a7805 */ /* 0x000fe4000001ff00 */
[----:B------:R-:W-:Y:S01]  /*3df0*/  CS2R R40, SRZ ;  /* 0x0000000000287805 */ /* 0x000fe2000001ff00 */
[----:B------:R-:W-:Y:S01]  /*3e00*/  IMAD.IADD R0, R0, 0x1, -R2 ;  /* 0x0000000100007824 */ /* 0x000fe200078e0a02 */
[----:B------:R-:W-:-:S02]  /*3e10*/  SHF.R.S32.HI R2, RZ, 0x1f, R20 ;  /* 0x0000001fff027819 */ /* 0x000fc40000011414 */
[----:B------:R-:W-:Y:S02]  /*3e20*/  CS2R R38, SRZ ;  /* 0x0000000000267805 */ /* 0x000fe4000001ff00 */
[----:B------:R-:W-:Y:S01]  /*3e30*/  CS2R R36, SRZ ;  /* 0x0000000000247805 */ /* 0x000fe2000001ff00 */
[----:B------:R-:W-:Y:S01]  /*3e40*/  ULDC.U8 UR14, c[0x0][0x388] ;  /* 0x0000e200000e7ab9 */ /* 0x000fe20000000000 */
[C---:B------:R-:W-:Y:S01]  /*3e50*/  LOP3.LUT P0, RZ, R0.reuse, 0x2, RZ, 0xc0, !PT ;  /* 0x0000000200ff7812 */ /* 0x040fe2000780c0ff */
[----:B------:R-:W-:Y:S01]  /*3e60*/  ULDC UR13, c[0x0][0x2ec] ;  /* 0x0000bb00000d7ab9 */ /* 0x000fe20000000800 */
[----:B------:R-:W-:Y:S01]  /*3e70*/  LOP3.LUT P2, RZ, R0, 0x4, RZ, 0xc0, !PT ;  /* 0x0000000400ff7812 */ /* 0x000fe2000784c0ff */
[----:B------:R-:W-:Y:S01]  /*3e80*/  VIADD R0, R218, 0x2000 ;  /* 0x00002000da007836 */ /* 0x000fe20000000000 */
[----:B------:R-:W-:-:S04]  /*3e90*/  SEL R219, R219, 0xffffffe0, !P0 ;  /* 0xffffffe0dbdb7807 */ /* 0x000fc80004000000 */
[----:B------:R-:W-:Y:S01]  /*3ea0*/  SEL R0, R0, R218, !P1 ;  /* 0x000000da00007207 */ /* 0x000fe20004800000 */
[----:B------:R-:W-:Y:S01]  /*3eb0*/  IMAD.SHL.U32 R3, R244, 0x20, RZ ;  /* 0x00000020f4037824 */ /* 0x000fe200078e00ff */
[----:B------:R-:W-:Y:S02]  /*3ec0*/  SEL R217, R217, 0xffffffc0, !P2 ;  /* 0xffffffc0d9d97807 */ /* 0x000fe40005000000 */
[----:B------:R-:W-:Y:S01]  /*3ed0*/  LEA R212, R0, UR4, 0x1 ;  /* 0x0000000400d47c11 */ /* 0x000fe2000f8e08ff */
[----:B------:R-:W-:Y:S01]  /*3ee0*/  UISETP.GE.AND UP0, UPT, UR11, UR5, UPT ;  /* 0x000000050b00728c */ /* 0x000fe2000bf06270 */
[----:B--2---:R-:W-:-:S04]  /*3ef0*/  IADD3 R242, P4, P3, R4, UR9, R20 ;  /* 0x0000000904f27c10 */ /* 0x004fc8000fb9e014 */
[----:B------:R-:W-:Y:S01]  /*3f00*/  IADD3.X R245, R5, UR10, R2, P4, P3 ;  /* 0x0000000a05f57c10 */ /* 0x000fe2000a7e6402 */
[----:B------:R-:W-:-:S05]  /*3f10*/  VIADD R2, R220, 0x2000 ;  /* 0x00002000dc027836 */ /* 0x000fca0000000000 */
[----:B------:R-:W-:Y:S01]  /*3f20*/  SEL R2, R2, R220, !P1 ;  /* 0x000000dc02027207 */ /* 0x000fe20004800000 */
[----:B------:R-:W-:-:S03]  /*3f30*/  IMAD.WIDE.U32 R242, R242, -0x2daee0ad, RZ ;  /* 0xd2511f53f2f27825 */ /* 0x000fc600078e00ff */
[----:B------:R-:W-:Y:S02]  /*3f40*/  LEA R211, R2, UR4, 0x1 ;  /* 0x0000000402d37c11 */ /* 0x000fe4000f8e08ff */
[----:B---3--:R-:W-:Y:S02]  /*3f50*/  R2UR UR9, R9 ;  /* 0x00000000090972ca */ /* 0x008fe400000e0000 */
[----:B----4-:R-:W-:-:S15]  /*3f60*/  R2UR UR10, R8 ;  /* 0x00000000080a72ca */ /* 0x010fde00000e0000 */
.L_x_1362:
        /* <DEDUP_REMOVED lines=242> */
[----:B------:R-:W-:Y:S01]  /*4e90*/  FSETP.NEU.FTZ.AND P1, PT, R238, -INF , PT ;  /* 0xff800000ee00780b */ /* 0x000fe20003f3d000 */
[----:B------:R-:W-:Y:S01]  /*4ea0*/  MUFU.EX2 R183, R16 ;  /* 0x0000001000b77308 */ /* 0x000fe20000000800 */
[----:B------:R-:W-:Y:S01]  /*4eb0*/  @P0 FSEL R20, R20, -INF , !P5 ;  /* 0xff80000014140808 */ /* 0x000fe20006800000 */
[----:B------:R-:W-:Y:S01]  /*4ec0*/  FFMA.FTZ R8, R8, UR13, -R2 ;  /* 0x0000000d08087c23 */ /* 0x000fe20008010802 */
[----:B------:R-:W-:Y:S01]  /*4ed0*/  FSEL R0, R0, RZ, P1 ;  /* 0x000000ff00007208 */ /* 0x000fe20000800000 */
[----:B------:R-:W-:Y:S01]  /*4ee0*/  IMAD.WIDE.U32 R184, R184, -0x2daee0ad, RZ ;  /* 0xd2511f53b8b87825 */ /* 0x000fe200078e00ff */
[----:B------:R-:W-:Y:S02]  /*4ef0*/  PLOP3.LUT P1, PT, PT, PT, UP0, 0x80, 0x0 ;  /* 0x000000000000781c */ /* 0x000fe40003f2f008 */
[----:B------:R-:W-:Y:S03]  /*4f00*/  PLOP3.LUT P0, PT, PT, PT, UP0, 0x80, 0x0 ;  /* 0x000000000000781c */ /* 0x000fe60003f0f008 */
[----:B------:R4:W1:Y:S01]  /*4f10*/  MUFU.EX2 R207, R8 ;  /* 0x0000000800cf7308 */ /* 0x0008620000000800 */
[----:B------:R-:W-:Y:S01]  /*4f20*/  LOP3.LUT R171, R171, UR11, R176, 0x96, !PT ;  /* 0x0000000babab7c12 */ /* 0x000fe2000f8e96b0 */
[----:B------:R-:W-:Y:S01]  /*4f30*/  IMAD.WIDE.U32 R176, R177, -0x2daee0ad, RZ ;  /* 0xd2511f53b1b07825 */ /* 0x000fe200078e00ff */
[----:B------:R-:W-:Y:S01]  /*4f40*/  LOP3.LUT R172, R181, UR11, R174, 0x96, !PT ;  /* 0x0000000bb5ac7c12 */ /* 0x000fe2000f8e96ae */
[----:B------:R-:W-:Y:S01]  /*4f50*/  UIADD3 UR11, UR10, 0x1715609d, URZ ;  /* 0x1715609d0a0b7890 */ /* 0x000fe2000fffe03f */
[----:B------:R-:W-:Y:S01]  /*4f60*/  LOP3.LUT R186, R185, UR15, R170, 0x96, !PT ;  /* 0x0000000fb9ba7c12 */ /* 0x000fe2000f8e96aa */
[----:B------:R-:W-:Y:S01]  /*4f70*/  IMAD.WIDE.U32 R170, R171, -0x326172a9, RZ ;  /* 0xcd9e8d57abaa7825 */ /* 0x000fe200078e00ff */
[----:B------:R-:W-:Y:S03]  /*4f80*/  LOP3.LUT R174, R177, UR15, R180, 0x96, !PT ;  /* 0x0000000fb1ae7c12 */ /* 0x000fe6000f8e96b4 */
[----:B------:R-:W-:Y:S01]  /*4f90*/  FFMA.FTZ R10, R10, UR13, -R0 ;  /* 0x0000000d0a0a7c23 */ /* 0x000fe20008010800 */
[----:B------:R-:W-:Y:S01]  /*4fa0*/  @P1 FSEL R22, R22, -INF , !P5 ;  /* 0xff80000016161808 */ /* 0x000fe20006800000 */
[----:B------:R-:W-:Y:S01]  /*4fb0*/  IMAD.WIDE.U32 R172, R172, -0x326172a9, RZ ;  /* 0xcd9e8d57acac7825 */ /* 0x000fe200078e00ff */
[----:B------:R-:W-:Y:S01]  /*4fc0*/  PLOP3.LUT P1, PT, PT, PT, UP0, 0x80, 0x0 ;  /* 0x000000000000781c */ /* 0x000fe20003f2f008 */
[----:B------:R-:W-:Y:S01]  /*4fd0*/  MUFU.EX2 R223, R10 ;  /* 0x0000000a00df7308 */ /* 0x000fe20000000800 */
[----:B------:R-:W-:Y:S01]  /*4fe0*/  @P0 FSEL R24, R24, -INF , !P5 ;  /* 0xff80000018180808 */ /* 0x000fe20006800000 */
[----:B------:R-:W-:Y:S01]  /*4ff0*/  IMAD.WIDE.U32 R174, R174, -0x326172a9, RZ ;  /* 0xcd9e8d57aeae7825 */ /* 0x000fe200078e00ff */
[----:B------:R-:W-:Y:S03]  /*5000*/  PLOP3.LUT P0, PT, PT, PT, UP0, 0x80, 0x0 ;  /* 0x000000000000781c */ /* 0x000fe60003f0f008 */
[----:B----4-:R-:W-:Y:S01]  /*5010*/  FFMA.FTZ R8, R9, UR13, -R2 ;  /* 0x0000000d09087c23 */ /* 0x010fe20008010802 */
[----:B------:R-:W-:Y:S01]  /*5020*/  IMAD.WIDE.U32 R186, R186, -0x326172a9, RZ ;  /* 0xcd9e8d57baba7825 */ /* 0x000fe200078e00ff */
[----:B------:R-:W-:Y:S02]  /*5030*/  LOP3.LUT R171, R171, UR12, R182, 0x96, !PT ;  /* 0x0000000cabab7c12 */ /* 0x000fe4000f8e96b6 */
[----:B------:R4:W-:Y:S01]  /*5040*/  MUFU.EX2 R206, R8 ;  /* 0x0000000800ce7308 */ /* 0x0009e20000000800 */
[----:B------:R-:W-:Y:S01]  /*5050*/  LOP3.LUT R178, R173, UR12, R178, 0x96, !PT ;  /* 0x0000000cadb27c12 */ /* 0x000fe2000f8e96b2 */
[----:B------:R-:W-:Y:S01]  /*5060*/  UIADD3 UR12, UR9, -0x56f99767, URZ ;  /* 0xa9066899090c7890 */ /* 0x000fe2000fffe03f */
[----:B------:R-:W-:Y:S01]  /*5070*/  @P1 FSEL R26, R26, -INF , !P5 ;  /* 0xff8000001a1a1808 */ /* 0x000fe20006800000 */
[----:B------:R-:W-:Y:S01]  /*5080*/  FFMA.FTZ R11, R11, UR13, -R0 ;  /* 0x0000000d0b0b7c23 */ /* 0x000fe20008010800 */
[----:B------:R-:W-:Y:S01]  /*5090*/  PLOP3.LUT P1, PT, PT, PT, UP0, 0x80, 0x0 ;  /* 0x000000000000781c */ /* 0x000fe20003f2f008 */
[----:B------:R-:W-:Y:S01]  /*50a0*/  IMAD.WIDE.U32 R164, R178, -0x2daee0ad, RZ ;  /* 0xd2511f53b2a47825 */ /* 0x000fe200078e00ff */
[----:B------:R-:W-:Y:S03]  /*50b0*/  @P0 FSEL R21, R21, -INF , !P3 ;  /* 0xff80000015150808 */ /* 0x000fe60005800000 */
[----:B------:R2:W1:Y:S01]  /*50c0*/  MUFU.EX2 R222, R11 ;  /* 0x0000000b00de7308 */ /* 0x0004620000000800 */
[----:B------:R-:W-:Y:S01]  /*50d0*/  PLOP3.LUT P5, PT, PT, PT, UP0, 0x80, 0x0 ;  /* 0x000000000000781c */ /* 0x000fe20003faf008 */
[--C-:B------:R-:W-:Y:S01]  /*50e0*/  FFMA.FTZ R12, R12, UR13, -R2.reuse ;  /* 0x0000000d0c0c7c23 */ /* 0x100fe20008010802 */
[----:B------:R-:W-:Y:S01]  /*50f0*/  PLOP3.LUT P0, PT, PT, PT, UP0, 0x80, 0x0 ;  /* 0x000000000000781c */ /* 0x000fe20003f0f008 */
[----:B------:R-:W-:Y:S01]  /*5100*/  FFMA.FTZ R13, R13, UR13, -R2 ;  /* 0x0000000d0d0d7c23 */ /* 0x000fe20008010802 */
[----:B------:R-:W-:Y:S01]  /*5110*/  LOP3.LUT R6, R175, UR11, R172, 0x96, !PT ;  /* 0x0000000baf067c12 */ /* 0x000fe2000f8e96ac */
[----:B------:R-:W-:Y:S01]  /*5120*/  FFMA.FTZ R14, R14, UR13, -R0 ;  /* 0x0000000d0e0e7c23 */ /* 0x000fe20008010800 */
[----:B------:R-:W-:Y:S01]  /*5130*/  LOP3.LUT R4, R187, UR11, R170, 0x96, !PT ;  /* 0x0000000bbb047c12 */ /* 0x000fe2000f8e96aa */
[----:B------:R-:W-:Y:S01]  /*5140*/  IMAD.WIDE.U32 R170, R171, -0x2daee0ad, RZ ;  /* 0xd2511f53abaa7825 */ /* 0x000fe200078e00ff */
[----:B------:R-:W-:Y:S01]  /*5150*/  UIADD3 UR11, UR9, 0x646e171e, URZ ;  /* 0x646e171e090b7890 */ /* 0x000fe2000fffe03f */
[----:B------:R-:W1:Y:S01]  /*5160*/  MUFU.EX2 R203, R12 ;  /* 0x0000000c00cb7308 */ /* 0x000e620000000800 */
[----:B------:R-:W-:Y:S01]  /*5170*/  @P1 FSEL R23, R23, -INF , !P3 ;  /* 0xff80000017171808 */ /* 0x000fe20005800000 */
[----:B------:R-:W-:Y:S01]  /*5180*/  IMAD.WIDE.U32 R4, R4, -0x2daee0ad, RZ ;  /* 0xd2511f5304047825 */ /* 0x000fe200078e00ff */
[----:B------:R-:W-:Y:S02]  /*5190*/  PLOP3.LUT P1, PT, PT, PT, UP0, 0x80, 0x0 ;  /* 0x000000000000781c */ /* 0x000fe40003f2f008 */
[----:B------:R-:W-:Y:S01]  /*51a0*/  @P5 FSEL R25, R25, -INF , !P3 ;  /* 0xff80000019195808 */ /* 0x000fe20005800000 */
[----:B------:R-:W-:Y:S01]  /*51b0*/  IMAD.WIDE.U32 R6, R6, -0x2daee0ad, RZ ;  /* 0xd2511f5306067825 */ /* 0x000fe200078e00ff */
[----:B------:R-:W-:Y:S03]  /*51c0*/  @P0 FSEL R27, R27, -INF , !P3 ;  /* 0xff8000001b1b0808 */ /* 0x000fe60005800000 */
[----:B------:R3:W-:Y:S01]  /*51d0*/  MUFU.EX2 R199, R13 ;  /* 0x0000000d00c77308 */ /* 0x0007e20000000800 */
[----:B------:R-:W-:Y:S01]  /*51e0*/  PLOP3.LUT P3, PT, PT, PT, UP0, 0x80, 0x0 ;  /* 0x000000000000781c */ /* 0x000fe20003f6f008 */
[----:B------:R-:W-:Y:S01]  /*51f0*/  FFMA.FTZ R15, R15, UR13, -R0 ;  /* 0x0000000d0f0f7c23 */ /* 0x000fe20008010800 */
[----:B------:R-:W-:Y:S01]  /*5200*/  PLOP3.LUT P0, PT, PT, PT, UP0, 0x80, 0x0 ;  /* 0x000000000000781c */ /* 0x000fe20003f0f008 */
[----:B------:R-:W-:Y:S01]  /*5210*/  FFMA.FTZ R20, R20, UR13, -R168 ;  /* 0x0000000d14147c23 */ /* 0x000fe200080108a8 */
[----:B------:R-:W-:Y:S01]  /*5220*/  LOP3.LUT R184, R171, UR12, R184, 0x96, !PT ;  /* 0x0000000cabb87c12 */ /* 0x000fe2000f8e96b8 */
[--C-:B------:R-:W-:Y:S01]  /*5230*/  FFMA.FTZ R19, R19, UR13, -R3.reuse ;  /* 0x0000000d13137c23 */ /* 0x100fe20008010803 */
[----:B------:R-:W-:Y:S03]  /*5240*/  LOP3.LUT R176, R165, UR12, R176, 0x96, !PT ;  /* 0x0000000ca5b07c12 */ /* 0x000fe6000f8e96b0 */
[----:B------:R-:W1:Y:S01]  /*5250*/  MUFU.EX2 R205, R14 ;  /* 0x0000000e00cd7308 */ /* 0x000e620000000800 */
[----:B------:R-:W-:Y:S01]  /*5260*/  @P1 FSEL R28, R28, -INF , !P4 ;  /* 0xff8000001c1c1808 */ /* 0x000fe20006000000 */
[----:B------:R-:W-:Y:S01]  /*5270*/  FFMA.FTZ R21, R21, UR13, -R168 ;  /* 0x0000000d15157c23 */ /* 0x000fe200080108a8 */
[----:B------:R-:W-:Y:S01]  /*5280*/  LOP3.LUT R9, R5, UR11, R170, 0x96, !PT ;  /* 0x0000000b05097c12 */ /* 0x000fe2000f8e96aa */
        /* <DEDUP_REMOVED lines=35> */
[----:B------:R-:W-:Y:S01]  /*54c0*/  MUFU.EX2 R186, R21 ;  /* 0x0000001500ba7308 */ /* 0x000fe20000000800 */
        /* <DEDUP_REMOVED lines=57> */
[----:B------:R-:W1:Y:S01]  /*5860*/  MUFU.EX2 R191, R22 ;  /* 0x0000001600bf7308 */ /* 0x000e620000000800 */
[----:B------:R-:W-:Y:S02]  /*5870*/  LOP3.LUT R5, R5, 0xffff, RZ, 0xc0, !PT ;  /* 0x0000ffff05057812 */ /* 0x000fe400078ec0ff */
[----:B------:R-:W-:Y:S02]  /*5880*/  SHF.R.U32.HI R4, RZ, 0x8, R13 ;  /* 0x00000008ff047819 */ /* 0x000fe4000001160d */
[----:B------:R-:W-:Y:S01]  /*5890*/  ISETP.LE.U32.AND P6, PT, R5, UR14, PT ;  /* 0x0000000e05007c0c */ /* 0x000fe2000bfc3070 */
[----:B------:R-:W-:Y:S01]  /*58a0*/  @!P1 FADD.FTZ R205, -R205, -RZ ;  /* 0x800000ffcdcd9221 */ /* 0x000fe20000010100 */
[----:B------:R-:W-:Y:S01]  /*58b0*/  LOP3.LUT R5, R12, 0xff, RZ, 0xc0, !PT ;  /* 0x000000ff0c057812 */ /* 0x000fe200078ec0ff */
[----:B----4-:R-:W-:Y:S01]  /*58c0*/  @!P0 FADD.FTZ R204, -R204, -RZ ;  /* 0x800000ffcccc8221 */ /* 0x010fe20000010100 */
[----:B------:R-:W-:Y:S01]  /*58d0*/  LOP3.LUT R4, R4, 0xffff, RZ, 0xc0, !PT ;  /* 0x0000ffff04047812 */ /* 0x000fe200078ec0ff */
[----:B------:R-:W2:Y:S01]  /*58e0*/  MUFU.EX2 R192, R25 ;  /* 0x0000001900c07308 */ /* 0x000ea20000000800 */
[----:B------:R-:W-:Y:S01]  /*58f0*/  ISETP.LE.U32.AND P0, PT, R5, UR14, PT ;  /* 0x0000000e05007c0c */ /* 0x000fe2000bf03070 */
[----:B------:R-:W-:Y:S01]  /*5900*/  @!P3 FADD.FTZ R183, -R183, -RZ ;  /* 0x800000ffb7b7b221 */ /* 0x000fe20000010100 */
[----:B------:R-:W-:Y:S02]  /*5910*/  ISETP.LE.U32.AND P1, PT, R4, UR14, PT ;  /* 0x0000000e04007c0c */ /* 0x000fe4000bf23070 */
[C---:B------:R-:W-:Y:S02]  /*5920*/  LOP3.LUT R7, R9.reuse, 0xff, RZ, 0xc0, !PT ;  /* 0x000000ff09077812 */ /* 0x040fe400078ec0ff */
[----:B------:R-:W-:Y:S01]  /*5930*/  LOP3.LUT R5, R9, 0xffff, RZ, 0xc0, !PT ;  /* 0x0000ffff09057812 */ /* 0x000fe200078ec0ff */
[----:B------:R-:W-:Y:S01]  /*5940*/  @!P6 FADD.FTZ R199, -R199, -RZ ;  /* 0x800000ffc7c7e221 */ /* 0x000fe20000010100 */
[----:B------:R-:W-:Y:S01]  /*5950*/  ISETP.LE.U32.AND P3, PT, R7, UR14, PT ;  /* 0x0000000e07007c0c */ /* 0x000fe2000bf63070 */
[----:B------:R-:W-:Y:S01]  /*5960*/  MUFU.EX2 R198, R26 ;  /* 0x0000001a00c67308 */ /* 0x000fe20000000800 */
[----:B------:R-:W-:Y:S02]  /*5970*/  SHF.R.U32.HI R4, RZ, 0x10, R9 ;  /* 0x00000010ff047819 */ /* 0x000fe40000011609 */
[----:B------:R-:W-:Y:S01]  /*5980*/  SHF.R.U32.HI R6, RZ, 0x8, R5 ;  /* 0x00000008ff067819 */ /* 0x000fe20000011605 */
[----:B------:R-:W-:Y:S01]  /*5990*/  @!P0 FADD.FTZ R195, -R195, -RZ ;  /* 0x800000ffc3c38221 */ /* 0x000fe20000010100 */
[----:B------:R-:W-:Y:S01]  /*59a0*/  ISETP.LE.U32.AND P6, PT, R167, UR14, PT ;  /* 0x0000000ea7007c0c */ /* 0x000fe2000bfc3070 */
[----:B------:R-:W-:Y:S01]  /*59b0*/  @!P1 FADD.FTZ R182, -R182, -RZ ;  /* 0x800000ffb6b69221 */ /* 0x000fe20000010100 */
[----:B------:R-:W-:Y:S03]  /*59c0*/  LOP3.LUT R5, R4, 0xff, RZ, 0xc0, !PT ;  /* 0x000000ff04057812 */ /* 0x000fe600078ec0ff */
[----:B------:R-:W3:Y:S01]  /*59d0*/  MUFU.EX2 R197, R27 ;  /* 0x0000001b00c57308 */ /* 0x000ee20000000800 */
[----:B------:R-:W-:Y:S02]  /*59e0*/  LOP3.LUT R4, R6, 0xffff, RZ, 0xc0, !PT ;  /* 0x0000ffff06047812 */ /* 0x000fe400078ec0ff */
[----:B------:R-:W-:Y:S01]  /*59f0*/  ISETP.LE.U32.AND P1, PT, R5, UR14, PT ;  /* 0x0000000e05007c0c */ /* 0x000fe2000bf23070 */
[----:B------:R-:W-:Y:S01]  /*5a00*/  @!P3 FADD.FTZ R187, -R187, -RZ ;  /* 0x800000ffbbbbb221 */ /* 0x000fe20000010100 */
[----:B------:R-:W-:Y:S02]  /*5a10*/  ISETP.LE.U32.AND P0, PT, R4, UR14, PT ;  /* 0x0000000e04007c0c */ /* 0x000fe4000bf03070 */
[C---:B------:R-:W-:Y:S03]  /*5a20*/  LOP3.LUT R5, R8.reuse, 0xff, RZ, 0xc0, !PT ;  /* 0x000000ff08057812 */ /* 0x040fe600078ec0ff */
[----:B------:R-:W-:Y:S01]  /*5a30*/  MUFU.EX2 R185, R28 ;  /* 0x0000001c00b97308 */ /* 0x000fe20000000800 */
[----:B------:R-:W-:Y:S01]  /*5a40*/  LOP3.LUT R4, R8, 0xffff, RZ, 0xc0, !PT ;  /* 0x0000ffff08047812 */ /* 0x000fe200078ec0ff */
[----:B------:R-:W-:Y:S01]  /*5a50*/  @!P6 FADD.FTZ R194, -R194, -RZ ;  /* 0x800000ffc2c2e221 */ /* 0x000fe20000010100 */
[----:B------:R-:W-:Y:S02]  /*5a60*/  PLOP3.LUT P5, PT, PT, PT, UP0, 0x80, 0x0 ;  /* 0x000000000000781c */ /* 0x000fe40003faf008 */
[----:B------:R-:W-:Y:S02]  /*5a70*/  ISETP.LE.U32.AND P3, PT, R5, UR14, PT ;  /* 0x0000000e05007c0c */ /* 0x000fe4000bf63070 */
[----:B------:R-:W-:Y:S01]  /*5a80*/  SHF.R.U32.HI R9, RZ, 0x18, R9 ;  /* 0x00000018ff097819 */ /* 0x000fe20000011609 */
[----:B-1----:R-:W-:Y:S01]  /*5a90*/  @!P1 FADD.FTZ R191, -R191, -RZ ;  /* 0x800000ffbfbf9221 */ /* 0x002fe20000010100 */
[----:B------:R-:W-:Y:S01]  /*5aa0*/  SHF.R.U32.HI R4, RZ, 0x8, R4 ;  /* 0x00000008ff047819 */ /* 0x000fe20000011604 */
[----:B------:R-:W-:Y:S01]  /*5ab0*/  @!P0 FADD.FTZ R186, -R186, -RZ ;  /* 0x800000ffbaba8221 */ /* 0x000fe20000010100 */
[----:B------:R-:W-:Y:S02]  /*5ac0*/  ISETP.LE.U32.AND P6, PT, R9, UR14, PT ;  /* 0x0000000e09007c0c */ /* 0x000fe4000bfc3070 */
        /* <DEDUP_REMOVED lines=15> */
[----:B--2---:R-:W-:Y:S01]  /*5bc0*/  @!P0 FADD.FTZ R192, -R192, -RZ ;  /* 0x800000ffc0c08221 */ /* 0x004fe20000010100 */
[----:B------:R-:W-:Y:S02]  /*5bd0*/  SHF.R.U32.HI R4, RZ, 0x18, R8 ;  /* 0x00000018ff047819 */ /* 0x000fe40000011608 */
[----:B------:R-:W-:Y:S01]  /*5be0*/  LOP3.LUT R3, R3, 0xff, RZ, 0xc0, !PT ;  /* 0x000000ff03037812 */ /* 0x000fe200078ec0ff */
[----:B------:R-:W-:Y:S01]  /*5bf0*/  @!P5 FADD.FTZ R179, -R179, -RZ ;  /* 0x800000ffb3b3d221 */ /* 0x000fe20000010100 */
[----:B------:R-:W-:Y:S01]  /*5c00*/  ISETP.LE.U32.AND P5, PT, R4, UR14, PT ;  /* 0x0000000e04007c0c */ /* 0x000fe2000bfa3070 */
[----:B------:R-:W-:Y:S01]  /*5c10*/  @!P3 FADD.FTZ R181, -R181, -RZ ;  /* 0x800000ffb5b5b221 */ /* 0x000fe20000010100 */
[----:B------:R-:W-:Y:S01]  /*5c20*/  LOP3.LUT R4, R171, 0xff, RZ, 0xc0, !PT ;  /* 0x000000ffab047812 */ /* 0x000fe200078ec0ff */
[----:B------:R2:W4:Y:S01]  /*5c30*/  MUFU.EX2 R188, R0 ;  /* 0x0000000000bc7308 */ /* 0x0005220000000800 */
[----:B------:R-:W-:Y:S02]  /*5c40*/  ISETP.LE.U32.AND P3, PT, R3, UR14, PT ;  /* 0x0000000e03007c0c */ /* 0x000fe4000bf63070 */
[----:B------:R-:W-:Y:S01]  /*5c50*/  F2FP.RELU.F16.F32.PACK_AB R3, R193, R201 ;  /* 0x000000c9c103723e */ /* 0x000fe200000008ff */
[----:B------:R-:W-:Y:S01]  /*5c60*/  @!P6 FADD.FTZ R178, -R178, -RZ ;  /* 0x800000ffb2b2e221 */ /* 0x000fe20000010100 */
[----:B------:R-:W-:Y:S02]  /*5c70*/  ISETP.LE.U32.AND P6, PT, R4, UR14, PT ;  /* 0x0000000e04007c0c */ /* 0x000fe4000bfc3070 */
[----:B------:R-:W-:Y:S01]  /*5c80*/  F2FP.RELU.F16.F32.PACK_AB R4, R200, R202 ;  /* 0x000000cac804723e */ /* 0x000fe200000008ff */
[----:B------:R4:W-:Y:S01]  /*5c90*/  STS [R226+0x20400], R3 ;  /* 0x02040003e2007388 */ /* 0x0009e20000000800 */
[----:B------:R-:W-:Y:S01]  /*5ca0*/  ISETP.LE.U32.AND P4, PT, R165, UR14, PT ;  /* 0x0000000ea5007c0c */ /* 0x000fe2000bf83070 */
[----:B---3--:R-:W-:Y:S01]  /*5cb0*/  @!P5 FADD.FTZ R197, -R197, -RZ ;  /* 0x800000ffc5c5d221 */ /* 0x008fe20000010100 */
        /* <DEDUP_REMOVED lines=15> */
[----:B----4-:R-:W-:Y:S01]  /*5db0*/  F2FP.RELU.F16.F32.PACK_AB R3, R182, R183 ;  /* 0x000000b7b603723e */ /* 0x010fe200000008ff */
[----:B------:R-:W-:Y:S01]  /*5dc0*/  @!P0 FADD.FTZ R188, -R188, -RZ ;  /* 0x800000ffbcbc8221 */ /* 0x000fe20000010100 */
[----:B------:R-:W-:Y:S01]  /*5dd0*/  FSETP.GE.FTZ.AND P1, PT, R201, RZ, PT ;  /* 0x000000ffc900720b */ /* 0x000fe20003f36000 */
[----:B------:R-:W-:Y:S01]  /*5de0*/  @!P4 FADD.FTZ R184, -R184, -RZ ;  /* 0x800000ffb8b8c221 */ /* 0x000fe20000010100 */
[----:B---3--:R-:W-:Y:S01]  /*5df0*/  F2FP.RELU.F16.F32.PACK_AB R4, R222, R223 ;  /* 0x000000dfde04723e */ /* 0x008fe200000008ff */
        /* <DEDUP_REMOVED lines=148> */
[----:B------:R-:W-:Y:S01]  /*6740*/  FADD.FTZ R0, -R174, R17 ;  /* 0x00000011ae007221 */ /* 0x000fe20000010100 */
[----:B------:R-:W-:Y:S03]  /*6750*/  F2FP.F16.F32.PACK_AB R17, R200, R202 ;  /* 0x000000cac811723e */ /* 0x000fe600000000ff */
        /* <DEDUP_REMOVED lines=12> */
[----:B------:R-:W-:Y:S02]  /*6820*/  VIADD R4, R172, 0x8000 ;  /* 0x00008000ac047836 */ /* 0x000fe40000000000 */
[C---:B------:R-:W-:Y:S01]  /*6830*/  FADD.FTZ R21, -R174.reuse, R21 ;  /* 0x00000015ae157221 */ /* 0x040fe20000010100 */
[----:B------:R-:W-:Y:S03]  /*6840*/  FADD.FTZ R20, -R174, R20 ;  /* 0x00000014ae147221 */ /* 0x000fe60000010100 */
[----:B-1----:R-:W-:Y:S01]  /*6850*/  VIADD R176, R172, 0x8040 ;  /* 0x00008040acb07836 */ /* 0x002fe20000000000 */
[-C--:B------:R-:W-:Y:S01]  /*6860*/  FSEL R21, R21, R174.reuse, P1 ;  /* 0x000000ae15157208 */ /* 0x080fe20000800000 */
[----:B------:R-:W-:Y:S01]  /*6870*/  @P2 VIADD R176, R4, 0xffffffc0 ;  /* 0xffffffc004b02836 */ /* 0x000fe20000000000 */
[----:B------:R-:W-:Y:S02]  /*6880*/  PLOP3.LUT P1, PT, PT, PT, UP3, 0x80, 0x0 ;  /* 0x000000000000781c */ /* 0x000fe40003f2f038 */
[----:B------:R-:W-:Y:S01]  /*6890*/  FSEL R20, R20, R174, P3 ;  /* 0x000000ae14147208 */ /* 0x000fe20001800000 */
[----:B------:R-:W-:Y:S01]  /*68a0*/  FMUL.FTZ R21, R186, R21 ;  /* 0x00000015ba157220 */ /* 0x000fe20000410000 */
[----:B------:R-:W-:Y:S03]  /*68b0*/  FSETP.GE.FTZ.AND P3, PT, R179, RZ, PT ;  /* 0x000000ffb300720b */ /* 0x000fe60003f76000 */
[----:B------:R-:W-:Y:S03]  /*68c0*/  FMUL.FTZ R20, R187, R20 ;  /* 0x00000014bb147220 */ /* 0x000fe60000410000 */
[----:B------:R-:W-:Y:S05]  /*68d0*/  FADD.FTZ R32, -R174, R32 ;  /* 0x00000020ae207221 */ /* 0x000fea0000010100 */
[----:B------:R-:W-:Y:S01]  /*68e0*/  FSEL R4, R32, R174, P3 ;  /* 0x000000ae20047208 */ /* 0x000fe20001800000 */
[----:B------:R-:W-:Y:S01]  /*68f0*/  @P0 FADD.FTZ R174, -R174, R33 ;  /* 0x00000021aeae0221 */ /* 0x000fe20000010100 */
[----:B------:R-:W-:Y:S02]  /*6900*/  F2FP.F16.F32.PACK_AB R32, R182, R183 ;  /* 0x000000b7b620723e */ /* 0x000fe400000000ff */
[----:B------:R-:W-:Y:S01]  /*6910*/  F2FP.F16.F32.PACK_AB R33, R21, R20 ;  /* 0x000000141521723e */ /* 0x000fe200000000ff */
        /* <DEDUP_REMOVED lines=59> */
.L_x_1360:
[C---:B---3--:R-:W-:Y:S01]  /*6cd0*/  FADD.FTZ R5, -R173.reuse, R19 ;  /* 0x00000013ad057221 */ /* 0x048fe20000010100 */
[----:B------:R-:W-:Y:S01]  /*6ce0*/  FSETP.GE.FTZ.AND P5, PT, R194, RZ, PT ;  /* 0x000000ffc200720b */ /* 0x000fe20003fb6000 */
[----:B------:R1:W-:Y:S01]  /*6cf0*/  STS [R226+0x1c000], R17 ;  /* 0x01c00011e2007388 */ /* 0x0003e20000000800 */
[----:B------:R-:W-:Y:S01]  /*6d00*/  FADD.FTZ R4, -R173, R18 ;  /* 0x00000012ad047221 */ /* 0x000fe20000010100 */
        /* <DEDUP_REMOVED lines=15> */
[----:B------:R-:W-:Y:S01]  /*6e00*/  FMUL.FTZ R6, R191, R4 ;  /* 0x00000004bf067220 */ /* 0x000fe20000410000 */
[----:B------:R-:W-:Y:S01]  /*6e10*/  F2FP.F16.F32.PACK_AB R4, R7, R18 ;  /* 0x000000120704723e */ /* 0x000fe200000000ff */
[C---:B------:R-:W-:Y:S01]  /*6e20*/  FADD.FTZ R7, -R16.reuse, R8 ;  /* 0x0000000810077221 */ /* 0x040fe20000010100 */
[----:B------:R-:W-:Y:S01]  /*6e30*/  FSEL R23, R23, R173, P3 ;  /* 0x000000ad17177208 */ /* 0x000fe20001800000 */
[----:B------:R-:W-:Y:S01]  /*6e40*/  FADD.FTZ R28, -R16, R28 ;  /* 0x0000001c101c7221 */ /* 0x000fe20000010100 */
[----:B------:R-:W-:Y:S01]  /*6e50*/  FSETP.GE.FTZ.AND P3, PT, R181, RZ, PT ;  /* 0x000000ffb500720b */ /* 0x000fe20003f76000 */
[----:B------:R3:W-:Y:S01]  /*6e60*/  STS [R229+0x1c400], R4 ;  /* 0x01c40004e5007388 */ /* 0x0007e20000000800 */
[----:B------:R-:W-:Y:S01]  /*6e70*/  FSETP.GE.FTZ.AND P4, PT, R207, RZ, PT ;  /* 0x000000ffcf00720b */ /* 0x000fe20003f96000 */
[----:B-1----:R-:W-:Y:S01]  /*6e80*/  FMUL.FTZ R17, R190, R23 ;  /* 0x00000017be117220 */ /* 0x002fe20000410000 */
[----:B------:R-:W-:Y:S01]  /*6e90*/  FSEL R34, R34, R173, P3 ;  /* 0x000000ad22227208 */ /* 0x000fe20001800000 */
[----:B------:R-:W-:Y:S01]  /*6ea0*/  FADD.FTZ R24, -R16, R24 ;  /* 0x0000001810187221 */ /* 0x000fe20000010100 */
[----:B------:R-:W-:Y:S01]  /*6eb0*/  FSETP.GE.FTZ.AND P3, PT, R206, RZ, PT ;  /* 0x000000ffce00720b */ /* 0x000fe20003f76000 */
[----:B------:R-:W-:Y:S01]  /*6ec0*/  @P0 FADD.FTZ R173, -R173, R35 ;  /* 0x00000023adad0221 */ /* 0x000fe20000010100 */
[----:B------:R-:W-:Y:S01]  /*6ed0*/  F2FP.F16.F32.PACK_AB R17, R17, R6 ;  /* 0x000000061111723e */ /* 0x000fe200000000ff */
[C---:B------:R-:W-:Y:S01]  /*6ee0*/  FADD.FTZ R6, -R16.reuse, R9 ;  /* 0x0000000910067221 */ /* 0x040fe20000010100 */
[----:B------:R-:W-:Y:S01]  /*6ef0*/  FSETP.GE.FTZ.AND P0, PT, R203, RZ, PT ;  /* 0x000000ffcb00720b */ /* 0x000fe20003f16000 */
[----:B------:R-:W-:Y:S01]  /*6f00*/  FADD.FTZ R25, -R16, R25 ;  /* 0x0000001910197221 */ /* 0x000fe20000010100 */
[-C--:B------:R-:W-:Y:S01]  /*6f10*/  FSEL R7, R7, R16.reuse, P4 ;  /* 0x0000001007077208 */ /* 0x080fe20002000000 */
[----:B------:R-:W-:Y:S01]  /*6f20*/  FADD.FTZ R10, -R0, R10 ;  /* 0x0000000a000a7221 */ /* 0x000fe20000010100 */
[-C--:B------:R-:W-:Y:S01]  /*6f30*/  FSEL R6, R6, R16.reuse, P3 ;  /* 0x0000001006067208 */ /* 0x080fe20001800000 */
[----:B------:R-:W-:Y:S01]  /*6f40*/  FADD.FTZ R11, -R0, R11 ;  /* 0x0000000b000b7221 */ /* 0x000fe20000010100 */
[----:B------:R-:W-:Y:S01]  /*6f50*/  FSETP.GE.FTZ.AND P3, PT, R199, RZ, PT ;  /* 0x000000ffc700720b */ /* 0x000fe20003f76000 */
[----:B------:R-:W-:Y:S01]  /*6f60*/  FMUL.FTZ R7, R207, R7 ;  /* 0x00000007cf077220 */ /* 0x000fe20000410000 */
[----:B--2---:R-:W-:Y:S01]  /*6f70*/  FADD.FTZ R5, -R16, R12 ;  /* 0x0000000c10057221 */ /* 0x004fe20000010100 */
[----:B------:R-:W-:Y:S01]  /*6f80*/  FSETP.GE.FTZ.AND P4, PT, R192, RZ, PT ;  /* 0x000000ffc000720b */ /* 0x000fe20003f96000 */
[----:B------:R-:W-:Y:S01]  /*6f90*/  STS [R229+0x1c000], R32 ;  /* 0x01c00020e5007388 */ /* 0x000fe20000000800 */
        /* <DEDUP_REMOVED lines=9> */
[----:B---3--:R-:W-:Y:S01]  /*7030*/  FMUL.FTZ R4, R206, R6 ;  /* 0x00000006ce047220 */ /* 0x008fe20000410000 */
[-C--:B------:R-:W-:Y:S01]  /*7040*/  FSEL R28, R28, R16.reuse, P3 ;  /* 0x000000101c1c7208 */ /* 0x080fe20001800000 */
[----:B------:R-:W-:Y:S01]  /*7050*/  FADD.FTZ R6, -R0, R27 ;  /* 0x0000001b00067221 */ /* 0x000fe20000010100 */
[----:B------:R-:W-:Y:S01]  /*7060*/  FSEL R25, R25, R16, P4 ;  /* 0x0000001019197208 */ /* 0x000fe20002000000 */
        /* <DEDUP_REMOVED lines=27> */
[-C--:B------:R-:W-:Y:S01]  /*7220*/  FSEL R6, R6, R0.reuse, P4 ;  /* 0x0000000006067208 */ /* 0x080fe20002000000 */
[----:B------:R-:W-:Y:S01]  /*7230*/  IMAD.MOV.U32 R223, RZ, RZ, R231 ;  /* 0x000000ffffdf7224 */ /* 0x000fe200078e00e7 */
        /* <DEDUP_REMOVED lines=122> */
[----:B------:R-:W1:Y:S01]  /*79e0*/  S2R R4, SR_TID.X ;  /* 0x0000000000047919 */ /* 0x000e620000002100 */
[C---:B------:R-:W-:Y:S01]  /*79f0*/  ISETP.GE.AND P4, PT, R224.reuse, UR22, PT ;  /* 0x00000016e0007c0c */ /* 0x040fe2000bf86270 */
[----:B------:R-:W-:Y:S01]  /*7a00*/  VIADD R0, R224, 0x40 ;  /* 0x00000040e0007836 */ /* 0x000fe20000000000 */
[----:B------:R-:W2:Y:S04]  /*7a10*/  LDC R12, c[0x0][0x420] ;  /* 0x00010800ff0c7b82 */ /* 0x000ea80000000800 */
[----:B------:R-:W-:Y:S07]  /*7a20*/  ISETP.GE.AND P3, PT, R0, UR22, PT ;  /* 0x0000001600007c0c */ /* 0x000fee000bf66270 */
[----:B------:R-:W3:Y:S08]  /*7a30*/  @!P4 LDC R11, c[0x0][0x424] ;  /* 0x00010900ff0bcb82 */ /* 0x000ef00000000800 */
[----:B------:R-:W4:Y:S01]  /*7a40*/  @!P3 LDC R9, c[0x0][0x424] ;  /* 0x00010900ff09bb82 */ /* 0x000f220000000800 */
[----:B--2---:R-:W-:Y:S01]  /*7a50*/  IMAD.U32 R5, R12, -0x40, RZ ;  /* 0xffffffc00c057824 */ /* 0x004fe200078e00ff */
[----:B-1----:R-:W-:Y:S04]  /*7a60*/  SHF.R.S32.HI R0, RZ, 0x1f, R4 ;  /* 0x0000001fff007819 */ /* 0x002fe80000011404 */
[----:B------:R-:W-:Y:S02]  /*7a70*/  SHF.R.S32.HI R8, RZ, 0x1f, R5 ;  /* 0x0000001fff087819 */ /* 0x000fe40000011405 */
[----:B------:R-:W-:Y:S02]  /*7a80*/  LEA.HI R0, R0, R4, RZ, 0x3 ;  /* 0x0000000400007211 */ /* 0x000fe400078f18ff */
[----:B------:R-:W-:Y:S02]  /*7a90*/  LEA R4, P0, R5, R236, 0x1 ;  /* 0x000000ec05047211 */ /* 0x000fe400078008ff */
[----:B------:R-:W-:Y:S05]  /*7aa0*/  SHF.R.S32.HI R0, RZ, 0x3, R0 ;  /* 0x00000003ff007819 */ /* 0x000fea0000011400 */
[----:B------:R-:W-:Y:S05]  /*7ab0*/  IMAD.SHL.U32 R0, R0, 0x40, RZ ;  /* 0x0000004000007824 */ /* 0x000fea00078e00ff */
[----:B------:R-:W-:Y:S04]  /*7ac0*/  LOP3.LUT R0, R0, 0x1c0, RZ, 0xc0, !PT ;  /* 0x000001c000007812 */ /* 0x000fe800078ec0ff */
[----:B------:R-:W-:Y:S02]  /*7ad0*/  SHF.R.U32.HI R6, RZ, 0x3, R0 ;  /* 0x00000003ff067819 */ /* 0x000fe40000011600 */
[----:B------:R-:W-:Y:S02]  /*7ae0*/  LOP3.LUT R7, R0, 0x38, R224, 0xf8, !PT ;  /* 0x0000003800077812 */ /* 0x000fe400078ef8e0 */
[----:B------:R-:W-:Y:S02]  /*7af0*/  @!P3 LEA R0, P5, R12, R5, 0x5 ;  /* 0x000000050c00b211 */ /* 0x000fe400078a28ff */
[----:B------:R-:W-:Y:S02]  /*7b00*/  LOP3.LUT R7, R7, R6, RZ, 0x3c, !PT ;  /* 0x0000000607077212 */ /* 0x000fe400078e3cff */
[-C--:B------:R-:W-:Y:S02]  /*7b10*/  LEA.HI.X.SX32 R5, R5, R237.reuse, 0x1, P0 ;  /* 0x000000ed05057211 */ /* 0x080fe400000f0eff */
[----:B------:R-:W-:Y:S01]  /*7b20*/  @!P3 LEA R6, P0, R0, R236, 0x1 ;  /* 0x000000ec0006b211 */ /* 0x000fe200078008ff */
[----:B------:R-:W-:Y:S01]  /*7b30*/  IMAD R10, R244, 0x200, R7 ;  /* 0x00000200f40a7824 */ /* 0x000fe200078e0207 */
[C---:B----4-:R-:W-:Y:S01]  /*7b40*/  @!P3 LEA.HI.X R9, R12.reuse, R8, R9, 0x5, P5 ;  /* 0x000000080c09b211 */ /* 0x050fe200028f2c09 */
[----:B------:R-:W-:Y:S01]  /*7b50*/  IMAD.MOV.U32 R236, RZ, RZ, R4 ;  /* 0x000000ffffec7224 */ /* 0x000fe200078e0004 */
[----:B------:R-:W-:Y:S02]  /*7b60*/  @!P4 LEA R8, P5, R12, R4, 0x6 ;  /* 0x000000040c08c211 */ /* 0x000fe400078a30ff */
[----:B------:R-:W-:Y:S01]  /*7b70*/  @!P3 LEA.HI.X R7, R0, R237, R9, 0x1, P0 ;  /* 0x000000ed0007b211 */ /* 0x000fe200000f0c09 */
[----:B------:R-:W-:Y:S01]  /*7b80*/  IMAD.MOV.U32 R237, RZ, RZ, R5 ;  /* 0x000000ffffed7224 */ /* 0x000fe200078e0005 */
[----:B------:R-:W-:Y:S02]  /*7b90*/  LEA R0, R10, UR4, 0x1 ;  /* 0x000000040a007c11 */ /* 0x000fe4000f8e08ff */
[----:B---3--:R-:W-:Y:S03]  /*7ba0*/  @!P4 LEA.HI.X R9, R12, R5, R11, 0x6, P5 ;  /* 0x000000050c09c211 */ /* 0x008fe600028f340b */
        /* <DEDUP_REMOVED lines=21> */
.L_x_1361:
        /* <DEDUP_REMOVED lines=379> */
[----:B------:R-:W1:Y:S01]  /*94b0*/  S2R R63, SR_TID.X ;  /* 0x00000000003f7919 */ /* 0x000e620000002100 */
        /* <DEDUP_REMOVED lines=172> */
[----:B------:R-:W-:Y:S01]  /*9f80*/  @UP0 UIADD3 UR12, UR21, UR30, URZ ;  /* 0x0000001e150c0290 */ /* 0x000fe2000fffe03f */
[----:B------:R-:W-:Y:S01]  /*9f90*/  F2FP.F16.F32.PACK_AB R7, R7, R86 ;  /* 0x000000560707723e */ /* 0x000fe200000000ff */
[----:B------:R-:W-:Y:S01]  /*9fa0*/  STS [R246+0xa400], R29 ;  /* 0x00a4001df6007388 */ /* 0x000fe20000000800 */
[----:B------:R-:W-:Y:S01]  /*9fb0*/  F2FP.F16.F32.PACK_AB R4, R4, R96 ;  /* 0x000000600404723e */ /* 0x000fe200000000ff */
[----:B------:R-:W-:Y:S01]  /*9fc0*/  @UP0 ULDC.64 UR10, c[0x0][0x450] ;  /* 0x00011400000a0ab9 */ /* 0x000fe20000000a00 */
[----:B-1----:R-:W-:Y:S01]  /*9fd0*/  SHF.R.S32.HI R61, RZ, 0x1f, R63 ;  /* 0x0000001fff3d7819 */ /* 0x002fe2000001143f */
[----:B------:R-:W-:Y:S01]  /*9fe0*/  STS [R249+0xa000], R26 ;  /* 0x00a0001af9007388 */ /* 0x000fe20000000800 */
        /* <DEDUP_REMOVED lines=8> */
[----:B------:R-:W-:Y:S01]  /*a070*/  LEA.HI R61, R61, R63, RZ, 0x3 ;  /* 0x0000003f3d3d7211 */ /* 0x000fe200078f18ff */
[----:B------:R-:W-:Y:S01]  /*a080*/  @UP0 UIADD3 UR22, UR9, UR12, URZ ;  /* 0x0000000c09160290 */ /* 0x000fe2000fffe03f */
[----:B------:R-:W-:Y:S01]  /*a090*/  F2FP.F16.F32.PACK_AB R2, R2, R92 ;  /* 0x0000005c0202723e */ /* 0x000fe200000000ff */
[----:B------:R-:W-:Y:S01]  /*a0a0*/  STS [R247+0x8400], R23 ;  /* 0x00840017f7007388 */ /* 0x000fe20000000800 */
[----:B------:R-:W-:Y:S01]  /*a0b0*/  PLOP3.LUT P0, PT, PT, PT, UP0, 0x80, 0x0 ;  /* 0x000000000000781c */ /* 0x000fe20003f0f008 */
[----:B------:R-:W-:-:S02]  /*a0c0*/  @UP0 UMOV UR19, UR8 ;  /* 0x0000000800130c82 */ /* 0x000fc40008000000 */
        /* <DEDUP_REMOVED lines=22> */
[----:B-1----:R-:W-:-:S04]  /*a230*/  SHF.R.S32.HI R0, RZ, 0x3, R61 ;  /* 0x00000003ff007819 */ /* 0x002fc8000001143d */
[----:B--2---:R-:W-:-:S04]  /*a240*/  SHF.L.U32 R2, R0, 0x6, RZ ;  /* 0x0000000600027819 */ /* 0x004fc800000006ff */
[----:B------:R-:W-:-:S04]  /*a250*/  LOP3.LUT R2, R2, 0x1c0, RZ, 0xc0, !PT ;  /* 0x000001c002027812 */ /* 0x000fc800078ec0ff */
[----:B------:R-:W-:Y:S02]  /*a260*/  LOP3.LUT R3, R2, 0x38, R224, 0xf8, !PT ;  /* 0x0000003802037812 */ /* 0x000fe400078ef8e0 */
        /* <DEDUP_REMOVED lines=15> */
.L_x_1363:
        /* <DEDUP_REMOVED lines=24> */
.L_x_1364:
[----:B------:R-:W-:Y:S01]  /*a4e0*/  BAR.SYNC.DEFER_BLOCKING 0x0 ;  /* 0x0000000000007b1d */ /* 0x000fe20000010000 */
[----:B------:R-:W-:Y:S01]  /*a4f0*/  USHF.R.S32.HI UR13, URZ, 0x1f, UR12 ;  /* 0x0000001f3f0d7899 */ /* 0x000fe2000801140c */
[--C-:B------:R-:W-:Y:S01]  /*a500*/  SHF.R.S32.HI R11, RZ, 0x1f, R224.reuse ;  /* 0x0000001fff0b7819 */ /* 0x100fe200000114e0 */
[----:B------:R-:W-:Y:S01]  /*a510*/  IMAD.U32 R3, RZ, RZ, UR10 ;  /* 0x0000000aff037e24 */ /* 0x000fe2000f8e00ff */
[----:B------:R-:W-:Y:S01]  /*a520*/  UIMAD UR5, UR20, -0x80, UR5 ;  /* 0xffffff80140578a4 */ /* 0x000fe2000f8e0205 */
[----:B------:R-:W-:Y:S01]  /*a530*/  IMAD.MOV.U32 R10, RZ, RZ, R224 ;  /* 0x000000ffff0a7224 */ /* 0x000fe200078e00e0 */
[----:B------:R-:W-:Y:S01]  /*a540*/  UIMAD UR14, UR13, UR10, URZ ;  /* 0x0000000a0d0e72a4 */ /* 0x000fe2000f8e023f */
[C---:B------:R-:W-:Y:S01]  /*a550*/  VIADD R6, R0.reuse, 0x20 ;  /* 0x0000002000067836 */ /* 0x040fe20000000000 */
[----:B------:R-:W-:Y:S01]  /*a560*/  USHF.R.S32.HI UR16, URZ, 0x1f, UR57 ;  /* 0x0000001f3f107899 */ /* 0x000fe20008011439 */
[----:B------:R-:W-:Y:S01]  /*a570*/  IMAD.WIDE.U32 R4, R3, UR12, R10 ;  /* 0x0000000c03047c25 */ /* 0x000fe2000f8e000a */
[----:B------:R-:W-:Y:S01]  /*a580*/  UIMAD UR14, UR12, UR11, UR14 ;  /* 0x0000000b0c0e72a4 */ /* 0x000fe2000f8e020e */
[----:B------:R-:W-:Y:S01]  /*a590*/  ISETP.GE.AND P5, PT, R0, UR5, PT ;  /* 0x0000000500007c0c */ /* 0x000fe2000bfa6270 */
[----:B------:R-:W-:Y:S01]  /*a5a0*/  BSSY B0, `(.L_x_1365) ;  /* 0x000002a000007945 */ /* 0x000fe20003800000 */
[----:B------:R-:W-:Y:S01]  /*a5b0*/  ISETP.GE.AND P4, PT, R6, UR5, PT ;  /* 0x0000000506007c0c */ /* 0x000fe2000bf86270 */
[----:B------:R-:W-:Y:S01]  /*a5c0*/  VIADD R6, R0, 0x60 ;  /* 0x0000006000067836 */ /* 0x000fe20000000000 */
[----:B------:R-:W-:Y:S01]  /*a5d0*/  IADD3 R4, P0, R4, UR19, RZ ;  /* 0x0000001304047c10 */ /* 0x000fe2000ff1e0ff */
[----:B------:R-:W-:Y:S01]  /*a5e0*/  IMAD.U32 R3, RZ, RZ, UR14 ;  /* 0x0000000eff037e24 */ /* 0x000fe2000f8e00ff */
[----:B------:R-:W-:Y:S01]  /*a5f0*/  ULDC.64 UR14, c[0x0][0x468] ;  /* 0x00011a00000e7ab9 */ /* 0x000fe20000000a00 */
[----:B------:R-:W-:Y:S01]  /*a600*/  IADD3 R7, R0, 0x40, RZ ;  /* 0x0000004000077810 */ /* 0x000fe20007ffe0ff */
[----:B------:R-:W-:Y:S01]  /*a610*/  UIMAD UR16, UR16, UR14, URZ ;  /* 0x0000000e101072a4 */ /* 0x000fe2000f8e023f */
[----:B------:R-:W-:Y:S01]  /*a620*/  ISETP.GE.AND P2, PT, R6, UR5, PT ;  /* 0x0000000506007c0c */ /* 0x000fe2000bf46270 */
[----:B------:R-:W-:Y:S01]  /*a630*/  VIADD R22, R224, 0x40 ;  /* 0x00000040e0167836 */ /* 0x000fe20000000000 */
[----:B------:R-:W-:Y:S01]  /*a640*/  IADD3.X R5, R5, UR22, R3, P0, !PT ;  /* 0x0000001605057c10 */ /* 0x000fe200087fe403 */
[----:B------:R-:W-:Y:S01]  /*a650*/  UIMAD UR15, UR57, UR15, UR16 ;  /* 0x0000000f390f72a4 */ /* 0x000fe2000f8e0210 */
[----:B------:R1:W2:Y:S01]  /*a660*/  LDS.128 R28, [R2+0xd000] ;  /* 0x00d00000021c7984 */ /* 0x0002a20000000c00 */
[----:B------:R-:W-:-:S02]  /*a670*/  MOV R3, UR14 ;  /* 0x0000000e00037c02 */ /* 0x000fc40008000f00 */
[----:B------:R-:W-:Y:S01]  /*a680*/  ISETP.GE.AND P3, PT, R7, UR5, PT ;  /* 0x0000000507007c0c */ /* 0x000fe2000bf66270 */
[----:B------:R1:W3:Y:S01]  /*a690*/  LDS.128 R24, [R2+0x11000] ;  /* 0x0110000002187984 */ /* 0x0002e20000000c00 */
[----:B------:R-:W-:Y:S01]  /*a6a0*/  SHF.R.S32.HI R23, RZ, 0x1f, R0 ;  /* 0x0000001fff177819 */ /* 0x000fe20000011400 */
[----:B------:R-:W-:Y:S02]  /*a6b0*/  IMAD.WIDE.U32 R4, R3, UR57, R4 ;  /* 0x0000003903047c25 */ /* 0x000fe4000f8e0004 */
[----:B------:R1:W4:Y:S03]  /*a6c0*/  LDS.128 R36, [R2+0x15000] ;  /* 0x0150000002247984 */ /* 0x0003260000000c00 */
[----:B------:R-:W-:Y:S01]  /*a6d0*/  IADD3 R20, R5, UR15, RZ ;  /* 0x0000000f05147c10 */ /* 0x000fe2000fffe0ff */
        /* <DEDUP_REMOVED lines=22> */
.L_x_1366:
[----:B------:R-:W-:Y:S05]  /*a840*/  BSYNC B0 ;  /* 0x0000000000007941 */ /* 0x000fea0003800000 */
.L_x_1365:
        /* <DEDUP_REMOVED lines=18> */
.L_x_1368:
[----:B------:R-:W-:Y:S05]  /*a970*/  BSYNC B0 ;  /* 0x0000000000007941 */ /* 0x000fea0003800000 */
.L_x_1367:
        /* <DEDUP_REMOVED lines=20> */
.L_x_1370:
[----:B------:R-:W-:Y:S05]  /*aac0*/  BSYNC B0 ;  /* 0x0000000000007941 */ /* 0x000fea0003800000 */
.L_x_1369:
        /* <DEDUP_REMOVED lines=20> */
.L_x_1372:
[----:B------:R-:W-:Y:S05]  /*ac10*/  BSYNC B0 ;  /* 0x0000000000007941 */ /* 0x000fea0003800000 */
.L_x_1371:
        /* <DEDUP_REMOVED lines=32> */
.L_x_1374:
[----:B------:R-:W-:Y:S05]  /*ae20*/  BSYNC B0 ;  /* 0x0000000000007941 */ /* 0x000fea0003800000 */
.L_x_1373:
        /* <DEDUP_REMOVED lines=18> */
.L_x_1376:
[----:B------:R-:W-:Y:S05]  /*af50*/  BSYNC B0 ;  /* 0x0000000000007941 */ /* 0x000fea0003800000 */
.L_x_1375:
        /* <DEDUP_REMOVED lines=18> */
.L_x_1378:
[----:B------:R-:W-:Y:S05]  /*b080*/  BSYNC B0 ;  /* 0x0000000000007941 */ /* 0x000fea0003800000 */
.L_x_1377:
        /* <DEDUP_REMOVED lines=18> */
.L_x_1333:
        /* <DEDUP_REMOVED lines=25> */
.L_x_1380:
        /* <DEDUP_REMOVED lines=23> */
.L_x_1381:
        /* <DEDUP_REMOVED lines=40> */
.L_x_1383:
[----:B------:R-:W-:Y:S05]  /*b730*/  BSYNC B0 ;  /* 0x0000000000007941 */ /* 0x000fea0003800000 */
.L_x_1382:
        /* <DEDUP_REMOVED lines=18> */
.L_x_1385:
[----:B------:R-:W-:Y:S05]  /*b860*/  BSYNC B0 ;  /* 0x0000000000007941 */ /* 0x000fea0003800000 */
.L_x_1384:
        /* <DEDUP_REMOVED lines=18> */
.L_x_1387:
[----:B------:R-:W-:Y:S05]  /*b990*/  BSYNC B0 ;  /* 0x0000000000007941 */ /* 0x000fea0003800000 */
.L_x_1386:
        /* <DEDUP_REMOVED lines=18> */
.L_x_1389:
[----:B------:R-:W-:Y:S05]  /*bac0*/  BSYNC B0 ;  /* 0x0000000000007941 */ /* 0x000fea0003800000 */
.L_x_1388:
        /* <DEDUP_REMOVED lines=30> */
.L_x_1391:
[----:B------:R-:W-:Y:S05]  /*bcb0*/  BSYNC B0 ;  /* 0x0000000000007941 */ /* 0x000fea0003800000 */
.L_x_1390:
        /* <DEDUP_REMOVED lines=18> */
.L_x_1393:
[----:B------:R-:W-:Y:S05]  /*bde0*/  BSYNC B0 ;  /* 0x0000000000007941 */ /* 0x000fea0003800000 */
.L_x_1392:
        /* <DEDUP_REMOVED lines=18> */
.L_x_1395:
[----:B------:R-:W-:Y:S05]  /*bf10*/  BSYNC B0 ;  /* 0x0000000000007941 */ /* 0x000fea0003800000 */
.L_x_1394:
        /* <DEDUP_REMOVED lines=17> */
.L_x_1379:
[----:B------:R-:W-:Y:S05]  /*c030*/  BSYNC B1 ;  /* 0x0000000000017941 */ /* 0x000fea0003800000 */
.L_x_1328:
        /* <DEDUP_REMOVED lines=11> */
.L_x_1396:
[----:B------:R-:W-:Y:S05]  /*c0f0*/  EXIT ;  /* 0x000000000000794d */ /* 0x000fea0003800000 */
.L_x_1398:
        /* <DEDUP_REMOVED lines=16> */
.L_x_2084:


//--------------------- .text._ZN5flash44flash_bwd_dq_dk_dv_loop_seqk_parallel_kernelI23Flash_bwd_kernel_traitsILi128ELi64ELi128ELi8ELi2ELi4ELi2ELb0ELb0EN7cutlass6half_tE19Flash_kernel_traitsILi128ELi64ELi128ELi8ES3_EELb0ELb0ELb0ELb0ELb0ELb0ELb1EEEvNS_16Flash_bwd_paramsE --------------------------
	.section	.text._ZN5flash44flash_bwd_dq_dk_dv_loop_seqk_parallel_kernelI23Flash_bwd_kernel_traitsILi128ELi64ELi128ELi8ELi2ELi4ELi2ELb0ELb0EN7cutlass6half_tE19Flash_kernel_traitsILi128ELi64ELi128ELi8ES3_EELb0ELb0ELb0ELb0ELb0ELb0ELb1EEEvNS_16Flash_bwd_paramsE,"ax",@progbits
	.align	128
        .global         _ZN5flash44flash_bwd_dq_dk_dv_loop_seqk_parallel_kernelI23Flash_bwd_kernel_traitsILi128ELi64ELi128ELi8ELi2ELi4ELi2ELb0ELb0EN7cutlass6half_tE19Flash_kernel_traitsILi128ELi64ELi128ELi8ES3_EELb0ELb0ELb0ELb0ELb0ELb0ELb1EEEvNS_16Flash_bwd_paramsE
        .type           _ZN5flash44flash_bwd_dq_dk_dv_loop_seqk_parallel_kernelI23Flash_bwd_kernel_traitsILi128ELi64ELi128ELi8ELi2ELi4ELi2ELb0ELb0EN7cutlass6half_tE19Flash_kernel_traitsILi128ELi64ELi128ELi8ES3_EELb0ELb0ELb0ELb0ELb0ELb0ELb1EEEvNS_16Flash_bwd_paramsE,@function
        .size           _ZN5flash44flash_bwd_dq_dk_dv_loop_seqk_parallel_kernelI23Flash_bwd_kernel_traitsILi128ELi64ELi128ELi8ELi2ELi4ELi2ELb0ELb0EN7cutlass6half_tE19Flash_kernel_traitsILi128ELi64ELi128ELi8ES3_EELb0ELb0ELb0ELb0ELb0ELb0ELb1EEEvNS_16Flash_bwd_paramsE,(.L_x_2085 - _ZN5flash44flash_bwd_dq_dk_dv_loop_seqk_parallel_kernelI23Flash_bwd_kernel_traitsILi128ELi64ELi128ELi8ELi2ELi4ELi2ELb0ELb0EN7cutlass6half_tE19Flash_kernel_traitsILi128ELi64ELi128ELi8ES3_EELb0ELb0ELb0ELb0ELb0ELb0ELb1EEEvNS_16Flash_bwd_paramsE)
        .other          _ZN5flash44flash_bwd_dq_dk_dv_loop_seqk_parallel_kernelI23Flash_bwd_kernel_traitsILi128ELi64ELi128ELi8ELi2ELi4ELi2ELb0ELb0EN7cutlass6half_tE19Flash_kernel_traitsILi128ELi64ELi128ELi8ES3_EELb0ELb0ELb0ELb0ELb0ELb0ELb1EEEvNS_16Flash_bwd_paramsE,@"STO_CUDA_ENTRY STV_DEFAULT"
_ZN5flash44flash_bwd_dq_dk_dv_loop_seqk_parallel_kernelI23Flash_bwd_kernel_traitsILi128ELi64ELi128ELi8ELi2ELi4ELi2ELb0ELb0EN7cutlass6half_tE19Flash_kernel_traitsILi128ELi64ELi128ELi8ES3_EELb0ELb0ELb0ELb0ELb0ELb0ELb1EEEvNS_16Flash_bwd_paramsE:
.text._ZN5flash44flash_bwd_dq_dk_dv_loop_seqk_parallel_kernelI23Flash_bwd_kernel_traitsILi128ELi64ELi128ELi8ELi2ELi4ELi2ELb0ELb0EN7cutlass6half_tE19Flash_kernel_traitsILi128ELi64ELi128ELi8ES3_EELb0ELb0ELb0ELb0ELb0ELb0ELb1EEEvNS_16Flash_bwd_paramsE:
        /* <DEDUP_REMOVED lines=15> */
[----:B------:R-:W-:-:S05]  /*00f0*/  UMOV UR59, 0xffffc000 ;  /* 0xffffc000003b7882 */ /* 0x000fca0000000000 */
[----:B------:R-:W3:Y:S08]  /*0100*/  S2UR UR46, SR_CTAID.Y ;  /* 0x00000000002e79c3 */ /* 0x000ef00000002600 */
[----:B------:R-:W4:Y:S01]  /*0110*/  S2UR UR57, SR_CTAID.Z ;  /* 0x00000000003979c3 */ /* 0x000f220000002700 */
[----:B--2---:R-:W-:Y:S01]  /*0120*/  ULEA UR4, UR4, UR5, 0x18 ;  /* 0x0000000504047291 */ /* 0x004fe2000f8ec03f */
[----:B-1----:R-:W-:Y:S01]  /*0130*/  SHF.R.S32.HI R17, RZ, 0x1f, R16 ;  /* 0x0000001fff117819 */ /* 0x002fe20000011410 */
[----:B---3--:R-:W-:-:S03]  /*0140*/  USHF.L.U32 UR5, UR46, 0x7, URZ ;  /* 0x000000072e057899 */ /* 0x008fc6000800063f */
        /* <DEDUP_REMOVED lines=32> */
[----:B------:R-:W-:Y:S01]  /*0350*/  LOP3.LUT P4, RZ, R0, 0x2, RZ, 0xc0, !PT ;  /* 0x0000000200ff7812 */ /* 0x000fe2000788c0ff */
        /* <DEDUP_REMOVED lines=23> */
[----:B------:R-:W-:Y:S01]  /*04d0*/  LOP3.LUT R3, R19, 0x7ffffffc, RZ, 0xc0, !PT ;  /* 0x7ffffffc13037812 */ /* 0x000fe200078ec0ff */
[----:B------:R1:W-:Y:S01]  /*04e0*/  STL [R1+0x20], R5 ;  /* 0x0000200501007387 */ /* 0x0003e20000100800 */
[----:B------:R-:W-:Y:S01]  /*04f0*/  ISETP.NE.U32.AND P0, PT, R0, 0x1, PT ;  /* 0x000000010000780c */ /* 0x000fe20003f05070 */
[----:B------:R-:W-:Y:S01]  /*0500*/  IMAD.IADD R214, R2, 0x1, R214 ;  /* 0x0000000102d67824 */ /* 0x000fe200078e02d6 */
[----:B------:R-:W-:Y:S01]  /*0510*/  LEA.HI R0, R17, R16, RZ, 0x7 ;  /* 0x0000001011007211 */ /* 0x000fe200078f38ff */
[----:B------:R-:W-:Y:S01]  /*0520*/  IMAD.IADD R2, R16, 0x1, -R3 ;  /* 0x0000000110027824 */ /* 0x000fe200078e0a03 */
[----:B------:R-:W-:Y:S01]  /*0530*/  LOP3.LUT R14, R6, 0x8, R14, 0xf8, !PT ;  /* 0x00000008060e7812 */ /* 0x000fe200078ef80e */
[----:B------:R-:W-:Y:S01]  /*0540*/  IMAD.SHL.U32 R16, R16, 0x2, RZ ;  /* 0x0000000210107824 */ /* 0x000fe200078e00ff */
[----:B------:R-:W-:Y:S01]  /*0550*/  SHF.R.S32.HI R0, RZ, 0x7, R0 ;  /* 0x00000007ff007819 */ /* 0x000fe20000011400 */
[----:B------:R-:W-:Y:S01]  /*0560*/  IMAD.SHL.U32 R2, R2, 0x2, RZ ;  /* 0x0000000202027824 */ /* 0x000fe200078e00ff */
[----:B------:R-:W-:Y:S01]  /*0570*/  R2P PR, R8, 0x6 ;  /* 0x0000000608007804 */ /* 0x000fe20000000000 */
[----:B------:R-:W-:Y:S01]  /*0580*/  IMAD.SHL.U32 R6, R9, 0x10, RZ ;  /* 0x0000001009067824 */ /* 0x000fe200078e00ff */
[----:B------:R-:W-:Y:S01]  /*0590*/  SEL R232, R232, 0x10, !P0 ;  /* 0x00000010e8e87807 */ /* 0x000fe20004000000 */
[----:B------:R-:W-:Y:S01]  /*05a0*/  IMAD R12, R12, 0x400, R2 ;  /* 0x000004000c0c7824 */ /* 0x000fe200078e0202 */
[----:B------:R-:W-:Y:S01]  /*05b0*/  LOP3.LUT R210, R10, R14, R210, 0xf6, !PT ;  /* 0x0000000e0ad27212 */ /* 0x000fe200078ef6d2 */
[----:B------:R-:W-:-:S02]  /*05c0*/  IMAD R7, R0, 0x1000, R2 ;  /* 0x0000100000077824 */ /* 0x000fc400078e0202 */
[----:B------:R-:W-:Y:S01]  /*05d0*/  IMAD.SHL.U32 R2, R4, 0x20, RZ ;  /* 0x0000002004027824 */ /* 0x000fe200078e00ff */
[----:B------:R-:W-:Y:S01]  /*05e0*/  LEA R210, R210, UR4, 0x1 ;  /* 0x00000004d2d27c11 */ /* 0x000fe2000f8e08ff */
[----:B------:R-:W-:Y:S02]  /*05f0*/  IMAD.SHL.U32 R3, R0, 0x8, RZ ;  /* 0x0000000800037824 */ /* 0x000fe400078e00ff */
[----:B------:R-:W-:Y:S02]  /*0600*/  IMAD.SHL.U32 R0, R8, 0x40, RZ ;  /* 0x0000004008007824 */ /* 0x000fe400078e00ff */
[----:B------:R-:W-:Y:S01]  /*0610*/  IMAD R7, R15, 0x400, R7 ;  /* 0x000004000f077824 */ /* 0x000fe200078e0207 */
[----:B------:R-:W-:Y:S01]  /*0620*/  LOP3.LUT R3, R3, 0x8, RZ, 0xc0, !PT ;  /* 0x0000000803037812 */ /* 0x000fe200078ec0ff */
[----:B------:R-:W-:Y:S01]  /*0630*/  IMAD.SHL.U32 R8, R4, 0x8, RZ ;  /* 0x0000000804087824 */ /* 0x000fe200078e00ff */
[----:B-1----:R-:W-:Y:S01]  /*0640*/  LOP3.LUT R5, R2, 0x6, R16, 0xf8, !PT ;  /* 0x0000000602057812 */ /* 0x002fe200078ef810 */
[----:B------:R-:W-:Y:S01]  /*0650*/  IMAD.SHL.U32 R4, R9, 0x20, RZ ;  /* 0x0000002009047824 */ /* 0x000fe200078e00ff */
[----:B------:R-:W-:Y:S01]  /*0660*/  LOP3.LUT R0, R0, 0x1c0, RZ, 0xc0, !PT ;  /* 0x000001c000007812 */ /* 0x000fe200078ec0ff */
[----:B------:R-:W-:Y:S01]  /*0670*/  IMAD.SHL.U32 R214, R214, 0x2, RZ ;  /* 0x00000002d6d67824 */ /* 0x000fe200078e00ff */
[----:B------:R-:W-:Y:S01]  /*0680*/  LOP3.LUT R13, R3, 0x10, R6, 0xf8, !PT ;  /* 0x00000010030d7812 */ /* 0x000fe200078ef806 */
[----:B------:R1:W-:Y:S01]  /*0690*/  STL [R1+0x3c], R5 ;  /* 0x00003c0501007387 */ /* 0x0003e20000100800 */
[----:B------:R-:W-:-:S04]  /*06a0*/  LOP3.LUT R4, R4, 0x20, RZ, 0xc0, !PT ;  /* 0x0000002004047812 */ /* 0x000fc800078ec0ff */
[----:B------:R-:W-:Y:S02]  /*06b0*/  LOP3.LUT R8, R4, 0x18, R8, 0xf8, !PT ;  /* 0x0000001804087812 */ /* 0x000fe400078ef808 */
[----:B-1----:R-:W-:Y:S02]  /*06c0*/  LOP3.LUT R5, R0, 0x20, R2, 0xf8, !PT ;  /* 0x0000002000057812 */ /* 0x002fe400078ef802 */
[----:B------:R-:W-:-:S04]  /*06d0*/  SHF.R.U32.HI R2, RZ, 0x3, R0 ;  /* 0x00000003ff027819 */ /* 0x000fc80000011600 */
[----:B------:R-:W-:Y:S02]  /*06e0*/  LOP3.LUT R5, R5, R2, RZ, 0x3c, !PT ;  /* 0x0000000205057212 */ /* 0x000fe400078e3cff */
[----:B------:R-:W-:Y:S01]  /*06f0*/  LOP3.LUT R0, R2, R0, R3, 0x1e, !PT ;  /* 0x0000000002007212 */ /* 0x000fe200078e1e03 */
[----:B------:R-:W-:Y:S01]  /*0700*/  IMAD.SHL.U32 R3, R9, 0x8, RZ ;  /* 0x0000000809037824 */ /* 0x000fe200078e00ff */
[----:B------:R-:W-:Y:S01]  /*0710*/  SHF.R.S32.HI R2, RZ, 0x2, R20 ;  /* 0x00000002ff027819 */ /* 0x000fe20000011414 */
[----:B------:R-:W-:Y:S02]  /*0720*/  IMAD.IADD R7, R5, 0x1, R7 ;  /* 0x0000000105077824 */ /* 0x000fe400078e0207 */
[----:B------:R-:W-:Y:S02]  /*0730*/  IMAD.SHL.U32 R5, R18, 0x40, RZ ;  /* 0x0000004012057824 */ /* 0x000fe400078e00ff */
[----:B------:R-:W-:Y:S01]  /*0740*/  IMAD.IADD R12, R12, 0x1, R0 ;  /* 0x000000010c0c7824 */ /* 0x000fe200078e0200 */
[----:B------:R-:W-:Y:S01]  /*0750*/  LEA R233, R7, UR4, 0x1 ;  /* 0x0000000407e97c11 */ /* 0x000fe2000f8e08ff */
[----:B------:R-:W-:Y:S01]  /*0760*/  IMAD.SHL.U32 R0, R11, 0x40, RZ ;  /* 0x000000400b007824 */ /* 0x000fe200078e00ff */
[----:B------:R-:W-:Y:S01]  /*0770*/  LOP3.LUT R5, R5, 0x1c0, RZ, 0xc0, !PT ;  /* 0x000001c005057812 */ /* 0x000fe200078ec0ff */
[----:B------:R-:W-:-:S02]  /*0780*/  IMAD R2, R15, 0x10, R2 ;  /* 0x000000100f027824 */ /* 0x000fc400078e0202 */
[----:B------:R-:W-:Y:S01]  /*0790*/  IMAD.IADD R234, R233, 0x1, R232 ;  /* 0x00000001e9ea7824 */ /* 0x000fe200078e02e8 */
        /* <DEDUP_REMOVED lines=48> */
.L_x_1469:
        /* <DEDUP_REMOVED lines=67> */
.L_x_1399:
        /* <DEDUP_REMOVED lines=25> */
[----:B------:R-:W-:Y:S01]  /*1060*/  ULDC.64 UR22, c[0x0][0x240] ;  /* 0x0000900000167ab9 */ /* 0x000fe20000000a00 */
[----:B------:R-:W-:Y:S01]  /*1070*/  ULDC.U8 UR18, c[0x0][0x3d8] ;  /* 0x0000f60000127ab9 */ /* 0x000fe20000000000 */
[----:B------:R-:W-:Y:S01]  /*1080*/  UIMAD.WIDE.U32 UR24, UR5, UR22, URZ ;  /* 0x00000016051872a5 */ /* 0x000fe2000f8e003f */
[----:B------:R-:W1:Y:S01]  /*1090*/  I2F.RP R2, R5 ;  /* 0x0000000500027306 */ /* 0x000e620000209400 */
[----:B------:R-:W-:Y:S01]  /*10a0*/  UISETP.NE.AND UP3, UPT, UR18, URZ, UPT ;  /* 0x0000003f1200728c */ /* 0x000fe2000bf65270 */
[----:B------:R-:W-:Y:S01]  /*10b0*/  ISETP.NE.AND P3, PT, R6, RZ, PT ;  /* 0x000000ff0600720c */ /* 0x000fe20003f65270 */
[----:B------:R-:W-:-:S02]  /*10c0*/  USEL UR35, UR17, URZ, UP2 ;  /* 0x0000003f11237287 */ /* 0x000fc40009000000 */
        /* <DEDUP_REMOVED lines=10> */
[----:B------:R-:W-:Y:S02]  /*1170*/  USHF.R.S32.HI UR20, URZ, 0x1f, UR9 ;  /* 0x0000001f3f147899 */ /* 0x000fe40008011409 */
[----:B------:R-:W-:Y:S02]  /*1180*/  @UP1 UIMAD UR47, UR5, UR13, UR43 ;  /* 0x0000000d052f12a4 */ /* 0x000fe4000f8e022b */
[----:B------:R-:W-:Y:S02]  /*1190*/  ULEA.HI UR37, UR20, UR9, URZ, 0x6 ;  /* 0x0000000914257291 */ /* 0x000fe4000f8f303f */
[----:B------:R-:W-:-:S02]  /*11a0*/  UIMAD UR9, UR38, UR46, URZ ;  /* 0x0000002e260972a4 */ /* 0x000fc4000f8e023f */
[----:B------:R-:W-:Y:S01]  /*11b0*/  UIMAD.WIDE UR10, UR61, UR60, URZ ;  /* 0x0000003c3d0a72a5 */ /* 0x000fe2000f8e023f */
[----:B-1----:R-:W-:Y:S01]  /*11c0*/  VIADD R2, R2, 0xffffffe ;  /* 0x0ffffffe02027836 */ /* 0x002fe20000000000 */
[----:B------:R-:W-:Y:S02]  /*11d0*/  UIMAD.WIDE.U32 UR12, UR46, UR58, URZ ;  /* 0x0000003a2e0c72a5 */ /* 0x000fe4000f8e003f */
[----:B------:R-:W-:Y:S01]  /*11e0*/  UIMAD UR9, UR56, UR58, UR9 ;  /* 0x0000003a380972a4 */ /* 0x000fe2000f8e0209 */
[----:B------:R-:W1:Y:S01]  /*11f0*/  F2I.FTZ.U32.TRUNC.NTZ R3, R2 ;  /* 0x0000000200037305 */ /* 0x000e62000021f000 */
[----:B------:R-:W-:Y:S02]  /*1200*/  UIMAD UR17, UR11, UR12, URZ ;  /* 0x0000000c0b1172a4 */ /* 0x000fe4000f8e023f */
[----:B------:R-:W-:Y:S02]  /*1210*/  UIADD3 UR9, UR13, UR9, URZ ;  /* 0x000000090d097290 */ /* 0x000fe4000fffe03f */
[----:B------:R-:W-:-:S02]  /*1220*/  UIMAD.WIDE.U32 UR14, UR10, UR12, URZ ;  /* 0x0000000c0a0e72a5 */ /* 0x000fc4000f8e003f */
[----:B------:R-:W-:Y:S02]  /*1230*/  UIMAD UR9, UR10, UR9, UR17 ;  /* 0x000000090a0972a4 */ /* 0x000fe4000f8e0211 */
[----:B------:R-:W-:Y:S01]  /*1240*/  UIMAD.WIDE.U32 UR12, UR10, UR5, URZ ;  /* 0x000000050a0c72a5 */ /* 0x000fe2000f8e003f */
[----:B------:R-:W-:Y:S01]  /*1250*/  ULDC UR39, c[0x0][0x2c4] ;  /* 0x0000b10000277ab9 */ /* 0x000fe20000000800 */
[----:B------:R-:W-:Y:S02]  /*1260*/  UIMAD UR17, UR11, UR5, URZ ;  /* 0x000000050b1172a4 */ /* 0x000fe4000f8e023f */
[----:B------:R-:W-:Y:S01]  /*1270*/  UIADD3 UR48, UR15, UR9, URZ ;  /* 0x000000090f307290 */ /* 0x000fe2000fffe03f */
[----:B-1----:R-:W-:Y:S01]  /*1280*/  IMAD.MOV R0, RZ, RZ, -R3 ;  /* 0x000000ffff007224 */ /* 0x002fe200078e0a03 */
[----:B------:R-:W-:Y:S01]  /*1290*/  USEL UR55, UR14, UR12, !UP1 ;  /* 0x0000000c0e377287 */ /* 0x000fe2000c800000 */
[----:B------:R-:W-:Y:S01]  /*12a0*/  IMAD.MOV.U32 R2, RZ, RZ, RZ ;  /* 0x000000ffff027224 */ /* 0x000fe200078e00ff */
[----:B------:R-:W-:Y:S01]  /*12b0*/  @UP3 UIMAD UR9, UR46, UR39, URZ ;  /* 0x000000272e0932a4 */ /* 0x000fe2000f8e023f */
[----:B------:R-:W-:Y:S01]  /*12c0*/  IMAD R0, R0, R5, RZ ;  /* 0x0000000500007224 */ /* 0x000fe200078e02ff */
[----:B------:R-:W-:-:S02]  /*12d0*/  ULOP3.LUT UR12, UR37, 0xffffffc0, URZ, 0xc0, !UPT ;  /* 0xffffffc0250c7892 */ /* 0x000fc4000f8ec03f */
[----:B------:R-:W-:Y:S01]  /*12e0*/  UISETP.NE.AND UP0, UPT, UR30, -0x1, UPT ;  /* 0xffffffff1e00788c */ /* 0x000fe2000bf05270 */
[----:B------:R-:W-:Y:S01]  /*12f0*/  IMAD.HI.U32 R0, R3, R0, R2 ;  /* 0x0000000003007227 */ /* 0x000fe200078e0002 */
[----:B------:R-:W-:Y:S01]  /*1300*/  MOV R2, R4 ;  /* 0x0000000400027202 */ /* 0x000fe20000000f00 */
[----:B------:R-:W-:Y:S02]  /*1310*/  UIMAD UR26, UR5, UR23, URZ ;  /* 0x00000017051a72a4 */ /* 0x000fe4000f8e023f */
[----:B------:R-:W-:Y:S02]  /*1320*/  @UP1 UIADD3 UR48, UR13, UR17, URZ ;  /* 0x000000110d301290 */ /* 0x000fe4000fffe03f */
[----:B------:R-:W-:Y:S01]  /*1330*/  IMAD.HI.U32 R0, R0, R2, RZ ;  /* 0x0000000200007227 */ /* 0x000fe200078e00ff */
[----:B------:R-:W-:Y:S02]  /*1340*/  @UP3 USEL UR17, UR9, UR5, !UP1 ;  /* 0x0000000509113287 */ /* 0x000fe4000c800000 */
[----:B------:R-:W-:Y:S01]  /*1350*/  UIADD3 UR9, UR12, -0x40, URZ ;  /* 0xffffffc00c097890 */ /* 0x000fe2000fffe03f */
[----:B------:R-:W-:Y:S01]  /*1360*/  IMAD.MOV R3, RZ, RZ, -R0 ;  /* 0x000000ffff037224 */ /* 0x000fe200078e0a00 */
[----:B------:R-:W-:Y:S01]  /*1370*/  @UP3 ULDC UR24, c[0x0][0x2e4] ;  /* 0x0000b90000183ab9 */ /* 0x000fe20000000800 */
[----:B------:R-:W-:-:S02]  /*1380*/  @UP1 UIADD3 UR45, UR25, UR26, URZ ;  /* 0x0000001a192d1290 */ /* 0x000fc4000fffe03f */
[C---:B------:R-:W-:Y:S01]  /*1390*/  IMAD R2, R5.reuse, R3, R2 ;  /* 0x0000000305027224 */ /* 0x040fe200078e0202 */
[----:B------:R-:W-:Y:S02]  /*13a0*/  @!UP3 UIMAD UR13, UR46, UR60, UR57 ;  /* 0x0000003c2e0db2a4 */ /* 0x000fe4000f8e0239 */
[----:B------:R-:W-:Y:S02]  /*13b0*/  @UP3 UIMAD UR26, UR57, UR24, UR17 ;  /* 0x00000018391a32a4 */ /* 0x000fe4000f8e0211 */
[----:B------:R-:W-:Y:S01]  /*13c0*/  ISETP.GT.U32.AND P1, PT, R5, R2, PT ;  /* 0x000000020500720c */ /* 0x000fe20003f24070 */
[----:B------:R-:W-:Y:S02]  /*13d0*/  USHF.R.S32.HI UR24, URZ, 0x1f, UR9 ;  /* 0x0000001f3f187899 */ /* 0x000fe40008011409 */
[----:B------:R-:W-:Y:S02]  /*13e0*/  UIADD3 UR12, UP2, UR9, UR34, URZ ;  /* 0x00000022090c7290 */ /* 0x000fe4000ff5e03f */
[----:B------:R-:W-:Y:S01]  /*13f0*/  @!UP3 UIMAD UR26, UR13, UR39, URZ ;  /* 0x000000270d1ab2a4 */ /* 0x000fe2000f8e023f */
[----:B------:R-:W-:Y:S01]  /*1400*/  ULDC.U8 UR19, c[0x0][0x480] ;  /* 0x0001200000137ab9 */ /* 0x000fe20000000000 */
[----:B------:R-:W-:-:S02]  /*1410*/  UIADD3.X UR13, UR24, UR35, URZ, UP2, !UPT ;  /* 0x00000023180d7290 */ /* 0x000fc400097fe43f */
[----:B------:R-:W-:Y:S02]  /*1420*/  UIMAD UR11, UR11, UR12, URZ ;  /* 0x0000000c0b0b72a4 */ /* 0x000fe4000f8e023f */
[----:B------:R-:W-:Y:S02]  /*1430*/  @UP0 UIADD3 UR29, UR16, UR30, URZ ;  /* 0x0000001e101d0290 */ /* 0x000fe4000fffe03f */
[----:B------:R-:W-:Y:S01]  /*1440*/  @!P1 IMAD.IADD R2, R2, 0x1, -R5 ;  /* 0x0000000102029824 */ /* 0x000fe200078e0a05 */
[----:B------:R-:W-:Y:S01]  /*1450*/  @!P1 IADD3 R0, R0, 0x1, RZ ;  /* 0x0000000100009810 */ /* 0x000fe20007ffe0ff */
[----:B------:R-:W-:Y:S01]  /*1460*/  @UP0 UIADD3 UR27, UR16, UR30, URZ ;  /* 0x0000001e101b0290 */ /* 0x000fe2000fffe03f */
[----:B------:R-:W-:Y:S01]  /*1470*/  PLOP3.LUT P1, PT, PT, PT, UP0, 0x80, 0x0 ;  /* 0x000000000000781c */ /* 0x000fe20003f2f008 */
[----:B------:R-:W-:Y:S01]  /*1480*/  UISETP.NE.AND UP4, UPT, UR19, URZ, UPT ;  /* 0x0000003f1300728c */ /* 0x000fe2000bf85270 */
        /* <DEDUP_REMOVED lines=15> */
[----:B------:R-:W-:Y:S02]  /*1580*/  USEL UR52, UR49, URZ, UP4 ;  /* 0x0000003f31347287 */ /* 0x000fe4000a000000 */
[----:B------:R-:W-:Y:S01]  /*1590*/  USHF.R.S32.HI UR44, URZ, 0x1f, UR31 ;  /* 0x0000001f3f2c7899 */ /* 0x000fe2000801141f */
[----:B------:R-:W-:Y:S01]  /*15a0*/  @!P2 IADD3 R16, -R16, RZ, RZ ;  /* 0x000000ff1010a210 */ /* 0x000fe20007ffe1ff */
[----:B------:R-:W-:Y:S01]  /*15b0*/  @!UP1 UIADD3 UR47, UR41, UR33, URZ ;  /* 0x00000021292f9290 */ /* 0x000fe2000fffe03f */
        /* <DEDUP_REMOVED lines=21> */
.L_x_1401:
        /* <DEDUP_REMOVED lines=13> */
.L_x_1402:
        /* <DEDUP_REMOVED lines=11> */
.L_x_1403:
[----:B------:R-:W-:-:S04]  /*1890*/  UIMAD UR5, UR46, UR60, UR57 ;  /* 0x0000003c2e0572a4 */ /* 0x000fc8000f8e0239 */
[----:B------:R-:W-:-:S12]  /*18a0*/  UIMAD UR5, UR5, UR58, URZ ;  /* 0x0000003a050572a4 */ /* 0x000fd8000f8e023f */
.L_x_1404:
[----:B------:R-:W1:Y:S01]  /*18b0*/  S2R R27, SR_TID.X ;  /* 0x00000000001b7919 */ /* 0x000e620000002100 */
[----:B------:R-:W2:Y:S01]  /*18c0*/  LDC.64 R4, c[0x0][0x420] ;  /* 0x00010800ff047b82 */ /* 0x000ea20000000a00 */
[----:B------:R-:W-:Y:S01]  /*18d0*/  SHF.R.S32.HI R237, RZ, 0x1f, R236 ;  /* 0x0000001fffed7819 */ /* 0x000fe200000114ec */
[----:B------:R-:W-:Y:S01]  /*18e0*/  USHF.R.S32.HI UR32, URZ, 0x1f, UR57 ;  /* 0x0000001f3f207899 */ /* 0x000fe20008011439 */
[----:B------:R-:W-:Y:S01]  /*18f0*/  BSSY B1, `(.L_x_1400) ;  /* 0x0000a24000017945 */ /* 0x000fe20003800000 */
[----:B------:R-:W-:Y:S02]  /*1900*/  UIADD3 UR27, UR9, UR5, URZ ;  /* 0x00000005091b7290 */ /* 0x000fe4000fffe03f */
[----:B------:R-:W-:Y:S01]  /*1910*/  UIMAD UR14, UR61, UR60, URZ ;  /* 0x0000003c3d0e72a4 */ /* 0x000fe2000f8e023f */
[----:B------:R-:W-:Y:S01]  /*1920*/  ULDC.64 UR12, c[0x0][0x258] ;  /* 0x00009600000c7ab9 */ /* 0x000fe20000000a00 */
[----:B------:R-:W-:Y:S02]  /*1930*/  UIADD3 UR26, UR9, UR26, URZ ;  /* 0x0000001a091a7290 */ /* 0x000fe4000fffe03f */
[----:B------:R-:W-:Y:S01]  /*1940*/  UISETP.GE.AND UP2, UPT, UR36, 0x1, UPT ;  /* 0x000000012400788c */ /* 0x000fe2000bf46270 */
        /* <DEDUP_REMOVED lines=25> */
[----:B------:R-:W-:Y:S01]  /*1ae0*/  UIMAD UR9, UR32, UR12, URZ ;  /* 0x0000000c200972a4 */ /* 0x000fe2000f8e023f */
[----:B------:R-:W-:Y:S01]  /*1af0*/  IMAD.U32 R0, RZ, RZ, UR10 ;  /* 0x0000000aff007e24 */ /* 0x000fe2000f8e00ff */
[----:B------:R-:W-:Y:S01]  /*1b00*/  PLOP3.LUT P0, PT, PT, PT, UP2, 0x80, 0x0 ;  /* 0x000000000000781c */ /* 0x000fe20003f0f028 */
[----:B------:R-:W-:Y:S01]  /*1b10*/  IMAD.IADD R7, R7, 0x1, R3 ;  /* 0x0000000107077824 */ /* 0x000fe200078e0203 */
[----:B------:R-:W-:Y:S01]  /*1b20*/  LOP3.LUT R3, R10, 0xffffffe0, RZ, 0xc0, !PT ;  /* 0xffffffe00a037812 */ /* 0x000fe200078ec0ff */
[----:B------:R-:W-:Y:S01]  /*1b30*/  UIMAD UR13, UR57, UR13, UR9 ;  /* 0x0000000d390d72a4 */ /* 0x000fe2000f8e0209 */
[----:B------:R-:W-:Y:S01]  /*1b40*/  IMAD.WIDE.U32 R6, R0, UR57, R6 ;  /* 0x0000003900067c25 */ /* 0x000fe2000f8e0006 */
[----:B------:R-:W-:Y:S01]  /*1b50*/  USHF.R.S32.HI UR9, URZ, 0x1f, UR5 ;  /* 0x0000001f3f097899 */ /* 0x000fe20008011405 */
[----:B------:R-:W-:Y:S01]  /*1b60*/  SHF.R.S32.HI R0, RZ, 0x5, R10 ;  /* 0x00000005ff007819 */ /* 0x000fe2000001140a */
[----:B------:R-:W-:Y:S01]  /*1b70*/  UIADD3 UR5, UP1, UP0, UR38, UR5, UR50 ;  /* 0x0000000526057290 */ /* 0x000fe2000f83e032 */
[----:B------:R-:W-:Y:S01]  /*1b80*/  IMAD.IADD R3, R27, 0x1, -R3 ;  /* 0x000000011b037824 */ /* 0x000fe200078e0a03 */
[----:B------:R-:W-:Y:S01]  /*1b90*/  ULDC.64 UR32, c[0x0][0x400] ;  /* 0x0001000000207ab9 */ /* 0x000fe20000000a00 */
[----:B------:R-:W-:Y:S01]  /*1ba0*/  IMAD.U32 R10, RZ, RZ, UR12 ;  /* 0x0000000cff0a7e24 */ /* 0x000fe2000f8e00ff */
[----:B------:R-:W-:Y:S01]  /*1bb0*/  UIADD3.X UR9, UR49, UR9, UR53, UP1, UP0 ;  /* 0x0000000931097290 */ /* 0x000fe20008fe0435 */
[----:B------:R-:W-:Y:S01]  /*1bc0*/  IMAD R11, R0, UR14, R3 ;  /* 0x0000000e000b7c24 */ /* 0x000fe2000f8e0203 */
[----:B------:R-:W-:Y:S01]  /*1bd0*/  UIADD3 UR12, UP1, UP0, UR51, UR5, UR55 ;  /* 0x00000005330c7290 */ /* 0x000fe2000f83e037 */
[----:B------:R-:W-:Y:S01]  /*1be0*/  IMAD R0, R26, R4, RZ ;  /* 0x000000041a007224 */ /* 0x000fe200078e02ff */
[----:B------:R-:W-:Y:S01]  /*1bf0*/  ULDC.64 UR10, c[0x0][0x210] ;  /* 0x00008400000a7ab9 */ /* 0x000fe20000000a00 */
[----:B------:R-:W-:Y:S01]  /*1c00*/  VIADD R7, R7, UR15 ;  /* 0x0000000f07077c36 */ /* 0x000fe20008000000 */
[----:B------:R-:W-:Y:S01]  /*1c10*/  UIADD3.X UR5, UR52, UR9, UR48, UP1, UP0 ;  /* 0x0000000934057290 */ /* 0x000fe20008fe0430 */
[----:B------:R-:W-:Y:S01]  /*1c20*/  IMAD R3, R2, R5, R0 ;  /* 0x0000000502037224 */ /* 0x000fe200078e0200 */
[----:B------:R-:W-:Y:S01]  /*1c30*/  IADD3 R0, P2, R11, UR12, RZ ;  /* 0x0000000c0b007c10 */ /* 0x000fe2000ff5e0ff */
[----:B------:R-:W-:Y:S01]  /*1c40*/  IMAD.WIDE.U32 R8, R10, UR57, R8 ;  /* 0x000000390a087c25 */ /* 0x000fe2000f8e0008 */
[----:B------:R-:W-:-:S02]  /*1c50*/  UIMAD.WIDE UR14, UR26, 0x4, UR40 ;  /* 0x000000041a0e78a5 */ /* 0x000fc4000f8e0228 */
[----:B------:R-:W-:Y:S01]  /*1c60*/  LEA R222, P1, R0, UR32, 0x2 ;  /* 0x0000002000de7c11 */ /* 0x000fe2000f8210ff */
[----:B------:R-:W-:Y:S01]  /*1c70*/  IMAD.WIDE.U32 R6, R2, R4, R6 ;  /* 0x0000000402067225 */ /* 0x000fe200078e0006 */
[----:B------:R-:W-:Y:S01]  /*1c80*/  LEA.HI.X.SX32 R14, R11, UR5, 0x1, P2 ;  /* 0x000000050b0e7c11 */ /* 0x000fe200090f0eff */
[----:B------:R-:W-:Y:S01]  /*1c90*/  UIMAD.WIDE UR26, UR27, 0x4, UR42 ;  /* 0x000000041b1a78a5 */ /* 0x000fe2000f8e022a */
[----:B------:R-:W-:Y:S01]  /*1ca0*/  LEA R12, P4, R8, UR10, 0x1 ;  /* 0x0000000a080c7c11 */ /* 0x000fe2000f8808ff */
[----:B------:R-:W-:Y:S01]  /*1cb0*/  IMAD.IADD R3, R7, 0x1, R3 ;  /* 0x0000000107037824 */ /* 0x000fe200078e0203 */
[----:B------:R-:W-:Y:S01]  /*1cc0*/  LEA R10, P3, R6, UR24, 0x1 ;  /* 0x00000018060a7c11 */ /* 0x000fe2000f8608ff */
[----:B------:R-:W-:Y:S01]  /*1cd0*/  VIADD R15, R9, UR13 ;  /* 0x0000000d090f7c36 */ /* 0x000fe20008000000 */
[----:B------:R-:W-:Y:S02]  /*1ce0*/  LEA.HI.X R223, R0, UR33, R14, 0x2, P1 ;  /* 0x0000002100df7c11 */ /* 0x000fe400088f140e */
[----:B------:R-:W-:-:S02]  /*1cf0*/  LEA.HI.X R11, R6, UR25, R3, 0x1, P3 ;  /* 0x00000019060b7c11 */ /* 0x000fc400098f0c03 */
[----:B------:R-:W-:Y:S01]  /*1d00*/  LEA.HI.X R13, R8, UR11, R15, 0x1, P4 ;  /* 0x0000000b080d7c11 */ /* 0x000fe2000a0f0c0f */
[----:B------:R-:W-:Y:S06]  /*1d10*/  @!P0 BRA `(.L_x_1405) ;  /* 0x0000008c00e48947 */ /* 0x000fec0003800000 */
[----:B------:R-:W2:Y:S01]  /*1d20*/  LDL R20, [R1+0x20] ;  /* 0x0000200001147983 */ /* 0x000ea20000100800 */
[----:B------:R-:W-:Y:S01]  /*1d30*/  PLOP3.LUT P0, PT, PT, PT, UP4, 0x80, 0x0 ;  /* 0x000000000000781c */ /* 0x000fe20003f0f048 */
[----:B------:R-:W-:Y:S01]  /*1d40*/  UMOV UR9, UR37 ;  /* 0x0000002500097c82 */ /* 0x000fe20008000000 */
[----:B------:R-:W-:Y:S01]  /*1d50*/  IMAD.MOV.U32 R18, RZ, RZ, R10 ;  /* 0x000000ffff127224 */ /* 0x000fe200078e000a */
[----:B------:R-:W-:Y:S01]  /*1d60*/  UIMAD UR5, UR9, -0x40, UR36 ;  /* 0xffffffc0090578a4 */ /* 0x000fe2000f8e0224 */
[----:B------:R-:W-:Y:S01]  /*1d70*/  IMAD.MOV.U32 R19, RZ, RZ, R11 ;  /* 0x000000ffff137224 */ /* 0x000fe200078e000b */
[----:B------:R-:W-:Y:S01]  /*1d80*/  UMOV UR12, UR15 ;  /* 0x0000000f000c7c82 */ /* 0x000fe20008000000 */
[----:B------:R-:W-:Y:S01]  /*1d90*/  UMOV UR15, UR26 ;  /* 0x0000001a000f7c82 */ /* 0x000fe20008000000 */
[----:B------:R-:W-:Y:S01]  /*1da0*/  ULEA.HI UR26, UR9, UR9, URZ, 0x1 ;  /* 0x00000009091a7291 */ /* 0x000fe2000f8f083f */
[C---:B------:R-:W-:Y:S01]  /*1db0*/  VIADD R23, R2.reuse, 0x20 ;  /* 0x0000002002177836 */ /* 0x040fe20000000000 */
[----:B------:R-:W-:Y:S01]  /*1dc0*/  ISETP.GE.AND P4, PT, R2, UR5, PT ;  /* 0x0000000502007c0c */ /* 0x000fe2000bf86270 */
[----:B------:R1:W-:Y:S01]  /*1dd0*/  STL.64 [R1+0x8], R18 ;  /* 0x0000081201007387 */ /* 0x0003e20000100a00 */
[----:B------:R-:W-:Y:S01]  /*1de0*/  ULOP3.LUT UR26, UR26, 0xfffffffe, URZ, 0xc0, !UPT ;  /* 0xfffffffe1a1a7892 */ /* 0x000fe2000f8ec03f */
[----:B------:R-:W-:Y:S01]  /*1df0*/  BSSY B0, `(.L_x_1406) ;  /* 0x000001a000007945 */ /* 0x000fe20003800000 */
[----:B------:R-:W-:Y:S01]  /*1e00*/  UMOV UR13, UR14 ;  /* 0x0000000e000d7c82 */ /* 0x000fe20008000000 */
[----:B------:R-:W-:Y:S01]  /*1e10*/  UMOV UR14, UR27 ;  /* 0x0000001b000e7c82 */ /* 0x000fe20008000000 */
[----:B------:R-:W-:Y:S01]  /*1e20*/  UIADD3 UR26, UR9, -UR26, URZ ;  /* 0x8000001a091a7290 */ /* 0x000fe2000fffe03f */
[----:B------:R-:W-:Y:S01]  /*1e30*/  @P0 BAR.SYNC.DEFER_BLOCKING 0x0 ;  /* 0x0000000000000b1d */ /* 0x000fe20000010000 */
[----:B------:R-:W-:Y:S01]  /*1e40*/  ISETP.GE.AND P3, PT, R23, UR5, PT ;  /* 0x0000000517007c0c */ /* 0x000fe2000bf66270 */
[----:B------:R-:W-:Y:S01]  /*1e50*/  VIADD R14, R236, 0x40 ;  /* 0x00000040ec0e7836 */ /* 0x000fe20000000000 */
[----:B------:R-:W-:Y:S01]  /*1e60*/  UISETP.NE.AND UP0, UPT, UR26, 0x1, UPT ;  /* 0x000000011a00788c */ /* 0x000fe2000bf05270 */
[----:B--2---:R-:W-:-:S05]  /*1e70*/  LEA R0, R20, UR4, 0x1 ;  /* 0x0000000414007c11 */ /* 0x004fca000f8e08ff */
        /* <DEDUP_REMOVED lines=17> */
.L_x_1407:
[----:B------:R-:W-:Y:S05]  /*1f90*/  BSYNC B0 ;  /* 0x0000000000007941 */ /* 0x000fea0003800000 */
.L_x_1406:
[----:B------:R4:W-:Y:S01]  /*1fa0*/  @P3 STS.128 [R0+0x9000], RZ ;  /* 0x009000ff00003388 */ /* 0x0009e20000000c00 */
[----:B------:R-:W-:Y:S01]  /*1fb0*/  VIADD R10, R20, 0x2000 ;  /* 0x00002000140a7836 */ /* 0x000fe20000000000 */
[----:B------:R-:W-:Y:S01]  /*1fc0*/  PLOP3.LUT P1, PT, PT, PT, UP0, 0x80, 0x0 ;  /* 0x000000000000781c */ /* 0x000fe20003f2f008 */
[----:B------:R-:W-:Y:S01]  /*1fd0*/  BSSY B0, `(.L_x_1408) ;  /* 0x0000019000007945 */ /* 0x000fe20003800000 */
[----:B------:R4:W-:Y:S02]  /*1fe0*/  @P3 STS.128 [R0+0xb000], RZ ;  /* 0x00b000ff00003388 */ /* 0x0009e40000000c00 */
[----:B------:R-:W-:Y:S02]  /*1ff0*/  SEL R221, R10, R20, !P1 ;  /* 0x000000140add7207 */ /* 0x000fe40004800000 */
[----:B------:R4:W-:Y:S01]  /*2000*/  STL.64 [R1], R12 ;  /* 0x0000000c01007387 */ /* 0x0009e20000100a00 */
[----:B------:R-:W-:Y:S06]  /*2010*/  @P3 BRA `(.L_x_1409) ;  /* 0x0000000000503947 */ /* 0x000fec0003800000 */
        /* <DEDUP_REMOVED lines=20> */
.L_x_1409:
[----:B------:R-:W-:Y:S05]  /*2160*/  BSYNC B0 ;  /* 0x0000000000007941 */ /* 0x000fea0003800000 */
.L_x_1408:
        /* <DEDUP_REMOVED lines=12> */
.L_x_1411:
        /* <DEDUP_REMOVED lines=20> */
.L_x_1412:
[----:B------:R-:W-:Y:S05]  /*2370*/  BSYNC B0 ;  /* 0x0000000000007941 */ /* 0x000fea0003800000 */
.L_x_1410:
        /* <DEDUP_REMOVED lines=13> */
.L_x_1414:
        /* <DEDUP_REMOVED lines=29> */
.L_x_1415:
[----:B------:R-:W-:Y:S05]  /*2620*/  BSYNC B0 ;  /* 0x0000000000007941 */ /* 0x000fea0003800000 */
.L_x_1413:
[----:B------:R-:W5:Y:S01]  /*2630*/  LDL R29, [R1+0x48] ;  /* 0x00004800011d7983 */ /* 0x000f620000100800 */
[----:B------:R-:W-:Y:S01]  /*2640*/  UIMAD UR10, UR44, UR18, URZ ;  /* 0x000000122c0a72a4 */ /* 0x000fe2000f8e023f */
[----:B-1----:R-:W-:Y:S01]  /*2650*/  IMAD.U32 R4, RZ, RZ, UR18 ;  /* 0x00000012ff047e24 */ /* 0x002fe2000f8e00ff */
[----:B------:R-:W-:Y:S01]  /*2660*/  ULDC.64 UR22, c[0x0][0x260] ;  /* 0x0000980000167ab9 */ /* 0x000fe20000000a00 */
[----:B------:R-:W-:Y:S01]  /*2670*/  BSSY B0, `(.L_x_1416) ;  /* 0x000003c000007945 */ /* 0x000fe20003800000 */
[----:B------:R-:W-:Y:S01]  /*2680*/  UIMAD UR11, UR31, UR19, UR10 ;  /* 0x000000131f0b72a4 */ /* 0x000fe2000f8e020a */
[----:B------:R-:W-:Y:S01]  /*2690*/  IMAD.WIDE.U32 R4, R4, UR31, R236 ;  /* 0x0000001f04047c25 */ /* 0x000fe2000f8e00ec */
[----:B------:R-:W-:-:S04]  /*26a0*/  UIMAD UR10, UR28, -0x80, UR8 ;  /* 0xffffff801c0a78a4 */ /* 0x000fc8000f8e0208 */
[----:B------:R-:W-:Y:S01]  /*26b0*/  IMAD.U32 R9, RZ, RZ, UR11 ;  /* 0x0000000bff097e24 */ /* 0x000fe2000f8e00ff */
[----:B------:R-:W-:Y:S02]  /*26c0*/  IADD3 R6, P0, R4, UR17, RZ ;  /* 0x0000001104067c10 */ /* 0x000fe4000ff1e0ff */
[----:B------:R-:W-:-:S13]  /*26d0*/  ISETP.GE.AND P5, PT, R2, UR10, PT ;  /* 0x0000000a02007c0c */ /* 0x000fda000bfa6270 */
[----:B------:R1:W-:Y:S04]  /*26e0*/  @P5 STS.128 [R0+0xc000], RZ ;  /* 0x00c000ff00005388 */ /* 0x0003e80000000c00 */
[----:B------:R1:W-:Y:S01]  /*26f0*/  @P5 STS.128 [R0+0x10000], RZ ;  /* 0x010000ff00005388 */ /* 0x0003e20000000c00 */
[C---:B-----5:R-:W-:Y:S01]  /*2700*/  VIADD R3, R29.reuse, 0x28 ;  /* 0x000000281d037836 */ /* 0x060fe20000000000 */
[----:B------:R-:W-:Y:S01]  /*2710*/  SHF.R.S32.HI R25, RZ, 0x1f, R29 ;  /* 0x0000001fff197819 */ /* 0x000fe2000001141d */
[C---:B------:R-:W-:Y:S02]  /*2720*/  VIADD R7, R29.reuse, 0x20 ;  /* 0x000000201d077836 */ /* 0x040fe40000000000 */
[----:B------:R-:W-:Y:S01]  /*2730*/  VIADD R8, R29, 0x8 ;  /* 0x000000081d087836 */ /* 0x000fe20000000000 */
[----:B------:R-:W-:-:S02]  /*2740*/  ISETP.GE.AND P2, PT, R3, UR5, PT ;  /* 0x0000000503007c0c */ /* 0x000fc4000bf46270 */
[----:B------:R-:W-:Y:S02]  /*2750*/  ISETP.GE.AND P3, PT, R7, UR5, PT ;  /* 0x0000000507007c0c */ /* 0x000fe4000bf66270 */
[----:B------:R-:W-:Y:S01]  /*2760*/  ISETP.GE.AND P4, PT, R8, UR5, PT ;  /* 0x0000000508007c0c */ /* 0x000fe2000bf86270 */
[----:B------:R-:W-:Y:S01]  /*2770*/  IMAD.SHL.U32 R8, R29, 0x4, RZ ;  /* 0x000000041d087824 */ /* 0x000fe200078e00ff */
[----:B------:R-:W-:Y:S01]  /*2780*/  IADD3.X R7, R5, UR29, R9, P0, !PT ;  /* 0x0000001d05077c10 */ /* 0x000fe200087fe409 */
[----:B------:R-:W-:Y:S01]  /*2790*/  IMAD R5, R17, UR22, RZ ;  /* 0x0000001611057c24 */ /* 0x000fe2000f8e02ff */
[----:B------:R-:W-:Y:S02]  /*27a0*/  SHF.R.S32.HI R4, RZ, 0x1f, R3 ;  /* 0x0000001fff047819 */ /* 0x000fe40000011403 */
[----:B------:R-:W-:Y:S01]  /*27b0*/  P2R R24, PR, RZ, 0x4 ;  /* 0x00000004ff187803 */ /* 0x000fe20000000000 */
[----:B------:R-:W-:Y:S01]  /*27c0*/  IMAD.WIDE.U32 R6, R16, UR22, R6 ;  /* 0x0000001610067c25 */ /* 0x000fe2000f8e0006 */
[----:B------:R-:W-:-:S02]  /*27d0*/  P2R R22, PR, RZ, 0x10 ;  /* 0x00000010ff167803 */ /* 0x000fc40000000000 */
[C---:B------:R-:W-:Y:S02]  /*27e0*/  @!P2 LEA R20, P0, R3.reuse, UR13, 0x2 ;  /* 0x0000000d0314ac11 */ /* 0x040fe4000f8010ff */
[----:B------:R-:W-:Y:S02]  /*27f0*/  P2R R15, PR, RZ, 0x8 ;  /* 0x00000008ff0f7803 */ /* 0x000fe40000000000 */
[----:B------:R-:W-:Y:S01]  /*2800*/  @!P2 LEA.HI.X R21, R3, UR12, R4, 0x2, P0 ;  /* 0x0000000c0315ac11 */ /* 0x000fe200080f1404 */
[----:B------:R-:W-:Y:S01]  /*2810*/  IMAD R3, R16, UR23, R5 ;  /* 0x0000001710037c24 */ /* 0x000fe2000f8e0205 */
[----:B--23--:R-:W-:Y:S02]  /*2820*/  IADD3 R18, P0, R8, UR13, RZ ;  /* 0x0000000d08127c10 */ /* 0x00cfe4000ff1e0ff */
[----:B------:R-:W-:Y:S01]  /*2830*/  SHF.L.U64.HI R4, R29, 0x2, R25 ;  /* 0x000000021d047819 */ /* 0x000fe20000010219 */
[----:B------:R-:W-:-:S03]  /*2840*/  IMAD.IADD R10, R7, 0x1, R3 ;  /* 0x00000001070a7824 */ /* 0x000fc600078e0203 */
[----:B------:R-:W-:Y:S02]  /*2850*/  IADD3.X R19, R4, UR12, RZ, P0, !PT ;  /* 0x0000000c04137c10 */ /* 0x000fe400087fe4ff */
[----:B------:R-:W-:-:S04]  /*2860*/  ISETP.GE.AND P0, PT, R29, UR5, PT ;  /* 0x000000051d007c0c */ /* 0x000fc8000bf06270 */
[----:B------:R-:W-:Y:S01]  /*2870*/  P2R R11, PR, RZ, 0x1 ;  /* 0x00000001ff0b7803 */ /* 0x000fe20000000000 */
[----:B-1----:R-:W-:Y:S08]  /*2880*/  @P5 BRA `(.L_x_1417) ;  /* 0x0000000000685947 */ /* 0x002ff00003800000 */
        /* <DEDUP_REMOVED lines=26> */
.L_x_1417:
[----:B------:R-:W-:Y:S05]  /*2a30*/  BSYNC B0 ;  /* 0x0000000000007941 */ /* 0x000fea0003800000 */
.L_x_1416:
        /* <DEDUP_REMOVED lines=10> */
[----:B-12---:R-:W-:Y:S02]  /*2ae0*/  IMAD R8, R4, UR18, RZ ;  /* 0x0000001204087c24 */ /* 0x006fe4000f8e02ff */
[----:B------:R-:W-:-:S04]  /*2af0*/  IMAD.MOV.U32 R4, RZ, RZ, R6 ;  /* 0x000000ffff047224 */ /* 0x000fc800078e0006 */
[----:B------:R-:W-:-:S04]  /*2b00*/  IMAD.WIDE.U32 R4, R3, UR18, R4 ;  /* 0x0000001203047c25 */ /* 0x000fc8000f8e0004 */
[----:B----4-:R-:W1:Y:S01]  /*2b10*/  @!P0 LDC.64 R12, c[0x0][0x218] ;  /* 0x00008600ff0c8b82 */ /* 0x010e620000000a00 */
        /* <DEDUP_REMOVED lines=19> */
.L_x_1419:
[----:B------:R-:W-:Y:S05]  /*2c50*/  BSYNC B0 ;  /* 0x0000000000007941 */ /* 0x000fea0003800000 */
.L_x_1418:
        /* <DEDUP_REMOVED lines=34> */
.L_x_1421:
[----:B------:R-:W-:Y:S05]  /*2e80*/  BSYNC B0 ;  /* 0x0000000000007941 */ /* 0x000fea0003800000 */
.L_x_1420:
        /* <DEDUP_REMOVED lines=14> */
[----:B-12---:R-:W1:Y:S01]  /*2f70*/  @!P0 LDC.64 R8, c[0x0][0x218] ;  /* 0x00008600ff088b82 */ /* 0x006e620000000a00 */
[----:B------:R-:W-:Y:S01]  /*2f80*/  IMAD.IADD R3, R7, 0x1, R3 ;  /* 0x0000000107037824 */ /* 0x000fe200078e0203 */
        /* <DEDUP_REMOVED lines=17> */
.L_x_1423:
[----:B------:R-:W-:Y:S05]  /*30a0*/  BSYNC B0 ;  /* 0x0000000000007941 */ /* 0x000fea0003800000 */
.L_x_1422:
[----:B------:R-:W-:Y:S01]  /*30b0*/  UIMAD UR5, UR44, UR20, URZ ;  /* 0x000000142c0572a4 */ /* 0x000fe2000f8e023f */
[----:B-12---:R-:W-:Y:S01]  /*30c0*/  MOV R4, UR20 ;  /* 0x0000001400047c02 */ /* 0x006fe20008000f00 */
        /* <DEDUP_REMOVED lines=40> */
.L_x_1425:
[----:B------:R-:W-:Y:S05]  /*3350*/  BSYNC B0 ;  /* 0x0000000000007941 */ /* 0x000fea0003800000 */
.L_x_1424:
        /* <DEDUP_REMOVED lines=32> */
.L_x_1427:
[----:B------:R-:W-:Y:S05]  /*3560*/  BSYNC B0 ;  /* 0x0000000000007941 */ /* 0x000fea0003800000 */
.L_x_1426:
        /* <DEDUP_REMOVED lines=32> */
.L_x_1429:
[----:B------:R-:W-:Y:S05]  /*3770*/  BSYNC B0 ;  /* 0x0000000000007941 */ /* 0x000fea0003800000 */
.L_x_1428:
        /* <DEDUP_REMOVED lines=12> */
[----:B-12---:R-:W1:Y:S01]  /*3840*/  @!P2 LDC.64 R8, c[0x0][0x220] ;  /* 0x00008800ff08ab82 */ /* 0x006e620000000a00 */
        /* <DEDUP_REMOVED lines=19> */
.L_x_1431:
[----:B------:R-:W-:Y:S05]  /*3980*/  BSYNC B0 ;  /* 0x0000000000007941 */ /* 0x000fea0003800000 */
.L_x_1430:
[----:B------:R-:W-:Y:S01]  /*3990*/  ISETP.NE.AND P0, PT, R24, RZ, PT ;  /* 0x000000ff1800720c */ /* 0x000fe20003f05270 */
[----:B-1234-:R-:W-:Y:S01]  /*39a0*/  IMAD.MOV.U32 R0, RZ, RZ, 0x7f800000 ;  /* 0x7f800000ff007424 */ /* 0x01efe200078e00ff */
[----:B------:R-:W-:Y:S01]  /*39b0*/  ISETP.NE.AND P2, PT, R15, RZ, PT ;  /* 0x000000ff0f00720c */ /* 0x000fe20003f45270 */
[----:B------:R-:W-:Y:S01]  /*39c0*/  IMAD.MOV.U32 R2, RZ, RZ, 0x7f800000 ;  /* 0x7f800000ff027424 */ /* 0x000fe200078e00ff */
[----:B------:R-:W-:Y:S01]  /*39d0*/  ISETP.NE.AND P3, PT, R22, RZ, PT ;  /* 0x000000ff1600720c */ /* 0x000fe20003f65270 */
[----:B------:R-:W-:Y:S01]  /*39e0*/  IMAD.MOV.U32 R3, RZ, RZ, 0x7f800000 ;  /* 0x7f800000ff037424 */ /* 0x000fe200078e00ff */
[----:B------:R-:W-:Y:S01]  /*39f0*/  ISETP.NE.AND P4, PT, R11, RZ, PT ;  /* 0x000000ff0b00720c */ /* 0x000fe20003f85270 */
[----:B------:R-:W-:Y:S01]  /*3a00*/  IMAD.MOV.U32 R4, RZ, RZ, 0x7f800000 ;  /* 0x7f800000ff047424 */ /* 0x000fe200078e00ff */
[----:B------:R-:W0:Y:S01]  /*3a10*/  LDGDEPBAR ;  /* 0x00000000000079af */ /* 0x000e220000000000 */
[----:B------:R-:W-:Y:S01]  /*3a20*/  IMAD.MOV.U32 R218, RZ, RZ, 0x20 ;  /* 0x00000020ffda7424 */ /* 0x000fe200078e00ff */
[----:B------:R-:W-:Y:S01]  /*3a30*/  UIADD3 UR5, UR31, 0x80, URZ ;  /* 0x000000801f057890 */ /* 0x000fe2000fffe03f */
[----:B------:R-:W-:Y:S01]  /*3a40*/  IMAD.MOV.U32 R217, RZ, RZ, 0x40 ;  /* 0x00000040ffd97424 */ /* 0x000fe200078e00ff */
[----:B------:R-:W-:Y:S01]  /*3a50*/  CS2R R158, SRZ ;  /* 0x00000000009e7805 */ /* 0x000fe2000001ff00 */
[----:B------:R-:W2:Y:S01]  /*3a60*/  @!P0 LDG.E R0, desc[UR6][R20.64] ;  /* 0x0000000614008981 */ /* 0x000ea2000c1e1900 */
[----:B------:R-:W-:Y:S01]  /*3a70*/  IMAD.MOV.U32 R239, RZ, RZ, R221 ;  /* 0x000000ffffef7224 */ /* 0x000fe200078e00dd */
[----:B------:R-:W-:-:S02]  /*3a80*/  CS2R R156, SRZ ;  /* 0x00000000009c7805 */ /* 0x000fc4000001ff00 */
[----:B------:R-:W-:Y:S01]  /*3a90*/  CS2R R162, SRZ ;  /* 0x0000000000a27805 */ /* 0x000fe2000001ff00 */
[----:B------:R-:W3:Y:S01]  /*3aa0*/  @!P2 LDG.E R2, desc[UR6][R18.64+0x80] ;  /* 0x000080061202a981 */ /* 0x000ee2000c1e1900 */
[----:B------:R-:W-:Y:S02]  /*3ab0*/  CS2R R160, SRZ ;  /* 0x0000000000a07805 */ /* 0x000fe4000001ff00 */
[----:B------:R-:W-:Y:S02]  /*3ac0*/  CS2R R154, SRZ ;  /* 0x00000000009a7805 */ /* 0x000fe4000001ff00 */
[----:B------:R-:W-:Y:S01]  /*3ad0*/  CS2R R152, SRZ ;  /* 0x0000000000987805 */ /* 0x000fe2000001ff00 */
[----:B------:R-:W4:Y:S01]  /*3ae0*/  @!P3 LDG.E R3, desc[UR6][R18.64+0x20] ;  /* 0x000020061203b981 */ /* 0x000f22000c1e1900 */
[----:B------:R-:W-:Y:S02]  /*3af0*/  CS2R R150, SRZ ;  /* 0x0000000000967805 */ /* 0x000fe4000001ff00 */
[----:B------:R-:W-:-:S02]  /*3b00*/  CS2R R148, SRZ ;  /* 0x0000000000947805 */ /* 0x000fc4000001ff00 */
[----:B------:R-:W-:Y:S01]  /*3b10*/  CS2R R142, SRZ ;  /* 0x00000000008e7805 */ /* 0x000fe2000001ff00 */
[----:B------:R-:W5:Y:S01]  /*3b20*/  @!P4 LDG.E R4, desc[UR6][R18.64] ;  /* 0x000000061204c981 */ /* 0x000f62000c1e1900 */
        /* <DEDUP_REMOVED lines=55> */
[----:B------:R-:W-:Y:S01]  /*3ea0*/  UISETP.GE.AND UP0, UPT, UR5, UR8, UPT ;  /* 0x000000080500728c */ /* 0x000fe2000bf06270 */
[----:B------:R-:W-:Y:S01]  /*3eb0*/  ULDC UR17, c[0x0][0x2d0] ;  /* 0x0000b40000117ab9 */ /* 0x000fe20000000800 */
[----:B------:R-:W-:Y:S01]  /*3ec0*/  ULDC UR18, c[0x0][0x2dc] ;  /* 0x0000b70000127ab9 */ /* 0x000fe20000000800 */
[----:B------:R-:W-:Y:S01]  /*3ed0*/  ULDC UR5, c[0x0][0x39c] ;  /* 0x0000e70000057ab9 */ /* 0x000fe20000000800 */
[----:B------:R-:W-:Y:S01]  /*3ee0*/  ULDC UR10, c[0x0][0x2ec] ;  /* 0x0000bb00000a7ab9 */ /* 0x000fe20000000800 */
[----:B--2---:R1:W-:Y:S04]  /*3ef0*/  STL [R1+0x14], R0 ;  /* 0x0000140001007387 */ /* 0x0043e80000100800 */
[----:B---3--:R2:W-:Y:S01]  /*3f00*/  STL [R1+0x10], R2 ;  /* 0x0000100201007387 */ /* 0x0085e20000100800 */
[----:B-1----:R-:W-:-:S04]  /*3f10*/  LEA.HI R0, R28, R27, RZ, 0x4 ;  /* 0x0000001b1c007211 */ /* 0x002fc800078f20ff */
[----:B------:R-:W-:-:S05]  /*3f20*/  LOP3.LUT R0, R0, 0xfffffff0, RZ, 0xc0, !PT ;  /* 0xfffffff000007812 */ /* 0x000fca00078ec0ff */
[----:B------:R-:W-:-:S05]  /*3f30*/  IMAD.IADD R0, R27, 0x1, -R0 ;  /* 0x000000011b007824 */ /* 0x000fca00078e0a00 */
[----:B--2---:R-:W-:-:S04]  /*3f40*/  SHF.R.S32.HI R2, RZ, 0x1f, R0 ;  /* 0x0000001fff027819 */ /* 0x004fc80000011400 */
[----:B------:R-:W-:-:S04]  /*3f50*/  LEA.HI R2, R2, R0, RZ, 0x3 ;  /* 0x0000000002027211 */ /* 0x000fc800078f18ff */
[----:B------:R-:W-:-:S05]  /*3f60*/  LOP3.LUT R2, R2, 0xfffffff8, RZ, 0xc0, !PT ;  /* 0xfffffff802027812 */ /* 0x000fca00078ec0ff */
[----:B------:R-:W-:Y:S01]  /*3f70*/  IMAD.IADD R0, R0, 0x1, -R2 ;  /* 0x0000000100007824 */ /* 0x000fe200078e0a02 */
[----:B----4-:R-:W-:Y:S01]  /*3f80*/  STL [R1+0x1c], R3 ;  /* 0x00001c0301007387 */ /* 0x010fe20000100800 */
[----:B------:R-:W-:-:S03]  /*3f90*/  VIADD R2, R220, 0x2000 ;  /* 0x00002000dc027836 */ /* 0x000fc60000000000 */
[C---:B------:R-:W-:Y:S02]  /*3fa0*/  LOP3.LUT P0, RZ, R0.reuse, 0x2, RZ, 0xc0, !PT ;  /* 0x0000000200ff7812 */ /* 0x040fe4000780c0ff */
[----:B------:R-:W-:Y:S01]  /*3fb0*/  LOP3.LUT P2, RZ, R0, 0x4, RZ, 0xc0, !PT ;  /* 0x0000000400ff7812 */ /* 0x000fe2000784c0ff */
[----:B------:R-:W-:Y:S01]  /*3fc0*/  VIADD R0, R29, 0xffffffc0 ;  /* 0xffffffc01d007836 */ /* 0x000fe20000000000 */
[----:B-----5:R1:W-:Y:S01]  /*3fd0*/  STL [R1+0x18], R4 ;  /* 0x0000180401007387 */ /* 0x0203e20000100800 */
[----:B------:R-:W-:-:S03]  /*3fe0*/  SEL R212, R2, R220, !P1 ;  /* 0x000000dc02d47207 */ /* 0x000fc60004800000 */
[----:B------:R-:W-:-:S04]  /*3ff0*/  SHF.R.S32.HI R2, RZ, 0x1f, R0 ;  /* 0x0000001fff027819 */ /* 0x000fc80000011400 */
[C---:B------:R-:W-:Y:S01]  /*4000*/  SHF.L.U64.HI R2, R0.reuse, 0x2, R2 ;  /* 0x0000000200027819 */ /* 0x040fe20000010202 */
[----:B------:R-:W-:Y:S02]  /*4010*/  IMAD.SHL.U32 R0, R0, 0x4, RZ ;  /* 0x0000000400007824 */ /* 0x000fe400078e00ff */
[----:B-1----:R-:W-:-:S05]  /*4020*/  IMAD.SHL.U32 R4, R29, 0x4, RZ ;  /* 0x000000041d047824 */ /* 0x002fca00078e00ff */
[----:B------:R1:W-:Y:S01]  /*4030*/  STL [R1+0x30], R4 ;  /* 0x0000300401007387 */ /* 0x0003e20000100800 */
[----:B------:R-:W-:Y:S01]  /*4040*/  VIADD R3, R219, 0x2000 ;  /* 0x00002000db037836 */ /* 0x000fe20000000000 */
[----:B-1----:R-:W-:-:S05]  /*4050*/  SHF.L.U64.HI R4, R29, 0x2, R25 ;  /* 0x000000021d047819 */ /* 0x002fca0000010219 */
[----:B------:R1:W-:Y:S04]  /*4060*/  STL [R1+0x2c], R4 ;  /* 0x00002c0401007387 */ /* 0x0003e80000100800 */
[----:B------:R1:W-:Y:S04]  /*4070*/  STL [R1+0x28], R2 ;  /* 0x0000280201007387 */ /* 0x0003e80000100800 */
[----:B------:R1:W-:Y:S01]  /*4080*/  STL [R1+0x24], R0 ;  /* 0x0000240001007387 */ /* 0x0003e20000100800 */
[----:B------:R-:W-:Y:S02]  /*4090*/  SEL R3, R3, R219, !P1 ;  /* 0x000000db03037207 */ /* 0x000fe40004800000 */
[----:B------:R-:W-:-:S02]  /*40a0*/  LEA R212, R212, UR4, 0x1 ;  /* 0x00000004d4d47c11 */ /* 0x000fc4000f8e08ff */
[----:B------:R-:W-:Y:S02]  /*40b0*/  LEA R211, R3, UR4, 0x1 ;  /* 0x0000000403d37c11 */ /* 0x000fe4000f8e08ff */
[----:B------:R-:W-:Y:S02]  /*40c0*/  SEL R218, R218, 0xffffffe0, !P0 ;  /* 0xffffffe0dada7807 */ /* 0x000fe40004000000 */
[----:B------:R-:W-:-:S07]  /*40d0*/  SEL R217, R217, 0xffffffc0, !P2 ;  /* 0xffffffc0d9d97807 */ /* 0x000fce0005000000 */
.L_x_1434:
[----:B------:R-:W0:Y:S01]  /*40e0*/  LDGDEPBAR ;  /* 0x00000000000079af */ /* 0x000e220000000000 */
[C---:B-1----:R-:W-:Y:S01]  /*40f0*/  IADD3 R0, R212.reuse, R218, RZ ;  /* 0x000000dad4007210 */ /* 0x042fe20007ffe0ff */
[----:B------:R-:W-:Y:S01]  /*4100*/  UISETP.GE.AND UP3, UPT, UR9, 0x1, UPT ;  /* 0x000000010900788c */ /* 0x000fe2000bf66270 */
[----:B------:R-:W-:Y:S05]  /*4110*/  IADD3 R3, R212, R217, RZ ;  /* 0x000000d9d4037210 */ /* 0x000fea0007ffe0ff */
[----:B------:R-:W2:Y:S01]  /*4120*/  LDL R206, [R1+0x3c] ;  /* 0x00003c0001ce7983 */ /* 0x000ea20000100800 */
[----:B------:R-:W-:Y:S01]  /*4130*/  PLOP3.LUT P1, PT, PT, PT, UP0, 0x80, 0x0 ;  /* 0x000000000000781c */ /* 0x000fe20003f2f008 */
[----:B------:R-:W-:Y:S01]  /*4140*/  IMAD.IADD R2, R0, 0x1, R217 ;  /* 0x0000000100027824 */ /* 0x000fe200078e02d9 */
[----:B------:R-:W-:Y:S01]  /*4150*/  PLOP3.LUT P0, PT, PT, PT, UP0, 0x80, 0x0 ;  /* 0x000000000000781c */ /* 0x000fe20003f0f008 */
[----:B------:R-:W3:Y:S01]  /*4160*/  LDL R205, [R1+0x18] ;  /* 0x0000180001cd7983 */ /* 0x000ee20000100800 */
[----:B------:R-:W-:Y:S02]  /*4170*/  PLOP3.LUT P5, PT, PT, PT, UP0, 0x80, 0x0 ;  /* 0x000000000000781c */ /* 0x000fe40003faf008 */
[----:B------:R-:W-:Y:S01]  /*4180*/  PLOP3.LUT P6, PT, PT, PT, UP0, 0x80, 0x0 ;  /* 0x000000000000781c */ /* 0x000fe20003fcf008 */
[----:B------:R-:W4:Y:S01]  /*4190*/  LDL R204, [R1+0x1c] ;  /* 0x00001c0001cc7983 */ /* 0x000f220000100800 */
[----:B------:R-:W-:Y:S03]  /*41a0*/  PLOP3.LUT P3, PT, PT, PT, UP0, 0x80, 0x0 ;  /* 0x000000000000781c */ /* 0x000fe60003f6f008 */
[----:B------:R-:W-:Y:S04]  /*41b0*/  STL [R1+0x90], R51 ;  /* 0x0000903301007387 */ /* 0x000fe80000100800 */
        /* <DEDUP_REMOVED lines=14> */
[----:B------:R-:W-:Y:S01]  /*42a0*/  STL [R1+0x54], R36 ;  /* 0x0000542401007387 */ /* 0x000fe20000100800 */
[----:B------:R-:W-:Y:S04]  /*42b0*/  DEPBAR.LE SB0, 0x0 ;  /* 0x000080000000791a */ /* 0x000fe80000000000 */
[----:B------:R-:W-:Y:S06]  /*42c0*/  BAR.SYNC.DEFER_BLOCKING 0x0 ;  /* 0x0000000000007b1d */ /* 0x000fec0000010000 */
[----:B------:R-:W-:Y:S08]  /*42d0*/  LDSM.16.M88.4 R32, [R212] ;  /* 0x00000000d420783b */ /* 0x000ff00000000200 */
[----:B------:R-:W1:Y:S08]  /*42e0*/  LDSM.16.M88.4 R16, [R214+UR4+0xc000] ;  /* 0x00c00004d610783b */ /* 0x000e700008000200 */
[----:B------:R-:W1:Y:S08]  /*42f0*/  LDSM.16.M88.4 R28, [R212+0x1000] ;  /* 0x00100000d41c783b */ /* 0x000e700000000200 */
[----:B------:R-:W1:Y:S08]  /*4300*/  LDSM.16.M88.4 R164, [R214+UR4+0xc800] ;  /* 0x00c80004d6a4783b */ /* 0x000e700008000200 */
[----:B------:R-:W-:Y:S08]  /*4310*/  LDSM.16.M88.4 R168, [R0] ;  /* 0x0000000000a8783b */ /* 0x000ff00000000200 */
[----:B------:R-:W1:Y:S02]  /*4320*/  LDSM.16.M88.4 R172, [R213] ;  /* 0x00000000d5ac783b */ /* 0x000e640000000200 */
[-C--:B-1----:R-:W-:Y:S06]  /*4330*/  HMMA.16816.F32 R4, R32, R16.reuse, RZ ;  /* 0x000000102004723c */ /* 0x082fec00000018ff */
[----:B------:R-:W1:Y:S01]  /*4340*/  LDSM.16.M88.4 R176, [R0+0x1000] ;  /* 0x0010000000b0783b */ /* 0x000e620000000200 */
[C---:B------:R-:W-:Y:S07]  /*4350*/  HMMA.16816.F32 R8, R28.reuse, R16, RZ ;  /* 0x000000101c08723c */ /* 0x040fee00000018ff */
[----:B------:R-:W1:Y:S01]  /*4360*/  LDSM.16.M88.4 R180, [R213+0x800] ;  /* 0x00080000d5b4783b */ /* 0x000e620000000200 */
[-C--:B------:R-:W-:Y:S07]  /*4370*/  HMMA.16816.F32 R12, R28, R18.reuse, RZ ;  /* 0x000000121c0c723c */ /* 0x080fee00000018ff */
[----:B------:R-:W-:Y:S01]  /*4380*/  LDSM.16.M88.4 R184, [R3] ;  /* 0x0000000003b8783b */ /* 0x000fe20000000200 */
[C---:B------:R-:W-:Y:S07]  /*4390*/  HMMA.16816.F32 R16, R32.reuse, R18, RZ ;  /* 0x000000122010723c */ /* 0x040fee00000018ff */
[----:B------:R-:W1:Y:S01]  /*43a0*/  LDSM.16.M88.4 R188, [R216] ;  /* 0x00000000d8bc783b */ /* 0x000e620000000200 */
[-C--:B------:R-:W-:Y:S06]  /*43b0*/  HMMA.16816.F32 R20, R32, R164.reuse, RZ ;  /* 0x000000a42014723c */ /* 0x080fec00000018ff */
[C---:B------:R-:W-:Y:S01]  /*43c0*/  HMMA.16816.F32 R24, R28.reuse, R164, RZ ;  /* 0x000000a41c18723c */ /* 0x040fe200000018ff */
[----:B------:R-:W-:Y:S05]  /*43d0*/  LDSM.16.M88.4 R192, [R216+0x800] ;  /* 0x00080000d8c0783b */ /* 0x000fea0000000200 */
[-C--:B------:R-:W-:Y:S03]  /*43e0*/  HMMA.16816.F32 R28, R28, R166.reuse, RZ ;  /* 0x000000a61c1c723c */ /* 0x080fe600000018ff */
[----:B------:R-:W-:Y:S03]  /*43f0*/  LDSM.16.M88.4 R196, [R2] ;  /* 0x0000000002c4783b */ /* 0x000fe60000000200 */
[----:B------:R-:W-:Y:S05]  /*4400*/  HMMA.16816.F32 R32, R32, R166, RZ ;  /* 0x000000a62020723c */ /* 0x000fea00000018ff */
[----:B------:R-:W1:Y:S01]  /*4410*/  LDSM.16.M88.4 R164, [R3+0x1000] ;  /* 0x0010000003a4783b */ /* 0x000e620000000200 */
[-C--:B------:R-:W-:Y:S06]  /*4420*/  HMMA.16816.F32 R4, R168, R172.reuse, R4 ;  /* 0x000000aca804723c */ /* 0x080fec0000001804 */
[C---:B-1----:R-:W-:Y:S01]  /*4430*/  HMMA.16816.F32 R8, R176.reuse, R172, R8 ;  /* 0x000000acb008723c */ /* 0x042fe20000001808 */
[----:B------:R-:W1:Y:S05]  /*4440*/  LDSM.16.M88.4 R200, [R215] ;  /* 0x00000000d7c8783b */ /* 0x000e6a0000000200 */
        /* <DEDUP_REMOVED lines=8> */
[----:B------:R-:W1:Y:S03]  /*44d0*/  LDSM.16.M88.4 R168, [R2+0x1000] ;  /* 0x0010000002a8783b */ /* 0x000e660000000200 */
[-C--:B------:R-:W-:Y:S05]  /*44e0*/  HMMA.16816.F32 R4, R184, R188.reuse, R4 ;  /* 0x000000bcb804723c */ /* 0x080fea0000001804 */
[----:B------:R-:W2:Y:S01]  /*44f0*/  LDSM.16.M88.4 R180, [R214+UR4+0x10000] ;  /* 0x01000004d6b4783b */ /* 0x000ea20008000200 */
        /* <DEDUP_REMOVED lines=8> */
[----:B------:R-:W-:Y:S03]  /*4580*/  HMMA.16816.F32 R32, R184, R194, R32 ;  /* 0x000000c2b820723c */ /* 0x000fe60000001820 */
[----:B------:R-:W4:Y:S03]  /*4590*/  LDSM.16.M88.4 R184, [R214+UR4+0x10800] ;  /* 0x01080004d6b8783b */ /* 0x000f260008000200 */
[-C--:B-1----:R-:W-:Y:S05]  /*45a0*/  HMMA.16816.F32 R4, R196, R200.reuse, R4 ;  /* 0x000000c8c404723c */ /* 0x082fea0000001804 */
[----:B------:R-:W1:Y:S01]  /*45b0*/  LDSM.16.M88.4 R192, [R213+0x4000] ;  /* 0x00400000d5c0783b */ /* 0x000e620000000200 */
[C---:B------:R-:W-:Y:S04]  /*45c0*/  HMMA.16816.F32 R8, R168.reuse, R200, R8 ;  /* 0x000000c8a808723c */ /* 0x040fe80000001808 */
[----:B---3--:R-:W-:Y:S02]  /*45d0*/  FSETP.NEU.FTZ.AND P4, PT, R205, -INF , PT ;  /* 0xff800000cd00780b */ /* 0x008fe40003f9d000 */
[-C--:B------:R-:W-:Y:S06]  /*45e0*/  HMMA.16816.F32 R12, R168, R202.reuse, R12 ;  /* 0x000000caa80c723c */ /* 0x080fec000000180c */
[C---:B------:R-:W-:Y:S01]  /*45f0*/  HMMA.16816.F32 R16, R196.reuse, R202, R16 ;  /* 0x000000cac410723c */ /* 0x040fe20000001810 */
[----:B------:R-:W-:Y:S05]  /*4600*/  LDSM.16.M88.4 R200, [R216+0x4000] ;  /* 0x00400000d8c8783b */ /* 0x000fea0000000200 */
[-C--:B------:R-:W-:Y:S06]  /*4610*/  HMMA.16816.F32 R20, R196, R172.reuse, R20 ;  /* 0x000000acc414723c */ /* 0x080fec0000001814 */
[C---:B------:R-:W-:Y:S06]  /*4620*/  HMMA.16816.F32 R24, R168.reuse, R172, R24 ;  /* 0x000000aca818723c */ /* 0x040fec0000001818 */
[-C--:B------:R-:W-:Y:S01]  /*4630*/  HMMA.16816.F32 R28, R168, R174.reuse, R28 ;  /* 0x000000aea81c723c */ /* 0x080fe2000000181c */
[----:B------:R-:W3:Y:S05]  /*4640*/  LDSM.16.M88.4 R168, [R0+0x3000] ;  /* 0x0030000000a8783b */ /* 0x000eea0000000200 */
[----:B------:R-:W-:Y:S03]  /*4650*/  HMMA.16816.F32 R32, R196, R174, R32 ;  /* 0x000000aec420723c */ /* 0x000fe60000001820 */
[----:B------:R-:W3:Y:S03]  /*4660*/  LDSM.16.M88.4 R172, [R213+0x4800] ;  /* 0x00480000d5ac783b */ /* 0x000ee60000000200 */
[-C--:B--2---:R-:W-:Y:S05]  /*4670*/  HMMA.16816.F32 R4, R176, R180.reuse, R4 ;  /* 0x000000b4b004723c */ /* 0x084fea0000001804 */
[----:B------:R-:W2:Y:S01]  /*4680*/  LDSM.16.M88.4 R196, [R3+0x2000] ;  /* 0x0020000003c4783b */ /* 0x000ea20000000200 */
[C---:B----4-:R-:W-:Y:S06]  /*4690*/  HMMA.16816.F32 R8, R164.reuse, R180, R8 ;  /* 0x000000b4a408723c */ /* 0x050fec0000001808 */
[-C--:B------:R-:W-:Y:S06]  /*46a0*/  HMMA.16816.F32 R12, R164, R182.reuse, R12 ;  /* 0x000000b6a40c723c */ /* 0x080fec000000180c */
[C---:B------:R-:W-:Y:S01]  /*46b0*/  HMMA.16816.F32 R16, R176.reuse, R182, R16 ;  /* 0x000000b6b010723c */ /* 0x040fe20000001810 */
[----:B------:R-:W-:Y:S05]  /*46c0*/  LDSM.16.M88.4 R180, [R2+0x2000] ;  /* 0x0020000002b4783b */ /* 0x000fea0000000200 */
[-C--:B------:R-:W-:Y:S06]  /*46d0*/  HMMA.16816.F32 R20, R176, R184.reuse, R20 ;  /* 0x000000b8b014723c */ /* 0x080fec0000001814 */
[C---:B------:R-:W-:Y:S06]  /*46e0*/  HMMA.16816.F32 R24, R164.reuse, R184, R24 ;  /* 0x000000b8a418723c */ /* 0x040fec0000001818 */
[-C--:B------:R-:W-:Y:S01]  /*46f0*/  HMMA.16816.F32 R28, R164, R186.reuse, R28 ;  /* 0x000000baa41c723c */ /* 0x080fe2000000181c */
[----:B------:R4:W2:Y:S05]  /*4700*/  LDSM.16.M88.4 R164, [R3+0x3000] ;  /* 0x0030000003a4783b */ /* 0x0008aa0000000200 */
[----:B------:R-:W-:Y:S03]  /*4710*/  HMMA.16816.F32 R32, R176, R186, R32 ;  /* 0x000000bab020723c */ /* 0x000fe60000001820 */
[----:B------:R-:W2:Y:S03]  /*4720*/  LDSM.16.M88.4 R176, [R216+0x4800] ;  /* 0x00480000d8b0783b */ /* 0x000ea60000000200 */
[-C--:B-1----:R-:W-:Y:S05]  /*4730*/  HMMA.16816.F32 R4, R188, R192.reuse, R4 ;  /* 0x000000c0bc04723c */ /* 0x082fea0000001804 */
[----:B------:R-:W1:Y:S01]  /*4740*/  LDSM.16.M88.4 R184, [R215+0x4000] ;  /* 0x00400000d7b8783b */ /* 0x000e620000000200 */
[C---:B---3--:R-:W-:Y:S06]  /*4750*/  HMMA.16816.F32 R8, R168.reuse, R192, R8 ;  /* 0x000000c0a808723c */ /* 0x048fec0000001808 */
[-C--:B------:R-:W-:Y:S05]  /*4760*/  HMMA.16816.F32 R12, R168, R194.reuse, R12 ;  /* 0x000000c2a80c723c */ /* 0x080fea000000180c */
[----:B----4-:R-:W-:Y:S01]  /*4770*/  FMUL.FTZ R3, R204, 1.4426950216293334961 ;  /* 0x3fb8aa3bcc037820 */ /* 0x010fe20000410000 */
[C---:B------:R-:W-:Y:S06]  /*4780*/  HMMA.16816.F32 R16, R188.reuse, R194, R16 ;  /* 0x000000c2bc10723c */ /* 0x040fec0000001810 */
[-C--:B------:R-:W-:Y:S06]  /*4790*/  HMMA.16816.F32 R20, R188, R172.reuse, R20 ;  /* 0x000000acbc14723c */ /* 0x080fec0000001814 */
[C---:B------:R-:W-:Y:S06]  /*47a0*/  HMMA.16816.F32 R24, R168.reuse, R172, R24 ;  /* 0x000000aca818723c */ /* 0x040fec0000001818 */
[-C--:B------:R-:W-:Y:S01]  /*47b0*/  HMMA.16816.F32 R28, R168, R174.reuse, R28 ;  /* 0x000000aea81c723c */ /* 0x080fe2000000181c */
[----:B------:R-:W3:Y:S05]  /*47c0*/  LDSM.16.M88.4 R168, [R2+0x3000] ;  /* 0x0030000002a8783b */ /* 0x000eea0000000200 */
[----:B------:R-:W-:Y:S06]  /*47d0*/  HMMA.16816.F32 R32, R188, R174, R32 ;  /* 0x000000aebc20723c */ /* 0x000fec0000001820 */
[-C--:B--2---:R-:W-:Y:S06]  /*47e0*/  HMMA.16816.F32 R4, R196, R200.reuse, R4 ;  /* 0x000000c8c404723c */ /* 0x084fec0000001804 */
        /* <DEDUP_REMOVED lines=31> */
[----:B------:R-:W1:Y:S10]  /*49e0*/  MUFU.TANH R43, R6 ;  /* 0x00000006002b7308 */ /* 0x000e740000002400 */
[----:B------:R3:W4:Y:S10]  /*49f0*/  MUFU.TANH R252, R7 ;  /* 0x0000000700fc7308 */ /* 0x0007340000002400 */
[----:B------:R2:W-:Y:S10]  /*4a00*/  MUFU.TANH R199, R10 ;  /* 0x0000000a00c77308 */ /* 0x0005f40000002400 */
[----:B------:R1:W-:Y:S01]  /*4a10*/  MUFU.TANH R193, R9 ;  /* 0x0000000900c17308 */ /* 0x0003e20000002400 */
[----:B---3--:R-:W3:Y:S09]  /*4a20*/  LDSM.16.M88.4 R4, [R215+0x4800] ;  /* 0x00480000d704783b */ /* 0x008ef20000000200 */
[----:B------:R4:W-:Y:S01]  /*4a30*/  MUFU.TANH R195, R8 ;  /* 0x0000000800c37308 */ /* 0x0009e20000002400 */
[----:B--2---:R-:W2:Y:S09]  /*4a40*/  LDL R10, [R1+0x10] ;  /* 0x00001000010a7983 */ /* 0x004eb20000100800 */
[----:B------:R-:W-:Y:S01]  /*4a50*/  MUFU.TANH R191, R12 ;  /* 0x0000000c00bf7308 */ /* 0x000fe20000002400 */
[----:B-1----:R-:W-:Y:S04]  /*4a60*/  MOV R9, UR28 ;  /* 0x0000001c00097c02 */ /* 0x002fe80008000f00 */
[----:B------:R-:W-:Y:S02]  /*4a70*/  @P1 LEA R9, R9, R206, 0x7 ;  /* 0x000000ce09091211 */ /* 0x000fe400078e38ff */
[----:B------:R-:W-:Y:S03]  /*4a80*/  PLOP3.LUT P1, PT, PT, PT, UP0, 0x80, 0x0 ;  /* 0x000000000000781c */ /* 0x000fe60003f2f008 */
[----:B------:R-:W-:Y:S01]  /*4a90*/  MUFU.TANH R190, R13 ;  /* 0x0000000d00be7308 */ /* 0x000fe20000002400 */
[----:B----4-:R-:W-:Y:S01]  /*4aa0*/  FMUL.FTZ R8, R205, 1.4426950216293334961 ;  /* 0x3fb8aa3bcd087820 */ /* 0x010fe20000410000 */
        /* <DEDUP_REMOVED lines=9> */
[----:B------:R-:W1:Y:S01]  /*4b40*/  MUFU.TANH R196, R15 ;  /* 0x0000000f00c47308 */ /* 0x000e620000002400 */
[-C--:B---3--:R-:W-:Y:S01]  /*4b50*/  HMMA.16816.F32 R20, R180, R4.reuse, R20 ;  /* 0x00000004b414723c */ /* 0x088fe20000001814 */
[----:B------:R-:W-:Y:S02]  /*4b60*/  PLOP3.LUT P1, PT, PT, PT, UP0, 0x80, 0x0 ;  /* 0x000000000000781c */ /* 0x000fe40003f2f008 */
[--C-:B------:R-:W-:Y:S01]  /*4b70*/  FFMA.FTZ R2, R2, UR10, -R8.reuse ;  /* 0x0000000a02027c23 */ /* 0x100fe20008010808 */
[----:B------:R-:W-:Y:S02]  /*4b80*/  @P0 FSEL R0, R247, -INF , !P6 ;  /* 0xff800000f7000808 */ /* 0x000fe40007000000 */
[C---:B------:R-:W-:Y:S03]  /*4b90*/  HMMA.16816.F32 R24, R168.reuse, R4, R24 ;  /* 0x00000004a818723c */ /* 0x040fe60000001818 */
[----:B------:R3:W4:Y:S01]  /*4ba0*/  MUFU.EX2 R11, R2 ;  /* 0x00000002000b7308 */ /* 0x0007220000000800 */
[----:B------:R-:W2:Y:S01]  /*4bb0*/  LDL R5, [R1+0x14] ;  /* 0x0000140001057983 */ /* 0x000ea20000100800 */
[----:B------:R-:W-:Y:S01]  /*4bc0*/  PLOP3.LUT P0, PT, PT, PT, UP0, 0x80, 0x0 ;  /* 0x000000000000781c */ /* 0x000fe20003f0f008 */
[----:B------:R-:W-:Y:S01]  /*4bd0*/  FFMA.FTZ R0, R0, UR10, -R8 ;  /* 0x0000000a00007c23 */ /* 0x000fe20008010808 */
[-C--:B------:R-:W-:Y:S06]  /*4be0*/  HMMA.16816.F32 R28, R168, R6.reuse, R28 ;  /* 0x00000006a81c723c */ /* 0x080fec000000181c */
[----:B------:R-:W2:Y:S01]  /*4bf0*/  MUFU.TANH R246, R16 ;  /* 0x0000001000f67308 */ /* 0x000ea20000002400 */
[----:B------:R-:W-:Y:S01]  /*4c00*/  FSEL R3, R3, RZ, P4 ;  /* 0x000000ff03037208 */ /* 0x000fe20002000000 */
[----:B------:R-:W-:Y:S08]  /*4c10*/  HMMA.16816.F32 R32, R180, R6, R32 ;  /* 0x00000006b420723c */ /* 0x000ff00000001820 */
[----:B------:R4:W-:Y:S03]  /*4c20*/  MUFU.EX2 R51, R0 ;  /* 0x0000000000337308 */ /* 0x0009e60000000800 */
[----:B---3--:R-:W-:Y:S01]  /*4c30*/  IMAD.MOV.U32 R2, RZ, RZ, R43 ;  /* 0x000000ffff027224 */ /* 0x008fe200078e002b */
[----:B------:R-:W-:Y:S01]  /*4c40*/  @P3 FSEL R2, R43, -INF , !P5 ;  /* 0xff8000002b023808 */ /* 0x000fe20006800000 */
[----:B------:R-:W-:Y:S01]  /*4c50*/  FMUL.FTZ R20, R20, UR5 ;  /* 0x0000000514147c20 */ /* 0x000fe20008410000 */
[----:B------:R-:W-:Y:S02]  /*4c60*/  PLOP3.LUT P3, PT, PT, PT, UP0, 0x80, 0x0 ;  /* 0x000000000000781c */ /* 0x000fe40003f6f008 */
[----:B------:R-:W-:Y:S01]  /*4c70*/  MOV R4, R252 ;  /* 0x000000fc00047202 */ /* 0x000fe20000000f00 */
[----:B------:R-:W-:Y:S01]  /*4c80*/  FMUL.FTZ R21, R21, UR5 ;  /* 0x0000000515157c20 */ /* 0x000fe20008410000 */
[----:B------:R-:W-:Y:S01]  /*4c90*/  @P1 FSEL R4, R252, -INF , !P6 ;  /* 0xff800000fc041808 */ /* 0x000fe20007000000 */
[----:B------:R-:W-:Y:S01]  /*4ca0*/  MUFU.TANH R245, R17 ;  /* 0x0000001100f57308 */ /* 0x000fe20000002400 */
[----:B------:R-:W-:Y:S01]  /*4cb0*/  PLOP3.LUT P1, PT, PT, PT, UP0, 0x80, 0x0 ;  /* 0x000000000000781c */ /* 0x000fe20003f2f008 */
[----:B------:R-:W-:Y:S01]  /*4cc0*/  FMUL.FTZ R22, R22, UR5 ;  /* 0x0000000516167c20 */ /* 0x000fe20008410000 */
[----:B-1----:R-:W-:Y:S01]  /*4cd0*/  MOV R6, R196 ;  /* 0x000000c400067202 */ /* 0x002fe20000000f00 */
[----:B------:R-:W-:Y:S01]  /*4ce0*/  FMUL.FTZ R23, R23, UR5 ;  /* 0x0000000517177c20 */ /* 0x000fe20008410000 */
[----:B------:R-:W-:Y:S01]  /*4cf0*/  FMUL.FTZ R24, R24, UR5 ;  /* 0x0000000518187c20 */ /* 0x000fe20008410000 */
[----:B------:R-:W-:Y:S01]  /*4d00*/  FMUL.FTZ R25, R25, UR5 ;  /* 0x0000000519197c20 */ /* 0x000fe20008410000 */
[----:B------:R-:W-:Y:S01]  /*4d10*/  FMUL.FTZ R26, R26, UR5 ;  /* 0x000000051a1a7c20 */ /* 0x000fe20008410000 */
[----:B----4-:R-:W-:Y:S02]  /*4d20*/  FFMA.FTZ R0, R2, UR10, -R3 ;  /* 0x0000000a02007c23 */ /* 0x010fe40008010803 */
[----:B------:R-:W1:Y:S01]  /*4d30*/  MUFU.TANH R250, R18 ;  /* 0x0000001200fa7308 */ /* 0x000e620000002400 */
[----:B------:R-:W-:Y:S01]  /*4d40*/  FMUL.FTZ R27, R27, UR5 ;  /* 0x000000051b1b7c20 */ /* 0x000fe20008410000 */
[----:B------:R-:W-:Y:S01]  /*4d50*/  FMUL.FTZ R28, R28, UR5 ;  /* 0x000000051c1c7c20 */ /* 0x000fe20008410000 */
[----:B------:R-:W-:Y:S01]  /*4d60*/  FMUL.FTZ R29, R29, UR5 ;  /* 0x000000051d1d7c20 */ /* 0x000fe20008410000 */
[----:B------:R-:W-:Y:S01]  /*4d70*/  FMUL.FTZ R32, R32, UR5 ;  /* 0x0000000520207c20 */ /* 0x000fe20008410000 */
[----:B------:R-:W-:Y:S01]  /*4d80*/  FMUL.FTZ R33, R33, UR5 ;  /* 0x0000000521217c20 */ /* 0x000fe20008410000 */
[----:B------:R-:W-:Y:S01]  /*4d90*/  FMUL.FTZ R34, R34, UR5 ;  /* 0x0000000522227c20 */ /* 0x000fe20008410000 */
[----:B------:R-:W-:Y:S03]  /*4da0*/  FMUL.FTZ R35, R35, UR5 ;  /* 0x0000000523237c20 */ /* 0x000fe60008410000 */
[----:B------:R3:W-:Y:S01]  /*4db0*/  MUFU.EX2 R44, R0 ;  /* 0x00000000002c7308 */ /* 0x0007e20000000800 */
[----:B------:R-:W-:Y:S02]  /*4dc0*/  IMAD.MOV.U32 R182, RZ, RZ, R11 ;  /* 0x000000ffffb67224 */ /* 0x000fe400078e000b */
[----:B------:R-:W-:Y:S01]  /*4dd0*/  FMUL.FTZ R30, R30, UR5 ;  /* 0x000000051e1e7c20 */ /* 0x000fe20008410000 */
[----:B------:R-:W-:Y:S01]  /*4de0*/  FMUL.FTZ R31, R31, UR5 ;  /* 0x000000051f1f7c20 */ /* 0x000fe20008410000 */
[----:B------:R-:W-:Y:S05]  /*4df0*/  MOV R180, 0x40 ;  /* 0x0000004000b47802 */ /* 0x000fea0000000f00 */
[----:B------:R-:W-:Y:S01]  /*4e00*/  MUFU.TANH R249, R19 ;  /* 0x0000001300f97308 */ /* 0x000fe20000002400 */
[----:B------:R-:W-:Y:S02]  /*4e10*/  SEL R217, R180, 0xffffffc0, !P2 ;  /* 0xffffffc0b4d97807 */ /* 0x000fe40005000000 */
[----:B------:R-:W4:Y:S07]  /*4e20*/  LDL R180, [R1+0x30] ;  /* 0x0000300001b47983 */ /* 0x000f2e0000100800 */
[----:B------:R-:W1:Y:S01]  /*4e30*/  MUFU.TANH R243, R20 ;  /* 0x0000001400f37308 */ /* 0x000e620000002400 */
[----:B---3--:R-:W-:Y:S01]  /*4e40*/  FFMA.FTZ R0, R4, UR10, -R3 ;  /* 0x0000000a04007c23 */ /* 0x008fe20008010803 */
[----:B------:R-:W-:Y:S01]  /*4e50*/  IMAD.MOV.U32 R4, RZ, RZ, R193 ;  /* 0x000000ffff047224 */ /* 0x000fe200078e00c1 */
[----:B------:R-:W-:Y:S02]  /*4e60*/  @P0 FSEL R4, R193, -INF , !P6 ;  /* 0xff800000c1040808 */ /* 0x000fe40007000000 */
[----:B------:R-:W-:Y:S05]  /*4e70*/  PLOP3.LUT P0, PT, PT, PT, UP0, 0x80, 0x0 ;  /* 0x000000000000781c */ /* 0x000fea0003f0f008 */
[----:B------:R3:W-:Y:S10]  /*4e80*/  MUFU.EX2 R42, R0 ;  /* 0x00000000002a7308 */ /* 0x0007f40000000800 */
[----:B------:R-:W-:Y:S10]  /*4e90*/  MUFU.TANH R244, R21 ;  /* 0x0000001500f47308 */ /* 0x000ff40000002400 */
[----:B------:R-:W1:Y:S01]  /*4ea0*/  MUFU.TANH R251, R22 ;  /* 0x0000001600fb7308 */ /* 0x000e620000002400 */
[----:B---3--:R-:W-:Y:S02]  /*4eb0*/  MOV R0, R195 ;  /* 0x000000c300007202 */ /* 0x008fe40000000f00 */
[----:B------:R-:W-:Y:S02]  /*4ec0*/  @P1 FSEL R0, R195, -INF , !P5 ;  /* 0xff800000c3001808 */ /* 0x000fe40006800000 */
[----:B------:R-:W-:Y:S05]  /*4ed0*/  PLOP3.LUT P1, PT, PT, PT, UP0, 0x80, 0x0 ;  /* 0x000000000000781c */ /* 0x000fea0003f2f008 */
[----:B------:R-:W-:Y:S10]  /*4ee0*/  MUFU.TANH R248, R23 ;  /* 0x0000001700f87308 */ /* 0x000ff40000002400 */
[----:B------:R-:W3:Y:S10]  /*4ef0*/  MUFU.TANH R187, R24 ;  /* 0x0000001800bb7308 */ /* 0x000ef40000002400 */
[----:B------:R-:W-:Y:S10]  /*4f00*/  MUFU.TANH R186, R25 ;  /* 0x0000001900ba7308 */ /* 0x000ff40000002400 */
[----:B------:R-:W3:Y:S10]  /*4f10*/  MUFU.TANH R194, R26 ;  /* 0x0000001a00c27308 */ /* 0x000ef40000002400 */
[----:B------:R-:W-:Y:S10]  /*4f20*/  MUFU.TANH R192, R27 ;  /* 0x0000001b00c07308 */ /* 0x000ff40000002400 */
[----:B------:R-:W3:Y:S10]  /*4f30*/  MUFU.TANH R185, R28 ;  /* 0x0000001c00b97308 */ /* 0x000ef40000002400 */
[----:B------:R-:W-:Y:S10]  /*4f40*/  MUFU.TANH R184, R29 ;  /* 0x0000001d00b87308 */ /* 0x000ff40000002400 */
[----:B-----5:R-:W3:Y:S10]  /*4f50*/  MUFU.TANH R235, R32 ;  /* 0x0000002000eb7308 */ /* 0x020ef40000002400 */
[----:B------:R-:W-:Y:S10]  /*4f60*/  MUFU.TANH R238, R33 ;  /* 0x0000002100ee7308 */ /* 0x000ff40000002400 */
[----:B------:R-:W-:Y:S10]  /*4f70*/  MUFU.TANH R241, R34 ;  /* 0x0000002200f17308 */ /* 0x000ff40000002400 */
[----:B------:R-:W-:Y:S10]  /*4f80*/  MUFU.TANH R240, R35 ;  /* 0x0000002300f07308 */ /* 0x000ff40000002400 */
[----:B------:R-:W3:Y:S10]  /*4f90*/  MUFU.TANH R189, R30 ;  /* 0x0000001e00bd7308 */ /* 0x000ef40000002400 */
[----:B------:R-:W-:Y:S01]  /*4fa0*/  MUFU.TANH R188, R31 ;  /* 0x0000001f00bc7308 */ /* 0x000fe20000002400 */
[C---:B--2---:R-:W-:Y:S01]  /*4fb0*/  FMUL.FTZ R2, R10.reuse, 1.4426950216293334961 ;  /* 0x3fb8aa3b0a027820 */ /* 0x044fe20000410000 */
        /* <DEDUP_REMOVED lines=9> */
[----:B--2---:R-:W-:Y:S02]  /*5050*/  FSEL R0, R10, RZ, P4 ;  /* 0x000000ff0a007208 */ /* 0x004fe40002000000 */
        /* <DEDUP_REMOVED lines=33> */
[----:B--2---:R-:W-:Y:S01]  /*5270*/  FFMA.FTZ R4, R5, UR10, -R0 ;  /* 0x0000000a05047c23 */ /* 0x004fe20008010800 */
        /* <DEDUP_REMOVED lines=11> */
[----:B------:R-:W-:Y:S04]  /*5330*/  FFMA.FTZ R5, R5, UR10, -R3 ;  /* 0x0000000a05057c23 */ /* 0x000fe80008010803 */
[----:B------:R2:W-:Y:S10]  /*5340*/  MUFU.EX2 R50, R6 ;  /* 0x0000000600327308 */ /* 0x0005f40000000800 */
[----:B------:R3:W-:Y:S01]  /*5350*/  MUFU.EX2 R41, R5 ;  /* 0x0000000500297308 */ /* 0x0007e20000000800 */
[----:B-1----:R-:W-:Y:S02]  /*5360*/  MOV R4, R245 ;  /* 0x000000f500047202 */ /* 0x002fe40000000f00 */
[----:B------:R-:W-:Y:S02]  /*5370*/  @P1 FSEL R4, R245, -INF , !P6 ;  /* 0xff800000f5041808 */ /* 0x000fe40007000000 */
[----:B------:R-:W-:Y:S03]  /*5380*/  PLOP3.LUT P1, PT, PT, PT, UP0, 0x80, 0x0 ;  /* 0x000000000000781c */ /* 0x000fe60003f2f008 */
[--C-:B------:R-:W-:Y:S01]  /*5390*/  FFMA.FTZ R4, R4, UR10, -R8.reuse ;  /* 0x0000000a04047c23 */ /* 0x100fe20008010808 */
[C---:B--2---:R-:W-:Y:S02]  /*53a0*/  @P0 IADD3 R6, R9.reuse, 0x10, RZ ;  /* 0x0000001009060810 */ /* 0x044fe40007ffe0ff */
[----:B------:R-:W-:Y:S01]  /*53b0*/  PLOP3.LUT P0, PT, PT, PT, UP0, 0x80, 0x0 ;  /* 0x000000000000781c */ /* 0x000fe20003f0f008 */
[----:B------:R1:W-:Y:S01]  /*53c0*/  MUFU.EX2 R49, R4 ;  /* 0x0000000400317308 */ /* 0x0003e20000000800 */
[----:B------:R-:W-:Y:S02]  /*53d0*/  @P3 ISETP.GE.AND P3, PT, R6, UR8, PT ;  /* 0x0000000806003c0c */ /* 0x000fe4000bf66270 */
[----:B------:R-:W-:Y:S02]  /*53e0*/  @P5 IADD3 R6, R9, 0x11, RZ ;  /* 0x0000001109065810 */ /* 0x000fe40007ffe0ff */
[----:B---3--:R-:W-:Y:S02]  /*53f0*/  MOV R5, R243 ;  /* 0x000000f300057202 */ /* 0x008fe40000000f00 */
[----:B------:R-:W-:Y:S02]  /*5400*/  @P4 ISETP.GE.AND P4, PT, R6, UR8, PT ;  /* 0x0000000806004c0c */ /* 0x000fe4000bf86270 */
[----:B------:R-:W-:Y:S03]  /*5410*/  PLOP3.LUT P5, PT, PT, PT, UP0, 0x80, 0x0 ;  /* 0x000000000000781c */ /* 0x000fe60003faf008 */
[----:B------:R-:W-:Y:S02]  /*5420*/  @P0 FSEL R5, R243, -INF , !P3 ;  /* 0xff800000f3050808 */ /* 0x000fe40005800000 */
[----:B------:R-:W-:Y:S01]  /*5430*/  PLOP3.LUT P0, PT, PT, PT, UP0, 0x80, 0x0 ;  /* 0x000000000000781c */ /* 0x000fe20003f0f008 */
[----:B-1----:R-:W-:Y:S01]  /*5440*/  IMAD.MOV.U32 R4, RZ, RZ, R249 ;  /* 0x000000ffff047224 */ /* 0x002fe200078e00f9 */
[----:B------:R-:W-:Y:S01]  /*5450*/  @P1 FSEL R4, R249, -INF , !P6 ;  /* 0xff800000f9041808 */ /* 0x000fe20007000000 */
[--C-:B------:R-:W-:Y:S01]  /*5460*/  FFMA.FTZ R5, R5, UR10, -R8.reuse ;  /* 0x0000000a05057c23 */ /* 0x100fe20008010808 */
[----:B------:R-:W-:Y:S02]  /*5470*/  PLOP3.LUT P1, PT, PT, PT, UP0, 0x80, 0x0 ;  /* 0x000000000000781c */ /* 0x000fe40003f2f008 */
[----:B------:R-:W-:Y:S01]  /*5480*/  PLOP3.LUT P6, PT, PT, PT, UP0, 0x80, 0x0 ;  /* 0x000000000000781c */ /* 0x000fe20003fcf008 */
[----:B------:R-:W-:Y:S01]  /*5490*/  FFMA.FTZ R4, R4, UR10, -R3 ;  /* 0x0000000a04047c23 */ /* 0x000fe20008010803 */
[----:B------:R1:W-:Y:S10]  /*54a0*/  MUFU.EX2 R48, R5 ;  /* 0x0000000500307308 */ /* 0x0003f40000000800 */
[----:B------:R2:W3:Y:S01]  /*54b0*/  MUFU.EX2 R40, R4 ;  /* 0x0000000400287308 */ /* 0x0004e20000000800 */
        /* <DEDUP_REMOVED lines=20> */
[----:B------:R-:W-:Y:S02]  /*5600*/  FFMA.FTZ R4, R4, UR10, -R3 ;  /* 0x0000000a04047c23 */ /* 0x000fe40008010803 */
        /* <DEDUP_REMOVED lines=50> */
[----:B---3--:R-:W-:Y:S02]  /*5930*/  F2FP.F16.F32.PACK_AB R5, R40, R41 ;  /* 0x000000292805723e */ /* 0x008fe400000000ff */
[----:B------:R-:W-:Y:S05]  /*5940*/  @P0 FSEL R2, R240, -INF , !P6 ;  /* 0xff800000f0020808 */ /* 0x000fea0007000000 */
[----:B------:R1:W-:Y:S01]  /*5950*/  MUFU.EX2 R37, R4 ;  /* 0x0000000400257308 */ /* 0x0003e20000000800 */
[----:B----4-:R-:W-:Y:S01]  /*5960*/  IADD3 R180, P0, R180, UR15, RZ ;  /* 0x0000000fb4b47c10 */ /* 0x010fe2000ff1e0ff */
[----:B------:R-:W-:Y:S01]  /*5970*/  FFMA.FTZ R3, R2, UR10, -R3 ;  /* 0x0000000a02037c23 */ /* 0x000fe20008010803 */
[----:B------:R-:W-:Y:S07]  /*5980*/  F2FP.F16.F32.PACK_AB R2, R51, R182 ;  /* 0x000000b63302723e */ /* 0x000fee00000000ff */
[----:B------:R2:W3:Y:S01]  /*5990*/  MUFU.EX2 R36, R3 ;  /* 0x0000000300247308 */ /* 0x0004e20000000800 */
[----:B------:R4:W-:Y:S01]  /*59a0*/  STS [R233+0x20000], R2 ;  /* 0x02000002e9007388 */ /* 0x0009e20000000800 */
[----:B-1----:R-:W-:Y:S02]  /*59b0*/  MOV R4, R188 ;  /* 0x000000bc00047202 */ /* 0x002fe40000000f00 */
[----:B------:R-:W-:Y:S02]  /*59c0*/  @P1 FSEL R4, R188, -INF , !P6 ;  /* 0xff800000bc041808 */ /* 0x000fe40007000000 */
[----:B------:R-:W-:Y:S03]  /*59d0*/  PLOP3.LUT P1, PT, PT, PT, UP3, 0x80, 0x0 ;  /* 0x000000000000781c */ /* 0x000fe60003f2f038 */
[----:B------:R-:W-:Y:S01]  /*59e0*/  FFMA.FTZ R0, R4, UR10, -R0 ;  /* 0x0000000a04007c23 */ /* 0x000fe20008010800 */
[----:B--2---:R-:W-:Y:S02]  /*59f0*/  F2FP.F16.F32.PACK_AB R3, R42, R44 ;  /* 0x0000002c2a03723e */ /* 0x004fe400000000ff */
[----:B------:R-:W-:Y:S01]  /*5a00*/  F2FP.F16.F32.PACK_AB R4, R225, R226 ;  /* 0x000000e2e104723e */ /* 0x000fe200000000ff */
[----:B------:R3:W1:Y:S02]  /*5a10*/  MUFU.EX2 R203, R0 ;  /* 0x0000000000cb7308 */ /* 0x0006640000000800 */
[----:B------:R2:W-:Y:S04]  /*5a20*/  STS [R233+0x20400], R3 ;  /* 0x02040003e9007388 */ /* 0x0005e80000000800 */
[----:B------:R1:W-:Y:S01]  /*5a30*/  STS [R234+0x20400], R5 ;  /* 0x02040005ea007388 */ /* 0x0003e20000000800 */
[----:B----4-:R-:W-:Y:S05]  /*5a40*/  F2FP.F16.F32.PACK_AB R2, R49, R50 ;  /* 0x000000323102723e */ /* 0x010fea00000000ff */
[----:B------:R4:W-:Y:S04]  /*5a50*/  STS [R234+0x20000], R2 ;  /* 0x02000002ea007388 */ /* 0x0009e80000000800 */
[----:B------:R4:W-:Y:S01]  /*5a60*/  STS [R233+0x21000], R4 ;  /* 0x02100004e9007388 */ /* 0x0009e20000000800 */
[----:B---3--:R-:W-:Y:S02]  /*5a70*/  F2FP.F16.F32.PACK_AB R0, R36, R37 ;  /* 0x000000252400723e */ /* 0x008fe400000000ff */
[----:B--2---:R-:W-:Y:S02]  /*5a80*/  F2FP.F16.F32.PACK_AB R3, R229, R230 ;  /* 0x000000e6e503723e */ /* 0x004fe400000000ff */
[----:B-1----:R-:W-:Y:S03]  /*5a90*/  F2FP.F16.F32.PACK_AB R5, R227, R228 ;  /* 0x000000e4e305723e */ /* 0x002fe600000000ff */
[----:B------:R1:W-:Y:S04]  /*5aa0*/  STS [R233+0x21400], R3 ;  /* 0x02140003e9007388 */ /* 0x0003e80000000800 */
[----:B------:R2:W-:Y:S01]  /*5ab0*/  STS [R234+0x21400], R5 ;  /* 0x02140005ea007388 */ /* 0x0005e20000000800 */
[----:B----4-:R-:W-:Y:S02]  /*5ac0*/  F2FP.F16.F32.PACK_AB R2, R204, R205 ;  /* 0x000000cdcc02723e */ /* 0x010fe400000000ff */
[----:B------:R-:W-:Y:S03]  /*5ad0*/  F2FP.F16.F32.PACK_AB R4, R47, R48 ;  /* 0x000000302f04723e */ /* 0x000fe600000000ff */
[----:B------:R3:W-:Y:S04]  /*5ae0*/  STS [R234+0x21000], R2 ;  /* 0x02100002ea007388 */ /* 0x0007e80000000800 */
[----:B------:R4:W-:Y:S01]  /*5af0*/  STS [R231+0x20000], R4 ;  /* 0x02000004e7007388 */ /* 0x0009e20000000800 */
[----:B-1----:R-:W-:Y:S02]  /*5b00*/  F2FP.F16.F32.PACK_AB R3, R38, R39 ;  /* 0x000000272603723e */ /* 0x002fe400000000ff */
[----:B--2---:R-:W-:Y:S03]  /*5b10*/  F2FP.F16.F32.PACK_AB R5, R201, R202 ;  /* 0x000000cac905723e */ /* 0x004fe600000000ff */
[----:B------:R1:W-:Y:S04]  /*5b20*/  STS [R231+0x20400], R3 ;  /* 0x02040003e7007388 */ /* 0x0003e80000000800 */
[----:B------:R2:W-:Y:S01]  /*5b30*/  STS [R232+0x20400], R0 ;  /* 0x02040000e8007388 */ /* 0x0005e20000000800 */
[----:B---3--:R-:W-:Y:S02]  /*5b40*/  F2FP.F16.F32.PACK_AB R2, R45, R46 ;  /* 0x0000002e2d02723e */ /* 0x008fe400000000ff */
[----:B----4-:R-:W-:Y:S03]  /*5b50*/  F2FP.F16.F32.PACK_AB R4, R207, R224 ;  /* 0x000000e0cf04723e */ /* 0x010fe600000000ff */
[----:B------:R3:W-:Y:S04]  /*5b60*/  STS [R232+0x20000], R2 ;  /* 0x02000002e8007388 */ /* 0x0007e80000000800 */
[----:B------:R-:W-:Y:S04]  /*5b70*/  STS [R231+0x21000], R5 ;  /* 0x02100005e7007388 */ /* 0x000fe80000000800 */
[----:B------:R-:W-:Y:S01]  /*5b80*/  STS [R231+0x21400], R4 ;  /* 0x02140004e7007388 */ /* 0x000fe20000000800 */
[----:B-1----:R-:W-:Y:S02]  /*5b90*/  F2FP.F16.F32.PACK_AB R3, R183, R200 ;  /* 0x000000c8b703723e */ /* 0x002fe400000000ff */
[----:B--2---:R-:W-:Y:S03]  /*5ba0*/  LEA R0, R220, UR4, 0x1 ;  /* 0x00000004dc007c11 */ /* 0x004fe6000f8e08ff */
[----:B------:R-:W-:Y:S01]  /*5bb0*/  STS [R232+0x21000], R3 ;  /* 0x02100003e8007388 */ /* 0x000fe20000000800 */
[----:B------:R-:W-:Y:S02]  /*5bc0*/  IADD3 R208, R217, R0, RZ ;  /* 0x00000000d9d07210 */ /* 0x000fe40007ffe0ff */
[----:B---3--:R-:W-:Y:S05]  /*5bd0*/  F2FP.F16.F32.PACK_AB R2, R203, R206 ;  /* 0x000000cecb02723e */ /* 0x008fea00000000ff */
[----:B------:R1:W-:Y:S04]  /*5be0*/  STS [R232+0x21400], R2 ;  /* 0x02140002e8007388 */ /* 0x0003e80000000800 */
[----:B------:R-:W-:Y:S08]  /*5bf0*/  LDSM.16.M88.4 R32, [R0+0x8000] ;  /* 0x008000000020783b */ /* 0x000ff00000000200 */
[----:B------:R-:W2:Y:S08]  /*5c00*/  LDSM.16.M88.4 R16, [R214+UR4+0x14000] ;  /* 0x01400004d610783b */ /* 0x000eb00008000200 */
[----:B------:R-:W3:Y:S01]  /*5c10*/  LDSM.16.M88.4 R28, [R0+0x9000] ;  /* 0x00900000001c783b */ /* 0x000ee20000000200 */
[----:B-1----:R-:W-:Y:S07]  /*5c20*/  IMAD.IADD R2, R218, 0x1, R0 ;  /* 0x00000001da027824 */ /* 0x002fee00078e0200 */
[----:B------:R-:W1:Y:S01]  /*5c30*/  LDSM.16.M88.4 R164, [R214+UR4+0x14800] ;  /* 0x01480004d6a4783b */ /* 0x000e620008000200 */
[----:B------:R-:W-:Y:S07]  /*5c40*/  IADD3 R3, R217, R2, RZ ;  /* 0x00000002d9037210 */ /* 0x000fee0007ffe0ff */
[----:B------:R-:W-:Y:S08]  /*5c50*/  LDSM.16.M88.4 R168, [R2+0x8000] ;  /* 0x0080000002a8783b */ /* 0x000ff00000000200 */
[----:B------:R-:W4:Y:S01]  /*5c60*/  LDSM.16.M88.4 R172, [R213+0x8000] ;  /* 0x00800000d5ac783b */ /* 0x000f220000000200 */
[-C--:B--2---:R-:W-:Y:S07]  /*5c70*/  HMMA.16816.F32 R4, R32, R16.reuse, RZ ;  /* 0x000000102004723c */ /* 0x084fee00000018ff */
[----:B------:R-:W2:Y:S01]  /*5c80*/  LDSM.16.M88.4 R176, [R2+0x9000] ;  /* 0x0090000002b0783b */ /* 0x000ea20000000200 */
        /* <DEDUP_REMOVED lines=9> */
[C---:B--2---:R-:W-:Y:S06]  /*5d20*/  HMMA.16816.F32 R8, R176.reuse, R172, R8 ;  /* 0x000000acb008723c */ /* 0x044fec0000001808 */
[-C--:B------:R-:W-:Y:S06]  /*5d30*/  HMMA.16816.F32 R12, R176, R174.reuse, R12 ;  /* 0x000000aeb00c723c */ /* 0x080fec000000180c */
[C---:B------:R-:W-:Y:S01]  /*5d40*/  HMMA.16816.F32 R16, R168.reuse, R174, R16 ;  /* 0x000000aea810723c */ /* 0x040fe20000001810 */
[----:B------:R-:W-:Y:S05]  /*5d50*/  LDSM.16.M88.4 R172, [R208+0x8000] ;  /* 0x00800000d0ac783b */ /* 0x000fea0000000200 */
[-C--:B-1----:R-:W-:Y:S06]  /*5d60*/  HMMA.16816.F32 R20, R168, R164.reuse, R20 ;  /* 0x000000a4a814723c */ /* 0x082fec0000001814 */
[C---:B------:R-:W-:Y:S06]  /*5d70*/  HMMA.16816.F32 R24, R176.reuse, R164, R24 ;  /* 0x000000a4b018723c */ /* 0x040fec0000001818 */
[-C--:B------:R-:W-:Y:S01]  /*5d80*/  HMMA.16816.F32 R28, R176, R166.reuse, R28 ;  /* 0x000000a6b01c723c */ /* 0x080fe2000000181c */
[----:B------:R-:W1:Y:S05]  /*5d90*/  LDSM.16.M88.4 R176, [R216+0x8000] ;  /* 0x00800000d8b0783b */ /* 0x000e6a0000000200 */
[----:B------:R-:W-:Y:S03]  /*5da0*/  HMMA.16816.F32 R32, R168, R166, R32 ;  /* 0x000000a6a820723c */ /* 0x000fe60000001820 */
[----:B------:R-:W2:Y:S08]  /*5db0*/  LDSM.16.M88.4 R164, [R208+0x9000] ;  /* 0x00900000d0a4783b */ /* 0x000eb00000000200 */
        /* <DEDUP_REMOVED lines=10> */
[----:B------:R-:W-:Y:S03]  /*5e60*/  HMMA.16816.F32 R32, R172, R170, R32 ;  /* 0x000000aaac20723c */ /* 0x000fe60000001820 */
[----:B------:R-:W1:Y:S08]  /*5e70*/  LDSM.16.M88.4 R168, [R215+0x8000] ;  /* 0x00800000d7a8783b */ /* 0x000e700000000200 */
        /* <DEDUP_REMOVED lines=11> */
[----:B------:R-:W1:Y:S08]  /*5f30*/  LDSM.16.M88.4 R164, [R214+UR4+0x18000] ;  /* 0x01800004d6a4783b */ /* 0x000e700008000200 */
        /* <DEDUP_REMOVED lines=12> */
[----:B------:R-:W3:Y:S01]  /*6000*/  LDSM.16.M88.4 R172, [R2+0xb000] ;  /* 0x00b0000002ac783b */ /* 0x000ee20000000200 */
[----:B--2---:R-:W-:Y:S07]  /*6010*/  IADD3.X R181, R177, UR14, RZ, P0, !PT ;  /* 0x0000000eb1b57c10 */ /* 0x004fee00087fe4ff */
[----:B------:R-:W2:Y:S04]  /*6020*/  LDG.E R178, desc[UR6][R180.64] ;  /* 0x00000006b4b27981 */ /* 0x000ea8000c1e1900 */
        /* <DEDUP_REMOVED lines=30> */
[C---:B--2---:R-:W-:Y:S01]  /*6210*/  FADD.FTZ R5, -R178.reuse, R5 ;  /* 0x00000005b2057221 */ /* 0x044fe20000010100 */
[----:B------:R-:W-:Y:S01]  /*6220*/  FADD.FTZ R4, -R178, R4 ;  /* 0x00000004b2047221 */ /* 0x000fe20000010100 */
[----:B----4-:R-:W-:Y:S03]  /*6230*/  FADD.FTZ R6, -R177, R6 ;  /* 0x00000006b1067221 */ /* 0x010fe60000010100 */
[----:B------:R-:W-:Y:S01]  /*6240*/  FMUL.FTZ R179, R182, R4 ;  /* 0x00000004b6b37220 */ /* 0x000fe20000410000 */
[----:B------:R-:W-:Y:S01]  /*6250*/  FMUL.FTZ R182, R51, R5 ;  /* 0x0000000533b67220 */ /* 0x000fe20000410000 */
[----:B------:R-:W-:Y:S01]  /*6260*/  FFMA.FTZ R4, -R242, R242, 1 ;  /* 0x3f800000f2047423 */ /* 0x000fe200000101f2 */
[----:B------:R2:W5:Y:S10]  /*6270*/  LDL.LU R51, [R1+0x90] ;  /* 0x0000900001337983 */ /* 0x0005740000300800 */
[C---:B------:R-:W-:Y:S01]  /*6280*/  FADD.FTZ R16, -R178.reuse, R16 ;  /* 0x00000010b2107221 */ /* 0x040fe20000010100 */
[----:B------:R-:W-:Y:S01]  /*6290*/  FADD.FTZ R17, -R178, R17 ;  /* 0x00000011b2117221 */ /* 0x000fe20000010100 */
[----:B------:R-:W-:Y:S01]  /*62a0*/  FMUL.FTZ R4, R4, UR5 ;  /* 0x0000000504047c20 */ /* 0x000fe20008410000 */
[----:B------:R2:W5:Y:S01]  /*62b0*/  LDG.E R5, desc[UR6][R180.64+0x80] ;  /* 0x00008006b4057981 */ /* 0x000562000c1e1900 */
[C---:B------:R-:W-:Y:S01]  /*62c0*/  FADD.FTZ R7, -R177.reuse, R7 ;  /* 0x00000007b1077221 */ /* 0x040fe20000010100 */
[----:B------:R-:W-:Y:S01]  /*62d0*/  FADD.FTZ R18, -R177, R18 ;  /* 0x00000012b1127221 */ /* 0x000fe20000010100 */
[----:B------:R-:W-:Y:S02]  /*62e0*/  FMUL.FTZ R179, R179, R4 ;  /* 0x00000004b3b37220 */ /* 0x000fe40000410000 */
[----:B------:R2:W5:Y:S01]  /*62f0*/  LDG.E R4, desc[UR6][R180.64+0xa0] ;  /* 0x0000a006b4047981 */ /* 0x000562000c1e1900 */
[----:B------:R-:W-:Y:S01]  /*6300*/  FMUL.FTZ R7, R42, R7 ;  /* 0x000000072a077220 */ /* 0x000fe20000410000 */
[-C--:B-1----:R-:W-:Y:S06]  /*6310*/  HMMA.16816.F32 R20, R168, R164.reuse, R20 ;  /* 0x000000a4a814723c */ /* 0x082fec0000001814 */
[C---:B------:R-:W-:Y:S06]  /*6320*/  HMMA.16816.F32 R24, R172.reuse, R164, R24 ;  /* 0x000000a4ac18723c */ /* 0x040fec0000001818 */
[-C--:B------:R-:W-:Y:S01]  /*6330*/  HMMA.16816.F32 R28, R172, R166.reuse, R28 ;  /* 0x000000a6ac1c723c */ /* 0x080fe2000000181c */
[----:B------:R-:W-:Y:S04]  /*6340*/  MOV R164, UR4 ;  /* 0x0000000400a47c02 */ /* 0x000fe80008000f00 */
[----:B------:R-:W-:Y:S01]  /*6350*/  FFMA.FTZ R165, -R247, R247, 1 ;  /* 0x3f800000f7a57423 */ /* 0x000fe200000101f7 */
[----:B------:R-:W-:Y:S05]  /*6360*/  HMMA.16816.F32 R32, R168, R166, R32 ;  /* 0x000000a6a820723c */ /* 0x000fea0000001820 */
[----:B------:R-:W-:Y:S02]  /*6370*/  IMAD.SHL.U32 R172, R219, 0x2, RZ ;  /* 0x00000002dbac7824 */ /* 0x000fe400078e00ff */
[----:B------:R-:W-:Y:S01]  /*6380*/  FMUL.FTZ R165, R165, UR5 ;  /* 0x00000005a5a57c20 */ /* 0x000fe20008410000 */
[----:B------:R-:W-:Y:S03]  /*6390*/  FMUL.FTZ R166, R49, R17 ;  /* 0x0000001131a67220 */ /* 0x000fe60000410000 */
[----:B------:R-:W-:Y:S01]  /*63a0*/  FADD.FTZ R167, -R178, R20 ;  /* 0x00000014b2a77221 */ /* 0x000fe20000010100 */
[----:B------:R-:W-:Y:S01]  /*63b0*/  FMUL.FTZ R20, R50, R16 ;  /* 0x0000001032147220 */ /* 0x000fe20000410000 */
[----:B------:R-:W-:Y:S01]  /*63c0*/  IADD3 R164, R172, 0x8000, R164 ;  /* 0x00008000aca47810 */ /* 0x000fe20007ffe0a4 */
[----:B------:R2:W5:Y:S01]  /*63d0*/  LDL.LU R50, [R1+0x8c] ;  /* 0x00008c0001327983 */ /* 0x0005620000300800 */
[----:B------:R-:W-:Y:S01]  /*63e0*/  FMUL.FTZ R167, R48, R167 ;  /* 0x000000a730a77220 */ /* 0x000fe20000410000 */
[----:B------:R-:W-:Y:S01]  /*63f0*/  FADD.FTZ R168, -R178, R21 ;  /* 0x00000015b2a87221 */ /* 0x000fe20000010100 */
[----:B------:R-:W-:Y:S01]  /*6400*/  FFMA.FTZ R16, -R245, R245, 1 ;  /* 0x3f800000f5107423 */ /* 0x000fe200000101f5 */
[----:B------:R2:W5:Y:S01]  /*6410*/  LDL.LU R49, [R1+0x88] ;  /* 0x0000880001317983 */ /* 0x0005620000300800 */
[----:B------:R-:W-:Y:S01]  /*6420*/  FFMA.FTZ R17, -R246, R246, 1 ;  /* 0x3f800000f6117423 */ /* 0x000fe200000101f6 */
[----:B------:R-:W-:Y:S01]  /*6430*/  FMUL.FTZ R168, R47, R168 ;  /* 0x000000a82fa87220 */ /* 0x000fe20000410000 */
[----:B------:R-:W-:Y:S01]  /*6440*/  FMUL.FTZ R21, R16, UR5 ;  /* 0x0000000510157c20 */ /* 0x000fe20008410000 */
[----:B------:R2:W5:Y:S01]  /*6450*/  LDL.LU R48, [R1+0x84] ;  /* 0x0000840001307983 */ /* 0x0005620000300800 */
[----:B------:R-:W-:Y:S01]  /*6460*/  FMUL.FTZ R17, R17, UR5 ;  /* 0x0000000511117c20 */ /* 0x000fe20008410000 */
[----:B------:R-:W-:Y:S01]  /*6470*/  FFMA.FTZ R16, -R235, R235, 1 ;  /* 0x3f800000eb107423 */ /* 0x000fe200000101eb */
[----:B------:R-:W-:Y:S01]  /*6480*/  FADD.FTZ R32, -R178, R32 ;  /* 0x00000020b2207221 */ /* 0x000fe20000010100 */
[----:B------:R2:W5:Y:S01]  /*6490*/  LDL.LU R47, [R1+0x80] ;  /* 0x00008000012f7983 */ /* 0x0005620000300800 */
[----:B------:R-:W-:Y:S01]  /*64a0*/  FMUL.FTZ R21, R166, R21 ;  /* 0x00000015a6157220 */ /* 0x000fe20000410000 */
[----:B------:R-:W-:Y:S01]  /*64b0*/  FMUL.FTZ R166, R44, R6 ;  /* 0x000000062ca67220 */ /* 0x000fe20000410000 */
[----:B------:R-:W-:Y:S01]  /*64c0*/  FMUL.FTZ R32, R46, R32 ;  /* 0x000000202e207220 */ /* 0x000fe20000410000 */
[----:B------:R-:W-:Y:S01]  /*64d0*/  FFMA.FTZ R6, -R43, R43, 1 ;  /* 0x3f8000002b067423 */ /* 0x000fe2000001012b */
[----:B------:R2:W5:Y:S01]  /*64e0*/  LDL.LU R46, [R1+0x7c] ;  /* 0x00007c00012e7983 */ /* 0x0005620000300800 */
[C---:B------:R-:W-:Y:S01]  /*64f0*/  FADD.FTZ R34, -R177.reuse, R34 ;  /* 0x00000022b1227221 */ /* 0x040fe20000010100 */
[----:B------:R-:W-:Y:S01]  /*6500*/  FADD.FTZ R35, -R177, R35 ;  /* 0x00000023b1237221 */ /* 0x000fe20000010100 */
[----:B------:R-:W-:Y:S01]  /*6510*/  FMUL.FTZ R17, R20, R17 ;  /* 0x0000001114117220 */ /* 0x000fe20000410000 */
[----:B------:R-:W-:Y:S01]  /*6520*/  FMUL.FTZ R6, R6, UR5 ;  /* 0x0000000506067c20 */ /* 0x000fe20008410000 */
[----:B------:R-:W-:Y:S01]  /*6530*/  FMUL.FTZ R16, R16, UR5 ;  /* 0x0000000510107c20 */ /* 0x000fe20008410000 */
[----:B------:R-:W-:Y:S01]  /*6540*/  FMUL.FTZ R165, R182, R165 ;  /* 0x000000a5b6a57220 */ /* 0x000fe20000410000 */
[----:B------:R-:W-:Y:S01]  /*6550*/  IADD3 R176, R164, 0x40, RZ ;  /* 0x00000040a4b07810 */ /* 0x000fe20007ffe0ff */
[----:B------:R-:W-:Y:S01]  /*6560*/  FMUL.FTZ R6, R166, R6 ;  /* 0x00000006a6067220 */ /* 0x000fe20000410000 */
[----:B------:R-:W-:Y:S01]  /*6570*/  @P2 IADD3 R176, R164, -0x40, RZ ;  /* 0xffffffc0a4b02810 */ /* 0x000fe20007ffe0ff */
[----:B------:R-:W-:Y:S01]  /*6580*/  FMUL.FTZ R16, R32, R16 ;  /* 0x0000001020107220 */ /* 0x000fe20000410000 */
[----:B------:R-:W-:Y:S01]  /*6590*/  F2FP.F16.F32.PACK_AB R164, R165, R179 ;  /* 0x000000b3a5a4723e */ /* 0x000fe200000000ff */
[----:B------:R-:W-:Y:S01]  /*65a0*/  FFMA.FTZ R165, -R243, R243, 1 ;  /* 0x3f800000f3a57423 */ /* 0x000fe200000101f3 */
[----:B------:R-:W-:Y:S01]  /*65b0*/  F2FP.F16.F32.PACK_AB R21, R21, R17 ;  /* 0x000000111515723e */ /* 0x000fe200000000ff */
[----:B------:R-:W-:Y:S01]  /*65c0*/  FADD.FTZ R17, -R177, R23 ;  /* 0x00000017b1117221 */ /* 0x000fe20000010100 */
[----:B------:R-:W-:Y:S01]  /*65d0*/  FFMA.FTZ R20, -R244, R244, 1 ;  /* 0x3f800000f4147423 */ /* 0x000fe200000101f4 */
[----:B------:R-:W-:Y:S01]  /*65e0*/  FMUL.FTZ R165, R165, UR5 ;  /* 0x00000005a5a57c20 */ /* 0x000fe20008410000 */
[----:B------:R-:W-:Y:S01]  /*65f0*/  FFMA.FTZ R32, -R238, R238, 1 ;  /* 0x3f800000ee207423 */ /* 0x000fe200000101ee */
[----:B------:R-:W-:Y:S01]  /*6600*/  FFMA.FTZ R23, -R250, R250, 1 ;  /* 0x3f800000fa177423 */ /* 0x000fe200000101fa */
[----:B------:R-:W-:Y:S01]  /*6610*/  FMUL.FTZ R20, R20, UR5 ;  /* 0x0000000514147c20 */ /* 0x000fe20008410000 */
[----:B------:R-:W-:Y:S01]  /*6620*/  FMUL.FTZ R165, R167, R165 ;  /* 0x000000a5a7a57220 */ /* 0x000fe20000410000 */
[----:B------:R-:W-:Y:S01]  /*6630*/  FADD.FTZ R167, -R178, R33 ;  /* 0x00000021b2a77221 */ /* 0x000fe20000010100 */
[----:B------:R-:W-:Y:S01]  /*6640*/  FMUL.FTZ R32, R32, UR5 ;  /* 0x0000000520207c20 */ /* 0x000fe20008410000 */
[----:B------:R-:W-:Y:S01]  /*6650*/  FMUL.FTZ R33, R168, R20 ;  /* 0x00000014a8217220 */ /* 0x000fe20000410000 */
[----:B------:R-:W-:Y:S01]  /*6660*/  FFMA.FTZ R20, -R252, R252, 1 ;  /* 0x3f800000fc147423 */ /* 0x000fe200000101fc */
[----:B------:R-:W-:Y:S01]  /*6670*/  FMUL.FTZ R167, R45, R167 ;  /* 0x000000a72da77220 */ /* 0x000fe20000410000 */
[----:B------:R-:W-:Y:S01]  /*6680*/  FMUL.FTZ R17, R38, R17 ;  /* 0x0000001126117220 */ /* 0x000fe20000410000 */
[----:B------:R2:W5:Y:S01]  /*6690*/  LDL.LU R45, [R1+0x78] ;  /* 0x00007800012d7983 */ /* 0x0005620000300800 */
[----:B------:R-:W-:Y:S01]  /*66a0*/  FMUL.FTZ R23, R23, UR5 ;  /* 0x0000000517177c20 */ /* 0x000fe20008410000 */
[----:B------:R-:W-:Y:S01]  /*66b0*/  FMUL.FTZ R20, R20, UR5 ;  /* 0x0000000514147c20 */ /* 0x000fe20008410000 */
[----:B------:R-:W-:Y:S01]  /*66c0*/  FMUL.FTZ R32, R167, R32 ;  /* 0x00000020a7207220 */ /* 0x000fe20000410000 */
[----:B------:R2:W5:Y:S01]  /*66d0*/  LDL.LU R44, [R1+0x74] ;  /* 0x00007400012c7983 */ /* 0x0005620000300800 */
[----:B------:R-:W-:Y:S01]  /*66e0*/  F2FP.F16.F32.PACK_AB R33, R33, R165 ;  /* 0x000000a52121723e */ /* 0x000fe200000000ff */
[----:B------:R-:W-:Y:S01]  /*66f0*/  FMUL.FTZ R20, R7, R20 ;  /* 0x0000001407147220 */ /* 0x000fe20000410000 */
[C---:B------:R-:W-:Y:S01]  /*6700*/  FADD.FTZ R7, -R177.reuse, R19 ;  /* 0x00000013b1077221 */ /* 0x040fe20000010100 */
[----:B------:R2:W5:Y:S01]  /*6710*/  LDL.LU R43, [R1+0x70] ;  /* 0x00007000012b7983 */ /* 0x0005620000300800 */
[----:B------:R-:W-:Y:S01]  /*6720*/  F2FP.F16.F32.PACK_AB R32, R32, R16 ;  /* 0x000000102020723e */ /* 0x000fe200000000ff */
[----:B------:R-:W-:Y:S01]  /*6730*/  FADD.FTZ R16, -R177, R22 ;  /* 0x00000016b1107221 */ /* 0x000fe20000010100 */
[----:B------:R-:W-:Y:S01]  /*6740*/  FMUL.FTZ R7, R40, R7 ;  /* 0x0000000728077220 */ /* 0x000fe20000410000 */
[----:B------:R2:W5:Y:S01]  /*6750*/  LDL.LU R42, [R1+0x6c] ;  /* 0x00006c00012a7983 */ /* 0x0005620000300800 */
[----:B------:R-:W-:Y:S01]  /*6760*/  F2FP.F16.F32.PACK_AB R20, R20, R6 ;  /* 0x000000061414723e */ /* 0x000fe200000000ff */
[----:B------:R-:W-:Y:S01]  /*6770*/  FMUL.FTZ R6, R41, R18 ;  /* 0x0000001229067220 */ /* 0x000fe20000410000 */
[----:B------:R-:W-:Y:S01]  /*6780*/  FMUL.FTZ R16, R39, R16 ;  /* 0x0000001027107220 */ /* 0x000fe20000410000 */
[----:B------:R2:W5:Y:S01]  /*6790*/  LDL.LU R41, [R1+0x68] ;  /* 0x0000680001297983 */ /* 0x0005620000300800 */
[----:B------:R-:W-:Y:S01]  /*67a0*/  FFMA.FTZ R22, -R249, R249, 1 ;  /* 0x3f800000f9167423 */ /* 0x000fe200000101f9 */
[----:B------:R-:W-:Y:S01]  /*67b0*/  FMUL.FTZ R23, R6, R23 ;  /* 0x0000001706177220 */ /* 0x000fe20000410000 */
[----:B------:R-:W-:Y:S01]  /*67c0*/  FMUL.FTZ R6, R37, R34 ;  /* 0x0000002225067220 */ /* 0x000fe20000410000 */
[----:B------:R2:W5:Y:S01]  /*67d0*/  LDL.LU R40, [R1+0x64] ;  /* 0x0000640001287983 */ /* 0x0005620000300800 */
[----:B------:R-:W-:Y:S01]  /*67e0*/  FMUL.FTZ R22, R22, UR5 ;  /* 0x0000000516167c20 */ /* 0x000fe20008410000 */
[----:B------:R-:W-:Y:S01]  /*67f0*/  FFMA.FTZ R34, -R248, R248, 1 ;  /* 0x3f800000f8227423 */ /* 0x000fe200000101f8 */
[----:B------:R-:W-:Y:S01]  /*6800*/  FFMA.FTZ R166, -R241, R241, 1 ;  /* 0x3f800000f1a67423 */ /* 0x000fe200000101f1 */
[----:B------:R2:W5:Y:S01]  /*6810*/  LDL.LU R39, [R1+0x60] ;  /* 0x0000600001277983 */ /* 0x0005620000300800 */
[----:B------:R-:W-:Y:S01]  /*6820*/  FMUL.FTZ R22, R7, R22 ;  /* 0x0000001607167220 */ /* 0x000fe20000410000 */
[----:B------:R-:W-:Y:S01]  /*6830*/  FMUL.FTZ R7, R36, R35 ;  /* 0x0000002324077220 */ /* 0x000fe20000410000 */
[----:B------:R-:W-:Y:S01]  /*6840*/  FFMA.FTZ R35, -R251, R251, 1 ;  /* 0x3f800000fb237423 */ /* 0x000fe200000101fb */
[----:B------:R2:W5:Y:S01]  /*6850*/  LDL.LU R38, [R1+0x5c] ;  /* 0x00005c0001267983 */ /* 0x0005620000300800 */
[----:B------:R-:W-:Y:S01]  /*6860*/  FFMA.FTZ R165, -R240, R240, 1 ;  /* 0x3f800000f0a57423 */ /* 0x000fe200000101f0 */
[----:B------:R-:W-:Y:S01]  /*6870*/  FMUL.FTZ R34, R34, UR5 ;  /* 0x0000000522227c20 */ /* 0x000fe20008410000 */
[----:B------:R-:W-:Y:S01]  /*6880*/  FMUL.FTZ R35, R35, UR5 ;  /* 0x0000000523237c20 */ /* 0x000fe20008410000 */
[----:B------:R2:W5:Y:S01]  /*6890*/  LDL.LU R37, [R1+0x58] ;  /* 0x0000580001257983 */ /* 0x0005620000300800 */
[----:B------:R-:W-:Y:S01]  /*68a0*/  FMUL.FTZ R166, R166, UR5 ;  /* 0x00000005a6a67c20 */ /* 0x000fe20008410000 */
[----:B------:R-:W-:Y:S01]  /*68b0*/  FMUL.FTZ R165, R165, UR5 ;  /* 0x00000005a5a57c20 */ /* 0x000fe20008410000 */
[----:B------:R-:W-:Y:S01]  /*68c0*/  FMUL.FTZ R35, R16, R35 ;  /* 0x0000002310237220 */ /* 0x000fe20000410000 */
[----:B------:R2:W5:Y:S01]  /*68d0*/  LDL.LU R36, [R1+0x54] ;  /* 0x0000540001247983 */ /* 0x0005620000300800 */
[----:B------:R-:W-:Y:S01]  /*68e0*/  FMUL.FTZ R34, R17, R34 ;  /* 0x0000002211227220 */ /* 0x000fe20000410000 */
[----:B------:R-:W-:Y:S01]  /*68f0*/  FMUL.FTZ R166, R6, R166 ;  /* 0x000000a606a67220 */ /* 0x000fe20000410000 */
[----:B------:R-:W-:Y:S01]  /*6900*/  FMUL.FTZ R165, R7, R165 ;  /* 0x000000a507a57220 */ /* 0x000fe20000410000 */
[----:B------:R-:W-:Y:S06]  /*6910*/  @!P1 BRA `(.L_x_1432) ;  /* 0x0000000000e09947 */ /* 0x000fec0003800000 */
[----:B------:R-:W3:Y:S01]  /*6920*/  LDL.LU.64 R168, [R1] ;  /* 0x0000000001a87983 */ /* 0x000ee20000300a00 */
[----:B------:R-:W1:Y:S01]  /*6930*/  LDC R19, c[0x0][0x240] ;  /* 0x00009000ff137b82 */ /* 0x000e620000000800 */
[C---:B------:R-:W-:Y:S01]  /*6940*/  ISETP.GE.AND P4, PT, R236.reuse, UR17, PT ;  /* 0x00000011ec007c0c */ /* 0x040fe2000bf86270 */
[----:B------:R-:W-:Y:S01]  /*6950*/  VIADD R6, R236, 0x40 ;  /* 0x00000040ec067836 */ /* 0x000fe20000000000 */
[----:B------:R-:W-:Y:S04]  /*6960*/  ULOP3.LUT UR11, UR9, 0x1, URZ, 0xc0, !UPT ;  /* 0x00000001090b7892 */ /* 0x000fe8000f8ec03f */
[----:B------:R-:W-:Y:S01]  /*6970*/  ISETP.GE.AND P3, PT, R6, UR17, PT ;  /* 0x0000001106007c0c */ /* 0x000fe2000bf66270 */
[----:B------:R-:W4:Y:S01]  /*6980*/  LDC R167, c[0x0][0x244] ;  /* 0x00009100ffa77b82 */ /* 0x000f220000000800 */
[----:B------:R-:W-:Y:S04]  /*6990*/  UISETP.NE.U32.AND UP1, UPT, UR11, 0x1, UPT ;  /* 0x000000010b00788c */ /* 0x000fe8000bf25070 */
        /* <DEDUP_REMOVED lines=8> */
[C---:B-1----:R-:W-:Y:S05]  /*6a20*/  IMAD.U32 R7, R19.reuse, -0x40, RZ ;  /* 0xffffffc013077824 */ /* 0x042fea00078e00ff */
[C---:B------:R-:W-:Y:S02]  /*6a30*/  LEA R17, P6, R19.reuse, R7, 0x5 ;  /* 0x0000000713117211 */ /* 0x040fe400078c28ff */
[----:B------:R-:W-:Y:S04]  /*6a40*/  SHF.R.S32.HI R18, RZ, 0x1f, R7 ;  /* 0x0000001fff127819 */ /* 0x000fe80000011407 */
[--C-:B----4-:R-:W-:Y:S02]  /*6a50*/  LEA.HI.X R18, R19, R18, R167.reuse, 0x5, P6 ;  /* 0x0000001213127211 */ /* 0x110fe400030f2ca7 */
[-C--:B---3--:R-:W-:Y:S02]  /*6a60*/  LEA R6, P0, R7, R168.reuse, 0x1 ;  /* 0x000000a807067211 */ /* 0x088fe400078008ff */
[----:B------:R-:W-:Y:S02]  /*6a70*/  @!P3 LEA R16, P5, R17, R168, 0x1 ;  /* 0x000000a81110b211 */ /* 0x000fe400078a08ff */
[-C--:B------:R-:W-:Y:S02]  /*6a80*/  LEA.HI.X.SX32 R7, R7, R169.reuse, 0x1, P0 ;  /* 0x000000a907077211 */ /* 0x080fe400000f0eff */
[----:B------:R-:W-:Y:S02]  /*6a90*/  @!P3 LEA.HI.X R17, R17, R169, R18, 0x1, P5 ;  /* 0x000000a91111b211 */ /* 0x000fe400028f0c12 */
[C---:B------:R-:W-:Y:S01]  /*6aa0*/  @!P4 LEA R18, P0, R19.reuse, R6, 0x6 ;  /* 0x000000061312c211 */ /* 0x040fe200078030ff */
[----:B------:R-:W-:Y:S01]  /*6ab0*/  @!PT LDS RZ, [RZ] ;  /* 0x00000000fffff984 */ /* 0x000fe20000000800 */
[----:B------:R-:W-:Y:S01]  /*6ac0*/  @!PT LDS RZ, [RZ] ;  /* 0x00000000fffff984 */ /* 0x000fe20000000800 */
[----:B------:R-:W-:Y:S01]  /*6ad0*/  @!PT LDS RZ, [RZ] ;  /* 0x00000000fffff984 */ /* 0x000fe20000000800 */
[----:B------:R2:W-:Y:S03]  /*6ae0*/  @!P4 LDGSTS.E.BYPASS.LTC128B.128 [R239], desc[UR6][R6.64] ;  /* 0x0000000006efcfae */ /* 0x0005e6000b901d46 */
[----:B------:R-:W-:Y:S01]  /*6af0*/  @!P4 LEA.HI.X R19, R19, R7, R167, 0x6, P0 ;  /* 0x000000071313c211 */ /* 0x000fe200000f34a7 */
        /* <DEDUP_REMOVED lines=24> */
[----:B------:R-:W0:Y:S04]  /*6c80*/  LDGDEPBAR ;  /* 0x00000000000079af */ /* 0x000e280000000000 */
[----:B------:R2:W-:Y:S02]  /*6c90*/  STL.64 [R1], R6 ;  /* 0x0000000601007387 */ /* 0x0005e40000100a00 */
.L_x_1432:
[----:B------:R1:W-:Y:S01]  /*6ca0*/  STS [R233+0x1c400], R20 ;  /* 0x01c40014e9007388 */ /* 0x0003e20000000800 */
[----:B--2---:R-:W-:Y:S01]  /*6cb0*/  F2FP.F16.F32.PACK_AB R6, R22, R23 ;  /* 0x000000171606723e */ /* 0x004fe200000000ff */
[C---:B-----5:R-:W-:Y:S01]  /*6cc0*/  FADD.FTZ R12, -R5.reuse, R12 ;  /* 0x0000000c050c7221 */ /* 0x060fe20000010100 */
[C---:B------:R-:W-:Y:S01]  /*6cd0*/  FADD.FTZ R9, -R5.reuse, R9 ;  /* 0x0000000905097221 */ /* 0x040fe20000010100 */
[----:B------:R-:W-:Y:S01]  /*6ce0*/  STS [R233+0x1c000], R164 ;  /* 0x01c000a4e9007388 */ /* 0x000fe20000000800 */
[----:B------:R-:W-:Y:S01]  /*6cf0*/  FADD.FTZ R8, -R5, R8 ;  /* 0x0000000805087221 */ /* 0x000fe20000010100 */
[----:B------:R-:W-:Y:S01]  /*6d00*/  FMUL.FTZ R18, R205, R12 ;  /* 0x0000000ccd127220 */ /* 0x000fe20000410000 */
[----:B------:R-:W-:Y:S01]  /*6d10*/  FFMA.FTZ R12, -R195, R195, 1 ;  /* 0x3f800000c30c7423 */ /* 0x000fe200000101c3 */
[----:B------:R2:W-:Y:S01]  /*6d20*/  STS [R234+0x1c400], R6 ;  /* 0x01c40006ea007388 */ /* 0x0005e20000000800 */
[----:B------:R-:W-:Y:S01]  /*6d30*/  FADD.FTZ R13, -R5, R13 ;  /* 0x0000000d050d7221 */ /* 0x000fe20000010100 */
[----:B------:R-:W-:Y:S01]  /*6d40*/  FFMA.FTZ R7, -R190, R190, 1 ;  /* 0x3f800000be077423 */ /* 0x000fe200000101be */
[----:B------:R-:W-:Y:S01]  /*6d50*/  FMUL.FTZ R19, R225, R9 ;  /* 0x00000009e1137220 */ /* 0x000fe20000410000 */
[----:B------:R-:W-:Y:S01]  /*6d60*/  FFMA.FTZ R9, -R193, R193, 1 ;  /* 0x3f800000c1097423 */ /* 0x000fe200000101c1 */
[----:B------:R-:W-:Y:S01]  /*6d70*/  FMUL.FTZ R12, R12, UR5 ;  /* 0x000000050c0c7c20 */ /* 0x000fe20008410000 */
[----:B------:R-:W-:Y:S01]  /*6d80*/  FMUL.FTZ R13, R204, R13 ;  /* 0x0000000dcc0d7220 */ /* 0x000fe20000410000 */
        /* <DEDUP_REMOVED lines=10> */
[----:B-1----:R-:W-:Y:S01]  /*6e30*/  FMUL.FTZ R20, R226, R8 ;  /* 0x00000008e2147220 */ /* 0x002fe20000410000 */
[----:B------:R-:W-:Y:S01]  /*6e40*/  FFMA.FTZ R8, -R191, R191, 1 ;  /* 0x3f800000bf087423 */ /* 0x000fe200000101bf */
[----:B------:R-:W-:Y:S01]  /*6e50*/  FMUL.FTZ R24, R202, R24 ;  /* 0x00000018ca187220 */ /* 0x000fe20000410000 */
[----:B------:R-:W-:Y:S01]  /*6e60*/  FMUL.FTZ R9, R9, UR5 ;  /* 0x0000000509097c20 */ /* 0x000fe20008410000 */
        /* <DEDUP_REMOVED lines=8> */
[----:B------:R-:W-:Y:S01]  /*6ef0*/  FMUL.FTZ R29, R183, R29 ;  /* 0x0000001db71d7220 */ /* 0x000fe20000410000 */
[----:B------:R-:W-:Y:S01]  /*6f00*/  FMUL.FTZ R5, R5, UR5 ;  /* 0x0000000505057c20 */ /* 0x000fe20008410000 */
[----:B------:R-:W-:Y:S01]  /*6f10*/  FMUL.FTZ R8, R8, UR5 ;  /* 0x0000000508087c20 */ /* 0x000fe20008410000 */
[----:B------:R-:W-:Y:S01]  /*6f20*/  FMUL.FTZ R28, R28, R7 ;  /* 0x000000071c1c7220 */ /* 0x000fe20000410000 */
[C---:B------:R-:W-:Y:S01]  /*6f30*/  FADD.FTZ R10, -R4.reuse, R10 ;  /* 0x0000000a040a7221 */ /* 0x040fe20000010100 */
[C---:B------:R-:W-:Y:S01]  /*6f40*/  FADD.FTZ R11, -R4.reuse, R11 ;  /* 0x0000000b040b7221 */ /* 0x040fe20000010100 */
[----:B------:R-:W-:Y:S01]  /*6f50*/  FADD.FTZ R14, -R4, R14 ;  /* 0x0000000e040e7221 */ /* 0x000fe20000010100 */
[----:B------:R-:W-:Y:S01]  /*6f60*/  FFMA.FTZ R7, -R197, R197, 1 ;  /* 0x3f800000c5077423 */ /* 0x000fe200000101c5 */
[----:B------:R-:W-:Y:S01]  /*6f70*/  FMUL.FTZ R24, R24, R9 ;  /* 0x0000000918187220 */ /* 0x000fe20000410000 */
[----:B------:R-:W-:Y:S01]  /*6f80*/  FMUL.FTZ R9, R25, R8 ;  /* 0x0000000819097220 */ /* 0x000fe20000410000 */
[----:B------:R-:W-:Y:S01]  /*6f90*/  FMUL.FTZ R8, R29, R5 ;  /* 0x000000051d087220 */ /* 0x000fe20000410000 */
[----:B------:R-:W-:Y:S01]  /*6fa0*/  F2FP.F16.F32.PACK_AB R12, R12, R18 ;  /* 0x000000120c0c723e */ /* 0x000fe200000000ff */
[----:B------:R-:W-:Y:S01]  /*6fb0*/  FMUL.FTZ R18, R230, R10 ;  /* 0x0000000ae6127220 */ /* 0x000fe20000410000 */
[----:B------:R-:W-:Y:S01]  /*6fc0*/  F2FP.F16.F32.PACK_AB R5, R19, R20 ;  /* 0x000000141305723e */ /* 0x000fe200000000ff */
[----:B------:R-:W-:Y:S01]  /*6fd0*/  FMUL.FTZ R13, R229, R11 ;  /* 0x0000000be50d7220 */ /* 0x000fe20000410000 */
[----:B------:R-:W-:Y:S01]  /*6fe0*/  FMUL.FTZ R14, R228, R14 ;  /* 0x0000000ee40e7220 */ /* 0x000fe20000410000 */
[----:B------:R-:W-:Y:S01]  /*6ff0*/  FMUL.FTZ R7, R7, UR5 ;  /* 0x0000000507077c20 */ /* 0x000fe20008410000 */
[----:B------:R-:W-:Y:S01]  /*7000*/  FADD.FTZ R15, -R4, R15 ;  /* 0x0000000f040f7221 */ /* 0x000fe20000010100 */
[----:B--2---:R-:W-:Y:S01]  /*7010*/  FFMA.FTZ R6, -R196, R196, 1 ;  /* 0x3f800000c4067423 */ /* 0x004fe200000101c4 */
[----:B------:R-:W-:Y:S01]  /*7020*/  STS [R234+0x1c000], R21 ;  /* 0x01c00015ea007388 */ /* 0x000fe20000000800 */
        /* <DEDUP_REMOVED lines=60> */
[----:B------:R-:W-:Y:S04]  /*73f0*/  LDSM.16.MT88.4 R168, [R176+0x3000] ;  /* 0x00300000b0a8783b */ /* 0x000fe80000004200 */
[----:B------:R3:W5:Y:S01]  /*7400*/  LDL R235, [R1+0x20] ;  /* 0x0000200001eb7983 */ /* 0x0007620000100800 */
        /* <DEDUP_REMOVED lines=82> */
[----:B------:R-:W2:Y:S01]  /*7930*/  LDL.LU.64 R180, [R1+0x8] ;  /* 0x0000080001b47983 */ /* 0x000ea20000300a00 */
[C---:B------:R-:W-:Y:S01]  /*7940*/  VIADD R4, R236.reuse, 0x40 ;  /* 0x00000040ec047836 */ /* 0x040fe20000000000 */
[----:B------:R-:W1:Y:S01]  /*7950*/  LDC R12, c[0x0][0x420] ;  /* 0x00010800ff0c7b82 */ /* 0x000e620000000800 */
[----:B------:R-:W-:Y:S03]  /*7960*/  ISETP.GE.AND P4, PT, R236, UR17, PT ;  /* 0x00000011ec007c0c */ /* 0x000fe6000bf86270 */
[----:B------:R-:W-:Y:S10]  /*7970*/  ISETP.GE.AND P3, PT, R4, UR17, PT ;  /* 0x0000001104007c0c */ /* 0x000ff4000bf66270 */
[----:B------:R-:W3:Y:S08]  /*7980*/  @!P4 LDC R11, c[0x0][0x424] ;  /* 0x00010900ff0bcb82 */ /* 0x000ef00000000800 */
[----:B------:R-:W4:Y:S01]  /*7990*/  @!P3 LDC R6, c[0x0][0x424] ;  /* 0x00010900ff06bb82 */ /* 0x000f220000000800 */
[C---:B-1----:R-:W-:Y:S05]  /*79a0*/  IMAD.U32 R5, R12.reuse, -0x40, RZ ;  /* 0xffffffc00c057824 */ /* 0x042fea00078e00ff */
[----:B------:R-:W-:Y:S02]  /*79b0*/  SHF.R.S32.HI R9, RZ, 0x1f, R5 ;  /* 0x0000001fff097819 */ /* 0x000fe40000011405 */
[C---:B------:R-:W-:Y:S04]  /*79c0*/  @!P3 LEA R7, P5, R12.reuse, R5, 0x5 ;  /* 0x000000050c07b211 */ /* 0x040fe800078a28ff */
[C---:B----4-:R-:W-:Y:S02]  /*79d0*/  @!P3 LEA.HI.X R9, R12.reuse, R9, R6, 0x5, P5 ;  /* 0x000000090c09b211 */ /* 0x050fe400028f2c06 */
[----:B-----5:R-:W-:Y:S05]  /*79e0*/  LEA R6, R235, UR4, 0x1 ;  /* 0x00000004eb067c11 */ /* 0x020fea000f8e08ff */
[----:B------:R1:W-:Y:S01]  /*79f0*/  @P4 STS.128 [R6+0x8000], RZ ;  /* 0x008000ff06004388 */ /* 0x0003e20000000c00 */
[C---:B--2---:R-:W-:Y:S04]  /*7a00*/  LEA R4, P0, R5.reuse, R180, 0x1 ;  /* 0x000000b405047211 */ /* 0x044fe800078008ff */
[----:B------:R-:W-:Y:S02]  /*7a10*/  LEA.HI.X.SX32 R5, R5, R181, 0x1, P0 ;  /* 0x000000b505057211 */ /* 0x000fe400000f0eff */
[C---:B------:R-:W-:Y:S02]  /*7a20*/  @!P4 LEA R10, P5, R12.reuse, R4, 0x6 ;  /* 0x000000040c0ac211 */ /* 0x040fe400078a30ff */
[C---:B------:R-:W-:Y:S01]  /*7a30*/  @!P3 LEA R8, P0, R7.reuse, R180, 0x1 ;  /* 0x000000b40708b211 */ /* 0x040fe200078008ff */
[----:B------:R-:W-:Y:S01]  /*7a40*/  @!PT LDS RZ, [RZ] ;  /* 0x00000000fffff984 */ /* 0x000fe20000000800 */
[----:B------:R-:W-:Y:S01]  /*7a50*/  @!PT LDS RZ, [RZ] ;  /* 0x00000000fffff984 */ /* 0x000fe20000000800 */
[----:B------:R-:W-:Y:S01]  /*7a60*/  @!PT LDS RZ, [RZ] ;  /* 0x00000000fffff984 */ /* 0x000fe20000000800 */
[----:B------:R1:W-:Y:S01]  /*7a70*/  @!P4 LDGSTS.E.BYPASS.LTC128B.128 [R6+0x8000], desc[UR6][R4.64] ;  /* 0x080000000406cfae */ /* 0x0003e2000b901d46 */
[----:B---3--:R-:W-:Y:S02]  /*7a80*/  @!P4 LEA.HI.X R11, R12, R5, R11, 0x6, P5 ;  /* 0x000000050c0bc211 */ /* 0x008fe400028f340b */
[----:B------:R-:W-:Y:S01]  /*7a90*/  @!P3 LEA.HI.X R9, R7, R181, R9, 0x1, P0 ;  /* 0x000000b50709b211 */ /* 0x000fe200000f0c09 */
        /* <DEDUP_REMOVED lines=15> */
[----:B------:R-:W0:Y:S04]  /*7b90*/  LDGDEPBAR ;  /* 0x00000000000079af */ /* 0x000e280000000000 */
[----:B------:R1:W-:Y:S02]  /*7ba0*/  STL.64 [R1+0x8], R4 ;  /* 0x0000080401007387 */ /* 0x0003e40000100a00 */
.L_x_1433:
        /* <DEDUP_REMOVED lines=13> */
[----:B------:R3:W4:Y:S01]  /*7c80*/  LDL R225, [R1+0x10] ;  /* 0x0000100001e17983 */ /* 0x0007220000100800 */
        /* <DEDUP_REMOVED lines=114> */
[----:B------:R-:W-:Y:S02]  /*83b0*/  IMAD R171, R173, 0x30, RZ ;  /* 0x00000030adab7824 */ /* 0x000fe400078e02ff */
[----:B------:R1:W-:Y:S01]  /*83c0*/  REDG.E.ADD.F32.FTZ.RN.STRONG.GPU desc[UR6][R164.64], R5 ;  /* 0x00000005a40079a6 */ /* 0x0003e2000c10f386 */
[CC--:B------:R-:W-:Y:S04]  /*83d0*/  LEA R168, P0, R169.reuse, R2.reuse, 0x2 ;  /* 0x00000002a9a87211 */ /* 0x0c0fe800078010ff */
[-C--:B------:R-:W-:Y:S01]  /*83e0*/  LEA.HI.X.SX32 R169, R169, R3.reuse, 0x2, P0 ;  /* 0x00000003a9a97211 */ /* 0x080fe200000f16ff */
[----:B---3--:R-:W-:Y:S04]  /*83f0*/  @P1 STL [R1+0x14], R224 ;  /* 0x000014e001001387 */ /* 0x008fe80000100800 */
[----:B----4-:R-:W-:Y:S04]  /*8400*/  @P1 STL [R1+0x10], R225 ;  /* 0x000010e101001387 */ /* 0x010fe80000100800 */
[----:B------:R-:W-:Y:S04]  /*8410*/  @P1 STL [R1+0x1c], R226 ;  /* 0x00001ce201001387 */ /* 0x000fe80000100800 */
[----:B--2---:R-:W-:Y:S01]  /*8420*/  @P1 STL [R1+0x18], R227 ;  /* 0x000018e301001387 */ /* 0x004fe20000100800 */
[CC--:B------:R-:W-:Y:S04]  /*8430*/  LEA R166, P1, R172.reuse, R2.reuse, 0x2 ;  /* 0x00000002aca67211 */ /* 0x0c0fe800078210ff */
[-C--:B------:R-:W-:Y:S02]  /*8440*/  LEA.HI.X.SX32 R167, R172, R3.reuse, 0x2, P1 ;  /* 0x00000003aca77211 */ /* 0x080fe400008f16ff */
[CC--:B-1----:R-:W-:Y:S03]  /*8450*/  LEA R4, P1, R170.reuse, R2.reuse, 0x2 ;  /* 0x00000002aa047211 */ /* 0x0c2fe600078210ff */
[----:B------:R1:W-:Y:S01]  /*8460*/  REDG.E.ADD.F32.FTZ.RN.STRONG.GPU desc[UR6][R166.64], R6 ;  /* 0x00000006a60079a6 */ /* 0x0003e2000c10f386 */
[-C--:B------:R-:W-:Y:S01]  /*8470*/  LEA.HI.X.SX32 R5, R170, R3.reuse, 0x2, P1 ;  /* 0x00000003aa057211 */ /* 0x080fe200008f16ff */
[C---:B------:R-:W-:Y:S04]  /*8480*/  IMAD R170, R173.reuse, 0x38, RZ ;  /* 0x00000038adaa7824 */ /* 0x040fe800078e02ff */
[----:B------:R2:W-:Y:S04]  /*8490*/  REDG.E.ADD.F32.FTZ.RN.STRONG.GPU desc[UR6][R4.64], R7 ;  /* 0x00000007040079a6 */ /* 0x0005e8000c10f386 */
[----:B------:R3:W-:Y:S01]  /*84a0*/  REDG.E.ADD.F32.FTZ.RN.STRONG.GPU desc[UR6][R168.64], R8 ;  /* 0x00000008a80079a6 */ /* 0x0007e2000c10f386 */
[----:B-1----:R-:W-:Y:S01]  /*84b0*/  IMAD R167, R173, 0x28, RZ ;  /* 0x00000028ada77824 */ /* 0x002fe200078e02ff */
[-C--:B------:R-:W-:Y:S04]  /*84c0*/  LEA R6, P1, R171, R2.reuse, 0x2 ;  /* 0x00000002ab067211 */ /* 0x080fe800078210ff */
[-C--:B------:R-:W-:Y:S02]  /*84d0*/  LEA R166, P3, R167, R2.reuse, 0x2 ;  /* 0x00000002a7a67211 */ /* 0x080fe400078610ff */
[-C--:B--2---:R-:W-:Y:S02]  /*84e0*/  LEA.HI.X.SX32 R7, R171, R3.reuse, 0x2, P1 ;  /* 0x00000003ab077211 */ /* 0x084fe400008f16ff */
[-C--:B------:R-:W-:Y:S01]  /*84f0*/  LEA.HI.X.SX32 R167, R167, R3.reuse, 0x2, P3 ;  /* 0x00000003a7a77211 */ /* 0x080fe200018f16ff */
[----:B---3--:R-:W-:Y:S01]  /*8500*/  VIADD R168, R172, 0x20 ;  /* 0x00000020aca87836 */ /* 0x008fe20000000000 */
[CC--:B------:R-:W-:Y:S03]  /*8510*/  LEA R4, P0, R170.reuse, R2.reuse, 0x2 ;  /* 0x00000002aa047211 */ /* 0x0c0fe600078010ff */
[----:B------:R-:W-:Y:S01]  /*8520*/  REDG.E.ADD.F32.FTZ.RN.STRONG.GPU desc[UR6][R166.64], R9 ;  /* 0x00000009a60079a6 */ /* 0x000fe2000c10f386 */
[-C--:B------:R-:W-:Y:S01]  /*8530*/  LEA.HI.X.SX32 R5, R170, R3.reuse, 0x2, P0 ;  /* 0x00000003aa057211 */ /* 0x080fe200000f16ff */
[----:B------:R-:W-:Y:S02]  /*8540*/  IMAD.IADD R8, R0, 0x1, R168 ;  /* 0x0000000100087824 */ /* 0x000fe400078e02a8 */
        /* <DEDUP_REMOVED lines=400> */
.L_x_1435:
[----:B------:R-:W-:Y:S01]  /*9e50*/  @UP0 UIADD3 UR9, UR16, UR30, URZ ;  /* 0x0000001e10090290 */ /* 0x000fe2000fffe03f */
[----:B--2--5:R-:W-:Y:S01]  /*9e60*/  LEA R2, R235, UR4, 0x1 ;  /* 0x00000004eb027c11 */ /* 0x024fe2000f8e08ff */
        /* <DEDUP_REMOVED lines=21> */
.L_x_1436:
        /* <DEDUP_REMOVED lines=41> */
[----:B------:R-:W5:Y:S01]  /*a250*/  LDS.128 R16, [R2+0x10000] ;  /* 0x0100000002107984 */ /* 0x000f620000000c00 */
        /* <DEDUP_REMOVED lines=10> */
[----:B------:R-:W2:Y:S03]  /*a300*/  @!P6 LDS.128 R12, [R2+0xc000] ;  /* 0x00c00000020ce984 */ /* 0x000ea60000000c00 */
[----:B------:R-:W-:-:S05]  /*a310*/  LEA.HI.X R7, R8, UR15, R3, 0x1, P0 ;  /* 0x0000000f08077c11 */ /* 0x000fca00080f0c03 */
[----:B-----5:R1:W-:Y:S04]  /*a320*/  @!P1 STG.E.128 desc[UR6][R6.64+0x80], R16 ;  /* 0x0000801006009986 */ /* 0x0203e8000c101d06 */
[----:B--2---:R2:W-:Y:S02]  /*a330*/  @!P6 STG.E.128 desc[UR6][R6.64], R12 ;  /* 0x0000000c0600e986 */ /* 0x0045e4000c101d06 */
.L_x_1438:
[----:B------:R-:W-:Y:S05]  /*a340*/  BSYNC B0 ;  /* 0x0000000000007941 */ /* 0x000fea0003800000 */
.L_x_1437:
        /* <DEDUP_REMOVED lines=18> */
.L_x_1440:
[----:B------:R-:W-:Y:S05]  /*a470*/  BSYNC B0 ;  /* 0x0000000000007941 */ /* 0x000fea0003800000 */
.L_x_1439:
[----:B-1----:R1:W1:Y:S01]  /*a480*/  LDS.128 R16, [R2+0xe000] ;  /* 0x00e0000002107984 */ /* 0x0022620000000c00 */
[----:B------:R-:W-:Y:S03]  /*a490*/  BSSY B0, `(.L_x_1441) ;  /* 0x0000013000007945 */ /* 0x000fe60003800000 */
[----:B--2---:R2:W1:Y:S01]  /*a4a0*/  LDS.128 R12, [R2+0x12000] ;  /* 0x01200000020c7984 */ /* 0x0044620000000c00 */
        /* <DEDUP_REMOVED lines=17> */
.L_x_1442:
[----:B------:R-:W-:Y:S05]  /*a5c0*/  BSYNC B0 ;  /* 0x0000000000007941 */ /* 0x000fea0003800000 */
.L_x_1441:
        /* <DEDUP_REMOVED lines=20> */
.L_x_1444:
[----:B------:R-:W-:Y:S05]  /*a710*/  BSYNC B0 ;  /* 0x0000000000007941 */ /* 0x000fea0003800000 */
.L_x_1443:
        /* <DEDUP_REMOVED lines=32> */
.L_x_1446:
[----:B------:R-:W-:Y:S05]  /*a920*/  BSYNC B0 ;  /* 0x0000000000007941 */ /* 0x000fea0003800000 */
.L_x_1445:
        /* <DEDUP_REMOVED lines=18> */
.L_x_1448:
[----:B------:R-:W-:Y:S05]  /*aa50*/  BSYNC B0 ;  /* 0x0000000000007941 */ /* 0x000fea0003800000 */
.L_x_1447:
        /* <DEDUP_REMOVED lines=18> */
.L_x_1450:
[----:B------:R-:W-:Y:S05]  /*ab80*/  BSYNC B0 ;  /* 0x0000000000007941 */ /* 0x000fea0003800000 */
.L_x_1449:
        /* <DEDUP_REMOVED lines=18> */
.L_x_1405:
        /* <DEDUP_REMOVED lines=25> */
.L_x_1452:
        /* <DEDUP_REMOVED lines=23> */
.L_x_1453:
        /* <DEDUP_REMOVED lines=40> */
.L_x_1455:
[----:B------:R-:W-:Y:S05]  /*b230*/  BSYNC B0 ;  /* 0x0000000000007941 */ /* 0x000fea0003800000 */
.L_x_1454:
        /* <DEDUP_REMOVED lines=18> */
.L_x_1457:
[----:B------:R-:W-:Y:S05]  /*b360*/  BSYNC B0 ;  /* 0x0000000000007941 */ /* 0x000fea0003800000 */
.L_x_1456:
        /* <DEDUP_REMOVED lines=18> */
.L_x_1459:
[----:B------:R-:W-:Y:S05]  /*b490*/  BSYNC B0 ;  /* 0x0000000000007941 */ /* 0x000fea0003800000 */
.L_x_1458:
        /* <DEDUP_REMOVED lines=18> */
.L_x_1461:
[----:B------:R-:W-:Y:S05]  /*b5c0*/  BSYNC B0 ;  /* 0x0000000000007941 */ /* 0x000fea0003800000 */
.L_x_1460:
        /* <DEDUP_REMOVED lines=30> */
.L_x_1463:
[----:B------:R-:W-:Y:S05]  /*b7b0*/  BSYNC B0 ;  /* 0x0000000000007941 */ /* 0x000fea0003800000 */
.L_x_1462:
        /* <DEDUP_REMOVED lines=18> */
.L_x_1465:
[----:B------:R-:W-:Y:S05]  /*b8e0*/  BSYNC B0 ;  /* 0x0000000000007941 */ /* 0x000fea0003800000 */
.L_x_1464:
        /* <DEDUP_REMOVED lines=18> */
.L_x_1467:
[----:B------:R-:W-:Y:S05]  /*ba10*/  BSYNC B0 ;  /* 0x0000000000007941 */ /* 0x000fea0003800000 */
.L_x_1466:
        /* <DEDUP_REMOVED lines=17> */
.L_x_1451:
[----:B------:R-:W-:Y:S05]  /*bb30*/  BSYNC B1 ;  /* 0x0000000000017941 */ /* 0x000fea0003800000 */
.L_x_1400:
        /* <DEDUP_REMOVED lines=11> */
.L_x_1468:
[----:B------:R-:W-:Y:S05]  /*bbf0*/  EXIT ;  /* 0x000000000000794d */ /* 0x000fea0003800000 */
.L_x_1470:
        /* <DEDUP_REMOVED lines=16> */
.L_x_2085:


//--------------------- .text._ZN5flash44flash_bwd_dq_dk_dv_loop_seqk_parallel_kernelI23Flash_bwd_kernel_traitsILi128ELi64ELi128ELi8ELi2ELi4ELi2ELb0ELb0EN7cutlass6half_tE19Flash_kernel_traitsILi128ELi64ELi128ELi8ES3_EELb1ELb0ELb1ELb0ELb0ELb0ELb0EEEvNS_16Flash_bwd_paramsE --------------------------
	.section	.text._ZN5flash44flash_bwd_dq_dk_dv_loop_seqk_parallel_kernelI23Flash_bwd_kernel_traitsILi128ELi64ELi128ELi8ELi2ELi4ELi2ELb0ELb0EN7cutlass6half_tE19Flash_kernel_traitsILi128ELi64ELi128ELi8ES3_EELb1ELb0ELb1ELb0ELb0ELb0ELb0EEEvNS_16Flash_bwd_paramsE,"ax",@progbits
	.align	128
        .global         _ZN5flash44flash_bwd_dq_dk_dv_loop_seqk_parallel_kernelI23Flash_bwd_kernel_traitsILi128ELi64ELi128ELi8ELi2ELi4ELi2ELb0ELb0EN7cutlass6half_tE19Flash_kernel_traitsILi128ELi64ELi128ELi8ES3_EELb1ELb0ELb1ELb0ELb0ELb0ELb0EEEvNS_16Flash_bwd_paramsE
        .type           _ZN5flash44flash_bwd_dq_dk_dv_loop_seqk_parallel_kernelI23Flash_bwd_kernel_traitsILi128ELi64ELi128ELi8ELi2ELi4ELi2ELb0ELb0EN7cutlass6half_tE19Flash_kernel_traitsILi128ELi64ELi128ELi8ES3_EELb1ELb0ELb1ELb0ELb0ELb0ELb0EEEvNS_16Flash_bwd_paramsE,@function
        .size           _ZN5flash44flash_bwd_dq_dk_dv_loop_seqk_parallel_kernelI23Flash_bwd_kernel_traitsILi128ELi64ELi128ELi8ELi2ELi4ELi2ELb0ELb0EN7cutlass6half_tE19Flash_kernel_traitsILi128ELi64ELi128ELi8ES3_EELb1ELb0ELb1ELb0ELb0ELb0ELb0EEEvNS_16Flash_bwd_paramsE,(.L_x_2086 - _ZN5flash44flash_bwd_dq_dk_dv_loop_seqk_parallel_kernelI23Flash_bwd_kernel_traitsILi128ELi64ELi128ELi8ELi2ELi4ELi2ELb0ELb0EN7cutlass6half_tE19Flash_kernel_traitsILi128ELi64ELi128ELi8ES3_EELb1ELb0ELb1ELb0ELb0ELb0ELb0EEEvNS_16Flash_bwd_paramsE)
        .other          _ZN5flash44flash_bwd_dq_dk_dv_loop_seqk_parallel_kernelI23Flash_bwd_kernel_traitsILi128ELi64ELi128ELi8ELi2ELi4ELi2ELb0ELb0EN7cutlass6half_tE19Flash_kernel_traitsILi128ELi64ELi128ELi8ES3_EELb1ELb0ELb1ELb0ELb0ELb0ELb0EEEvNS_16Flash_bwd_paramsE,@"STO_CUDA_ENTRY STV_DEFAULT"
_ZN5flash44flash_bwd_dq_dk_dv_loop_seqk_parallel_kernelI23Flash_bwd_kernel_traitsILi128ELi64ELi128ELi8ELi2ELi4ELi2ELb0ELb0EN7cutlass6half_tE19Flash_kernel_traitsILi128ELi64ELi128ELi8ES3_EELb1ELb0ELb1ELb0ELb0ELb0ELb0EEEvNS_16Flash_bwd_paramsE:
.text._ZN5flash44flash_bwd_dq_dk_dv_loop_seqk_parallel_kernelI23Flash_bwd_kernel_traitsILi128ELi64ELi128ELi8ELi2ELi4ELi2ELb0ELb0EN7cutlass6half_tE19Flash_kernel_traitsILi128ELi64ELi128ELi8ES3_EELb1ELb0ELb1ELb0ELb0ELb0ELb0EEEvNS_16Flash_bwd_paramsE:
        /* <DEDUP_REMOVED lines=17> */
[----:B------:R-:W-:Y:S01]  /*0110*/  ULDC UR59, c[0x0][0x394] ;  /* 0x0000e500003b7ab9 */ /* 0x000fe20000000800 */
[----:B------:R-:W-:Y:S02]  /*0120*/  UMOV UR60, 0xffffc000 ;  /* 0xffffc000003c7882 */ /* 0x000fe40000000000 */
        /* <DEDUP_REMOVED lines=9> */
[----:B------:R-:W-:Y:S02]  /*01c0*/  LEA.HI R6, R2, R7, RZ, 0x4 ;  /* 0x0000000702067211 */ /* 0x000fe400078f20ff */
[----:B------:R-:W-:Y:S02]  /*01d0*/  LOP3.LUT R3, R0, 0x7ffffffc, RZ, 0xc0, !PT ;  /* 0x7ffffffc00037812 */ /* 0x000fe400078ec0ff */
[----:B------:R-:W-:-:S02]  /*01e0*/  LOP3.LUT R8, R4, 0xffffffe0, RZ, 0xc0, !PT ;  /* 0xffffffe004087812 */ /* 0x000fc400078ec0ff */
[----:B------:R-:W-:Y:S01]  /*01f0*/  LOP3.LUT R11, R240, 0xfffffff8, RZ, 0xc0, !PT ;  /* 0xfffffff8f00b7812 */ /* 0x000fe200078ec0ff */
[C---:B------:R-:W-:Y:S01]  /*0200*/  IMAD.IADD R13, R7.reuse, 0x1, -R3 ;  /* 0x00000001070d7824 */ /* 0x040fe200078e0a03 */
[----:B------:R-:W-:Y:S01]  /*0210*/  LOP3.LUT R5, R6, 0xfffffff0, RZ, 0xc0, !PT ;  /* 0xfffffff006057812 */ /* 0x000fe200078ec0ff */
[C---:B------:R-:W-:Y:S01]  /*0220*/  IMAD.IADD R8, R7.reuse, 0x1, -R8 ;  /* 0x0000000107087824 */ /* 0x040fe200078e0a08 */
[--C-:B------:R-:W-:Y:S01]  /*0230*/  SHF.R.S32.HI R9, RZ, 0x2, R0.reuse ;  /* 0x00000002ff097819 */ /* 0x100fe20000011400 */
[C---:B------:R-:W-:Y:S01]  /*0240*/  IMAD.IADD R230, R7.reuse, 0x1, -R11 ;  /* 0x0000000107e67824 */ /* 0x040fe200078e0a0b */
[----:B------:R-:W-:Y:S02]  /*0250*/  SHF.R.S32.HI R10, RZ, 0x1f, R0 ;  /* 0x0000001fff0a7819 */ /* 0x000fe40000011400 */
[CC--:B------:R-:W-:Y:S02]  /*0260*/  LEA.HI R246, R2.reuse, R7.reuse, RZ, 0x6 ;  /* 0x0000000702f67211 */ /* 0x0c0fe400078f30ff */
[----:B------:R-:W-:Y:S01]  /*0270*/  LEA.HI R14, R2, R7, RZ, 0x7 ;  /* 0x00000007020e7211 */ /* 0x000fe200078f38ff */
[----:B------:R-:W-:Y:S01]  /*0280*/  IMAD.IADD R7, R7, 0x1, -R5 ;  /* 0x0000000107077824 */ /* 0x000fe200078e0a05 */
[----:B------:R-:W-:-:S02]  /*0290*/  SHF.R.S32.HI R0, RZ, 0x5, R4 ;  /* 0x00000005ff007819 */ /* 0x000fc40000011404 */
[----:B------:R-:W-:Y:S02]  /*02a0*/  SHF.R.S32.HI R2, RZ, 0x1f, R4 ;  /* 0x0000001fff027819 */ /* 0x000fe40000011404 */
[-C--:B------:R-:W-:Y:S02]  /*02b0*/  LEA.HI R5, R4, R0.reuse, RZ, 0x1 ;  /* 0x0000000004057211 */ /* 0x080fe400078f08ff */
[----:B------:R-:W-:Y:S02]  /*02c0*/  LEA.HI R2, R2, R0, RZ, 0x2 ;  /* 0x0000000002027211 */ /* 0x000fe400078f10ff */
[----:B------:R-:W-:Y:S02]  /*02d0*/  LEA.HI R3, R10, R9, RZ, 0x3 ;  /* 0x000000090a037211 */ /* 0x000fe400078f18ff */
[----:B------:R-:W-:Y:S02]  /*02e0*/  SHF.R.S32.HI R4, RZ, 0x4, R6 ;  /* 0x00000004ff047819 */ /* 0x000fe40000011406 */
[----:B------:R-:W-:-:S02]  /*02f0*/  LOP3.LUT R10, R5, 0xfffffffe, RZ, 0xc0, !PT ;  /* 0xfffffffe050a7812 */ /* 0x000fc400078ec0ff */
[----:B------:R-:W-:Y:S02]  /*0300*/  LOP3.LUT R5, R2, 0xfffffffc, RZ, 0xc0, !PT ;  /* 0xfffffffc02057812 */ /* 0x000fe400078ec0ff */
[----:B------:R-:W-:Y:S01]  /*0310*/  LOP3.LUT R2, R3, 0xfffffff8, RZ, 0xc0, !PT ;  /* 0xfffffff803027812 */ /* 0x000fe200078ec0ff */
[----:B------:R-:W-:Y:S01]  /*0320*/  IMAD.IADD R251, R0, 0x1, -R10 ;  /* 0x0000000100fb7824 */ /* 0x000fe200078e0a0a */
[----:B------:R-:W-:Y:S01]  /*0330*/  LEA.HI R3, R6, R4, RZ, 0x1 ;  /* 0x0000000406037211 */ /* 0x000fe200078f08ff */
[----:B------:R-:W-:Y:S01]  /*0340*/  IMAD.IADD R6, R0, 0x1, -R5 ;  /* 0x0000000100067824 */ /* 0x000fe200078e0a05 */
[----:B------:R-:W-:Y:S01]  /*0350*/  SHF.R.S32.HI R10, RZ, 0x1f, R7 ;  /* 0x0000001fff0a7819 */ /* 0x000fe20000011407 */
[----:B------:R-:W-:Y:S01]  /*0360*/  IMAD.IADD R5, R9, 0x1, -R2 ;  /* 0x0000000109057824 */ /* 0x000fe200078e0a02 */
[----:B------:R-:W-:Y:S01]  /*0370*/  LOP3.LUT R0, R3, 0xfffffffe, RZ, 0xc0, !PT ;  /* 0xfffffffe03007812 */ /* 0x000fe200078ec0ff */
[----:B------:R-:W-:Y:S01]  /*0380*/  IMAD.SHL.U32 R3, R230, 0x40, RZ ;  /* 0x00000040e6037824 */ /* 0x000fe200078e00ff */
[----:B------:R-:W-:-:S02]  /*0390*/  SHF.R.S32.HI R2, RZ, 0x1f, R8 ;  /* 0x0000001fff027819 */ /* 0x000fc40000011408 */
[----:B------:R-:W-:Y:S01]  /*03a0*/  LEA.HI R12, R10, R7, RZ, 0x3 ;  /* 0x000000070a0c7211 */ /* 0x000fe200078f18ff */
[----:B------:R-:W-:Y:S01]  /*03b0*/  IMAD.IADD R9, R4, 0x1, -R0 ;  /* 0x0000000104097824 */ /* 0x000fe200078e0a00 */
[----:B------:R-:W-:Y:S01]  /*03c0*/  LEA.HI R241, R2, R8, RZ, 0x2 ;  /* 0x0000000802f17211 */ /* 0x000fe200078f10ff */
[----:B------:R-:W-:Y:S01]  /*03d0*/  IMAD.SHL.U32 R2, R6, 0x10, RZ ;  /* 0x0000001006027824 */ /* 0x000fe200078e00ff */
[----:B------:R-:W-:Y:S01]  /*03e0*/  LOP3.LUT R0, R3, 0x1c0, RZ, 0xc0, !PT ;  /* 0x000001c003007812 */ /* 0x000fe200078ec0ff */
[----:B------:R-:W-:Y:S01]  /*03f0*/  IMAD.SHL.U32 R10, R9, 0x200, RZ ;  /* 0x00000200090a7824 */ /* 0x000fe200078e00ff */
[----:B------:R-:W-:Y:S02]  /*0400*/  LOP3.LUT R4, R5, 0x1, RZ, 0xc0, !PT ;  /* 0x0000000105047812 */ /* 0x000fe400078ec0ff */
[C---:B------:R-:W-:Y:S02]  /*0410*/  LOP3.LUT R213, R0.reuse, 0x8, R240, 0xf8, !PT ;  /* 0x0000000800d57812 */ /* 0x040fe400078ef8f0 */
[----:B------:R-:W-:Y:S01]  /*0420*/  LOP3.LUT R210, R0, 0x30, R2, 0xf8, !PT ;  /* 0x0000003000d27812 */ /* 0x000fe200078ef802 */
[----:B------:R-:W-:Y:S01]  /*0430*/  IMAD.SHL.U32 R2, R13, 0x2, RZ ;  /* 0x000000020d027824 */ /* 0x000fe200078e00ff */
[----:B------:R-:W-:-:S02]  /*0440*/  SHF.R.U32.HI R8, RZ, 0x3, R0 ;  /* 0x00000003ff087819 */ /* 0x000fc40000011600 */
[----:B------:R-:W-:Y:S01]  /*0450*/  SHF.R.S32.HI R0, RZ, 0x7, R14 ;  /* 0x00000007ff007819 */ /* 0x000fe2000001140e */
[----:B------:R-:W-:Y:S01]  /*0460*/  IMAD R249, R6, 0x400, R2 ;  /* 0x0000040006f97824 */ /* 0x000fe200078e0202 */
[----:B------:R-:W-:Y:S02]  /*0470*/  LOP3.LUT R3, R12, 0xfffffff8, RZ, 0xc0, !PT ;  /* 0xfffffff80c037812 */ /* 0x000fe400078ec0ff */
[----:B------:R-:W-:Y:S01]  /*0480*/  SHF.R.S32.HI R246, RZ, 0x6, R246 ;  /* 0x00000006fff67819 */ /* 0x000fe200000114f6 */
[----:B------:R-:W-:Y:S01]  /*0490*/  IMAD R11, R0, 0x1000, R2 ;  /* 0x00001000000b7824 */ /* 0x000fe200078e0202 */
[----:B------:R-:W-:Y:S01]  /*04a0*/  ISETP.NE.U32.AND P0, PT, R4, 0x1, PT ;  /* 0x000000010400780c */ /* 0x000fe20003f05070 */
[----:B------:R-:W-:Y:S01]  /*04b0*/  IMAD.SHL.U32 R2, R0, 0x8, RZ ;  /* 0x0000000800027824 */ /* 0x000fe200078e00ff */
[----:B------:R-:W-:Y:S01]  /*04c0*/  LOP3.LUT R213, R213, R8, RZ, 0x3c, !PT ;  /* 0x00000008d5d57212 */ /* 0x000fe200078e3cff */
[C---:B------:R-:W-:Y:S01]  /*04d0*/  IMAD.SHL.U32 R0, R5.reuse, 0x40, RZ ;  /* 0x0000004005007824 */ /* 0x040fe200078e00ff */
[----:B------:R-:W-:Y:S01]  /*04e0*/  R2P PR, R5, 0x6 ;  /* 0x0000000605007804 */ /* 0x000fe20000000000 */
[----:B------:R-:W-:Y:S01]  /*04f0*/  IMAD.SHL.U32 R4, R9, 0x20, RZ ;  /* 0x0000002009047824 */ /* 0x000fe200078e00ff */
[----:B------:R-:W-:Y:S01]  /*0500*/  LOP3.LUT R2, R2, 0x8, RZ, 0xc0, !PT ;  /* 0x0000000802027812 */ /* 0x000fe200078ec0ff */
[----:B------:R-:W-:Y:S01]  /*0510*/  IMAD.IADD R15, R7, 0x1, -R3 ;  /* 0x00000001070f7824 */ /* 0x000fe200078e0a03 */
[----:B------:R-:W-:Y:S01]  /*0520*/  LOP3.LUT R0, R0, 0x1c0, RZ, 0xc0, !PT ;  /* 0x000001c000007812 */ /* 0x000fe200078ec0ff */
[----:B------:R-:W-:Y:S01]  /*0530*/  IMAD R3, R246, 0x800, R10 ;  /* 0x00000800f6037824 */ /* 0x000fe200078e020a */
[----:B------:R-:W-:Y:S01]  /*0540*/  LOP3.LUT R4, R4, 0x20, RZ, 0xc0, !PT ;  /* 0x0000002004047812 */ /* 0x000fe200078ec0ff */
[----:B------:R-:W-:Y:S01]  /*0550*/  IMAD.SHL.U32 R6, R246, 0x20, RZ ;  /* 0x00000020f6067824 */ /* 0x000fe200078e00ff */
[----:B------:R-:W-:Y:S01]  /*0560*/  LOP3.LUT P4, RZ, R230, 0x2, RZ, 0xc0, !PT ;  /* 0x00000002e6ff7812 */ /* 0x000fe2000788c0ff */
[----:B------:R-:W-:Y:S01]  /*0570*/  IMAD.SHL.U32 R7, R246, 0x8, RZ ;  /* 0x00000008f6077824 */ /* 0x000fe200078e00ff */
[----:B------:R-:W-:Y:S01]  /*0580*/  LOP3.LUT P3, RZ, R230, 0x4, RZ, 0xc0, !PT ;  /* 0x00000004e6ff7812 */ /* 0x000fe2000786c0ff */
[----:B------:R-:W-:Y:S01]  /*0590*/  IMAD.SHL.U32 R5, R9, 0x10, RZ ;  /* 0x0000001009057824 */ /* 0x000fe200078e00ff */
[----:B------:R-:W-:Y:S01]  /*05a0*/  LOP3.LUT R6, R0, 0x20, R6, 0xf8, !PT ;  /* 0x0000002000067812 */ /* 0x000fe200078ef806 */
[----:B------:R-:W-:Y:S01]  /*05b0*/  IMAD.IADD R213, R3, 0x1, R213 ;  /* 0x0000000103d57824 */ /* 0x000fe200078e02d5 */
[----:B------:R-:W-:Y:S01]  /*05c0*/  SHF.R.U32.HI R3, RZ, 0x3, R0 ;  /* 0x00000003ff037819 */ /* 0x000fe20000011600 */
[----:B------:R1:W-:Y:S01]  /*05d0*/  STL [R1+0x8], R15 ;  /* 0x0000080f01007387 */ /* 0x0003e20000100800 */
[----:B------:R-:W-:Y:S01]  /*05e0*/  LOP3.LUT R209, R4, 0x18, R7, 0xf8, !PT ;  /* 0x0000001804d17812 */ /* 0x000fe200078ef807 */
[----:B------:R-:W-:Y:S01]  /*05f0*/  IMAD.SHL.U32 R4, R9, 0x8, RZ ;  /* 0x0000000809047824 */ /* 0x000fe200078e00ff */
[----:B------:R-:W-:Y:S01]  /*0600*/  LOP3.LUT R7, R2, 0x10, R5, 0xf8, !PT ;  /* 0x0000001002077812 */ /* 0x000fe200078ef805 */
[----:B------:R-:W-:Y:S01]  /*0610*/  IMAD.SHL.U32 R230, R230, 0x8, RZ ;  /* 0x00000008e6e67824 */ /* 0x000fe200078e00ff */
[----:B------:R-:W-:Y:S01]  /*0620*/  LOP3.LUT R5, R3, R0, R2, 0x1e, !PT ;  /* 0x0000000003057212 */ /* 0x000fe200078e1e02 */
[----:B------:R-:W-:Y:S01]  /*0630*/  IMAD.SHL.U32 R2, R15, 0x40, RZ ;  /* 0x000000400f027824 */ /* 0x000fe200078e00ff */
[----:B------:R-:W-:Y:S01]  /*0640*/  LOP3.LUT R3, R6, R3, RZ, 0x3c, !PT ;  /* 0x0000000306037212 */ /* 0x000fe200078e3cff */
[----:B------:R-:W-:Y:S01]  /*0650*/  IMAD R0, R251, 0x400, R11 ;  /* 0x00000400fb007824 */ /* 0x000fe200078e020b */
[----:B------:R-:W-:Y:S01]  /*0660*/  SEL R214, R252, 0xffffffe0, !P4 ;  /* 0xffffffe0fcd67807 */ /* 0x000fe20006000000 */
[----:B------:R-:W-:Y:S01]  /*0670*/  IMAD.IADD R249, R249, 0x1, R5 ;  /* 0x00000001f9f97824 */ /* 0x000fe200078e0205 */
[----:B------:R-:W-:Y:S01]  /*0680*/  LOP3.LUT R2, R2, 0x1c0, RZ, 0xc0, !PT ;  /* 0x000001c002027812 */ /* 0x000fe200078ec0ff */
[----:B------:R-:W-:Y:S01]  /*0690*/  IMAD.IADD R229, R3, 0x1, R0 ;  /* 0x0000000103e57824 */ /* 0x000fe200078e0200 */
[----:B------:R-:W-:Y:S01]  /*06a0*/  SEL R252, R252, 0xffffffe0, !P1 ;  /* 0xffffffe0fcfc7807 */ /* 0x000fe20004800000 */
[----:B------:R-:W-:Y:S01]  /*06b0*/  IMAD.SHL.U32 R0, R12, 0x40, RZ ;  /* 0x000000400c007824 */ /* 0x000fe200078e00ff */
[----:B------:R-:W-:-:S02]  /*06c0*/  SHF.R.U32.HI R3, RZ, 0x3, R2 ;  /* 0x00000003ff037819 */ /* 0x000fc40000011602 */
[----:B------:R-:W-:Y:S02]  /*06d0*/  LOP3.LUT R5, R2, 0x8, R4, 0xf8, !PT ;  /* 0x0000000802057812 */ /* 0x000fe400078ef804 */
[----:B------:R-:W-:Y:S02]  /*06e0*/  LOP3.LUT R0, R0, 0xfffffe00, RZ, 0xc0, !PT ;  /* 0xfffffe0000007812 */ /* 0x000fe400078ec0ff */
[C-C-:B------:R-:W-:Y:S02]  /*06f0*/  LOP3.LUT R4, R3.reuse, R7, R2.reuse, 0x1e, !PT ;  /* 0x0000000703047212 */ /* 0x140fe400078e1e02 */
[----:B------:R-:W-:Y:S02]  /*0700*/  LOP3.LUT R209, R3, R209, R2, 0x1e, !PT ;  /* 0x000000d103d17212 */ /* 0x000fe400078e1e02 */
[----:B------:R-:W-:Y:S01]  /*0710*/  LOP3.LUT R2, R5, R3, RZ, 0x3c, !PT ;  /* 0x0000000305027212 */ /* 0x000fe200078e3cff */
[----:B------:R-:W-:Y:S01]  /*0720*/  IMAD R3, R251, 0x400, R0 ;  /* 0x00000400fb037824 */ /* 0x000fe200078e0200 */
[----:B------:R-:W-:-:S02]  /*0730*/  LOP3.LUT R219, R4, R0, RZ, 0xfc, !PT ;  /* 0x0000000004db7212 */ /* 0x000fc400078efcff */
[----:B------:R-:W-:Y:S01]  /*0740*/  LOP3.LUT R209, R209, R0, RZ, 0xfc, !PT ;  /* 0x00000000d1d17212 */ /* 0x000fe200078efcff */
[----:B------:R-:W-:Y:S01]  /*0750*/  IMAD.U32 R0, RZ, RZ, UR5 ;  /* 0x00000005ff007e24 */ /* 0x000fe2000f8e00ff */
[----:B------:R-:W-:Y:S01]  /*0760*/  USHF.R.S32.HI UR5, URZ, 0x1f, UR49 ;  /* 0x0000001f3f057899 */ /* 0x000fe20008011431 */
[----:B------:R-:W-:Y:S01]  /*0770*/  IMAD.IADD R217, R3, 0x1, R2 ;  /* 0x0000000103d97824 */ /* 0x000fe200078e0202 */
[----:B------:R-:W-:Y:S01]  /*0780*/  LEA R229, R229, UR4, 0x1 ;  /* 0x00000004e5e57c11 */ /* 0x000fe2000f8e08ff */
[----:B------:R-:W-:Y:S01]  /*0790*/  IMAD.U32 R2, RZ, RZ, UR6 ;  /* 0x00000006ff027e24 */ /* 0x000fe2000f8e00ff */
[----:B------:R-:W-:Y:S01]  /*07a0*/  USHF.R.S32.HI UR6, URZ, 0x1f, UR56 ;  /* 0x0000001f3f067899 */ /* 0x000fe20008011438 */
[----:B------:R-:W-:Y:S01]  /*07b0*/  IMAD.MOV.U32 R0, RZ, RZ, 0x40 ;  /* 0x00000040ff007424 */ /* 0x000fe200078e00ff */
[----:B------:R-:W-:Y:S01]  /*07c0*/  LEA R213, R213, UR4, 0x1 ;  /* 0x00000004d5d57c11 */ /* 0x000fe2000f8e08ff */
[----:B------:R-:W-:Y:S01]  /*07d0*/  IMAD.U32 R2, RZ, RZ, UR5 ;  /* 0x00000005ff027e24 */ /* 0x000fe2000f8e00ff */
[----:B------:R-:W-:Y:S01]  /*07e0*/  UIADD3 UR5, UR4, 0xc000, URZ ;  /* 0x0000c00004057890 */ /* 0x000fe2000fffe03f */
[----:B------:R-:W-:Y:S01]  /*07f0*/  IMAD.IADD R232, R229, 0x1, R252 ;  /* 0x00000001e5e87824 */ /* 0x000fe200078e02fc */
[C---:B------:R-:W-:Y:S01]  /*0800*/  SEL R215, R0.reuse, 0xffffffc0, !P3 ;  /* 0xffffffc000d77807 */ /* 0x040fe20005800000 */
[----:B------:R-:W-:Y:S01]  /*0810*/  IMAD.U32 R2, RZ, RZ, UR6 ;  /* 0x00000006ff027e24 */ /* 0x000fe2000f8e00ff */
[----:B------:R-:W-:Y:S01]  /*0820*/  SEL R0, R0, 0xffffffc0, !P2 ;  /* 0xffffffc000007807 */ /* 0x000fe20005000000 */
[--C-:B------:R-:W-:Y:S01]  /*0830*/  IMAD.IADD R214, R214, 0x1, R213.reuse ;  /* 0x00000001d6d67824 */ /* 0x100fe200078e02d5 */
[----:B------:R-:W-:Y:S01]  /*0840*/  LEA R249, R249, UR5, 0x1 ;  /* 0x00000005f9f97c11 */ /* 0x000fe2000f8e08ff */
[C---:B------:R-:W-:Y:S01]  /*0850*/  IMAD.IADD R216, R215.reuse, 0x1, R213 ;  /* 0x00000001d7d87824 */ /* 0x040fe200078e02d5 */
[----:B------:R-:W-:Y:S01]  /*0860*/  LOP3.LUT R210, R210, 0x8, R240, 0xf8, !PT ;  /* 0x00000008d2d27812 */ /* 0x000fe200078ef8f0 */
[----:B------:R-:W-:Y:S01]  /*0870*/  IMAD.IADD R215, R215, 0x1, R214 ;  /* 0x00000001d7d77824 */ /* 0x000fe200078e02d6 */
[----:B------:R-:W-:Y:S01]  /*0880*/  SEL R233, R233, 0x10, !P0 ;  /* 0x00000010e9e97807 */ /* 0x000fe20004000000 */
[C---:B------:R-:W-:Y:S01]  /*0890*/  VIADD R2, R249.reuse, 0x420 ;  /* 0x00000420f9027836 */ /* 0x040fe20000000000 */
[----:B------:R-:W-:Y:S01]  /*08a0*/  SHF.R.S32.HI R241, RZ, 0x2, R241 ;  /* 0x00000002fff17819 */ /* 0x000fe200000114f1 */
[----:B------:R-:W-:Y:S01]  /*08b0*/  IMAD.IADD R252, R252, 0x1, R249 ;  /* 0x00000001fcfc7824 */ /* 0x000fe200078e02f9 */
[----:B------:R-:W-:Y:S01]  /*08c0*/  LOP3.LUT R210, R10, R210, R8, 0xf6, !PT ;  /* 0x000000d20ad27212 */ /* 0x000fe200078ef608 */
[C---:B------:R-:W-:Y:S01]  /*08d0*/  @P1 VIADD R2, R249.reuse, 0x3e0 ;  /* 0x000003e0f9021836 */ /* 0x040fe20000000000 */
[----:B------:R-:W-:Y:S01]  /*08e0*/  SHF.R.S32.HI R240, RZ, 0x3, R240 ;  /* 0x00000003fff07819 */ /* 0x000fe200000114f0 */
[--C-:B------:R-:W-:Y:S01]  /*08f0*/  IMAD.IADD R250, R249, 0x1, R0.reuse ;  /* 0x00000001f9fa7824 */ /* 0x100fe200078e0200 */
[----:B------:R-:W-:Y:S01]  /*0900*/  LEA R210, R210, UR4, 0x1 ;  /* 0x00000004d2d27c11 */ /* 0x000fe2000f8e08ff */
[----:B------:R-:W-:Y:S01]  /*0910*/  IMAD.IADD R3, R252, 0x1, R0 ;  /* 0x00000001fc037824 */ /* 0x000fe200078e0200 */
[----:B------:R1:W-:Y:S01]  /*0920*/  STL [R1+0xc], R2 ;  /* 0x00000c0201007387 */ /* 0x0003e20000100800 */
[----:B------:R-:W-:Y:S01]  /*0930*/  IMAD.IADD R0, R0, 0x1, R2 ;  /* 0x0000000100007824 */ /* 0x000fe200078e0202 */
[----:B------:R-:W-:Y:S01]  /*0940*/  LEA R209, R209, UR5, 0x1 ;  /* 0x00000005d1d17c11 */ /* 0x000fe2000f8e08ff */
[----:B------:R-:W-:Y:S01]  /*0950*/  IMAD.IADD R234, R229, 0x1, R233 ;  /* 0x00000001e5ea7824 */ /* 0x000fe200078e02e9 */
[----:B------:R1:W-:Y:S01]  /*0960*/  STL [R1], R3 ;  /* 0x0000000301007387 */ /* 0x0003e20000100800 */
[----:B------:R-:W-:-:S02]  /*0970*/  IMAD R241, R251, 0x10, R241 ;  /* 0x00000010fbf17824 */ /* 0x000fc400078e02f1 */
[----:B------:R-:W-:Y:S01]  /*0980*/  IMAD.IADD R233, R233, 0x1, R232 ;  /* 0x00000001e9e97824 */ /* 0x000fe200078e02e8 */
[----:B------:R1:W-:Y:S06]  /*0990*/  STL [R1+0x4], R0 ;  /* 0x0000040001007387 */ /* 0x0003ec0000100800 */
.L_x_1543:
        /* <DEDUP_REMOVED lines=18> */
[----:B---34-:R-:W-:Y:S01]  /*0ac0*/  IMAD.U32 R4, RZ, RZ, UR10 ;  /* 0x0000000aff047e24 */ /* 0x018fe2000f8e00ff */
[----:B------:R-:W-:Y:S01]  /*0ad0*/  @UP4 UIADD3.X UR11, UR5, UR7, URZ, UP1, !UPT ;  /* 0x00000007050b4290 */ /* 0x000fe20008ffe43f */
[----:B------:R-:W-:Y:S01]  /*0ae0*/  IMAD.U32 R3, RZ, RZ, UR9 ;  /* 0x00000009ff037e24 */ /* 0x000fe2000f8e00ff */
[----:B------:R-:W-:-:S02]  /*0af0*/  UIADD3.X UR12, UR5, UR13, URZ, UP2, !UPT ;  /* 0x0000000d050c7290 */ /* 0x000fc400097fe43f */
[----:B------:R-:W-:Y:S01]  /*0b00*/  UISETP.NE.AND.EX UP0, UPT, UR13, URZ, UPT, UP0 ;  /* 0x0000003f0d00728c */ /* 0x000fe2000bf05300 */
[----:B------:R-:W-:Y:S02]  /*0b10*/  ULDC.64 UR6, c[0x0][0x2f8] ;  /* 0x0000be0000067ab9 */ /* 0x000fe40000000a00 */
[----:B------:R-:W-:Y:S01]  /*0b20*/  ULDC.U8 UR13, c[0x0][0x3c2] ;  /* 0x0000f080000d7ab9 */ /* 0x000fe20000000000 */
[----:B------:R-:W-:Y:S01]  /*0b30*/  IMAD.U32 R5, RZ, RZ, UR11 ;  /* 0x0000000bff057e24 */ /* 0x000fe2000f8e00ff */
[----:B------:R-:W-:Y:S01]  /*0b40*/  UISETP.NE.AND UP2, UPT, UR13, URZ, UPT ;  /* 0x0000003f0d00728c */ /* 0x000fe2000bf45270 */
[----:B------:R-:W-:Y:S01]  /*0b50*/  PLOP3.LUT P3, PT, PT, PT, UP0, 0x80, 0x0 ;  /* 0x000000000000781c */ /* 0x000fe20003f6f008 */
[----:B------:R-:W-:Y:S02]  /*0b60*/  UISETP.EQ.U32.AND UP4, UPT, UR6, URZ, UPT ;  /* 0x0000003f0600728c */ /* 0x000fe4000bf82070 */
[----:B------:R-:W2:Y:S02]  /*0b70*/  @P1 LDG.E R7, desc[UR16][R4.64] ;  /* 0x0000001004071981 */ /* 0x000ea4000c1e1900 */
        /* <DEDUP_REMOVED lines=15> */
[----:B------:R-:W-:Y:S01]  /*0c70*/  UMOV UR5, 0xffffffff ;  /* 0xffffffff00057882 */ /* 0x000fe20000000000 */
[----:B------:R-:W-:Y:S02]  /*0c80*/  UMOV UR38, 0xffffffff ;  /* 0xffffffff00267882 */ /* 0x000fe40000000000 */
[----:B------:R-:W-:Y:S02]  /*0c90*/  @!UP3 UISETP.NE.AND.EX UP1, UPT, UR9, URZ, UPT, UP1 ;  /* 0x0000003f0900b28c */ /* 0x000fe4000bf25310 */
[----:B------:R-:W-:Y:S01]  /*0ca0*/  USHF.L.U32 UR27, UR22, 0x7, URZ ;  /* 0x00000007161b7899 */ /* 0x000fe2000800063f */
[----:B--2---:R-:W-:Y:S02]  /*0cb0*/  @P1 R2UR UR32, R7 ;  /* 0x00000000072012ca */ /* 0x004fe400000e0000 */
[----:B---3--:R-:W-:-:S02]  /*0cc0*/  @P0 R2UR UR12, R5 ;  /* 0x00000000050c02ca */ /* 0x008fc400000e0000 */
[----:B------:R-:W-:Y:S01]  /*0cd0*/  ISETP.NE.U32.AND P0, PT, RZ, UR6, PT ;  /* 0x00000006ff007c0c */ /* 0x000fe2000bf05070 */
[----:B------:R-:W-:-:S03]  /*0ce0*/  @!UP3 ULDC UR6, c[0x0][0x2cc] ;  /* 0x0000b3000006bab9 */ /* 0x000fc60000000800 */
[----:B------:R-:W-:Y:S01]  /*0cf0*/  ISETP.NE.AND.EX P0, PT, RZ, UR7, PT, P0 ;  /* 0x00000007ff007c0c */ /* 0x000fe2000bf05300 */
[----:B------:R-:W-:-:S03]  /*0d00*/  @!UP3 USEL UR7, UR6, URZ, UP1 ;  /* 0x0000003f0607b287 */ /* 0x000fc60008800000 */
[----:B------:R-:W-:-:S03]  /*0d10*/  ULDC UR6, c[0x0][0x2c8] ;  /* 0x0000b20000067ab9 */ /* 0x000fc60000000800 */
        /* <DEDUP_REMOVED lines=11> */
.L_x_1471:
        /* <DEDUP_REMOVED lines=11> */
[----:B------:R-:W-:Y:S01]  /*0e80*/  ULDC.64 UR30, c[0x0][0x240] ;  /* 0x00009000001e7ab9 */ /* 0x000fe20000000a00 */
[----:B------:R-:W-:Y:S02]  /*0e90*/  UIMAD UR10, UR57, UR6, URZ ;  /* 0x00000006390a72a4 */ /* 0x000fe4000f8e023f */
[----:B------:R-:W2:Y:S01]  /*0ea0*/  S2UR UR11, SR_CTAID.X ;  /* 0x00000000000b79c3 */ /* 0x000ea20000002500 */
[----:B------:R-:W-:Y:S02]  /*0eb0*/  UIMAD.WIDE.U32 UR20, UR49, UR6, URZ ;  /* 0x00000006311472a5 */ /* 0x000fe4000f8e003f */
[----:B------:R-:W-:Y:S01]  /*0ec0*/  UIMAD UR26, UR49, UR7, UR10 ;  /* 0x00000007311a72a4 */ /* 0x000fe2000f8e020a */
[----:B------:R-:W-:-:S02]  /*0ed0*/  ULDC UR58, c[0x0][0x2d4] ;  /* 0x0000b500003a7ab9 */ /* 0x000fc40000000800 */
[----:B------:R-:W-:Y:S01]  /*0ee0*/  @!UP2 ULDC.64 UR6, c[0x0][0x418] ;  /* 0x000106000006aab9 */ /* 0x000fe20000000a00 */
[----:B------:R-:W-:Y:S02]  /*0ef0*/  UIMAD.WIDE.U32 UR14, UR5, UR30, URZ ;  /* 0x0000001e050e72a5 */ /* 0x000fe4000f8e003f */
[----:B------:R-:W-:Y:S01]  /*0f00*/  @!UP2 UIMAD.WIDE.U32 UR42, UR49, UR6, URZ ;  /* 0x00000006312aa2a5 */ /* 0x000fe2000f8e003f */
[----:B------:R-:W-:Y:S01]  /*0f10*/  ULDC UR23, c[0x0][0x394] ;  /* 0x0000e50000177ab9 */ /* 0x000fe20000000800 */
[----:B------:R-:W-:Y:S01]  /*0f20*/  ULDC UR46, c[0x0][0x2dc] ;  /* 0x0000b700002e7ab9 */ /* 0x000fe20000000800 */
[----:B------:R-:W-:Y:S01]  /*0f30*/  ULDC UR61, c[0x0][0x270] ;  /* 0x00009c00003d7ab9 */ /* 0x000fe20000000800 */
[----:B------:R-:W-:Y:S01]  /*0f40*/  USHF.L.U64.HI UR13, UR49, 0x7, UR57 ;  /* 0x00000007310d7899 */ /* 0x000fe20008010239 */
[----:B-1----:R-:W-:Y:S01]  /*0f50*/  IABS R5, R6 ;  /* 0x0000000600057213 */ /* 0x002fe20000000000 */
[----:B------:R-:W-:Y:S01]  /*0f60*/  ULDC.U8 UR28, c[0x0][0x3d8] ;  /* 0x0000f600001c7ab9 */ /* 0x000fe20000000000 */
[----:B------:R-:W-:Y:S01]  /*0f70*/  USEL UR55, UR20, UR14, !UP2 ;  /* 0x0000000e14377287 */ /* 0x000fe2000d000000 */
[----:B------:R-:W-:Y:S01]  /*0f80*/  ISETP.NE.AND P3, PT, R6, RZ, PT ;  /* 0x000000ff0600720c */ /* 0x000fe20003f65270 */
[----:B------:R-:W1:Y:S01]  /*0f90*/  I2F.RP R2, R5 ;  /* 0x0000000500027306 */ /* 0x000e620000209400 */
[----:B------:R-:W-:-:S02]  /*0fa0*/  UISETP.NE.AND UP3, UPT, UR28, URZ, UPT ;  /* 0x0000003f1c00728c */ /* 0x000fc4000bf65270 */
[----:B------:R-:W-:Y:S02]  /*0fb0*/  UIMAD UR24, UR5, UR31, URZ ;  /* 0x0000001f051872a4 */ /* 0x000fe4000f8e023f */
[----:B--2---:R-:W-:Y:S02]  /*0fc0*/  UIMAD.WIDE.U32 UR36, UR11, UR8, URZ ;  /* 0x000000080b2472a5 */ /* 0x004fe4000f8e003f */
[----:B------:R-:W-:Y:S02]  /*0fd0*/  USEL UR34, UR13, URZ, UP0 ;  /* 0x0000003f0d227287 */ /* 0x000fe40008000000 */
[----:B------:R-:W-:Y:S02]  /*0fe0*/  UIMAD UR41, UR11, UR9, UR37 ;  /* 0x000000090b2972a4 */ /* 0x000fe4000f8e0225 */
[----:B------:R-:W-:Y:S01]  /*0ff0*/  USHF.L.U32 UR11, UR49, 0x7, URZ ;  /* 0x00000007310b7899 */ /* 0x000fe2000800063f */
[----:B------:R-:W-:Y:S01]  /*1000*/  @UP2 ULDC.64 UR8, c[0x0][0x420] ;  /* 0x0001080000082ab9 */ /* 0x000fe20000000a00 */
[----:B------:R-:W-:Y:S01]  /*1010*/  USHF.R.S32.HI UR37, URZ, 0x1f, UR58 ;  /* 0x0000001f3f257899 */ /* 0x000fe2000801143a */
[----:B-1----:R-:W1:Y:S01]  /*1020*/  MUFU.RCP R2, R2 ;  /* 0x0000000200027308 */ /* 0x002e620000001000 */
[----:B------:R-:W-:-:S02]  /*1030*/  @UP2 UIMAD.WIDE.U32 UR44, UR5, UR8, URZ ;  /* 0x00000008052c22a5 */ /* 0x000fc4000f8e003f */
[----:B------:R-:W-:Y:S02]  /*1040*/  @!UP2 UIMAD UR8, UR57, UR6, URZ ;  /* 0x000000063908a2a4 */ /* 0x000fe4000f8e023f */
[----:B------:R-:W-:Y:S02]  /*1050*/  UIADD3 UR6, UR19, 0x80, UR27 ;  /* 0x0000008013067890 */ /* 0x000fe4000fffe01b */
[----:B------:R-:W-:Y:S02]  /*1060*/  @!UP2 UIMAD UR33, UR49, UR7, UR8 ;  /* 0x000000073121a2a4 */ /* 0x000fe4000f8e0208 */
[----:B------:R-:W-:Y:S02]  /*1070*/  UIADD3 UR7, UR19, 0x3f, URZ ;  /* 0x0000003f13077890 */ /* 0x000fe4000fffe03f */
[----:B------:R-:W-:Y:S02]  /*1080*/  @UP2 UIMAD UR50, UR5, UR9, UR45 ;  /* 0x00000009053222a4 */ /* 0x000fe4000f8e022d */
[----:B------:R-:W-:-:S02]  /*1090*/  USEL UR35, UR11, URZ, UP0 ;  /* 0x0000003f0b237287 */ /* 0x000fc40008000000 */
[----:B------:R-:W-:Y:S01]  /*10a0*/  USHF.R.S32.HI UR18, URZ, 0x1f, UR7 ;  /* 0x0000001f3f127899 */ /* 0x000fe20008011407 */
[----:B-1----:R-:W-:Y:S01]  /*10b0*/  VIADD R2, R2, 0xffffffe ;  /* 0x0ffffffe02027836 */ /* 0x002fe20000000000 */
[----:B------:R-:W-:Y:S02]  /*10c0*/  UIADD3 UR23, UR6, UR23, -UR12 ;  /* 0x0000001706177290 */ /* 0x000fe4000fffe80c */
[----:B------:R-:W-:Y:S01]  /*10d0*/  UIMAD.WIDE UR8, UR46, UR61, URZ ;  /* 0x0000003d2e0872a5 */ /* 0x000fe2000f8e023f */
[----:B------:R-:W1:Y:S01]  /*10e0*/  F2I.FTZ.U32.TRUNC.NTZ R3, R2 ;  /* 0x0000000200037305 */ /* 0x000e62000021f000 */
[----:B------:R-:W-:Y:S02]  /*10f0*/  UIMAD.WIDE.U32 UR10, UR49, UR58, URZ ;  /* 0x0000003a310a72a5 */ /* 0x000fe4000f8e003f */
[----:B------:R-:W-:Y:S02]  /*1100*/  UIMAD UR14, UR37, UR49, URZ ;  /* 0x00000031250e72a4 */ /* 0x000fe4000f8e023f */
[----:B------:R-:W-:-:S02]  /*1110*/  ULEA.HI UR28, UR18, UR7, URZ, 0x6 ;  /* 0x00000007121c7291 */ /* 0x000fc4000f8f303f */
[----:B------:R-:W-:Y:S02]  /*1120*/  UIADD3 UR48, UR21, UR26, URZ ;  /* 0x0000001a15307290 */ /* 0x000fe4000fffe03f */
[----:B------:R-:W-:Y:S02]  /*1130*/  UIADD3 UR13, UR23, 0x3f, URZ ;  /* 0x0000003f170d7890 */ /* 0x000fe4000fffe03f */
[----:B------:R-:W-:Y:S02]  /*1140*/  UIMAD.WIDE.U32 UR20, UR8, UR10, URZ ;  /* 0x0000000a081472a5 */ /* 0x000fe4000f8e003f */
[----:B------:R-:W-:Y:S01]  /*1150*/  UIMAD UR18, UR9, UR10, URZ ;  /* 0x0000000a091272a4 */ /* 0x000fe2000f8e023f */
[----:B-1----:R-:W-:Y:S01]  /*1160*/  IMAD.MOV R0, RZ, RZ, -R3 ;  /* 0x000000ffff007224 */ /* 0x002fe200078e0a03 */
[----:B------:R-:W-:Y:S01]  /*1170*/  UIMAD UR10, UR57, UR58, UR14 ;  /* 0x0000003a390a72a4 */ /* 0x000fe2000f8e020e */
[----:B------:R-:W-:Y:S01]  /*1180*/  IMAD.MOV.U32 R2, RZ, RZ, RZ ;  /* 0x000000ffff027224 */ /* 0x000fe200078e00ff */
[----:B------:R-:W-:Y:S01]  /*1190*/  @UP2 UIADD3 UR48, UR15, UR24, URZ ;  /* 0x000000180f302290 */ /* 0x000fe2000fffe03f */
[----:B------:R-:W-:Y:S01]  /*11a0*/  IMAD R0, R0, R5, RZ ;  /* 0x0000000500007224 */ /* 0x000fe200078e02ff */
[----:B------:R-:W-:-:S02]  /*11b0*/  USHF.R.S32.HI UR15, URZ, 0x1f, UR13 ;  /* 0x0000001f3f0f7899 */ /* 0x000fc4000801140d */
[----:B------:R-:W-:Y:S01]  /*11c0*/  UIADD3 UR14, UR11, UR10, URZ ;  /* 0x0000000a0b0e7290 */ /* 0x000fe2000fffe03f */
[----:B------:R-:W-:Y:S01]  /*11d0*/  IMAD.HI.U32 R0, R3, R0, R2 ;  /* 0x0000000003007227 */ /* 0x000fe200078e0002 */
[----:B------:R-:W-:Y:S01]  /*11e0*/  MOV R2, R4 ;  /* 0x0000000400027202 */ /* 0x000fe20000000f00 */
[----:B------:R-:W-:Y:S02]  /*11f0*/  ULEA.HI UR23, UR15, UR13, URZ, 0x6 ;  /* 0x0000000d0f177291 */ /* 0x000fe4000f8f303f */
[----:B------:R-:W-:Y:S02]  /*1200*/  UIMAD.WIDE.U32 UR10, UR8, UR5, URZ ;  /* 0x00000005080a72a5 */ /* 0x000fe4000f8e003f */
[----:B------:R-:W-:Y:S01]  /*1210*/  IMAD.HI.U32 R0, R0, R2, RZ ;  /* 0x0000000200007227 */ /* 0x000fe200078e00ff */
[----:B------:R-:W-:Y:S02]  /*1220*/  UIMAD UR13, UR8, UR14, UR18 ;  /* 0x0000000e080d72a4 */ /* 0x000fe4000f8e0212 */
[----:B------:R-:W-:Y:S01]  /*1230*/  UIMAD UR47, UR56, UR46, URZ ;  /* 0x0000002e382f72a4 */ /* 0x000fe2000f8e023f */
[----:B------:R-:W-:Y:S01]  /*1240*/  IMAD.MOV R3, RZ, RZ, -R0 ;  /* 0x000000ffff037224 */ /* 0x000fe200078e0a00 */
[----:B------:R-:W-:-:S02]  /*1250*/  USEL UR54, UR20, UR10, !UP2 ;  /* 0x0000000a14367287 */ /* 0x000fc4000d000000 */
[----:B------:R-:W-:Y:S01]  /*1260*/  UIADD3 UR46, UR21, UR13, URZ ;  /* 0x0000000d152e7290 */ /* 0x000fe2000fffe03f */
[C---:B------:R-:W-:Y:S01]  /*1270*/  IMAD R2, R5.reuse, R3, R2 ;  /* 0x0000000305027224 */ /* 0x040fe200078e0202 */
[----:B------:R-:W-:Y:S02]  /*1280*/  USHF.R.S32.HI UR13, URZ, 0x6, UR28 ;  /* 0x000000063f0d7899 */ /* 0x000fe4000801141c */
[----:B------:R-:W-:Y:S02]  /*1290*/  USHF.R.S32.HI UR10, URZ, 0x6, UR23 ;  /* 0x000000063f0a7899 */ /* 0x000fe40008011417 */
[----:B------:R-:W-:Y:S01]  /*12a0*/  ISETP.GT.U32.AND P1, PT, R5, R2, PT ;  /* 0x000000020500720c */ /* 0x000fe20003f24070 */
[----:B------:R-:W-:Y:S02]  /*12b0*/  UIMAD UR18, UR9, UR5, URZ ;  /* 0x00000005091272a4 */ /* 0x000fe4000f8e023f */
[----:B------:R-:W-:Y:S01]  /*12c0*/  UISETP.LT.AND UP0, UPT, UR13, UR10, UPT ;  /* 0x0000000a0d00728c */ /* 0x000fe2000bf01270 */
[----:B------:R-:W-:Y:S01]  /*12d0*/  ULDC.U8 UR40, c[0x0][0x480] ;  /* 0x0001200000287ab9 */ /* 0x000fe20000000000 */
[----:B------:R-:W-:Y:S01]  /*12e0*/  ULDC UR51, c[0x0][0x2c4] ;  /* 0x0000b10000337ab9 */ /* 0x000fe20000000800 */
[----:B------:R-:W-:-:S02]  /*12f0*/  @UP2 UIADD3 UR46, UR11, UR18, URZ ;  /* 0x000000120b2e2290 */ /* 0x000fc4000fffe03f */
[----:B------:R-:W-:Y:S02]  /*1300*/  UISETP.NE.AND UP4, UPT, UR40, URZ, UPT ;  /* 0x0000003f2800728c */ /* 0x000fe4000bf85270 */
[----:B------:R-:W-:-:S03]  /*1310*/  @UP3 UIMAD UR18, UR49, UR51, URZ ;  /* 0x00000033311232a4 */ /* 0x000fc6000f8e023f */
[----:B------:R-:W-:Y:S01]  /*1320*/  @!P1 IMAD.IADD R2, R2, 0x1, -R5 ;  /* 0x0000000102029824 */ /* 0x000fe200078e0a05 */
[----:B------:R-:W-:Y:S01]  /*1330*/  USEL UR40, UR13, UR10, UP0 ;  /* 0x0000000a0d287287 */ /* 0x000fe20008000000 */
[----:B------:R-:W-:Y:S01]  /*1340*/  @!P1 IADD3 R0, R0, 0x1, RZ ;  /* 0x0000000100009810 */ /* 0x000fe20007ffe0ff */
[----:B------:R-:W-:Y:S02]  /*1350*/  UISETP.NE.AND UP1, UPT, UR38, -0x1, UPT ;  /* 0xffffffff2600788c */ /* 0x000fe4000bf25270 */
[----:B------:R-:W-:Y:S01]  /*1360*/  @UP3 USEL UR13, UR18, UR5, !UP2 ;  /* 0x00000005120d3287 */ /* 0x000fe2000d000000 */
[----:B------:R-:W-:Y:S01]  /*1370*/  ISETP.GE.U32.AND P0, PT, R2, R5, PT ;  /* 0x000000050200720c */ /* 0x000fe20003f06070 */
[----:B------:R-:W-:Y:S01]  /*1380*/  ULEA UR10, UR40, 0xffffffc0, 0x6 ;  /* 0xffffffc0280a7891 */ /* 0x000fe2000f8e303f */
[----:B------:R-:W-:Y:S01]  /*1390*/  LOP3.LUT R2, R6, UR56, RZ, 0x3c, !PT ;  /* 0x0000003806027c12 */ /* 0x000fe2000f8e3cff */
[----:B------:R-:W-:Y:S01]  /*13a0*/  @UP3 ULDC UR11, c[0x0][0x2e4] ;  /* 0x0000b900000b3ab9 */ /* 0x000fe20000000800 */
[----:B------:R-:W-:Y:S01]  /*13b0*/  PLOP3.LUT P1, PT, PT, PT, UP1, 0x80, 0x0 ;  /* 0x000000000000781c */ /* 0x000fe20003f2f018 */
[----:B------:R-:W-:Y:S01]  /*13c0*/  @UP3 UIMAD UR24, UR56, UR11, UR13 ;  /* 0x0000000b381832a4 */ /* 0x000fe2000f8e020d */
[----:B------:R-:W-:Y:S01]  /*13d0*/  ISETP.GE.AND P2, PT, R2, RZ, PT ;  /* 0x000000ff0200720c */ /* 0x000fe20003f46270 */
[----:B------:R-:W-:-:S02]  /*13e0*/  USHF.R.S32.HI UR28, URZ, 0x1f, UR10 ;  /* 0x0000001f3f1c7899 */ /* 0x000fc4000801140a */
[----:B------:R-:W-:Y:S02]  /*13f0*/  UIADD3 UR11, UP0, UR10, UR35, URZ ;  /* 0x000000230a0b7290 */ /* 0x000fe4000ff1e03f */
[----:B------:R-:W-:Y:S02]  /*1400*/  @UP1 UIADD3 UR25, UR32, UR38, URZ ;  /* 0x0000002620191290 */ /* 0x000fe4000fffe03f */
[----:B------:R-:W-:Y:S01]  /*1410*/  UIADD3.X UR13, UR28, UR34, URZ, UP0, !UPT ;  /* 0x000000221c0d7290 */ /* 0x000fe200087fe43f */
[----:B------:R-:W-:Y:S01]  /*1420*/  @P0 VIADD R0, R0, 0x1 ;  /* 0x0000000100000836 */ /* 0x000fe20000000000 */
[----:B------:R-:W-:Y:S01]  /*1430*/  UIMAD UR9, UR9, UR11, URZ ;  /* 0x0000000b090972a4 */ /* 0x000fe2000f8e023f */
[----:B------:R-:W-:Y:S01]  /*1440*/  PLOP3.LUT P0, PT, PT, PT, UP3, 0x80, 0x0 ;  /* 0x000000000000781c */ /* 0x000fe20003f0f038 */
[----:B------:R-:W-:Y:S01]  /*1450*/  @UP1 UIADD3 UR29, UR32, UR38, URZ ;  /* 0x00000026201d1290 */ /* 0x000fe2000fffe03f */
[----:B------:R-:W-:Y:S01]  /*1460*/  IMAD.MOV.U32 R13, RZ, RZ, R0 ;  /* 0x000000ffff0d7224 */ /* 0x000fe200078e0000 */
[----:B------:R-:W-:Y:S01]  /*1470*/  @UP1 ULDC.64 UR6, c[0x0][0x248] ;  /* 0x0000920000061ab9 */ /* 0x000fe20000000a00 */
[----:B------:R-:W-:Y:S01]  /*1480*/  @UP1 ULDC.64 UR14, c[0x0][0x250] ;  /* 0x00009400000e1ab9 */ /* 0x000fe20000000a00 */
[----:B------:R-:W-:-:S02]  /*1490*/  UIMAD.WIDE.U32 UR34, UR8, UR11, URZ ;  /* 0x0000000b082272a5 */ /* 0x000fc4000f8e003f */
[----:B------:R-:W-:Y:S01]  /*14a0*/  UIMAD UR11, UR8, UR13, UR9 ;  /* 0x0000000d080b72a4 */ /* 0x000fe2000f8e0209 */
[----:B------:R-:W-:Y:S01]  /*14b0*/  @!P2 IADD3 R13, -R13, RZ, RZ ;  /* 0x000000ff0d0da210 */ /* 0x000fe20007ffe1ff */
[----:B------:R-:W-:Y:S01]  /*14c0*/  @UP1 UIMAD.WIDE.U32 UR20, UR25, UR6, URZ ;  /* 0x00000006191412a5 */ /* 0x000fe2000f8e003f */
[----:B------:R-:W-:Y:S01]  /*14d0*/  @!P3 LOP3.LUT R13, RZ, R6, RZ, 0x33, !PT ;  /* 0x00000006ff0db212 */ /* 0x000fe200078e33ff */
[----:B------:R-:W-:Y:S02]  /*14e0*/  @UP1 UIMAD.WIDE.U32 UR8, UR29, UR14, URZ ;  /* 0x0000000e1d0812a5 */ /* 0x000fe4000f8e003f */
[----:B------:R-:W-:Y:S02]  /*14f0*/  @UP1 UIMAD UR13, UR29, UR15, URZ ;  /* 0x0000000f1d0d12a4 */ /* 0x000fe4000f8e023f */
[----:B------:R-:W-:Y:S02]  /*1500*/  @!UP3 UIMAD UR18, UR49, UR61, UR56 ;  /* 0x0000003d3112b2a4 */ /* 0x000fe4000f8e0238 */
[----:B------:R-:W-:-:S02]  /*1510*/  @UP1 UIMAD UR23, UR25, UR7, URZ ;  /* 0x00000007191712a4 */ /* 0x000fc4000f8e023f */
[----:B------:R-:W-:Y:S02]  /*1520*/  @!UP2 UIADD3 UR50, UR43, UR33, URZ ;  /* 0x000000212b32a290 */ /* 0x000fe4000fffe03f */
[----:B------:R-:W-:Y:S02]  /*1530*/  @!UP3 UIMAD UR24, UR18, UR51, URZ ;  /* 0x000000331218b2a4 */ /* 0x000fe4000f8e023f */
[----:B------:R-:W-:Y:S02]  /*1540*/  @UP1 UIADD3 UR37, UR9, UR13, URZ ;  /* 0x0000000d09251290 */ /* 0x000fe4000fffe03f */
[----:B------:R-:W-:Y:S02]  /*1550*/  USHF.R.S32.HI UR39, URZ, 0x1f, UR27 ;  /* 0x0000001f3f277899 */ /* 0x000fe4000801141b */
[----:B------:R-:W-:Y:S02]  /*1560*/  USHF.R.S32.HI UR53, URZ, 0x1f, UR47 ;  /* 0x0000001f3f357899 */ /* 0x000fe4000801142f */
[----:B------:R-:W-:-:S02]  /*1570*/  USEL UR52, UR36, URZ, UP4 ;  /* 0x0000003f24347287 */ /* 0x000fc4000a000000 */
[----:B------:R-:W-:Y:S02]  /*1580*/  USEL UR51, UR41, URZ, UP4 ;  /* 0x0000003f29337287 */ /* 0x000fe4000a000000 */
        /* <DEDUP_REMOVED lines=17> */
.L_x_1473:
        /* <DEDUP_REMOVED lines=13> */
.L_x_1474:
        /* <DEDUP_REMOVED lines=11> */
.L_x_1475:
[----:B------:R-:W-:-:S04]  /*1820*/  UIMAD UR5, UR49, UR61, UR56 ;  /* 0x0000003d310572a4 */ /* 0x000fc8000f8e0238 */
[----:B------:R-:W-:-:S12]  /*1830*/  UIMAD UR5, UR5, UR58, URZ ;  /* 0x0000003a050572a4 */ /* 0x000fd8000f8e023f */
.L_x_1476:
[----:B------:R-:W1:Y:S01]  /*1840*/  S2R R15, SR_TID.X ;  /* 0x00000000000f7919 */ /* 0x000e620000002100 */
[----:B------:R-:W2:Y:S01]  /*1850*/  LDC.64 R8, c[0x0][0x420] ;  /* 0x00010800ff087b82 */ /* 0x000ea20000000a00 */
[----:B------:R-:W-:Y:S01]  /*1860*/  SHF.R.S32.HI R22, RZ, 0x1f, R240 ;  /* 0x0000001fff167819 */ /* 0x000fe200000114f0 */
[----:B------:R-:W-:Y:S01]  /*1870*/  ULDC UR8, c[0x0][0x2dc] ;  /* 0x0000b70000087ab9 */ /* 0x000fe20000000800 */
[----:B------:R-:W-:Y:S01]  /*1880*/  IADD3 R4, P2, R240, UR10, RZ ;  /* 0x0000000af0047c10 */ /* 0x000fe2000ff5e0ff */
[----:B------:R-:W-:Y:S01]  /*1890*/  UIADD3 UR36, UR27, UR19, URZ ;  /* 0x000000131b247290 */ /* 0x000fe2000fffe03f */
[--C-:B------:R-:W-:Y:S01]  /*18a0*/  SHF.R.S32.HI R231, RZ, 0x1f, R230.reuse ;  /* 0x0000001fffe77819 */ /* 0x100fe200000114e6 */
[----:B------:R-:W-:Y:S01]  /*18b0*/  UIMAD UR9, UR8, UR61, URZ ;  /* 0x0000003d080972a4 */ /* 0x000fe2000f8e023f */
[----:B------:R-:W-:Y:S01]  /*18c0*/  IADD3.X R0, R22, UR28, RZ, P2, !PT ;  /* 0x0000001c16007c10 */ /* 0x000fe200097fe4ff */
[----:B------:R-:W-:Y:S01]  /*18d0*/  ULDC UR43, c[0x0][0x398] ;  /* 0x0000e600002b7ab9 */ /* 0x000fe20000000800 */
[----:B------:R-:W-:Y:S01]  /*18e0*/  IADD3 R2, P0, R230, UR11, RZ ;  /* 0x0000000be6027c10 */ /* 0x000fe2000ff1e0ff */
[----:B------:R-:W-:Y:S01]  /*18f0*/  UIADD3 UR41, UR10, UR5, URZ ;  /* 0x000000050a297290 */ /* 0x000fe2000fffe03f */
[----:B------:R-:W-:Y:S01]  /*1900*/  BSSY B1, `(.L_x_1472) ;  /* 0x0000abd000017945 */ /* 0x000fe20003800000 */
[----:B------:R-:W-:Y:S01]  /*1910*/  USHF.R.S32.HI UR44, URZ, 0x1f, UR56 ;  /* 0x0000001f3f2c7899 */ /* 0x000fe20008011438 */
[----:B------:R-:W-:Y:S01]  /*1920*/  IADD3.X R3, R231, UR50, RZ, P0, !PT ;  /* 0x00000032e7037c10 */ /* 0x000fe200087fe4ff */
[----:B------:R-:W-:Y:S01]  /*1930*/  UIADD3 UR42, UR10, UR24, URZ ;  /* 0x000000180a2a7290 */ /* 0x000fe2000fffe03f */
[----:B------:R-:W-:Y:S01]  /*1940*/  IMAD R5, R0, UR30, RZ ;  /* 0x0000001e00057c24 */ /* 0x000fe2000f8e02ff */
[----:B------:R-:W-:Y:S01]  /*1950*/  UIADD3 UR5, UR36, -UR43, -UR12 ;  /* 0x8000002b24057290 */ /* 0x000fe2000fffe80c */
[----:B------:R-:W-:Y:S01]  /*1960*/  VIADD R12, R230, 0x40 ;  /* 0x00000040e60c7836 */ /* 0x000fe20000000000 */
[----:B------:R-:W-:Y:S01]  /*1970*/  USHF.L.U32 UR8, UR9, 0x6, URZ ;  /* 0x0000000609087899 */ /* 0x000fe2000800063f */
[C---:B------:R-:W-:Y:S01]  /*1980*/  IMAD R7, R4.reuse, UR31, R5 ;  /* 0x0000001f04077c24 */ /* 0x040fe2000f8e0205 */
[----:B------:R-:W-:Y:S01]  /*1990*/  ULDC.64 UR24, c[0x0][0x258] ;  /* 0x0000960000187ab9 */ /* 0x000fe20000000a00 */
[----:B------:R-:W-:Y:S01]  /*19a0*/  IMAD.WIDE.U32 R4, R4, UR30, R230 ;  /* 0x0000001e04047c25 */ /* 0x000fe2000f8e00e6 */
[----:B------:R-:W-:-:S02]  /*19b0*/  UIMAD UR26, UR44, UR24, URZ ;  /* 0x000000182c1a72a4 */ /* 0x000fc4000f8e023f */
[----:B------:R-:W-:Y:S01]  /*19c0*/  UIADD3 UR23, UP2, UP0, UR34, UR8, UR47 ;  /* 0x0000000822177290 */ /* 0x000fe2000f85e02f */
[C---:B--2---:R-:W-:Y:S01]  /*19d0*/  IMAD R0, R8.reuse, UR28, RZ ;  /* 0x0000001c08007c24 */ /* 0x044fe2000f8e02ff */
[----:B------:R-:W-:Y:S01]  /*19e0*/  USHF.R.S32.HI UR28, URZ, 0x1f, UR5 ;  /* 0x0000001f3f1c7899 */ /* 0x000fe20008011405 */
[----:B------:R-:W-:Y:S01]  /*19f0*/  IMAD.WIDE.U32 R2, R8, UR10, R2 ;  /* 0x0000000a08027c25 */ /* 0x000fe2000f8e0002 */
[----:B------:R-:W-:Y:S01]  /*1a00*/  USHF.R.S32.HI UR8, URZ, 0x1f, UR8 ;  /* 0x0000001f3f087899 */ /* 0x000fe20008011408 */
[----:B------:R-:W-:Y:S01]  /*1a10*/  IADD3 R4, P0, R4, UR55, RZ ;  /* 0x0000003704047c10 */ /* 0x000fe2000ff1e0ff */
[----:B------:R-:W-:Y:S01]  /*1a20*/  UIMAD UR25, UR56, UR25, UR26 ;  /* 0x00000019381972a4 */ /* 0x000fe2000f8e021a */
[----:B-1----:R-:W-:Y:S01]  /*1a30*/  SHF.R.S32.HI R6, RZ, 0x1f, R15 ;  /* 0x0000001fff067819 */ /* 0x002fe2000001140f */
[----:B------:R-:W-:Y:S01]  /*1a40*/  IMAD R0, R9, UR10, R0 ;  /* 0x0000000a09007c24 */ /* 0x000fe2000f8e0200 */
[----:B------:R-:W-:Y:S01]  /*1a50*/  ULEA.HI UR26, UR28, UR5, URZ, 0x6 ;  /* 0x000000051c1a7291 */ /* 0x000fe2000f8f303f */
[----:B------:R-:W-:Y:S01]  /*1a60*/  IADD3.X R5, R5, UR48, R7, P0, !PT ;  /* 0x0000003005057c10 */ /* 0x000fe200087fe407 */
[----:B------:R-:W-:Y:S01]  /*1a70*/  UIADD3.X UR8, UR29, UR8, UR53, UP2, UP0 ;  /* 0x000000081d087290 */ /* 0x000fe200097e0435 */
[----:B------:R-:W-:Y:S01]  /*1a80*/  LEA.HI R6, R6, R15, RZ, 0x5 ;  /* 0x0000000f06067211 */ /* 0x000fe200078f28ff */
[----:B------:R-:W-:Y:S01]  /*1a90*/  IMAD.IADD R3, R3, 0x1, R0 ;  /* 0x0000000103037824 */ /* 0x000fe200078e0200 */
[----:B------:R-:W-:Y:S01]  /*1aa0*/  UIADD3 UR10, UP2, UP0, UR52, UR23, UR54 ;  /* 0x00000017340a7290 */ /* 0x000fe2000f85e036 */
[----:B------:R-:W-:Y:S01]  /*1ab0*/  IMAD.U32 R7, RZ, RZ, UR24 ;  /* 0x00000018ff077e24 */ /* 0x000fe2000f8e00ff */
[----:B------:R-:W-:Y:S01]  /*1ac0*/  LOP3.LUT R10, R6, 0xffffffe0, RZ, 0xc0, !PT ;  /* 0xffffffe0060a7812 */ /* 0x000fe200078ec0ff */
[----:B------:R-:W-:Y:S01]  /*1ad0*/  USHF.R.S32.HI UR26, URZ, 0x6, UR26 ;  /* 0x000000063f1a7899 */ /* 0x000fe2000801141a */
[----:B------:R-:W-:Y:S01]  /*1ae0*/  SHF.R.S32.HI R0, RZ, 0x5, R6 ;  /* 0x00000005ff007819 */ /* 0x000fe20000011406 */
[----:B------:R-:W-:Y:S01]  /*1af0*/  ULDC.64 UR20, c[0x0][0x428] ;  /* 0x00010a0000147ab9 */ /* 0x000fe20000000a00 */
[----:B------:R-:W-:Y:S01]  /*1b00*/  UIADD3.X UR8, UR51, UR8, UR46, UP2, UP0 ;  /* 0x0000000833087290 */ /* 0x000fe200097e042e */
[----:B------:R-:W-:Y:S01]  /*1b10*/  IMAD.IADD R15, R15, 0x1, -R10 ;  /* 0x000000010f0f7824 */ /* 0x000fe200078e0a0a */
[----:B------:R-:W-:Y:S01]  /*1b20*/  UISETP.LT.AND UP0, UPT, URZ, UR26, UPT ;  /* 0x0000001a3f00728c */ /* 0x000fe2000bf01270 */
[----:B------:R-:W-:Y:S01]  /*1b30*/  IMAD.U32 R6, RZ, RZ, UR20 ;  /* 0x00000014ff067e24 */ /* 0x000fe2000f8e00ff */
[----:B------:R-:W-:Y:S01]  /*1b40*/  UIMAD UR11, UR44, UR20, URZ ;  /* 0x000000142c0b72a4 */ /* 0x000fe2000f8e023f */
[----:B------:R-:W-:Y:S01]  /*1b50*/  IMAD R0, R0, UR9, R15 ;  /* 0x0000000900007c24 */ /* 0x000fe2000f8e020f */
[----:B------:R-:W-:Y:S01]  /*1b60*/  USEL UR26, URZ, UR26, !UP0 ;  /* 0x0000001a3f1a7287 */ /* 0x000fe2000c000000 */
[----:B------:R-:W-:Y:S01]  /*1b70*/  IMAD.WIDE.U32 R2, R6, UR56, R2 ;  /* 0x0000003806027c25 */ /* 0x000fe2000f8e0002 */
[----:B------:R-:W-:Y:S01]  /*1b80*/  ULDC.64 UR34, c[0x0][0x400] ;  /* 0x0001000000227ab9 */ /* 0x000fe20000000a00 */
[----:B------:R-:W-:Y:S01]  /*1b90*/  UIMAD UR11, UR56, UR21, UR11 ;  /* 0x00000015380b72a4 */ /* 0x000fe2000f8e020b */
[C---:B------:R-:W-:Y:S01]  /*1ba0*/  IADD3 R6, P0, R0.reuse, UR10, RZ ;  /* 0x0000000a00067c10 */ /* 0x040fe2000ff1e0ff */
[----:B------:R-:W-:Y:S01]  /*1bb0*/  UISETP.GT.AND UP0, UPT, UR40, UR26, UPT ;  /* 0x0000001a2800728c */ /* 0x000fe2000bf04270 */
[----:B------:R-:W-:Y:S01]  /*1bc0*/  IMAD.WIDE.U32 R4, R7, UR56, R4 ;  /* 0x0000003807047c25 */ /* 0x000fe2000f8e0004 */
[----:B------:R-:W-:Y:S01]  /*1bd0*/  ULDC.64 UR20, c[0x0][0x478] ;  /* 0x00011e0000147ab9 */ /* 0x000fe20000000a00 */
[----:B------:R-:W-:Y:S01]  /*1be0*/  LEA.HI.X.SX32 R0, R0, UR8, 0x1, P0 ;  /* 0x0000000800007c11 */ /* 0x000fe200080f0eff */
[----:B------:R-:W-:Y:S01]  /*1bf0*/  ULDC.64 UR8, c[0x0][0x210] ;  /* 0x0000840000087ab9 */ /* 0x000fe20000000a00 */
[C---:B------:R-:W-:Y:S01]  /*1c00*/  LEA R220, P0, R6.reuse, UR34, 0x2 ;  /* 0x0000002206dc7c11 */ /* 0x040fe2000f8010ff */
[----:B------:R-:W-:Y:S01]  /*1c10*/  VIADD R3, R3, UR11 ;  /* 0x0000000b03037c36 */ /* 0x000fe20008000000 */
[----:B------:R-:W-:Y:S01]  /*1c20*/  ULDC.64 UR28, c[0x0][0x3e0] ;  /* 0x0000f800001c7ab9 */ /* 0x000fe20000000a00 */
[----:B------:R-:W-:Y:S01]  /*1c30*/  ULDC.64 UR44, c[0x0][0x2b0] ;  /* 0x0000ac00002c7ab9 */ /* 0x000fe20000000a00 */
[----:B------:R-:W-:Y:S01]  /*1c40*/  LEA.HI.X R221, R6, UR35, R0, 0x2, P0 ;  /* 0x0000002306dd7c11 */ /* 0x000fe200080f1400 */
[-C--:B------:R-:W-:Y:S01]  /*1c50*/  IMAD R0, R22, R8.reuse, RZ ;  /* 0x0000000816007224 */ /* 0x080fe200078e02ff */
[----:B------:R-:W-:Y:S01]  /*1c60*/  PLOP3.LUT P0, PT, PT, PT, UP0, 0x80, 0x0 ;  /* 0x000000000000781c */ /* 0x000fe20003f0f008 */
[----:B------:R-:W-:Y:S01]  /*1c70*/  UIMAD.WIDE UR34, UR41, 0x4, UR20 ;  /* 0x00000004292278a5 */ /* 0x000fe2000f8e0214 */
[----:B------:R-:W-:Y:S01]  /*1c80*/  IMAD.WIDE.U32 R2, R240, R8, R2 ;  /* 0x00000008f0027225 */ /* 0x000fe200078e0002 */
[----:B------:R-:W-:Y:S01]  /*1c90*/  LEA R238, P3, R4, UR8, 0x1 ;  /* 0x0000000804ee7c11 */ /* 0x000fe2000f8608ff */
[----:B------:R-:W-:-:S02]  /*1ca0*/  UIADD3 UR11, UR40, -0x1, URZ ;  /* 0xffffffff280b7890 */ /* 0x000fc4000fffe03f */
[----:B------:R-:W-:Y:S01]  /*1cb0*/  IMAD R0, R240, R9, R0 ;  /* 0x00000009f0007224 */ /* 0x000fe200078e0200 */
[----:B------:R-:W-:Y:S01]  /*1cc0*/  LEA R236, P2, R2, UR28, 0x1 ;  /* 0x0000001c02ec7c11 */ /* 0x000fe2000f8408ff */
[----:B------:R-:W-:Y:S01]  /*1cd0*/  VIADD R11, R5, UR25 ;  /* 0x00000019050b7c36 */ /* 0x000fe20008000000 */
[----:B------:R-:W-:Y:S01]  /*1ce0*/  UIMAD.WIDE UR20, UR42, 0x4, UR44 ;  /* 0x000000042a1478a5 */ /* 0x000fe2000f8e022c */
[----:B------:R-:W-:Y:S01]  /*1cf0*/  IMAD.IADD R10, R3, 0x1, R0 ;  /* 0x00000001030a7824 */ /* 0x000fe200078e0200 */
[----:B------:R-:W-:Y:S01]  /*1d00*/  UMOV UR25, UR34 ;  /* 0x0000002200197c82 */ /* 0x000fe20008000000 */
[----:B------:R-:W-:Y:S01]  /*1d10*/  UMOV UR24, UR35 ;  /* 0x0000002300187c82 */ /* 0x000fe20008000000 */
        /* <DEDUP_REMOVED lines=22> */
.L_x_1478:
        /* <DEDUP_REMOVED lines=19> */
.L_x_1479:
        /* <DEDUP_REMOVED lines=38> */
.L_x_1481:
[----:B------:R-:W-:Y:S05]  /*2210*/  BSYNC B0 ;  /* 0x0000000000007941 */ /* 0x000fea0003800000 */
.L_x_1480:
        /* <DEDUP_REMOVED lines=18> */
.L_x_1483:
[----:B------:R-:W-:Y:S05]  /*2340*/  BSYNC B0 ;  /* 0x0000000000007941 */ /* 0x000fea0003800000 */
.L_x_1482:
        /* <DEDUP_REMOVED lines=18> */
.L_x_1485:
[----:B------:R-:W-:Y:S05]  /*2470*/  BSYNC B0 ;  /* 0x0000000000007941 */ /* 0x000fea0003800000 */
.L_x_1484:
        /* <DEDUP_REMOVED lines=18> */
.L_x_1487:
[----:B------:R-:W-:Y:S05]  /*25a0*/  BSYNC B0 ;  /* 0x0000000000007941 */ /* 0x000fea0003800000 */
.L_x_1486:
        /* <DEDUP_REMOVED lines=30> */
.L_x_1489:
[----:B------:R-:W-:Y:S05]  /*2790*/  BSYNC B0 ;  /* 0x0000000000007941 */ /* 0x000fea0003800000 */
.L_x_1488:
        /* <DEDUP_REMOVED lines=18> */
.L_x_1491:
[----:B------:R-:W-:Y:S05]  /*28c0*/  BSYNC B0 ;  /* 0x0000000000007941 */ /* 0x000fea0003800000 */
.L_x_1490:
        /* <DEDUP_REMOVED lines=18> */
.L_x_1493:
[----:B------:R-:W-:Y:S05]  /*29f0*/  BSYNC B0 ;  /* 0x0000000000007941 */ /* 0x000fea0003800000 */
.L_x_1492:
[----:B------:R-:W-:Y:S05]  /*2a00*/  @P2 BRA `(.L_x_1494) ;  /* 0x0000009800b02947 */ /* 0x000fea0003800000 */
[----:B------:R-:W-:Y:S01]  /*2a10*/  IADD3 R0, P0, R240, 0x60, RZ ;  /* 0x00000060f0007810 */ /* 0x000fe20007f1e0ff */
[----:B-1234-:R-:W-:Y:S01]  /*2a20*/  IMAD.MOV.U32 R4, RZ, RZ, R2 ;  /* 0x000000ffff047224 */ /* 0x01efe200078e0002 */
        /* <DEDUP_REMOVED lines=16> */
.L_x_1477:
[----:B------:R-:W-:Y:S01]  /*2b30*/  PLOP3.LUT P0, PT, PT, PT, UP4, 0x80, 0x0 ;  /* 0x000000000000781c */ /* 0x000fe20003f0f048 */
[C---:B------:R-:W-:Y:S01]  /*2b40*/  IMAD.SHL.U32 R0, R240.reuse, 0x40, RZ ;  /* 0x00000040f0007824 */ /* 0x040fe200078e00ff */
[----:B------:R-:W-:Y:S01]  /*2b50*/  UIMAD UR5, UR11, -0x40, UR19 ;  /* 0xffffffc00b0578a4 */ /* 0x000fe2000f8e0213 */
[----:B------:R-:W-:Y:S01]  /*2b60*/  VIADD R17, R240, 0x20 ;  /* 0x00000020f0117836 */ /* 0x000fe20000000000 */
[----:B------:R-:W-:Y:S01]  /*2b70*/  ULEA.HI UR10, UR11, UR11, URZ, 0x1 ;  /* 0x0000000b0b0a7291 */ /* 0x000fe2000f8f083f */
[----:B------:R-:W-:Y:S01]  /*2b80*/  BSSY B0, `(.L_x_1495) ;  /* 0x000001e000007945 */ /* 0x000fe20003800000 */
[----:B------:R-:W-:-:S07]  /*2b90*/  LOP3.LUT R0, R0, 0x1c0, RZ, 0xc0, !PT ;  /* 0x000001c000007812 */ /* 0x000fce00078ec0ff */
[----:B------:R-:W-:Y:S01]  /*2ba0*/  @P0 BAR.SYNC.DEFER_BLOCKING 0x0 ;  /* 0x0000000000000b1d */ /* 0x000fe20000010000 */
[----:B------:R-:W-:Y:S01]  /*2bb0*/  LOP3.LUT R7, R0, 0x38, R230, 0xf8, !PT ;  /* 0x0000003800077812 */ /* 0x000fe200078ef8e6 */
[----:B------:R-:W-:Y:S01]  /*2bc0*/  ULOP3.LUT UR10, UR10, 0xfffffffe, URZ, 0xc0, !UPT ;  /* 0xfffffffe0a0a7892 */ /* 0x000fe2000f8ec03f */
[----:B------:R-:W-:Y:S02]  /*2bd0*/  SHF.R.U32.HI R6, RZ, 0x3, R0 ;  /* 0x00000003ff067819 */ /* 0x000fe40000011600 */
[----:B------:R-:W-:Y:S01]  /*2be0*/  ISETP.GE.AND P4, PT, R240, UR5, PT ;  /* 0x00000005f0007c0c */ /* 0x000fe2000bf86270 */
[----:B------:R-:W-:Y:S01]  /*2bf0*/  UIADD3 UR10, UR11, -UR10, URZ ;  /* 0x8000000a0b0a7290 */ /* 0x000fe2000fffe03f */
[----:B------:R-:W-:Y:S02]  /*2c00*/  LOP3.LUT R6, R7, R6, RZ, 0x3c, !PT ;  /* 0x0000000607067212 */ /* 0x000fe400078e3cff */
[----:B------:R-:W-:Y:S01]  /*2c10*/  ISETP.GE.AND P3, PT, R17, UR5, PT ;  /* 0x0000000511007c0c */ /* 0x000fe2000bf66270 */
[----:B------:R-:W-:-:S02]  /*2c20*/  UISETP.NE.AND UP0, UPT, UR10, 0x1, UPT ;  /* 0x000000010a00788c */ /* 0x000fc4000bf05270 */
[----:B------:R-:W-:-:S05]  /*2c30*/  IMAD R6, R246, 0x200, R6 ;  /* 0x00000200f6067824 */ /* 0x000fca00078e0206 */
        /* <DEDUP_REMOVED lines=18> */
.L_x_1496:
[----:B------:R-:W-:Y:S05]  /*2d60*/  BSYNC B0 ;  /* 0x0000000000007941 */ /* 0x000fea0003800000 */
.L_x_1495:
        /* <DEDUP_REMOVED lines=27> */
.L_x_1498:
[----:B------:R-:W-:Y:S05]  /*2f20*/  BSYNC B0 ;  /* 0x0000000000007941 */ /* 0x000fea0003800000 */
.L_x_1497:
        /* <DEDUP_REMOVED lines=12> */
.L_x_1500:
        /* <DEDUP_REMOVED lines=20> */
.L_x_1501:
[----:B------:R-:W-:Y:S05]  /*3130*/  BSYNC B0 ;  /* 0x0000000000007941 */ /* 0x000fea0003800000 */
.L_x_1499:
        /* <DEDUP_REMOVED lines=13> */
.L_x_1503:
[----:B------:R-:W-:Y:S01]  /*3210*/  ULDC UR23, c[0x0][0x2d0] ;  /* 0x0000b40000177ab9 */ /* 0x000fe20000000800 */
[----:B-1----:R-:W-:Y:S01]  /*3220*/  IMAD.U32 R3, RZ, RZ, UR30 ;  /* 0x0000001eff037e24 */ /* 0x002fe2000f8e00ff */
[----:B------:R-:W-:Y:S01]  /*3230*/  ISETP.GE.AND P2, PT, R230, UR23, PT ;  /* 0x00000017e6007c0c */ /* 0x000fe2000bf46270 */
[----:B------:R-:W-:Y:S01]  /*3240*/  IMAD.U32 R5, RZ, RZ, UR31 ;  /* 0x0000001fff057e24 */ /* 0x000fe2000f8e00ff */
[----:B------:R-:W-:-:S11]  /*3250*/  ISETP.GE.AND P0, PT, R12, UR23, PT ;  /* 0x000000170c007c0c */ /* 0x000fd6000bf06270 */
        /* <DEDUP_REMOVED lines=11> */
[----:B------:R1:W-:Y:S04]  /*3310*/  @P0 STS [R222+0x3000], RZ ;  /* 0x003000ffde000388 */ /* 0x0003e80000000800 */
[----:B------:R1:W-:Y:S04]  /*3320*/  @P0 STS [R222+0x3004], RZ ;  /* 0x003004ffde000388 */ /* 0x0003e80000000800 */
[----:B------:R1:W-:Y:S04]  /*3330*/  @P0 STS [R222+0x3008], RZ ;  /* 0x003008ffde000388 */ /* 0x0003e80000000800 */
[----:B------:R1:W-:Y:S01]  /*3340*/  @P0 STS [R222+0x300c], RZ ;  /* 0x00300cffde000388 */ /* 0x0003e20000000800 */
[----:B-----5:R-:W-:-:S05]  /*3350*/  IMAD.U32 R3, RZ, RZ, UR10 ;  /* 0x0000000aff037e24 */ /* 0x020fca000f8e00ff */
[----:B------:R-:W-:Y:S01]  /*3360*/  IADD3.X R3, R11, UR29, R3, P2, !PT ;  /* 0x0000001d0b037c10 */ /* 0x000fe200097fe403 */
[----:B------:R-:W-:Y:S06]  /*3370*/  @P0 BRA `(.L_x_1504) ;  /* 0x0000000000180947 */ /* 0x000fec0003800000 */
[----:B------:R-:W-:-:S04]  /*3380*/  LEA R2, P0, R4, UR8, 0x1 ;  /* 0x0000000804027c11 */ /* 0x000fc8000f8008ff */
[----:B------:R-:W-:-:S05]  /*3390*/  LEA.HI.X R3, R4, UR9, R3, 0x1, P0 ;  /* 0x0000000904037c11 */ /* 0x000fca00080f0c03 */
[----:B------:R-:W-:Y:S01]  /*33a0*/  @!PT LDS RZ, [RZ] ;  /* 0x00000000fffff984 */ /* 0x000fe20000000800 */
[----:B------:R-:W-:Y:S01]  /*33b0*/  @!PT LDS RZ, [RZ] ;  /* 0x00000000fffff984 */ /* 0x000fe20000000800 */
[----:B------:R-:W-:Y:S01]  /*33c0*/  @!PT LDS RZ, [RZ] ;  /* 0x00000000fffff984 */ /* 0x000fe20000000800 */
[----:B------:R1:W-:Y:S04]  /*33d0*/  LDGSTS.E.BYPASS.LTC128B.128 [R222+0x3000], desc[UR16][R2.64+0x80] ;  /* 0x0300008002de7fae */ /* 0x0003e8000b901d50 */
.L_x_1504:
[----:B------:R-:W-:Y:S05]  /*33e0*/  BSYNC B0 ;  /* 0x0000000000007941 */ /* 0x000fea0003800000 */
.L_x_1502:
        /* <DEDUP_REMOVED lines=14> */
[----:B------:R-:W-:Y:S01]  /*34d0*/  P2R R21, PR, RZ, 0x4 ;  /* 0x00000004ff157803 */ /* 0x000fe20000000000 */
[----:B------:R-:W-:Y:S01]  /*34e0*/  IMAD R2, R14, UR28, RZ ;  /* 0x0000001c0e027c24 */ /* 0x000fe2000f8e02ff */
[----:B------:R-:W-:-:S02]  /*34f0*/  IADD3.X R5, R3, UR18, R5, P0, !PT ;  /* 0x0000001203057c10 */ /* 0x000fc400087fe405 */
[----:B------:R-:W-:Y:S01]  /*3500*/  ISETP.GE.AND P0, PT, R6, UR5, PT ;  /* 0x0000000506007c0c */ /* 0x000fe2000bf06270 */
[----:B------:R-:W-:Y:S01]  /*3510*/  IMAD R2, R13, UR29, R2 ;  /* 0x0000001d0d027c24 */ /* 0x000fe2000f8e0202 */
[----:B------:R-:W-:Y:S01]  /*3520*/  ISETP.GE.AND P2, PT, R241, UR5, PT ;  /* 0x00000005f1007c0c */ /* 0x000fe2000bf46270 */
[----:B------:R-:W-:Y:S01]  /*3530*/  IMAD.WIDE.U32 R4, R13, UR28, R4 ;  /* 0x0000001c0d047c25 */ /* 0x000fe2000f8e0004 */
[----:B------:R-:W-:Y:S02]  /*3540*/  P2R R20, PR, RZ, 0x1 ;  /* 0x00000001ff147803 */ /* 0x000fe40000000000 */
        /* <DEDUP_REMOVED lines=33> */
.L_x_1506:
[----:B------:R-:W-:Y:S05]  /*3760*/  BSYNC B0 ;  /* 0x0000000000007941 */ /* 0x000fea0003800000 */
.L_x_1505:
[----:B------:R-:W-:Y:S01]  /*3770*/  ISETP.GE.AND P4, PT, R17, UR8, PT ;  /* 0x0000000811007c0c */ /* 0x000fe2000bf86270 */
[----:B------:R-:W-:-:S12]  /*3780*/  BSSY B0, `(.L_x_1507) ;  /* 0x0000020000007945 */ /* 0x000fd80003800000 */
[----:B------:R1:W-:Y:S04]  /*3790*/  @P4 STS.128 [R0+0xd000], RZ ;  /* 0x00d000ff00004388 */ /* 0x0003e80000000c00 */
[----:B------:R1:W-:Y:S01]  /*37a0*/  @P4 STS.128 [R0+0x11000], RZ ;  /* 0x011000ff00004388 */ /* 0x0003e20000000c00 */
[----:B------:R-:W-:Y:S05]  /*37b0*/  @P4 BRA `(.L_x_1508) ;  /* 0x0000000000704947 */ /* 0x000fea0003800000 */
[----:B-1----:R-:W-:Y:S01]  /*37c0*/  IADD3 R6, P0, R240, 0x20, RZ ;  /* 0x00000020f0067810 */ /* 0x002fe20007f1e0ff */
[----:B------:R-:W-:Y:S01]  /*37d0*/  ULDC UR5, c[0x0][0x2d0] ;  /* 0x0000b40000057ab9 */ /* 0x000fe20000000800 */
[----:B------:R-:W-:-:S03]  /*37e0*/  MOV R3, R9 ;  /* 0x0000000900037202 */ /* 0x000fc60000000f00 */
[----:B------:R-:W-:Y:S01]  /*37f0*/  IMAD.X R2, RZ, RZ, R22, P0 ;  /* 0x000000ffff027224 */ /* 0x000fe200000e0616 */
[----:B------:R-:W-:-:S03]  /*3800*/  ISETP.GE.AND P0, PT, R230, UR5, PT ;  /* 0x00000005e6007c0c */ /* 0x000fc6000bf06270 */
[----:B------:R-:W-:Y:S02]  /*3810*/  IMAD R8, R2, UR6, RZ ;  /* 0x0000000602087c24 */ /* 0x000fe4000f8e02ff */
[----:B------:R-:W-:Y:S02]  /*3820*/  IMAD.MOV.U32 R2, RZ, RZ, R4 ;  /* 0x000000ffff027224 */ /* 0x000fe400078e0004 */
[C---:B------:R-:W-:Y:S02]  /*3830*/  IMAD R8, R6.reuse, UR7, R8 ;  /* 0x0000000706087c24 */ /* 0x040fe4000f8e0208 */
[----:B------:R-:W-:-:S04]  /*3840*/  IMAD.WIDE.U32 R2, R6, UR6, R2 ;  /* 0x0000000606027c25 */ /* 0x000fc8000f8e0002 */
[----:B------:R-:W1:Y:S01]  /*3850*/  @!P0 LDC.64 R10, c[0x0][0x218] ;  /* 0x00008600ff0a8b82 */ /* 0x000e620000000a00 */
        /* <DEDUP_REMOVED lines=18> */
.L_x_1508:
[----:B------:R-:W-:Y:S05]  /*3980*/  BSYNC B0 ;  /* 0x0000000000007941 */ /* 0x000fea0003800000 */
.L_x_1507:
[----:B------:R-:W-:Y:S01]  /*3990*/  IADD3 R2, R240, 0x40, RZ ;  /* 0x00000040f0027810 */ /* 0x000fe20007ffe0ff */
[----:B------:R-:W-:Y:S03]  /*39a0*/  BSSY B0, `(.L_x_1509) ;  /* 0x0000021000007945 */ /* 0x000fe60003800000 */
[----:B------:R-:W-:-:S13]  /*39b0*/  ISETP.GE.AND P3, PT, R2, UR8, PT ;  /* 0x0000000802007c0c */ /* 0x000fda000bf66270 */
        /* <DEDUP_REMOVED lines=31> */
.L_x_1510:
[----:B------:R-:W-:Y:S05]  /*3bb0*/  BSYNC B0 ;  /* 0x0000000000007941 */ /* 0x000fea0003800000 */
.L_x_1509:
        /* <DEDUP_REMOVED lines=14> */
[----:B------:R-:W5:Y:S01]  /*3ca0*/  @!P0 LDC.64 R10, c[0x0][0x218] ;  /* 0x00008600ff0a8b82 */ /* 0x000f620000000a00 */
[----:B-1----:R-:W-:Y:S01]  /*3cb0*/  IMAD.IADD R6, R5, 0x1, R2 ;  /* 0x0000000105067824 */ /* 0x002fe200078e0202 */
        /* <DEDUP_REMOVED lines=17> */
.L_x_1512:
[----:B------:R-:W-:Y:S05]  /*3dd0*/  BSYNC B0 ;  /* 0x0000000000007941 */ /* 0x000fea0003800000 */
.L_x_1511:
        /* <DEDUP_REMOVED lines=9> */
[----:B------:R-:W-:Y:S01]  /*3e70*/  IADD3 R4, P0, R2, UR33, RZ ;  /* 0x0000002102047c10 */ /* 0x000fe2000ff1e0ff */
[----:B------:R-:W-:-:S03]  /*3e80*/  IMAD R2, R14, UR6, RZ ;  /* 0x000000060e027c24 */ /* 0x000fc6000f8e02ff */
[----:B------:R-:W-:Y:S01]  /*3e90*/  IADD3.X R5, R3, UR37, R5, P0, !PT ;  /* 0x0000002503057c10 */ /* 0x000fe200087fe405 */
[C---:B------:R-:W-:Y:S02]  /*3ea0*/  IMAD R2, R13.reuse, UR7, R2 ;  /* 0x000000070d027c24 */ /* 0x040fe4000f8e0202 */
[----:B------:R-:W-:-:S05]  /*3eb0*/  IMAD.WIDE.U32 R4, R13, UR6, R4 ;  /* 0x000000060d047c25 */ /* 0x000fca000f8e0004 */
[----:B------:R-:W-:Y:S01]  /*3ec0*/  IADD3 R9, R5, R2, RZ ;  /* 0x0000000205097210 */ /* 0x000fe20007ffe0ff */
[----:B------:R-:W-:Y:S06]  /*3ed0*/  @P5 BRA `(.L_x_1514) ;  /* 0x0000000000685947 */ /* 0x000fec0003800000 */
        /* <DEDUP_REMOVED lines=26> */
.L_x_1514:
[----:B------:R-:W-:Y:S05]  /*4080*/  BSYNC B0 ;  /* 0x0000000000007941 */ /* 0x000fea0003800000 */
.L_x_1513:
[----:B------:R1:W-:Y:S01]  /*4090*/  @P4 STS.128 [R0+0x15000], RZ ;  /* 0x015000ff00004388 */ /* 0x0003e20000000c00 */
[----:B------:R-:W-:Y:S03]  /*40a0*/  BSSY B0, `(.L_x_1515) ;  /* 0x000001f000007945 */ /* 0x000fe60003800000 */
        /* <DEDUP_REMOVED lines=30> */
.L_x_1516:
[----:B------:R-:W-:Y:S05]  /*4290*/  BSYNC B0 ;  /* 0x0000000000007941 */ /* 0x000fea0003800000 */
.L_x_1515:
        /* <DEDUP_REMOVED lines=32> */
.L_x_1518:
[----:B------:R-:W-:Y:S05]  /*44a0*/  BSYNC B0 ;  /* 0x0000000000007941 */ /* 0x000fea0003800000 */
.L_x_1517:
[----:B------:R1:W-:Y:S01]  /*44b0*/  @P2 STS.128 [R0+0x17000], RZ ;  /* 0x017000ff00002388 */ /* 0x0003e20000000c00 */
[----:B------:R-:W-:Y:S03]  /*44c0*/  BSSY B0, `(.L_x_1519) ;  /* 0x000001d000007945 */ /* 0x000fe60003800000 */
[----:B------:R1:W-:Y:S01]  /*44d0*/  @P2 STS.128 [R0+0x1b000], RZ ;  /* 0x01b000ff00002388 */ /* 0x0003e20000000c00 */
[----:B------:R-:W-:Y:S05]  /*44e0*/  @P2 BRA `(.L_x_1520) ;  /* 0x0000000000682947 */ /* 0x000fea0003800000 */
[----:B------:R-:W-:Y:S01]  /*44f0*/  ULDC UR5, c[0x0][0x2d0] ;  /* 0x0000b40000057ab9 */ /* 0x000fe20000000800 */
[----:B------:R-:W-:Y:S01]  /*4500*/  IMAD.MOV.U32 R5, RZ, RZ, R9 ;  /* 0x000000ffff057224 */ /* 0x000fe200078e0009 */
[----:B------:R-:W-:Y:S02]  /*4510*/  ISETP.GE.AND P3, PT, R230, UR5, PT ;  /* 0x00000005e6007c0c */ /* 0x000fe4000bf66270 */
[----:B------:R-:W-:Y:S02]  /*4520*/  ISETP.GE.AND P2, PT, R12, UR5, PT ;  /* 0x000000050c007c0c */ /* 0x000fe4000bf46270 */
[----:B------:R-:W-:-:S05]  /*4530*/  IADD3 R2, P0, R240, 0x60, RZ ;  /* 0x00000060f0027810 */ /* 0x000fca0007f1e0ff */
[----:B------:R-:W-:Y:S02]  /*4540*/  IMAD.X R3, RZ, RZ, R22, P0 ;  /* 0x000000ffff037224 */ /* 0x000fe400000e0616 */
[----:B------:R-:W-:Y:S02]  /*4550*/  IMAD.WIDE.U32 R4, R2, UR14, R4 ;  /* 0x0000000e02047c25 */ /* 0x000fe4000f8e0004 */
[----:B-1----:R-:W1:Y:S01]  /*4560*/  @!P3 LDC.64 R6, c[0x0][0x220] ;  /* 0x00008800ff06bb82 */ /* 0x002e620000000a00 */
[----:B------:R1:W-:Y:S01]  /*4570*/  @P3 STS.128 [R0+0x17000], RZ ;  /* 0x017000ff00003388 */ /* 0x0003e20000000c00 */
[----:B------:R-:W-:-:S04]  /*4580*/  IMAD R3, R3, UR14, RZ ;  /* 0x0000000e03037c24 */ /* 0x000fc8000f8e02ff */
[----:B------:R-:W-:Y:S02]  /*4590*/  IMAD R2, R2, UR15, R3 ;  /* 0x0000000f02027c24 */ /* 0x000fe4000f8e0203 */
[----:B------:R-:W5:Y:S02]  /*45a0*/  @!P2 LDC.64 R8, c[0x0][0x220] ;  /* 0x00008800ff08ab82 */ /* 0x000f640000000a00 */
[----:B------:R-:W-:Y:S01]  /*45b0*/  IMAD.IADD R3, R5, 0x1, R2 ;  /* 0x0000000105037824 */ /* 0x000fe200078e0202 */
[----:B-1----:R-:W-:-:S04]  /*45c0*/  @!P3 LEA R6, P0, R4, R6, 0x1 ;  /* 0x000000060406b211 */ /* 0x002fc800078008ff */
[C---:B------:R-:W-:Y:S02]  /*45d0*/  @!P3 LEA.HI.X R7, R4.reuse, R7, R3, 0x1, P0 ;  /* 0x000000070407b211 */ /* 0x040fe400000f0c03 */
[----:B-----5:R-:W-:-:S03]  /*45e0*/  @!P2 LEA R2, P0, R4, R8, 0x1 ;  /* 0x000000080402a211 */ /* 0x020fc600078008ff */
[----:B------:R-:W-:Y:S01]  /*45f0*/  @!PT LDS RZ, [RZ] ;  /* 0x00000000fffff984 */ /* 0x000fe20000000800 */
[----:B------:R-:W-:Y:S01]  /*4600*/  @!PT LDS RZ, [RZ] ;  /* 0x00000000fffff984 */ /* 0x000fe20000000800 */
[----:B------:R-:W-:Y:S01]  /*4610*/  @!PT LDS RZ, [RZ] ;  /* 0x00000000fffff984 */ /* 0x000fe20000000800 */
[----:B------:R1:W-:Y:S01]  /*4620*/  @!P3 LDGSTS.E.BYPASS.LTC128B.128 [R0+0x17000], desc[UR16][R6.64] ;  /* 0x170000000600bfae */ /* 0x0003e2000b901d50 */
[----:B------:R-:W-:-:S03]  /*4630*/  @!P2 LEA.HI.X R3, R4, R9, R3, 0x1, P0 ;  /* 0x000000090403a211 */ /* 0x000fc600000f0c03 */
[----:B------:R1:W-:Y:S04]  /*4640*/  @P2 STS.128 [R0+0x1b000], RZ ;  /* 0x01b000ff00002388 */ /* 0x0003e80000000c00 */
[----:B------:R-:W-:Y:S01]  /*4650*/  @!PT LDS RZ, [RZ] ;  /* 0x00000000fffff984 */ /* 0x000fe20000000800 */
[----:B------:R-:W-:Y:S01]  /*4660*/  @!PT LDS RZ, [RZ] ;  /* 0x00000000fffff984 */ /* 0x000fe20000000800 */
[----:B------:R-:W-:Y:S01]  /*4670*/  @!PT LDS RZ, [RZ] ;  /* 0x00000000fffff984 */ /* 0x000fe20000000800 */
[----:B------:R1:W-:Y:S02]  /*4680*/  @!P2 LDGSTS.E.BYPASS.LTC128B.128 [R0+0x1b000], desc[UR16][R2.64+0x80] ;  /* 0x1b0000800200afae */ /* 0x0003e4000b901d50 */
.L_x_1520:
[----:B------:R-:W-:Y:S05]  /*4690*/  BSYNC B0 ;  /* 0x0000000000007941 */ /* 0x000fea0003800000 */
.L_x_1519:
[----:B------:R-:W2:Y:S01]  /*46a0*/  LDC.64 R8, c[0x0][0x3b8] ;  /* 0x0000ee00ff087b82 */ /* 0x000ea20000000a00 */
[----:B------:R-:W2:Y:S01]  /*46b0*/  LDL R10, [R1+0x8] ;  /* 0x00000800010a7983 */ /* 0x000ea20000100800 */
[----:B------:R-:W-:Y:S02]  /*46c0*/  ISETP.NE.AND P0, PT, R18, RZ, PT ;  /* 0x000000ff1200720c */ /* 0x000fe40003f05270 */
[----:B------:R-:W-:Y:S01]  /*46d0*/  ISETP.NE.AND P2, PT, R20, RZ, PT ;  /* 0x000000ff1400720c */ /* 0x000fe20003f45270 */
[----:B-1----:R-:W-:Y:S01]  /*46e0*/  IMAD.MOV.U32 R2, RZ, RZ, 0x4 ;  /* 0x00000004ff027424 */ /* 0x002fe200078e00ff */
[----:B------:R-:W-:Y:S01]  /*46f0*/  UIMAD UR5, UR49, UR61, UR56 ;  /* 0x0000003d310572a4 */ /* 0x000fe2000f8e0238 */
[----:B------:R-:W-:Y:S01]  /*4700*/  IMAD.MOV.U32 R6, RZ, RZ, 0x4 ;  /* 0x00000004ff067424 */ /* 0x000fe200078e00ff */
[----:B------:R-:W-:Y:S01]  /*4710*/  ISETP.NE.AND P4, PT, R19, RZ, PT ;  /* 0x000000ff1300720c */ /* 0x000fe20003f85270 */
[----:B------:R-:W-:Y:S01]  /*4720*/  IMAD.WIDE R2, R241, R2, UR20 ;  /* 0x00000014f1027e25 */ /* 0x000fe2000f8e0202 */
[----:B------:R-:W-:Y:S01]  /*4730*/  USHF.L.U32 UR5, UR5, 0x5, URZ ;  /* 0x0000000505057899 */ /* 0x000fe2000800063f */
[----:B------:R-:W-:Y:S01]  /*4740*/  ISETP.NE.AND P3, PT, R21, RZ, PT ;  /* 0x000000ff1500720c */ /* 0x000fe20003f65270 */
[----:B------:R-:W0:Y:S01]  /*4750*/  LDGDEPBAR ;  /* 0x00000000000079af */ /* 0x000e220000000000 */
[----:B------:R-:W-:-:S02]  /*4760*/  IMAD.MOV.U32 R243, RZ, RZ, 0x7f800000 ;  /* 0x7f800000fff37424 */ /* 0x000fc400078e00ff */
[----:B------:R-:W-:Y:S02]  /*4770*/  IMAD.MOV.U32 R242, RZ, RZ, 0x7f800000 ;  /* 0x7f800000fff27424 */ /* 0x000fe400078e00ff */
[----:B------:R-:W-:Y:S02]  /*4780*/  IMAD.MOV.U32 R244, RZ, RZ, 0x7f800000 ;  /* 0x7f800000fff47424 */ /* 0x000fe400078e00ff */
[----:B------:R-:W-:Y:S01]  /*4790*/  IMAD.MOV.U32 R245, RZ, RZ, 0x7f800000 ;  /* 0x7f800000fff57424 */ /* 0x000fe200078e00ff */
[----:B--234-:R-:W-:Y:S01]  /*47a0*/  SHF.R.S32.HI R0, RZ, 0x1f, R15 ;  /* 0x0000001fff007819 */ /* 0x01cfe2000001140f */
[----:B------:R-:W-:Y:S01]  /*47b0*/  IMAD.MOV.U32 R218, RZ, RZ, 0x20 ;  /* 0x00000020ffda7424 */ /* 0x000fe200078e00ff */
[----:B------:R-:W-:Y:S01]  /*47c0*/  ULDC UR28, c[0x0][0x2d0] ;  /* 0x0000b400001c7ab9 */ /* 0x000fe20000000800 */
[----:B------:R-:W-:Y:S01]  /*47d0*/  IMAD.MOV.U32 R196, RZ, RZ, 0x40 ;  /* 0x00000040ffc47424 */ /* 0x000fe200078e00ff */
[----:B------:R-:W2:Y:S01]  /*47e0*/  LDG.E.64 R4, desc[UR16][R8.64+0x8] ;  /* 0x0000081008047981 */ /* 0x000ea2000c1e1b00 */
[----:B------:R-:W-:Y:S01]  /*47f0*/  @!P0 IMAD.WIDE R6, R16, R6, UR20 ;  /* 0x0000001410068e25 */ /* 0x000fe2000f8e0206 */
[----:B------:R-:W-:-:S02]  /*4800*/  USHF.R.S32.HI UR6, URZ, 0x1f, UR5 ;  /* 0x0000001f3f067899 */ /* 0x000fc40008011405 */
[----:B------:R-:W5:Y:S01]  /*4810*/  @!P2 LDG.E R242, desc[UR16][R2.64+0x80] ;  /* 0x0000801002f2a981 */ /* 0x000f62000c1e1900 */
[----:B------:R-:W-:Y:S01]  /*4820*/  UIADD3 UR27, -UR12, 0x80, UR36 ;  /* 0x000000800c1b7890 */ /* 0x000fe2000fffe124 */
[----:B------:R-:W-:Y:S01]  /*4830*/  IMAD.MOV.U32 R235, RZ, RZ, R222 ;  /* 0x000000ffffeb7224 */ /* 0x000fe200078e00de */
[----:B------:R-:W-:Y:S01]  /*4840*/  CS2R R158, SRZ ;  /* 0x00000000009e7805 */ /* 0x000fe2000001ff00 */
[----:B------:R-:W5:Y:S01]  /*4850*/  @!P0 LDG.E R243, desc[UR16][R6.64] ;  /* 0x0000001006f38981 */ /* 0x000f62000c1e1900 */
[----:B------:R-:W-:Y:S02]  /*4860*/  CS2R R156, SRZ ;  /* 0x00000000009c7805 */ /* 0x000fe4000001ff00 */
[----:B------:R-:W-:Y:S02]  /*4870*/  CS2R R162, SRZ ;  /* 0x0000000000a27805 */ /* 0x000fe4000001ff00 */
[----:B------:R-:W-:Y:S01]  /*4880*/  CS2R R160, SRZ ;  /* 0x0000000000a07805 */ /* 0x000fe2000001ff00 */
[----:B------:R-:W5:Y:S01]  /*4890*/  @!P4 LDG.E R244, desc[UR16][R2.64] ;  /* 0x0000001002f4c981 */ /* 0x000f62000c1e1900 */
        /* <DEDUP_REMOVED lines=28> */
[----:B-1----:R-:W-:Y:S01]  /*4a60*/  VIADD R2, R219, 0x2000 ;  /* 0x00002000db027836 */ /* 0x002fe20000000000 */
[----:B------:R-:W-:Y:S02]  /*4a70*/  CS2R R102, SRZ ;  /* 0x0000000000667805 */ /* 0x000fe4000001ff00 */
[----:B------:R-:W-:Y:S02]  /*4a80*/  CS2R R100, SRZ ;  /* 0x0000000000647805 */ /* 0x000fe4000001ff00 */
[----:B------:R-:W-:Y:S02]  /*4a90*/  CS2R R94, SRZ ;  /* 0x00000000005e7805 */ /* 0x000fe4000001ff00 */
[----:B------:R-:W-:Y:S02]  /*4aa0*/  CS2R R92, SRZ ;  /* 0x00000000005c7805 */ /* 0x000fe4000001ff00 */
        /* <DEDUP_REMOVED lines=32> */
[----:B------:R-:W-:Y:S01]  /*4cb0*/  ULDC UR7, c[0x0][0x394] ;  /* 0x0000e50000077ab9 */ /* 0x000fe20000000800 */
[----:B------:R-:W-:Y:S01]  /*4cc0*/  ULDC UR31, c[0x0][0x398] ;  /* 0x0000e600001f7ab9 */ /* 0x000fe20000000800 */
[----:B------:R-:W-:Y:S01]  /*4cd0*/  ULDC UR30, c[0x0][0x2dc] ;  /* 0x0000b700001e7ab9 */ /* 0x000fe20000000800 */
[----:B------:R-:W-:Y:S01]  /*4ce0*/  ULDC UR29, c[0x0][0x270] ;  /* 0x00009c00001d7ab9 */ /* 0x000fe20000000800 */
[----:B------:R-:W-:Y:S01]  /*4cf0*/  UIADD3 UR27, UR27, -UR43, URZ ;  /* 0x8000002b1b1b7290 */ /* 0x000fe2000fffe03f */
[----:B------:R-:W-:Y:S01]  /*4d00*/  UMOV UR23, UR7 ;  /* 0x0000000700177c82 */ /* 0x000fe20008000000 */
[----:B------:R-:W-:Y:S01]  /*4d10*/  ULDC.U8 UR18, c[0x0][0x388] ;  /* 0x0000e20000127ab9 */ /* 0x000fe20000000000 */
[----:B------:R-:W-:Y:S01]  /*4d20*/  ULDC UR15, c[0x0][0x2ec] ;  /* 0x0000bb00000f7ab9 */ /* 0x000fe20000000800 */
[----:B------:R-:W-:-:S04]  /*4d30*/  LOP3.LUT P3, RZ, R10, 0x4, RZ, 0xc0, !PT ;  /* 0x000000040aff7812 */ /* 0x000fc8000786c0ff */
[----:B------:R-:W-:Y:S02]  /*4d40*/  SEL R196, R196, 0xffffffc0, !P3 ;  /* 0xffffffc0c4c47807 */ /* 0x000fe40005800000 */
[----:B--2---:R-:W-:-:S04]  /*4d50*/  IADD3 R247, P2, P0, R4, UR5, R15 ;  /* 0x0000000504f77c10 */ /* 0x004fc8000f85e00f */
[----:B------:R-:W-:Y:S01]  /*4d60*/  IADD3.X R248, R5, UR6, R0, P2, P0 ;  /* 0x0000000605f87c10 */ /* 0x000fe200097e0400 */
[----:B------:R-:W-:Y:S01]  /*4d70*/  VIADD R0, R217, 0x2000 ;  /* 0x00002000d9007836 */ /* 0x000fe20000000000 */
[----:B------:R-:W-:-:S04]  /*4d80*/  LOP3.LUT P0, RZ, R10, 0x2, RZ, 0xc0, !PT ;  /* 0x000000020aff7812 */ /* 0x000fc8000780c0ff */
[----:B------:R-:W-:Y:S02]  /*4d90*/  SEL R0, R0, R217, !P1 ;  /* 0x000000d900007207 */ /* 0x000fe40004800000 */
[----:B------:R-:W-:Y:S02]  /*4da0*/  LOP3.LUT P2, RZ, R10, 0x4, RZ, 0xc0, !PT ;  /* 0x000000040aff7812 */ /* 0x000fe4000784c0ff */
[----:B------:R-:W-:Y:S02]  /*4db0*/  SEL R218, R218, 0xffffffe0, !P0 ;  /* 0xffffffe0dada7807 */ /* 0x000fe40004000000 */
[----:B------:R-:W-:Y:S02]  /*4dc0*/  LEA R212, R0, UR4, 0x1 ;  /* 0x0000000400d47c11 */ /* 0x000fe4000f8e08ff */
[----:B---3--:R-:W-:Y:S02]  /*4dd0*/  R2UR UR13, R9 ;  /* 0x00000000090d72ca */ /* 0x008fe400000e0000 */
[----:B------:R-:W-:-:S15]  /*4de0*/  R2UR UR14, R8 ;  /* 0x00000000080e72ca */ /* 0x000fde00000e0000 */
.L_x_1525:
[----:B------:R-:W0:Y:S01]  /*4df0*/  LDGDEPBAR ;  /* 0x00000000000079af */ /* 0x000e220000000000 */
[C---:B------:R-:W-:Y:S01]  /*4e00*/  IADD3 R0, R212.reuse, R218, RZ ;  /* 0x000000dad4007210 */ /* 0x040fe20007ffe0ff */
[----:B------:R-:W-:Y:S01]  /*4e10*/  IMAD.U32 R2, RZ, RZ, UR25 ;  /* 0x00000019ff027e24 */ /* 0x000fe2000f8e00ff */
[----:B------:R-:W-:Y:S01]  /*4e20*/  USHF.L.U32 UR5, UR11, 0x6, URZ ;  /* 0x000000060b057899 */ /* 0x000fe2000800063f */
[----:B------:R-:W-:Y:S01]  /*4e30*/  IMAD.U32 R3, RZ, RZ, UR24 ;  /* 0x00000018ff037e24 */ /* 0x000fe2000f8e00ff */
[----:B------:R-:W-:Y:S02]  /*4e40*/  UMOV UR7, UR59 ;  /* 0x0000003b00077c82 */ /* 0x000fe40008000000 */
[C---:B------:R-:W-:Y:S01]  /*4e50*/  LEA R2, P0, R241.reuse, R2, 0x2 ;  /* 0x00000002f1027211 */ /* 0x040fe200078010ff */
[----:B------:R-:W-:Y:S03]  /*4e60*/  UISETP.GE.AND UP0, UPT, UR5, UR27, UPT ;  /* 0x0000001b0500728c */ /* 0x000fe6000bf06270 */
[----:B------:R-:W-:Y:S03]  /*4e70*/  LEA.HI.X.SX32 R3, R241, R3, 0x2, P0 ;  /* 0x00000003f1037211 */ /* 0x000fe600000f16ff */
[----:B------:R-:W-:Y:S01]  /*4e80*/  PLOP3.LUT P0, PT, PT, PT, UP0, 0x80, 0x0 ;  /* 0x000000000000781c */ /* 0x000fe20003f0f008 */
[----:B------:R-:W-:Y:S04]  /*4e90*/  DEPBAR.LE SB0, 0x0 ;  /* 0x000080000000791a */ /* 0x000fe80000000000 */
[----:B------:R-:W-:Y:S06]  /*4ea0*/  BAR.SYNC.DEFER_BLOCKING 0x0 ;  /* 0x0000000000007b1d */ /* 0x000fec0000010000 */
[----:B------:R-:W-:Y:S04]  /*4eb0*/  LDSM.16.M88.4 R32, [R212] ;  /* 0x00000000d420783b */ /* 0x000fe80000000200 */
[----:B------:R-:W1:Y:S04]  /*4ec0*/  LDSM.16.M88.4 R16, [R213+0xc000] ;  /* 0x00c00000d510783b */ /* 0x000e680000000200 */
[----:B------:R-:W2:Y:S04]  /*4ed0*/  LDSM.16.M88.4 R28, [R212+0x1000] ;  /* 0x00100000d41c783b */ /* 0x000ea80000000200 */
[----:B------:R-:W3:Y:S04]  /*4ee0*/  LDSM.16.M88.4 R164, [R213+0xc800] ;  /* 0x00c80000d5a4783b */ /* 0x000ee80000000200 */
[----:B------:R-:W-:Y:S04]  /*4ef0*/  LDSM.16.M88.4 R168, [R0] ;  /* 0x0000000000a8783b */ /* 0x000fe80000000200 */
[----:B------:R-:W4:Y:S04]  /*4f00*/  LDSM.16.M88.4 R172, [R214+0xc000] ;  /* 0x00c00000d6ac783b */ /* 0x000f280000000200 */
[----:B------:R-:W4:Y:S04]  /*4f10*/  LDSM.16.M88.4 R176, [R0+0x1000] ;  /* 0x0010000000b0783b */ /* 0x000f280000000200 */
[----:B------:R-:W4:Y:S04]  /*4f20*/  LDSM.16.M88.4 R180, [R214+0xc800] ;  /* 0x00c80000d6b4783b */ /* 0x000f280000000200 */
[----:B------:R-:W-:Y:S04]  /*4f30*/  LDSM.16.M88.4 R184, [R216+0xc000] ;  /* 0x00c00000d8b8783b */ /* 0x000fe80000000200 */
        /* <DEDUP_REMOVED lines=108> */
.L_x_1521:
[----:B------:R-:W1:Y:S01]  /*5600*/  S2R R2, SR_TID.X ;  /* 0x0000000000027919 */ /* 0x000e620000002100 */
[----:B------:R-:W-:Y:S01]  /*5610*/  IMAD.SHL.U32 R3, R246, 0x20, RZ ;  /* 0x00000020f6037824 */ /* 0x000fe200078e00ff */
[----:B------:R-:W-:Y:S01]  /*5620*/  UIADD3 UR6, UR12, 0x1, -UR19 ;  /* 0x000000010c067890 */ /* 0x000fe2000fffe813 */
[----:B------:R-:W-:Y:S01]  /*5630*/  IMAD.U32 R0, RZ, RZ, UR22 ;  /* 0x00000016ff007e24 */ /* 0x000fe2000f8e00ff */
[----:B------:R-:W-:Y:S01]  /*5640*/  UMOV UR23, UR7 ;  /* 0x0000000700177c82 */ /* 0x000fe20008000000 */
[----:B-1----:R-:W-:Y:S05]  /*5650*/  IMAD.SHL.U32 R2, R2, 0x2, RZ ;  /* 0x0000000202027824 */ /* 0x002fea00078e00ff */
[----:B------:R-:W-:Y:S01]  /*5660*/  LOP3.LUT R3, R3, 0x6, R2, 0xf8, !PT ;  /* 0x0000000603037812 */ /* 0x000fe200078ef802 */
[----:B------:R-:W-:Y:S01]  /*5670*/  VIADD R2, R241, UR5 ;  /* 0x00000005f1027c36 */ /* 0x000fe20008000000 */
[----:B------:R-:W-:Y:S02]  /*5680*/  UIADD3 UR5, UR6, UR31, URZ ;  /* 0x0000001f06057290 */ /* 0x000fe4000fffe03f */
[----:B------:R-:W-:Y:S01]  /*5690*/  UIADD3 UR6, -UR7, UR12, -UR19 ;  /* 0x0000000c07067290 */ /* 0x000fe2000fffe913 */
[C---:B------:R-:W-:Y:S02]  /*56a0*/  VIADD R167, R2.reuse, 0x8 ;  /* 0x0000000802a77836 */ /* 0x040fe40000000000 */
[C---:B------:R-:W-:Y:S02]  /*56b0*/  VIADD R166, R2.reuse, 0x20 ;  /* 0x0000002002a67836 */ /* 0x040fe40000000000 */
[----:B------:R-:W-:Y:S01]  /*56c0*/  IMAD.U32 R165, RZ, RZ, UR5 ;  /* 0x00000005ffa57e24 */ /* 0x000fe2000f8e00ff */
[----:B------:R-:W-:Y:S01]  /*56d0*/  VIADDMNMX R174, R2, UR6, RZ, !PT ;  /* 0x0000000602ae7c46 */ /* 0x000fe2000f8001ff */
[----:B------:R-:W-:Y:S01]  /*56e0*/  IMAD R0, R0, 0x80, R3 ;  /* 0x0000008000007824 */ /* 0x000fe200078e0203 */
[----:B------:R-:W-:Y:S01]  /*56f0*/  VIADDMNMX R167, R167, UR6, RZ, !PT ;  /* 0x00000006a7a77c46 */ /* 0x000fe2000f8001ff */
[----:B------:R-:W-:Y:S01]  /*5700*/  IMAD.U32 R175, RZ, RZ, UR5 ;  /* 0x00000005ffaf7e24 */ /* 0x000fe2000f8e00ff */
[--C-:B------:R-:W-:Y:S01]  /*5710*/  IADD3 R170, R165, 0x8, R2.reuse ;  /* 0x00000008a5aa7810 */ /* 0x100fe20007ffe002 */
[----:B------:R-:W-:Y:S01]  /*5720*/  IMAD.U32 R3, RZ, RZ, UR5 ;  /* 0x00000005ff037e24 */ /* 0x000fe2000f8e00ff */
[----:B------:R-:W-:Y:S01]  /*5730*/  VIADDMNMX R165, R166, UR6, RZ, !PT ;  /* 0x00000006a6a57c46 */ /* 0x000fe2000f8001ff */
[C---:B------:R-:W-:Y:S01]  /*5740*/  VIADD R169, R2.reuse, 0x28 ;  /* 0x0000002802a97836 */ /* 0x040fe20000000000 */
[----:B------:R-:W-:Y:S01]  /*5750*/  VIADDMNMX R175, R2, R175, UR12, PT ;  /* 0x0000000c02af7e46 */ /* 0x000fe2000b8001af */
[----:B------:R-:W-:Y:S01]  /*5760*/  IMAD.U32 R164, RZ, RZ, UR5 ;  /* 0x00000005ffa47e24 */ /* 0x000fe2000f8e00ff */
[C---:B------:R-:W-:Y:S01]  /*5770*/  ISETP.GE.AND P1, PT, R0.reuse, R174, PT ;  /* 0x000000ae0000720c */ /* 0x040fe20003f26270 */
[----:B------:R-:W-:Y:S01]  /*5780*/  VIADD R173, R0, 0x1 ;  /* 0x0000000100ad7836 */ /* 0x000fe20000000000 */
[----:B------:R-:W-:Y:S01]  /*5790*/  VIMNMX R166, R170, UR12, PT ;  /* 0x0000000caaa67c48 */ /* 0x000fe2000bfe0100 */
[C---:B------:R-:W-:Y:S01]  /*57a0*/  VIADD R172, R0.reuse, 0x8 ;  /* 0x0000000800ac7836 */ /* 0x040fe20000000000 */
[C---:B------:R-:W-:Y:S01]  /*57b0*/  ISETP.GE.AND P0, PT, R0.reuse, R167, PT ;  /* 0x000000a70000720c */ /* 0x040fe20003f06270 */
[C---:B------:R-:W-:Y:S01]  /*57c0*/  VIADD R171, R0.reuse, 0x9 ;  /* 0x0000000900ab7836 */ /* 0x040fe20000000000 */
[--C-:B------:R-:W-:Y:S01]  /*57d0*/  IADD3 R168, R3, 0x28, R2.reuse ;  /* 0x0000002803a87810 */ /* 0x100fe20007ffe002 */
[----:B------:R-:W-:Y:S01]  /*57e0*/  VIADD R170, R0, 0x10 ;  /* 0x0000001000aa7836 */ /* 0x000fe20000000000 */
[----:B------:R-:W-:Y:S02]  /*57f0*/  IADD3 R164, R164, 0x20, R2 ;  /* 0x00000020a4a47810 */ /* 0x000fe40007ffe002 */
[----:B------:R-:W-:Y:S01]  /*5800*/  VIADDMNMX R3, R169, UR6, RZ, !PT ;  /* 0x00000006a9037c46 */ /* 0x000fe2000f8001ff */
[C---:B------:R-:W-:Y:S01]  /*5810*/  VIADD R169, R0.reuse, 0x11 ;  /* 0x0000001100a97836 */ /* 0x040fe20000000000 */
[C---:B------:R-:W-:Y:S02]  /*5820*/  ISETP.GE.OR P1, PT, R0.reuse, R175, !P1 ;  /* 0x000000af0000720c */ /* 0x040fe40004f26670 */
[----:B------:R-:W-:Y:S02]  /*5830*/  ISETP.GE.OR P0, PT, R0, R166, !P0 ;  /* 0x000000a60000720c */ /* 0x000fe40004706670 */
[----:B------:R-:W-:Y:S02]  /*5840*/  VIMNMX R164, R164, UR12, PT ;  /* 0x0000000ca4a47c48 */ /* 0x000fe4000bfe0100 */
[----:B------:R-:W-:Y:S02]  /*5850*/  ISETP.GE.AND P6, PT, R0, R165, PT ;  /* 0x000000a50000720c */ /* 0x000fe40003fc6270 */
[----:B------:R-:W-:Y:S01]  /*5860*/  VIMNMX R2, R168, UR12, PT ;  /* 0x0000000ca8027c48 */ /* 0x000fe2000bfe0100 */
[C---:B------:R-:W-:Y:S01]  /*5870*/  VIADD R168, R0.reuse, 0x18 ;  /* 0x0000001800a87836 */ /* 0x040fe20000000000 */
[----:B------:R-:W-:Y:S02]  /*5880*/  ISETP.GE.AND P5, PT, R0, R3, PT ;  /* 0x000000030000720c */ /* 0x000fe40003fa6270 */
[----:B------:R-:W-:Y:S02]  /*5890*/  FSEL R4, R4, -INF , !P1 ;  /* 0xff80000004047808 */ /* 0x000fe40004800000 */
[----:B------:R-:W-:Y:S02]  /*58a0*/  FSEL R6, R6, -INF , !P0 ;  /* 0xff80000006067808 */ /* 0x000fe40004000000 */
[-C--:B------:R-:W-:Y:S02]  /*58b0*/  ISETP.GE.AND P4, PT, R173, R174.reuse, PT ;  /* 0x000000aead00720c */ /* 0x080fe40003f86270 */
[-C--:B------:R-:W-:Y:S02]  /*58c0*/  ISETP.GE.AND P3, PT, R172, R174.reuse, PT ;  /* 0x000000aeac00720c */ /* 0x080fe40003f66270 */
[-C--:B------:R-:W-:Y:S02]  /*58d0*/  ISETP.GE.AND P1, PT, R171, R174.reuse, PT ;  /* 0x000000aeab00720c */ /* 0x080fe40003f26270 */
[----:B------:R-:W-:Y:S02]  /*58e0*/  ISETP.GE.AND P0, PT, R170, R174, PT ;  /* 0x000000aeaa00720c */ /* 0x000fe40003f06270 */
[C---:B------:R-:W-:Y:S02]  /*58f0*/  ISETP.GE.OR P6, PT, R0.reuse, R164, !P6 ;  /* 0x000000a40000720c */ /* 0x040fe400077c6670 */
[C---:B------:R-:W-:Y:S01]  /*5900*/  ISETP.GE.OR P5, PT, R0.reuse, R2, !P5 ;  /* 0x000000020000720c */ /* 0x040fe20006fa6670 */
[----:B------:R-:W-:Y:S01]  /*5910*/  VIADD R0, R0, 0x19 ;  /* 0x0000001900007836 */ /* 0x000fe20000000000 */
        /* <DEDUP_REMOVED lines=12> */
[----:B------:R-:W-:Y:S02]  /*59e0*/  ISETP.GE.AND P4, PT, R0, R174, PT ;  /* 0x000000ae0000720c */ /* 0x000fe40003f86270 */
[-C--:B------:R-:W-:Y:S02]  /*59f0*/  ISETP.GE.AND P3, PT, R173, R167.reuse, PT ;  /* 0x000000a7ad00720c */ /* 0x080fe40003f66270 */
[-C--:B------:R-:W-:Y:S02]  /*5a00*/  ISETP.GE.AND P1, PT, R172, R167.reuse, PT ;  /* 0x000000a7ac00720c */ /* 0x080fe40003f26270 */
[----:B------:R-:W-:Y:S02]  /*5a10*/  ISETP.GE.AND P0, PT, R171, R167, PT ;  /* 0x000000a7ab00720c */ /* 0x000fe40003f06270 */
[-C--:B------:R-:W-:Y:S02]  /*5a20*/  ISETP.GE.OR P6, PT, R169, R175.reuse, !P6 ;  /* 0x000000afa900720c */ /* 0x080fe400077c6670 */
[-C--:B------:R-:W-:Y:S02]  /*5a30*/  ISETP.GE.OR P5, PT, R168, R175.reuse, !P5 ;  /* 0x000000afa800720c */ /* 0x080fe40006fa6670 */
[----:B------:R-:W-:Y:S02]  /*5a40*/  ISETP.GE.OR P4, PT, R0, R175, !P4 ;  /* 0x000000af0000720c */ /* 0x000fe40006786670 */
[-C--:B------:R-:W-:Y:S02]  /*5a50*/  ISETP.GE.OR P3, PT, R173, R166.reuse, !P3 ;  /* 0x000000a6ad00720c */ /* 0x080fe40005f66670 */
        /* <DEDUP_REMOVED lines=62> */
.L_x_1522:
[C---:B------:R-:W-:Y:S01]  /*5e40*/  FSETP.NEU.FTZ.AND P0, PT, R244.reuse, -INF , PT ;  /* 0xff800000f400780b */ /* 0x040fe20003f1d000 */
[----:B------:R-:W-:Y:S01]  /*5e50*/  FMUL.FTZ R164, R244, 1.4426950216293334961 ;  /* 0x3fb8aa3bf4a47820 */ /* 0x000fe20000410000 */
[----:B------:R-:W-:Y:S01]  /*5e60*/  FSETP.NEU.FTZ.AND P1, PT, R242, -INF , PT ;  /* 0xff800000f200780b */ /* 0x000fe20003f3d000 */
[----:B------:R-:W-:Y:S01]  /*5e70*/  IMAD.WIDE.U32 R166, R247, -0x2daee0ad, RZ ;  /* 0xd2511f53f7a67825 */ /* 0x000fe200078e00ff */
[----:B------:R-:W-:Y:S02]  /*5e80*/  UIADD3 UR5, UR13, -0x4498517b, URZ ;  /* 0xbb67ae850d057890 */ /* 0x000fe4000fffe03f */
[----:B------:R-:W-:Y:S01]  /*5e90*/  FSEL R164, R164, RZ, P0 ;  /* 0x000000ffa4a47208 */ /* 0x000fe20000000000 */
[C---:B------:R-:W-:Y:S01]  /*5ea0*/  FMUL.FTZ R3, R245.reuse, 1.4426950216293334961 ;  /* 0x3fb8aa3bf5037820 */ /* 0x040fe20000410000 */
[----:B------:R-:W-:Y:S01]  /*5eb0*/  FSETP.NEU.FTZ.AND P0, PT, R245, -INF , PT ;  /* 0xff800000f500780b */ /* 0x000fe20003f1d000 */
[----:B------:R-:W-:Y:S01]  /*5ec0*/  FMUL.FTZ R2, R242, 1.4426950216293334961 ;  /* 0x3fb8aa3bf2027820 */ /* 0x000fe20000410000 */
[----:B------:R-:W-:Y:S01]  /*5ed0*/  FMUL.FTZ R0, R243, 1.4426950216293334961 ;  /* 0x3fb8aa3bf3007820 */ /* 0x000fe20000410000 */
[--C-:B------:R-:W-:Y:S01]  /*5ee0*/  FFMA.FTZ R33, R33, UR15, -R164.reuse ;  /* 0x0000000f21217c23 */ /* 0x100fe200080108a4 */
[----:B------:R-:W-:Y:S01]  /*5ef0*/  FSEL R3, R3, RZ, P0 ;  /* 0x000000ff03037208 */ /* 0x000fe20000000000 */
[--C-:B------:R-:W-:Y:S01]  /*5f00*/  FFMA.FTZ R32, R32, UR15, -R164.reuse ;  /* 0x0000000f20207c23 */ /* 0x100fe200080108a4 */
[----:B------:R-:W-:Y:S01]  /*5f10*/  FSETP.NEU.FTZ.AND P0, PT, R243, -INF , PT ;  /* 0xff800000f300780b */ /* 0x000fe20003f1d000 */
[----:B------:R-:W-:Y:S01]  /*5f20*/  MUFU.EX2 R203, R33 ;  /* 0x0000002100cb7308 */ /* 0x000fe20000000800 */
[----:B------:R-:W-:Y:S01]  /*5f30*/  FSEL R2, R2, RZ, P1 ;  /* 0x000000ff02027208 */ /* 0x000fe20000800000 */
[--C-:B------:R-:W-:Y:S01]  /*5f40*/  FFMA.FTZ R35, R35, UR15, -R3.reuse ;  /* 0x0000000f23237c23 */ /* 0x100fe20008010803 */
[----:B------:R-:W-:Y:S01]  /*5f50*/  FSEL R0, R0, RZ, P0 ;  /* 0x000000ff00007208 */ /* 0x000fe20000000000 */
[--C-:B------:R-:W-:Y:S01]  /*5f60*/  FFMA.FTZ R34, R34, UR15, -R3.reuse ;  /* 0x0000000f22227c23 */ /* 0x100fe20008010803 */
[----:B------:R-:W-:Y:S01]  /*5f70*/  FFMA.FTZ R20, R20, UR15, -R164 ;  /* 0x0000000f14147c23 */ /* 0x000fe200080108a4 */
[--C-:B------:R-:W-:Y:S01]  /*5f80*/  FFMA.FTZ R28, R28, UR15, -R2.reuse ;  /* 0x0000000f1c1c7c23 */ /* 0x100fe20008010802 */
[----:B------:R-:W-:Y:S01]  /*5f90*/  FFMA.FTZ R181, R8, UR15, -R2 ;  /* 0x0000000f08b57c23 */ /* 0x000fe20008010802 */
[----:B------:R-:W-:Y:S02]  /*5fa0*/  FFMA.FTZ R31, R31, UR15, -R0 ;  /* 0x0000000f1f1f7c23 */ /* 0x000fe40008010800 */
[----:B------:R1:W2:Y:S01]  /*5fb0*/  MUFU.EX2 R228, R32 ;  /* 0x0000002000e47308 */ /* 0x0002a20000000800 */
[----:B------:R-:W-:Y:S02]  /*5fc0*/  IMAD.U32 R8, RZ, RZ, UR11 ;  /* 0x0000000bff087e24 */ /* 0x000fe4000f8e00ff */
[--C-:B------:R-:W-:Y:S01]  /*5fd0*/  FFMA.FTZ R19, R19, UR15, -R3.reuse ;  /* 0x0000000f13137c23 */ /* 0x100fe20008010803 */
[--C-:B------:R-:W-:Y:S01]  /*5fe0*/  FFMA.FTZ R23, R23, UR15, -R3.reuse ;  /* 0x0000000f17177c23 */ /* 0x100fe20008010803 */
[----:B------:R-:W-:Y:S01]  /*5ff0*/  FFMA.FTZ R201, R22, UR15, -R3 ;  /* 0x0000000f16c97c23 */ /* 0x000fe20008010803 */
[----:B------:R-:W-:Y:S02]  /*6000*/  IMAD R8, R8, 0x4, R251 ;  /* 0x0000000408087824 */ /* 0x000fe400078e02fb */
[--C-:B------:R-:W-:Y:S01]  /*6010*/  FFMA.FTZ R192, R17, UR15, -R164.reuse ;  /* 0x0000000f11c07c23 */ /* 0x100fe200080108a4 */
[----:B------:R-:W-:Y:S01]  /*6020*/  FFMA.FTZ R191, R21, UR15, -R164 ;  /* 0x0000000f15bf7c23 */ /* 0x000fe200080108a4 */
[----:B------:R3:W-:Y:S01]  /*6030*/  MUFU.EX2 R225, R28 ;  /* 0x0000001c00e17308 */ /* 0x0007e20000000800 */
[----:B------:R-:W-:Y:S01]  /*6040*/  FFMA.FTZ R177, R9, UR15, -R2 ;  /* 0x0000000f09b17c23 */ /* 0x000fe20008010802 */
[----:B------:R-:W-:Y:S01]  /*6050*/  FFMA.FTZ R17, R4, UR15, -R164 ;  /* 0x0000000f04117c23 */ /* 0x000fe200080108a4 */
[--C-:B------:R-:W-:Y:S01]  /*6060*/  FFMA.FTZ R21, R12, UR15, -R2.reuse ;  /* 0x0000000f0c157c23 */ /* 0x100fe20008010802 */
[----:B------:R-:W-:Y:S01]  /*6070*/  LOP3.LUT R12, R248, UR14, RZ, 0x3c, !PT ;  /* 0x0000000ef80c7c12 */ /* 0x000fe2000f8e3cff */
[----:B------:R-:W-:Y:S01]  /*6080*/  UIADD3 UR6, UR14, 0x3c6ef372, URZ ;  /* 0x3c6ef3720e067890 */ /* 0x000fe2000fffe03f */
[----:B------:R-:W-:Y:S01]  /*6090*/  FFMA.FTZ R179, R13, UR15, -R2 ;  /* 0x0000000f0db37c23 */ /* 0x000fe20008010802 */
[--C-:B------:R-:W-:Y:S03]  /*60a0*/  FFMA.FTZ R178, R10, UR15, -R0.reuse ;  /* 0x0000000f0ab27c23 */ /* 0x100fe60008010800 */
[----:B------:R4:W-:Y:S01]  /*60b0*/  MUFU.EX2 R226, R31 ;  /* 0x0000001f00e27308 */ /* 0x0009e20000000800 */
[----:B-1----:R-:W-:Y:S01]  /*60c0*/  FFMA.FTZ R32, R18, UR15, -R3 ;  /* 0x0000000f12207c23 */ /* 0x002fe20008010803 */
[--C-:B------:R-:W-:Y:S01]  /*60d0*/  FFMA.FTZ R180, R11, UR15, -R0.reuse ;  /* 0x0000000f0bb47c23 */ /* 0x100fe20008010800 */
[----:B------:R-:W-:Y:S01]  /*60e0*/  FFMA.FTZ R184, R14, UR15, -R0 ;  /* 0x0000000f0eb87c23 */ /* 0x000fe20008010800 */
[--C-:B------:R-:W-:Y:S01]  /*60f0*/  FFMA.FTZ R24, R24, UR15, -R2.reuse ;  /* 0x0000000f18187c23 */ /* 0x100fe20008010802 */
[--C-:B------:R-:W-:Y:S01]  /*6100*/  FFMA.FTZ R25, R25, UR15, -R2.reuse ;  /* 0x0000000f19197c23 */ /* 0x100fe20008010802 */
[----:B------:R-:W-:Y:S01]  /*6110*/  FFMA.FTZ R2, R29, UR15, -R2 ;  /* 0x0000000f1d027c23 */ /* 0x000fe20008010802 */
[--C-:B------:R-:W-:Y:S03]  /*6120*/  FFMA.FTZ R27, R27, UR15, -R0.reuse ;  /* 0x0000000f1b1b7c23 */ /* 0x100fe60008010800 */
[----:B------:R1:W-:Y:S01]  /*6130*/  MUFU.EX2 R207, R20 ;  /* 0x0000001400cf7308 */ /* 0x0003e20000000800 */
[----:B---3--:R-:W-:Y:S02]  /*6140*/  IMAD.U32 R28, RZ, RZ, UR22 ;  /* 0x00000016ff1c7e24 */ /* 0x008fe4000f8e00ff */
[----:B------:R-:W-:Y:S01]  /*6150*/  FFMA.FTZ R26, R26, UR15, -R0 ;  /* 0x0000000f1a1a7c23 */ /* 0x000fe20008010800 */
[----:B------:R-:W-:Y:S06]  /*6160*/  UISETP.GT.AND UP3, UPT, UR11, UR26, UPT ;  /* 0x0000001a0b00728c */ /* 0x000fec000bf64270 */
[----:B------:R-:W-:Y:S01]  /*6170*/  MUFU.EX2 R205, R19 ;  /* 0x0000001300cd7308 */ /* 0x000fe20000000800 */
[----:B----4-:R-:W-:Y:S02]  /*6180*/  IMAD R31, R28, 0x4, R246 ;  /* 0x000000041c1f7824 */ /* 0x010fe400078e02f6 */
[--C-:B------:R-:W-:Y:S01]  /*6190*/  FFMA.FTZ R28, R16, UR15, -R164.reuse ;  /* 0x0000000f101c7c23 */ /* 0x100fe200080108a4 */
[----:B------:R-:W-:Y:S01]  /*61a0*/  LOP3.LUT R16, R166, UR5, RZ, 0x3c, !PT ;  /* 0x00000005a6107c12 */ /* 0x000fe2000f8e3cff */
[----:B------:R-:W-:Y:S01]  /*61b0*/  FFMA.FTZ R164, R5, UR15, -R164 ;  /* 0x0000000f05a47c23 */ /* 0x000fe200080108a4 */
[----:B------:R-:W-:Y:S01]  /*61c0*/  UIADD3 UR5, UR14, -0x61c88647, URZ ;  /* 0x9e3779b90e057890 */ /* 0x000fe2000fffe03f */
[----:B------:R-:W-:Y:S03]  /*61d0*/  LOP3.LUT R31, R167, UR13, R31, 0x96, !PT ;  /* 0x0000000da71f7c12 */ /* 0x000fe6000f8e961f */
[----:B------:R3:W-:Y:S01]  /*61e0*/  MUFU.EX2 R223, R28 ;  /* 0x0000001c00df7308 */ /* 0x0007e20000000800 */
[--C-:B-1----:R-:W-:Y:S01]  /*61f0*/  FFMA.FTZ R20, R15, UR15, -R0.reuse ;  /* 0x0000000f0f147c23 */ /* 0x102fe20008010800 */
[----:B------:R-:W-:Y:S01]  /*6200*/  FFMA.FTZ R0, R30, UR15, -R0 ;  /* 0x0000000f1e007c23 */ /* 0x000fe20008010800 */
[----:B------:R-:W-:Y:S07]  /*6210*/  IMAD.WIDE.U32 R4, R31, -0x326172a9, RZ ;  /* 0xcd9e8d571f047825 */ /* 0x000fee00078e00ff */
[----:B------:R1:W-:Y:S10]  /*6220*/  MUFU.EX2 R190, R17 ;  /* 0x0000001100be7308 */ /* 0x0003f40000000800 */
[----:B------:R4:W-:Y:S01]  /*6230*/  MUFU.EX2 R206, R23 ;  /* 0x0000001700ce7308 */ /* 0x0009e20000000800 */
[--C-:B---3--:R-:W-:Y:S01]  /*6240*/  FFMA.FTZ R28, R7, UR15, -R3.reuse ;  /* 0x0000000f071c7c23 */ /* 0x108fe20008010803 */
[----:B------:R-:W-:Y:S01]  /*6250*/  FFMA.FTZ R3, R6, UR15, -R3 ;  /* 0x0000000f06037c23 */ /* 0x000fe20008010803 */
[C---:B------:R-:W-:Y:S02]  /*6260*/  VIADD R6, R8.reuse, 0x2 ;  /* 0x0000000208067836 */ /* 0x040fe40000000000 */
[----:B------:R-:W-:Y:S05]  /*6270*/  IMAD.WIDE.U32 R8, R8, -0x326172a9, RZ ;  /* 0xcd9e8d5708087825 */ /* 0x000fea00078e00ff */
[----:B------:R-:W3:Y:S01]  /*6280*/  MUFU.EX2 R227, R35 ;  /* 0x0000002300e37308 */ /* 0x000ee20000000800 */
[----:B------:R-:W-:Y:S01]  /*6290*/  IMAD.WIDE.U32 R6, R6, -0x326172a9, RZ ;  /* 0xcd9e8d5706067825 */ /* 0x000fe200078e00ff */
[-C--:B------:R-:W-:Y:S02]  /*62a0*/  LOP3.LUT R9, R9, R12.reuse, RZ, 0x3c, !PT ;  /* 0x0000000c09097212 */ /* 0x080fe400078e3cff */
[----:B------:R-:W-:Y:S02]  /*62b0*/  LOP3.LUT R10, R5, UR5, R8, 0x96, !PT ;  /* 0x00000005050a7c12 */ /* 0x000fe4000f8e9608 */
[----:B------:R-:W-:Y:S02]  /*62c0*/  LOP3.LUT R13, R7, R12, RZ, 0x3c, !PT ;  /* 0x0000000c070d7212 */ /* 0x000fe400078e3cff */
[----:B------:R-:W-:Y:S01]  /*62d0*/  LOP3.LUT R8, R5, UR5, R6, 0x96, !PT ;  /* 0x0000000505087c12 */ /* 0x000fe2000f8e9606 */
[----:B------:R-:W-:Y:S01]  /*62e0*/  IMAD.WIDE.U32 R6, R9, -0x2daee0ad, RZ ;  /* 0xd2511f5309067825 */ /* 0x000fe200078e00ff */
[----:B------:R-:W-:Y:S01]  /*62f0*/  LOP3.LUT R12, R4, UR6, RZ, 0x3c, !PT ;  /* 0x00000006040c7c12 */ /* 0x000fe2000f8e3cff */
[----:B------:R-:W-:Y:S01]  /*6300*/  UIADD3 UR5, UR13, 0x76cf5d0a, URZ ;  /* 0x76cf5d0a0d057890 */ /* 0x000fe2000fffe03f */
[----:B------:R-:W3:Y:S01]  /*6310*/  MUFU.EX2 R224, R34 ;  /* 0x0000002200e07308 */ /* 0x000ee20000000800 */
[----:B------:R-:W-:Y:S01]  /*6320*/  IMAD.WIDE.U32 R4, R13, -0x2daee0ad, RZ ;  /* 0xd2511f530d047825 */ /* 0x000fe200078e00ff */
[----:B------:R-:W-:Y:S01]  /*6330*/  LOP3.LUT R7, R16, R7, RZ, 0x3c, !PT ;  /* 0x0000000710077212 */ /* 0x000fe200078e3cff */
[----:B------:R-:W-:Y:S02]  /*6340*/  UIADD3 UR6, UR13, 0x32370b8f, URZ ;  /* 0x32370b8f0d067890 */ /* 0x000fe4000fffe03f */
[----:B------:R-:W-:Y:S01]  /*6350*/  IMAD.WIDE.U32 R10, R10, -0x2daee0ad, RZ ;  /* 0xd2511f530a0a7825 */ /* 0x000fe200078e00ff */
[----:B------:R-:W-:Y:S04]  /*6360*/  LOP3.LUT R5, R16, R5, RZ, 0x3c, !PT ;  /* 0x0000000510057212 */ /* 0x000fe800078e3cff */
[----:B------:R-:W3:Y:S01]  /*6370*/  MUFU.EX2 R194, R28 ;  /* 0x0000001c00c27308 */ /* 0x000ee20000000800 */
[----:B------:R-:W-:Y:S01]  /*6380*/  IMAD.WIDE.U32 R8, R8, -0x2daee0ad, RZ ;  /* 0xd2511f5308087825 */ /* 0x000fe200078e00ff */
[----:B------:R-:W-:Y:S03]  /*6390*/  LOP3.LUT R18, R11, UR5, R6, 0x96, !PT ;  /* 0x000000050b127c12 */ /* 0x000fe6000f8e9606 */
[----:B------:R-:W-:Y:S01]  /*63a0*/  IMAD.WIDE.U32 R6, R7, -0x326172a9, RZ ;  /* 0xcd9e8d5707067825 */ /* 0x000fe200078e00ff */
[----:B------:R-:W-:Y:S01]  /*63b0*/  LOP3.LUT R16, R9, UR5, R4, 0x96, !PT ;  /* 0x0000000509107c12 */ /* 0x000fe2000f8e9604 */
[----:B------:R-:W-:Y:S03]  /*63c0*/  UIADD3 UR5, UR14, -0x255992d5, URZ ;  /* 0xdaa66d2b0e057890 */ /* 0x000fe6000fffe03f */
[----:B------:R2:W-:Y:S01]  /*63d0*/  MUFU.EX2 R193, R20 ;  /* 0x0000001400c17308 */ /* 0x0005e20000000800 */
[----:B------:R-:W-:Y:S01]  /*63e0*/  IMAD.WIDE.U32 R4, R5, -0x326172a9, RZ ;  /* 0xcd9e8d5705047825 */ /* 0x000fe200078e00ff */
[----:B------:R-:W-:Y:S03]  /*63f0*/  LOP3.LUT R7, R12, R7, RZ, 0x3c, !PT ;  /* 0x000000070c077212 */ /* 0x000fe600078e3cff */
[----:B------:R-:W-:Y:S01]  /*6400*/  IMAD.WIDE.U32 R18, R18, -0x326172a9, RZ ;  /* 0xcd9e8d5712127825 */ /* 0x000fe200078e00ff */
[----:B------:R-:W-:Y:S04]  /*6410*/  LOP3.LUT R5, R12, R5, RZ, 0x3c, !PT ;  /* 0x000000050c057212 */ /* 0x000fe800078e3cff */
[----:B------:R3:W-:Y:S01]  /*6420*/  MUFU.EX2 R195, R21 ;  /* 0x0000001500c37308 */ /* 0x0007e20000000800 */
[----:B-1----:R-:W-:Y:S01]  /*6430*/  IMAD.WIDE.U32 R16, R16, -0x326172a9, RZ ;  /* 0xcd9e8d5710107825 */ /* 0x002fe200078e00ff */
[----:B------:R-:W-:Y:S03]  /*6440*/  LOP3.LUT R22, R19, UR5, R6, 0x96, !PT ;  /* 0x0000000513167c12 */ /* 0x000fe6000f8e9606 */
[----:B------:R-:W-:Y:S01]  /*6450*/  IMAD.WIDE.U32 R6, R7, -0x2daee0ad, RZ ;  /* 0xd2511f5307067825 */ /* 0x000fe200078e00ff */
[----:B------:R-:W-:Y:S01]  /*6460*/  LOP3.LUT R14, R17, UR5, R4, 0x96, !PT ;  /* 0x00000005110e7c12 */ /* 0x000fe2000f8e9604 */
[----:B------:R-:W-:Y:S03]  /*6470*/  UIADD3 UR5, UR13, -0x126145ec, URZ ;  /* 0xed9eba140d057890 */ /* 0x000fe6000fffe03f */
[----:B------:R-:W1:Y:S01]  /*6480*/  MUFU.EX2 R202, R32 ;  /* 0x0000002000ca7308 */ /* 0x000e620000000800 */
[----:B------:R-:W-:Y:S01]  /*6490*/  IMAD.WIDE.U32 R4, R5, -0x2daee0ad, RZ ;  /* 0xd2511f5305047825 */ /* 0x000fe200078e00ff */
[----:B------:R-:W-:Y:S03]  /*64a0*/  LOP3.LUT R7, R7, UR6, R10, 0x96, !PT ;  /* 0x0000000607077c12 */ /* 0x000fe6000f8e960a */
[----:B----4-:R-:W-:Y:S01]  /*64b0*/  IMAD.WIDE.U32 R22, R22, -0x2daee0ad, RZ ;  /* 0xd2511f5316167825 */ /* 0x010fe200078e00ff */
[----:B------:R-:W-:Y:S01]  /*64c0*/  LOP3.LUT R5, R5, UR6, R8, 0x96, !PT ;  /* 0x0000000605057c12 */ /* 0x000fe2000f8e9608 */
[----:B------:R-:W-:Y:S03]  /*64d0*/  UIADD3 UR6, UR14, 0x78dde6e4, URZ ;  /* 0x78dde6e40e067890 */ /* 0x000fe6000fffe03f */
[----:B------:R-:W-:Y:S01]  /*64e0*/  MUFU.EX2 R176, R164 ;  /* 0x000000a400b07308 */ /* 0x000fe20000000800 */
[----:B------:R-:W-:Y:S01]  /*64f0*/  IMAD.WIDE.U32 R14, R14, -0x2daee0ad, RZ ;  /* 0xd2511f530e0e7825 */ /* 0x000fe200078e00ff */
[----:B------:R-:W-:Y:S03]  /*6500*/  LOP3.LUT R12, R23, UR5, R6, 0x96, !PT ;  /* 0x00000005170c7c12 */ /* 0x000fe6000f8e9606 */
[----:B------:R-:W-:Y:S01]  /*6510*/  IMAD.WIDE.U32 R6, R7, -0x326172a9, RZ ;  /* 0xcd9e8d5707067825 */ /* 0x000fe200078e00ff */
[----:B--2---:R-:W-:Y:S01]  /*6520*/  LOP3.LUT R20, R15, UR5, R4, 0x96, !PT ;  /* 0x000000050f147c12 */ /* 0x004fe2000f8e9604 */
[----:B------:R-:W-:Y:S03]  /*6530*/  UIADD3 UR5, UR14, 0x1715609d, URZ ;  /* 0x1715609d0e057890 */ /* 0x000fe6000fffe03f */
[----:B------:R2:W-:Y:S01]  /*6540*/  MUFU.EX2 R185, R3 ;  /* 0x0000000300b97308 */ /* 0x0005e20000000800 */
[----:B------:R-:W-:Y:S01]  /*6550*/  IMAD.WIDE.U32 R4, R5, -0x326172a9, RZ ;  /* 0xcd9e8d5705047825 */ /* 0x000fe200078e00ff */
[----:B------:R-:W-:Y:S03]  /*6560*/  LOP3.LUT R10, R7, UR6, R18, 0x96, !PT ;  /* 0x00000006070a7c12 */ /* 0x000fe6000f8e9612 */
[----:B---3--:R-:W-:Y:S01]  /*6570*/  IMAD.WIDE.U32 R20, R20, -0x326172a9, RZ ;  /* 0xcd9e8d5714147825 */ /* 0x008fe200078e00ff */
[----:B------:R-:W-:Y:S01]  /*6580*/  LOP3.LUT R8, R5, UR6, R16, 0x96, !PT ;  /* 0x0000000605087c12 */ /* 0x000fe2000f8e9610 */
[----:B------:R-:W-:Y:S03]  /*6590*/  UIADD3 UR6, UR13, -0x56f99767, URZ ;  /* 0xa90668990d067890 */ /* 0x000fe6000fffe03f */
[----:B------:R-:W-:Y:S01]  /*65a0*/  MUFU.EX2 R201, R201 ;  /* 0x000000c900c97308 */ /* 0x000fe20000000800 */
[----:B------:R-:W-:Y:S01]  /*65b0*/  IMAD.WIDE.U32 R12, R12, -0x326172a9, RZ ;  /* 0xcd9e8d570c0c7825 */ /* 0x000fe200078e00ff */
[----:B------:R-:W-:Y:S03]  /*65c0*/  LOP3.LUT R4, R21, UR5, R4, 0x96, !PT ;  /* 0x0000000515047c12 */ /* 0x000fe6000f8e9604 */
[----:B------:R-:W-:Y:S01]  /*65d0*/  IMAD.WIDE.U32 R10, R10, -0x2daee0ad, RZ ;  /* 0xd2511f530a0a7825 */ /* 0x000fe200078e00ff */
[----:B------:R-:W-:Y:S01]  /*65e0*/  LOP3.LUT R6, R13, UR5, R6, 0x96, !PT ;  /* 0x000000050d067c12 */ /* 0x000fe2000f8e9606 */
[----:B------:R-:W-:Y:S03]  /*65f0*/  UIADD3 UR5, UR13, 0x646e171e, URZ ;  /* 0x646e171e0d057890 */ /* 0x000fe6000fffe03f */
[----:B------:R-:W-:Y:S01]  /*6600*/  MUFU.EX2 R192, R192 ;  /* 0x000000c000c07308 */ /* 0x000fe20000000800 */
[----:B------:R-:W-:Y:S01]  /*6610*/  IMAD.WIDE.U32 R8, R8, -0x2daee0ad, RZ ;  /* 0xd2511f5308087825 */ /* 0x000fe200078e00ff */
[----:B------:R-:W-:Y:S03]  /*6620*/  LOP3.LUT R22, R11, UR6, R22, 0x96, !PT ;  /* 0x000000060b167c12 */ /* 0x000fe6000f8e9616 */
[----:B------:R-:W-:Y:S01]  /*6630*/  IMAD.WIDE.U32 R6, R6, -0x2daee0ad, RZ ;  /* 0xd2511f5306067825 */ /* 0x000fe200078e00ff */
[----:B------:R-:W-:Y:S04]  /*6640*/  LOP3.LUT R15, R9, UR6, R14, 0x96, !PT ;  /* 0x00000006090f7c12 */ /* 0x000fe8000f8e960e */
[----:B------:R-:W-:Y:S01]  /*6650*/  MUFU.EX2 R181, R181 ;  /* 0x000000b500b57308 */ /* 0x000fe20000000800 */
[----:B------:R-:W-:Y:S01]  /*6660*/  IMAD.WIDE.U32 R4, R4, -0x2daee0ad, RZ ;  /* 0xd2511f5304047825 */ /* 0x000fe200078e00ff */
[C---:B------:R-:W-:Y:S02]  /*6670*/  LOP3.LUT R13, R6.reuse, 0xff, RZ, 0xc0, !PT ;  /* 0x000000ff060d7812 */ /* 0x040fe400078ec0ff */
[----:B------:R-:W-:Y:S02]  /*6680*/  LOP3.LUT R17, R6, 0xffff, RZ, 0xc0, !PT ;  /* 0x0000ffff06117812 */ /* 0x000fe400078ec0ff */
[----:B------:R-:W-:Y:S02]  /*6690*/  LOP3.LUT R9, R5, UR5, R8, 0x96, !PT ;  /* 0x0000000505097c12 */ /* 0x000fe4000f8e9608 */
[----:B------:R-:W-:Y:S01]  /*66a0*/  LOP3.LUT R10, R7, UR5, R10, 0x96, !PT ;  /* 0x00000005070a7c12 */ /* 0x000fe2000f8e960a */
[----:B------:R-:W-:Y:S01]  /*66b0*/  UIADD3 UR5, UR14, -0x4ab325aa, URZ ;  /* 0xb54cda560e057890 */ /* 0x000fe2000fffe03f */
[--C-:B------:R-:W-:Y:S01]  /*66c0*/  SHF.R.U32.HI R8, RZ, 0x18, R6.reuse ;  /* 0x00000018ff087819 */ /* 0x100fe20000011606 */
[----:B------:R-:W-:Y:S01]  /*66d0*/  MUFU.EX2 R180, R180 ;  /* 0x000000b400b47308 */ /* 0x000fe20000000800 */
[----:B------:R-:W-:Y:S01]  /*66e0*/  SHF.R.U32.HI R14, RZ, 0x10, R6 ;  /* 0x00000010ff0e7819 */ /* 0x000fe20000011606 */
[----:B------:R-:W-:Y:S01]  /*66f0*/  IMAD.WIDE.U32 R6, R22, -0x326172a9, RZ ;  /* 0xcd9e8d5716067825 */ /* 0x000fe200078e00ff */
[----:B------:R-:W-:Y:S02]  /*6700*/  ISETP.LE.U32.AND P4, PT, R13, UR18, PT ;  /* 0x000000120d007c0c */ /* 0x000fe4000bf83070 */
[----:B------:R-:W-:Y:S02]  /*6710*/  LOP3.LUT R19, R4, 0xffff, RZ, 0xc0, !PT ;  /* 0x0000ffff04137812 */ /* 0x000fe400078ec0ff */
[----:B------:R-:W-:Y:S03]  /*6720*/  ISETP.LE.U32.AND P3, PT, R8, UR18, PT ;  /* 0x0000001208007c0c */ /* 0x000fe6000bf63070 */
[----:B------:R-:W-:Y:S01]  /*6730*/  MUFU.EX2 R184, R184 ;  /* 0x000000b800b87308 */ /* 0x000fe20000000800 */
[----:B------:R-:W-:Y:S02]  /*6740*/  LOP3.LUT R5, R6, 0xff, RZ, 0xc0, !PT ;  /* 0x000000ff06057812 */ /* 0x000fe400078ec0ff */
[----:B--2---:R-:W-:Y:S02]  /*6750*/  LOP3.LUT R3, R4, 0xff, RZ, 0xc0, !PT ;  /* 0x000000ff04037812 */ /* 0x004fe400078ec0ff */
[--C-:B------:R-:W-:Y:S02]  /*6760*/  SHF.R.U32.HI R18, RZ, 0x10, R4.reuse ;  /* 0x00000010ff127819 */ /* 0x100fe40000011604 */
[----:B------:R-:W-:Y:S03]  /*6770*/  SHF.R.U32.HI R11, RZ, 0x18, R4 ;  /* 0x00000018ff0b7819 */ /* 0x000fe60000011604 */
[----:B------:R-:W-:Y:S01]  /*6780*/  MUFU.EX2 R191, R191 ;  /* 0x000000bf00bf7308 */ /* 0x000fe20000000800 */
[----:B------:R-:W-:Y:S02]  /*6790*/  SHF.R.U32.HI R4, RZ, 0x18, R6 ;  /* 0x00000018ff047819 */ /* 0x000fe40000011606 */
[----:B------:R-:W-:Y:S02]  /*67a0*/  ISETP.LE.U32.AND P6, PT, R5, UR18, PT ;  /* 0x0000001205007c0c */ /* 0x000fe4000bfc3070 */
[----:B------:R-:W-:Y:S02]  /*67b0*/  ISETP.LE.U32.AND P1, PT, R3, UR18, PT ;  /* 0x0000001203007c0c */ /* 0x000fe4000bf23070 */
[----:B------:R-:W-:Y:S03]  /*67c0*/  LOP3.LUT R3, R10, 0xff, RZ, 0xc0, !PT ;  /* 0x000000ff0a037812 */ /* 0x000fe600078ec0ff */
[----:B------:R-:W-:Y:S01]  /*67d0*/  MUFU.EX2 R178, R178 ;  /* 0x000000b200b27308 */ /* 0x000fe20000000800 */
[----:B------:R-:W-:Y:S01]  /*67e0*/  ISETP.LE.U32.AND P5, PT, R4, UR18, PT ;  /* 0x0000001204007c0c */ /* 0x000fe2000bfa3070 */
[----:B------:R-:W-:Y:S01]  /*67f0*/  IMAD.WIDE.U32 R4, R15, -0x326172a9, RZ ;  /* 0xcd9e8d570f047825 */ /* 0x000fe200078e00ff */
[----:B------:R-:W-:Y:S02]  /*6800*/  LOP3.LUT R8, R7, UR5, R12, 0x96, !PT ;  /* 0x0000000507087c12 */ /* 0x000fe4000f8e960c */
[----:B------:R-:W-:Y:S02]  /*6810*/  LOP3.LUT R16, R6, 0xffff, RZ, 0xc0, !PT ;  /* 0x0000ffff06107812 */ /* 0x000fe400078ec0ff */
[----:B------:R-:W-:Y:S03]  /*6820*/  SHF.R.U32.HI R12, RZ, 0x10, R6 ;  /* 0x00000010ff0c7819 */ /* 0x000fe60000011606 */
[----:B------:R-:W-:Y:S01]  /*6830*/  MUFU.EX2 R177, R177 ;  /* 0x000000b100b17308 */ /* 0x000fe20000000800 */
[----:B------:R-:W-:Y:S02]  /*6840*/  SHF.R.U32.HI R6, RZ, 0x18, R10 ;  /* 0x00000018ff067819 */ /* 0x000fe4000001160a */
[----:B------:R-:W-:Y:S02]  /*6850*/  ISETP.LE.U32.AND P0, PT, R11, UR18, PT ;  /* 0x000000120b007c0c */ /* 0x000fe4000bf03070 */
[----:B------:R-:W-:Y:S02]  /*6860*/  LOP3.LUT R11, R4, 0xff, RZ, 0xc0, !PT ;  /* 0x000000ff040b7812 */ /* 0x000fe400078ec0ff */
[--C-:B------:R-:W-:Y:S03]  /*6870*/  SHF.R.U32.HI R7, RZ, 0x18, R4.reuse ;  /* 0x00000018ff077819 */ /* 0x100fe60000011604 */
[----:B------:R-:W-:Y:S01]  /*6880*/  MUFU.EX2 R187, R2 ;  /* 0x0000000200bb7308 */ /* 0x000fe20000000800 */
[----:B------:R-:W-:Y:S09]  /*6890*/  SHF.R.U32.HI R13, RZ, 0x10, R4 ;  /* 0x00000010ff0d7819 */ /* 0x000ff20000011604 */
[----:B------:R-:W-:Y:S10]  /*68a0*/  MUFU.EX2 R179, R179 ;  /* 0x000000b300b37308 */ /* 0x000ff40000000800 */
[----:B------:R-:W-:Y:S10]  /*68b0*/  MUFU.EX2 R182, R0 ;  /* 0x0000000000b67308 */ /* 0x000ff40000000800 */
[----:B------:R-:W-:Y:S10]  /*68c0*/  MUFU.EX2 R189, R24 ;  /* 0x0000001800bd7308 */ /* 0x000ff40000000800 */
[----:B------:R-:W2:Y:S10]  /*68d0*/  MUFU.EX2 R188, R27 ;  /* 0x0000001b00bc7308 */ /* 0x000eb40000000800 */
[----:B------:R-:W-:Y:S10]  /*68e0*/  MUFU.EX2 R186, R25 ;  /* 0x0000001900ba7308 */ /* 0x000ff40000000800 */
[----:B------:R-:W3:Y:S01]  /*68f0*/  MUFU.EX2 R183, R26 ;  /* 0x0000001a00b77308 */ /* 0x000ee20000000800 */
[----:B------:R-:W-:Y:S01]  /*6900*/  @!P4 FADD.FTZ R228, -R228, -RZ ;  /* 0x800000ffe4e4c221 */ /* 0x000fe20000010100 */
[----:B------:R-:W-:Y:S01]  /*6910*/  ISETP.LE.U32.AND P4, PT, R3, UR18, PT ;  /* 0x0000001203007c0c */ /* 0x000fe2000bf83070 */
[----:B------:R-:W-:Y:S01]  /*6920*/  @!P3 FADD.FTZ R227, -R227, -RZ ;  /* 0x800000ffe3e3b221 */ /* 0x000fe20000010100 */
[----:B------:R-:W-:Y:S01]  /*6930*/  LOP3.LUT R3, R14, 0xff, RZ, 0xc0, !PT ;  /* 0x000000ff0e037812 */ /* 0x000fe200078ec0ff */
[----:B------:R-:W-:Y:S01]  /*6940*/  @!P6 FADD.FTZ R223, -R223, -RZ ;  /* 0x800000ffdfdfe221 */ /* 0x000fe20000010100 */
[----:B------:R-:W-:Y:S01]  /*6950*/  LOP3.LUT R14, R4, 0xffff, RZ, 0xc0, !PT ;  /* 0x0000ffff040e7812 */ /* 0x000fe200078ec0ff */
[----:B------:R-:W-:Y:S01]  /*6960*/  @!P1 FADD.FTZ R225, -R225, -RZ ;  /* 0x800000ffe1e19221 */ /* 0x000fe20000010100 */
[----:B------:R-:W-:Y:S01]  /*6970*/  ISETP.LE.U32.AND P3, PT, R6, UR18, PT ;  /* 0x0000001206007c0c */ /* 0x000fe2000bf63070 */
[----:B------:R-:W-:Y:S01]  /*6980*/  @!P5 FADD.FTZ R205, -R205, -RZ ;  /* 0x800000ffcdcdd221 */ /* 0x000fe20000010100 */
[----:B------:R-:W-:Y:S01]  /*6990*/  SHF.R.U32.HI R4, RZ, 0x18, R8 ;  /* 0x00000018ff047819 */ /* 0x000fe20000011608 */
[----:B------:R-:W-:Y:S01]  /*69a0*/  @!P0 FADD.FTZ R226, -R226, -RZ ;  /* 0x800000ffe2e28221 */ /* 0x000fe20000010100 */
[----:B------:R-:W-:Y:S02]  /*69b0*/  ISETP.LE.U32.AND P1, PT, R3, UR18, PT ;  /* 0x0000001203007c0c */ /* 0x000fe4000bf23070 */
[----:B------:R-:W-:Y:S01]  /*69c0*/  ISETP.LE.U32.AND P6, PT, R4, UR18, PT ;  /* 0x0000001204007c0c */ /* 0x000fe2000bfc3070 */
[----:B------:R-:W-:Y:S01]  /*69d0*/  @!P4 FADD.FTZ R207, -R207, -RZ ;  /* 0x800000ffcfcfc221 */ /* 0x000fe20000010100 */
[----:B------:R-:W-:Y:S02]  /*69e0*/  LOP3.LUT R4, R8, 0xff, RZ, 0xc0, !PT ;  /* 0x000000ff08047812 */ /* 0x000fe400078ec0ff */
[----:B------:R-:W-:Y:S02]  /*69f0*/  LOP3.LUT R3, R5, UR5, R20, 0x96, !PT ;  /* 0x0000000505037c12 */ /* 0x000fe4000f8e9614 */
[----:B------:R-:W-:Y:S01]  /*6a00*/  ISETP.LE.U32.AND P5, PT, R4, UR18, PT ;  /* 0x0000001204007c0c */ /* 0x000fe2000bfa3070 */
[----:B------:R-:W-:Y:S01]  /*6a10*/  @!P3 FADD.FTZ R206, -R206, -RZ ;  /* 0x800000ffceceb221 */ /* 0x000fe20000010100 */
[----:B------:R-:W-:Y:S02]  /*6a20*/  LOP3.LUT R4, R12, 0xff, RZ, 0xc0, !PT ;  /* 0x000000ff0c047812 */ /* 0x000fe400078ec0ff */
[----:B------:R-:W-:Y:S01]  /*6a30*/  SHF.R.U32.HI R5, RZ, 0x18, R9 ;  /* 0x00000018ff057819 */ /* 0x000fe20000011609 */
[----:B------:R-:W-:Y:S01]  /*6a40*/  @!P1 FADD.FTZ R224, -R224, -RZ ;  /* 0x800000ffe0e09221 */ /* 0x000fe20000010100 */
[----:B------:R-:W-:Y:S01]  /*6a50*/  ISETP.LE.U32.AND P3, PT, R4, UR18, PT ;  /* 0x0000001204007c0c */ /* 0x000fe2000bf63070 */
[----:B------:R-:W-:Y:S01]  /*6a60*/  @!P6 FADD.FTZ R194, -R194, -RZ ;  /* 0x800000ffc2c2e221 */ /* 0x000fe20000010100 */
[----:B------:R-:W-:Y:S02]  /*6a70*/  SHF.R.U32.HI R4, RZ, 0x10, R10 ;  /* 0x00000010ff047819 */ /* 0x000fe4000001160a */
[----:B------:R-:W-:Y:S02]  /*6a80*/  ISETP.LE.U32.AND P4, PT, R5, UR18, PT ;  /* 0x0000001205007c0c */ /* 0x000fe4000bf83070 */
[----:B------:R-:W-:Y:S01]  /*6a90*/  LOP3.LUT R5, R4, 0xff, RZ, 0xc0, !PT ;  /* 0x000000ff04057812 */ /* 0x000fe200078ec0ff */
[----:B------:R-:W-:Y:S01]  /*6aa0*/  @!P5 FADD.FTZ R190, -R190, -RZ ;  /* 0x800000ffbebed221 */ /* 0x000fe20000010100 */
[----:B------:R-:W-:Y:S02]  /*6ab0*/  ISETP.LE.U32.AND P1, PT, R11, UR18, PT ;  /* 0x000000120b007c0c */ /* 0x000fe4000bf23070 */
[----:B------:R-:W-:Y:S02]  /*6ac0*/  SHF.R.U32.HI R4, RZ, 0x8, R17 ;  /* 0x00000008ff047819 */ /* 0x000fe40000011611 */
[----:B------:R-:W-:Y:S01]  /*6ad0*/  ISETP.LE.U32.AND P6, PT, R7, UR18, PT ;  /* 0x0000001207007c0c */ /* 0x000fe2000bfc3070 */
[----:B-1----:R-:W-:Y:S01]  /*6ae0*/  @!P3 FADD.FTZ R202, -R202, -RZ ;  /* 0x800000ffcacab221 */ /* 0x002fe20000010100 */
[----:B------:R-:W-:Y:S02]  /*6af0*/  ISETP.LE.U32.AND P5, PT, R5, UR18, PT ;  /* 0x0000001205007c0c */ /* 0x000fe4000bfa3070 */
[----:B------:R-:W-:Y:S01]  /*6b00*/  LOP3.LUT R4, R4, 0xffff, RZ, 0xc0, !PT ;  /* 0x0000ffff04047812 */ /* 0x000fe200078ec0ff */
[----:B--2---:R-:W-:Y:S01]  /*6b10*/  @!P4 FADD.FTZ R188, -R188, -RZ ;  /* 0x800000ffbcbcc221 */ /* 0x004fe20000010100 */
[----:B------:R-:W-:Y:S02]  /*6b20*/  LOP3.LUT R6, R9, 0xff, RZ, 0xc0, !PT ;  /* 0x000000ff09067812 */ /* 0x000fe400078ec0ff */
[----:B------:R-:W-:Y:S01]  /*6b30*/  SHF.R.U32.HI R5, RZ, 0x10, R8 ;  /* 0x00000010ff057819 */ /* 0x000fe20000011608 */
[----:B------:R-:W-:Y:S01]  /*6b40*/  @!P1 FADD.FTZ R195, -R195, -RZ ;  /* 0x800000ffc3c39221 */ /* 0x000fe20000010100 */
[----:B------:R-:W-:Y:S02]  /*6b50*/  ISETP.LE.U32.AND P3, PT, R4, UR18, PT ;  /* 0x0000001204007c0c */ /* 0x000fe4000bf63070 */
[----:B------:R-:W-:Y:S01]  /*6b60*/  ISETP.LE.U32.AND P0, PT, R6, UR18, PT ;  /* 0x0000001206007c0c */ /* 0x000fe2000bf03070 */
[----:B------:R-:W-:Y:S01]  /*6b70*/  @!P6 FADD.FTZ R193, -R193, -RZ ;  /* 0x800000ffc1c1e221 */ /* 0x000fe20000010100 */
[----:B------:R-:W-:Y:S01]  /*6b80*/  LOP3.LUT R4, R5, 0xff, RZ, 0xc0, !PT ;  /* 0x000000ff05047812 */ /* 0x000fe200078ec0ff */
[----:B------:R-:W-:Y:S01]  /*6b90*/  @!P5 FADD.FTZ R201, -R201, -RZ ;  /* 0x800000ffc9c9d221 */ /* 0x000fe20000010100 */
[----:B------:R-:W-:Y:S02]  /*6ba0*/  SHF.R.U32.HI R6, RZ, 0x8, R16 ;  /* 0x00000008ff067819 */ /* 0x000fe40000011610 */
[----:B------:R-:W-:Y:S02]  /*6bb0*/  ISETP.LE.U32.AND P1, PT, R4, UR18, PT ;  /* 0x0000001204007c0c */ /* 0x000fe4000bf23070 */
[----:B------:R-:W-:Y:S02]  /*6bc0*/  LOP3.LUT R5, R6, 0xffff, RZ, 0xc0, !PT ;  /* 0x0000ffff06057812 */ /* 0x000fe400078ec0ff */
[----:B------:R-:W-:Y:S01]  /*6bd0*/  LOP3.LUT R4, R3, 0xff, RZ, 0xc0, !PT ;  /* 0x000000ff03047812 */ /* 0x000fe200078ec0ff */
[----:B------:R-:W-:Y:S01]  /*6be0*/  @!P3 FADD.FTZ R203, -R203, -RZ ;  /* 0x800000ffcbcbb221 */ /* 0x000fe20000010100 */
[----:B------:R-:W-:Y:S01]  /*6bf0*/  ISETP.LE.U32.AND P6, PT, R5, UR18, PT ;  /* 0x0000001205007c0c */ /* 0x000fe2000bfc3070 */
[----:B------:R-:W-:Y:S01]  /*6c00*/  @!P0 FADD.FTZ R189, -R189, -RZ ;  /* 0x800000ffbdbd8221 */ /* 0x000fe20000010100 */
[----:B------:R-:W-:Y:S02]  /*6c10*/  ISETP.LE.U32.AND P5, PT, R4, UR18, PT ;  /* 0x0000001204007c0c */ /* 0x000fe4000bfa3070 */
[--C-:B------:R-:W-:Y:S02]  /*6c20*/  SHF.R.U32.HI R5, RZ, 0x18, R3.reuse ;  /* 0x00000018ff057819 */ /* 0x100fe40000011603 */
[----:B------:R-:W-:Y:S01]  /*6c30*/  LOP3.LUT R4, R10, 0xffff, RZ, 0xc0, !PT ;  /* 0x0000ffff0a047812 */ /* 0x000fe200078ec0ff */
[----:B------:R-:W-:Y:S01]  /*6c40*/  @!P1 FADD.FTZ R185, -R185, -RZ ;  /* 0x800000ffb9b99221 */ /* 0x000fe20000010100 */
[----:B------:R-:W-:Y:S02]  /*6c50*/  LOP3.LUT R8, R8, 0xffff, RZ, 0xc0, !PT ;  /* 0x0000ffff08087812 */ /* 0x000fe400078ec0ff */
[----:B------:R-:W-:Y:S02]  /*6c60*/  ISETP.LE.U32.AND P3, PT, R5, UR18, PT ;  /* 0x0000001205007c0c */ /* 0x000fe4000bf63070 */
[----:B------:R-:W-:Y:S01]  /*6c70*/  SHF.R.U32.HI R5, RZ, 0x8, R8 ;  /* 0x00000008ff057819 */ /* 0x000fe20000011608 */
[----:B------:R-:W-:Y:S01]  /*6c80*/  @!P6 FADD.FTZ R192, -R192, -RZ ;  /* 0x800000ffc0c0e221 */ /* 0x000fe20000010100 */
[----:B------:R-:W-:Y:S01]  /*6c90*/  SHF.R.U32.HI R4, RZ, 0x8, R4 ;  /* 0x00000008ff047819 */ /* 0x000fe20000011604 */
[----:B------:R-:W-:Y:S01]  /*6ca0*/  @!P5 FADD.FTZ R181, -R181, -RZ ;  /* 0x800000ffb5b5d221 */ /* 0x000fe20000010100 */
[----:B------:R-:W-:Y:S02]  /*6cb0*/  LOP3.LUT R6, R13, 0xff, RZ, 0xc0, !PT ;  /* 0x000000ff0d067812 */ /* 0x000fe400078ec0ff */
[----:B------:R-:W-:Y:S02]  /*6cc0*/  LOP3.LUT R4, R4, 0xffff, RZ, 0xc0, !PT ;  /* 0x0000ffff04047812 */ /* 0x000fe400078ec0ff */
[----:B------:R-:W-:Y:S02]  /*6cd0*/  LOP3.LUT R5, R5, 0xffff, RZ, 0xc0, !PT ;  /* 0x0000ffff05057812 */ /* 0x000fe400078ec0ff */
[----:B------:R-:W-:Y:S01]  /*6ce0*/  ISETP.LE.U32.AND P1, PT, R6, UR18, PT ;  /* 0x0000001206007c0c */ /* 0x000fe2000bf23070 */
[----:B------:R-:W-:Y:S01]  /*6cf0*/  @!P3 FADD.FTZ R180, -R180, -RZ ;  /* 0x800000ffb4b4b221 */ /* 0x000fe20000010100 */
[----:B------:R-:W-:Y:S02]  /*6d00*/  ISETP.LE.U32.AND P6, PT, R4, UR18, PT ;  /* 0x0000001204007c0c */ /* 0x000fe4000bfc3070 */
[----:B------:R-:W-:Y:S02]  /*6d10*/  ISETP.LE.U32.AND P5, PT, R5, UR18, PT ;  /* 0x0000001205007c0c */ /* 0x000fe4000bfa3070 */
[----:B------:R-:W-:Y:S02]  /*6d20*/  SHF.R.U32.HI R5, RZ, 0x10, R3 ;  /* 0x00000010ff057819 */ /* 0x000fe40000011603 */
[----:B------:R-:W-:Y:S02]  /*6d30*/  LOP3.LUT R3, R3, 0xffff, RZ, 0xc0, !PT ;  /* 0x0000ffff03037812 */ /* 0x000fe400078ec0ff */
[----:B------:R-:W-:Y:S02]  /*6d40*/  LOP3.LUT R6, R5, 0xff, RZ, 0xc0, !PT ;  /* 0x000000ff05067812 */ /* 0x000fe400078ec0ff */
[----:B------:R-:W-:Y:S01]  /*6d50*/  SHF.R.U32.HI R4, RZ, 0x8, R14 ;  /* 0x00000008ff047819 */ /* 0x000fe2000001160e */
[----:B------:R-:W-:Y:S01]  /*6d60*/  @!P1 FADD.FTZ R184, -R184, -RZ ;  /* 0x800000ffb8b89221 */ /* 0x000fe20000010100 */
[----:B------:R-:W-:Y:S01]  /*6d70*/  SHF.R.U32.HI R5, RZ, 0x8, R3 ;  /* 0x00000008ff057819 */ /* 0x000fe20000011603 */
[----:B------:R-:W-:Y:S01]  /*6d80*/  @!P6 FADD.FTZ R191, -R191, -RZ ;  /* 0x800000ffbfbfe221 */ /* 0x000fe20000010100 */
[----:B------:R-:W-:Y:S01]  /*6d90*/  LOP3.LUT R3, R4, 0xffff, RZ, 0xc0, !PT ;  /* 0x0000ffff04037812 */ /* 0x000fe200078ec0ff */
[----:B------:R-:W-:Y:S01]  /*6da0*/  @!P5 FADD.FTZ R176, -R176, -RZ ;  /* 0x800000ffb0b0d221 */ /* 0x000fe20000010100 */
[----:B------:R-:W-:Y:S02]  /*6db0*/  ISETP.LE.U32.AND P3, PT, R6, UR18, PT ;  /* 0x0000001206007c0c */ /* 0x000fe4000bf63070 */
[----:B------:R-:W-:Y:S02]  /*6dc0*/  LOP3.LUT R4, R5, 0xffff, RZ, 0xc0, !PT ;  /* 0x0000ffff05047812 */ /* 0x000fe400078ec0ff */
[----:B------:R-:W-:Y:S02]  /*6dd0*/  ISETP.LE.U32.AND P1, PT, R3, UR18, PT ;  /* 0x0000001203007c0c */ /* 0x000fe4000bf23070 */
[----:B------:R-:W-:Y:S02]  /*6de0*/  ISETP.LE.U32.AND P6, PT, R4, UR18, PT ;  /* 0x0000001204007c0c */ /* 0x000fe4000bfc3070 */
[----:B------:R-:W-:Y:S02]  /*6df0*/  LOP3.LUT R3, R18, 0xff, RZ, 0xc0, !PT ;  /* 0x000000ff12037812 */ /* 0x000fe400078ec0ff */
[----:B------:R-:W-:Y:S02]  /*6e00*/  SHF.R.U32.HI R4, RZ, 0x10, R9 ;  /* 0x00000010ff047819 */ /* 0x000fe40000011609 */
[----:B------:R-:W-:Y:S01]  /*6e10*/  ISETP.LE.U32.AND P5, PT, R3, UR18, PT ;  /* 0x0000001203007c0c */ /* 0x000fe2000bfa3070 */
[----:B------:R-:W-:Y:S01]  /*6e20*/  @!P3 FADD.FTZ R178, -R178, -RZ ;  /* 0x800000ffb2b2b221 */ /* 0x000fe20000010100 */
[----:B------:R-:W-:Y:S02]  /*6e30*/  LOP3.LUT R4, R4, 0xff, RZ, 0xc0, !PT ;  /* 0x000000ff04047812 */ /* 0x000fe400078ec0ff */
[----:B------:R-:W-:Y:S01]  /*6e40*/  SHF.R.U32.HI R3, RZ, 0x8, R19 ;  /* 0x00000008ff037819 */ /* 0x000fe20000011613 */
[----:B------:R-:W-:Y:S01]  /*6e50*/  @!P1 FADD.FTZ R179, -R179, -RZ ;  /* 0x800000ffb3b39221 */ /* 0x000fe20000010100 */
[----:B------:R-:W-:Y:S01]  /*6e60*/  ISETP.LE.U32.AND P3, PT, R4, UR18, PT ;  /* 0x0000001204007c0c */ /* 0x000fe2000bf63070 */
[----:B------:R-:W-:Y:S01]  /*6e70*/  @!P6 FADD.FTZ R177, -R177, -RZ ;  /* 0x800000ffb1b1e221 */ /* 0x000fe20000010100 */
[----:B------:R-:W-:Y:S02]  /*6e80*/  LOP3.LUT R4, R3, 0xffff, RZ, 0xc0, !PT ;  /* 0x0000ffff03047812 */ /* 0x000fe400078ec0ff */
[----:B------:R-:W-:Y:S02]  /*6e90*/  F2FP.RELU.F16.F32.PACK_AB R3, R194, R185 ;  /* 0x000000b9c203723e */ /* 0x000fe400000008ff */
[----:B------:R-:W-:Y:S01]  /*6ea0*/  LOP3.LUT R5, R9, 0xffff, RZ, 0xc0, !PT ;  /* 0x0000ffff09057812 */ /* 0x000fe200078ec0ff */
[----:B------:R-:W-:Y:S01]  /*6eb0*/  @!P5 FADD.FTZ R182, -R182, -RZ ;  /* 0x800000ffb6b6d221 */ /* 0x000fe20000010100 */
[----:B------:R-:W-:Y:S01]  /*6ec0*/  F2FP.RELU.F16.F32.PACK_AB R6, R176, R190 ;  /* 0x000000beb006723e */ /* 0x000fe200000008ff */
[----:B------:R1:W-:Y:S01]  /*6ed0*/  STS [R229+0x20400], R3 ;  /* 0x02040003e5007388 */ /* 0x0003e20000000800 */
[----:B------:R-:W-:Y:S02]  /*6ee0*/  SHF.R.U32.HI R5, RZ, 0x8, R5 ;  /* 0x00000008ff057819 */ /* 0x000fe40000011605 */
[----:B------:R-:W-:Y:S01]  /*6ef0*/  F2FP.RELU.F16.F32.PACK_AB R2, R205, R202 ;  /* 0x000000cacd02723e */ /* 0x000fe200000008ff */
[----:B------:R-:W-:Y:S01]  /*6f00*/  STS [R229+0x20000], R6 ;  /* 0x02000006e5007388 */ /* 0x000fe20000000800 */
[----:B------:R-:W-:Y:S01]  /*6f10*/  LOP3.LUT R5, R5, 0xffff, RZ, 0xc0, !PT ;  /* 0x0000ffff05057812 */ /* 0x000fe200078ec0ff */
[----:B---3--:R-:W-:Y:S01]  /*6f20*/  @!P3 FADD.FTZ R183, -R183, -RZ ;  /* 0x800000ffb7b7b221 */ /* 0x008fe20000010100 */
[----:B------:R-:W-:Y:S01]  /*6f30*/  ISETP.LE.U32.AND P1, PT, R4, UR18, PT ;  /* 0x0000001204007c0c */ /* 0x000fe2000bf23070 */
[----:B------:R2:W-:Y:S01]  /*6f40*/  STS [R234+0x20400], R2 ;  /* 0x02040002ea007388 */ /* 0x0005e20000000800 */
[----:B------:R-:W-:Y:S02]  /*6f50*/  ISETP.LE.U32.AND P6, PT, R5, UR18, PT ;  /* 0x0000001205007c0c */ /* 0x000fe4000bfc3070 */
[----:B------:R-:W-:Y:S02]  /*6f60*/  F2FP.RELU.F16.F32.PACK_AB R5, R177, R181 ;  /* 0x000000b5b105723e */ /* 0x000fe400000008ff */
[----:B------:R-:W-:Y:S02]  /*6f70*/  F2FP.RELU.F16.F32.PACK_AB R4, R180, R178 ;  /* 0x000000b2b404723e */ /* 0x000fe400000008ff */
[----:B------:R-:W-:Y:S02]  /*6f80*/  F2FP.RELU.F16.F32.PACK_AB R0, R203, R228 ;  /* 0x000000e4cb00723e */ /* 0x000fe400000008ff */
[----:B------:R-:W-:Y:S02]  /*6f90*/  FSETP.GE.FTZ.AND P0, PT, R176, RZ, PT ;  /* 0x000000ffb000720b */ /* 0x000fe40003f16000 */
[----:B------:R-:W-:Y:S01]  /*6fa0*/  FSETP.GE.FTZ.AND P4, PT, R181, RZ, PT ;  /* 0x000000ffb500720b */ /* 0x000fe20003f96000 */
[----:B------:R-:W-:Y:S01]  /*6fb0*/  @!P1 FADD.FTZ R187, -R187, -RZ ;  /* 0x800000ffbbbb9221 */ /* 0x000fe20000010100 */
[----:B------:R-:W-:Y:S01]  /*6fc0*/  FSETP.GE.FTZ.AND P1, PT, R190, RZ, PT ;  /* 0x000000ffbe00720b */ /* 0x000fe20003f36000 */
[----:B------:R-:W-:Y:S01]  /*6fd0*/  @!P6 FADD.FTZ R186, -R186, -RZ ;  /* 0x800000ffbabae221 */ /* 0x000fe20000010100 */
[----:B------:R-:W-:Y:S02]  /*6fe0*/  FSETP.GE.FTZ.AND P3, PT, R177, RZ, PT ;  /* 0x000000ffb100720b */ /* 0x000fe40003f76000 */
[----:B-1----:R-:W-:Y:S05]  /*6ff0*/  F2FP.RELU.F16.F32.PACK_AB R3, R192, R223 ;  /* 0x000000dfc003723e */ /* 0x002fea00000008ff */
[----:B------:R1:W-:Y:S01]  /*7000*/  STS [R234+0x20000], R3 ;  /* 0x02000003ea007388 */ /* 0x0003e20000000800 */
[----:B--2---:R-:W-:Y:S03]  /*7010*/  F2FP.RELU.F16.F32.PACK_AB R2, R206, R201 ;  /* 0x000000c9ce02723e */ /* 0x004fe600000008ff */
[----:B------:R2:W-:Y:S04]  /*7020*/  STS [R229+0x21000], R5 ;  /* 0x02100005e5007388 */ /* 0x0005e80000000800 */
[----:B------:R3:W-:Y:S01]  /*7030*/  STS [R229+0x21400], R4 ;  /* 0x02140004e5007388 */ /* 0x0007e20000000800 */
[----:B-1----:R-:W-:Y:S02]  /*7040*/  F2FP.RELU.F16.F32.PACK_AB R3, R191, R207 ;  /* 0x000000cfbf03723e */ /* 0x002fe400000008ff */
[----:B--2---:R-:W-:Y:S02]  /*7050*/  F2FP.RELU.F16.F32.PACK_AB R5, R179, R195 ;  /* 0x000000c3b305723e */ /* 0x004fe400000008ff */
[----:B---3--:R-:W-:Y:S03]  /*7060*/  F2FP.RELU.F16.F32.PACK_AB R4, R193, R184 ;  /* 0x000000b8c104723e */ /* 0x008fe600000008ff */
        /* <DEDUP_REMOVED lines=112> */
[C---:B-----5:R-:W-:Y:S01]  /*7770*/  FADD.FTZ R4, -R200.reuse, R4 ;  /* 0x00000004c8047221 */ /* 0x060fe20000010100 */
[----:B------:R-:W-:Y:S01]  /*7780*/  FADD.FTZ R0, -R200, R5 ;  /* 0x00000005c8007221 */ /* 0x000fe20000010100 */
[C---:B------:R-:W-:Y:S03]  /*7790*/  FADD.FTZ R6, -R199.reuse, R6 ;  /* 0x00000006c7067221 */ /* 0x040fe60000010100 */
[----:B------:R-:W-:Y:S01]  /*77a0*/  FADD.FTZ R7, -R199, R7 ;  /* 0x00000007c7077221 */ /* 0x000fe20000010100 */
[-C--:B------:R-:W-:Y:S01]  /*77b0*/  FSEL R4, R4, R200.reuse, P1 ;  /* 0x000000c804047208 */ /* 0x080fe20000800000 */
[----:B------:R-:W-:Y:S01]  /*77c0*/  FADD.FTZ R5, -R198, R9 ;  /* 0x00000009c6057221 */ /* 0x000fe20000010100 */
[----:B------:R-:W-:Y:S02]  /*77d0*/  FSEL R0, R0, R200, P0 ;  /* 0x000000c800007208 */ /* 0x000fe40000000000 */
[----:B------:R-:W-:Y:S01]  /*77e0*/  FSETP.GE.FTZ.AND P1, PT, R185, RZ, PT ;  /* 0x000000ffb900720b */ /* 0x000fe20003f36000 */
[----:B------:R-:W-:Y:S01]  /*77f0*/  FMUL.FTZ R204, R190, R4 ;  /* 0x00000004becc7220 */ /* 0x000fe20000410000 */
[----:B------:R-:W-:Y:S01]  /*7800*/  FSETP.GE.FTZ.AND P0, PT, R194, RZ, PT ;  /* 0x000000ffc200720b */ /* 0x000fe20003f16000 */
[----:B------:R-:W-:Y:S01]  /*7810*/  FMUL.FTZ R190, R176, R0 ;  /* 0x00000000b0be7220 */ /* 0x000fe20000410000 */
[-C--:B------:R-:W-:Y:S01]  /*7820*/  FSEL R176, R6, R199.reuse, P1 ;  /* 0x000000c706b07208 */ /* 0x080fe20000800000 */
[----:B------:R-:W-:Y:S01]  /*7830*/  FADD.FTZ R6, -R198, R8 ;  /* 0x00000008c6067221 */ /* 0x000fe20000010100 */
[----:B------:R-:W-:Y:S01]  /*7840*/  FSEL R7, R7, R199, P0 ;  /* 0x000000c707077208 */ /* 0x000fe20000000000 */
[C---:B------:R-:W-:Y:S01]  /*7850*/  FADD.FTZ R0, -R197.reuse, R11 ;  /* 0x0000000bc5007221 */ /* 0x040fe20000010100 */
[----:B------:R-:W-:Y:S01]  /*7860*/  FSETP.GE.FTZ.AND P0, PT, R180, RZ, PT ;  /* 0x000000ffb400720b */ /* 0x000fe20003f16000 */
[C---:B------:R-:W-:Y:S01]  /*7870*/  FADD.FTZ R15, -R197.reuse, R15 ;  /* 0x0000000fc50f7221 */ /* 0x040fe20000010100 */
[-C--:B------:R-:W-:Y:S01]  /*7880*/  FSEL R6, R6, R198.reuse, P4 ;  /* 0x000000c606067208 */ /* 0x080fe20002000000 */
[----:B------:R-:W-:Y:S01]  /*7890*/  FADD.FTZ R4, -R197, R10 ;  /* 0x0000000ac5047221 */ /* 0x000fe20000010100 */
[----:B------:R-:W-:Y:S01]  /*78a0*/  FSEL R0, R0, R197, P0 ;  /* 0x000000c500007208 */ /* 0x000fe20000000000 */
        /* <DEDUP_REMOVED lines=9> */
[----:B------:R-:W-:Y:S01]  /*7940*/  FSETP.GE.FTZ.AND P3, PT, R179, RZ, PT ;  /* 0x000000ffb300720b */ /* 0x000fe20003f76000 */
[----:B------:R-:W-:Y:S01]  /*7950*/  FMUL.FTZ R181, R177, R5 ;  /* 0x00000005b1b57220 */ /* 0x000fe20000410000 */
[-C--:B------:R-:W-:Y:S01]  /*7960*/  FSEL R0, R15, R197.reuse, P0 ;  /* 0x000000c50f007208 */ /* 0x080fe20000000000 */
[----:B------:R-:W-:Y:S01]  /*7970*/  FADD.FTZ R9, -R199, R19 ;  /* 0x00000013c7097221 */ /* 0x000fe20000010100 */
[----:B------:R-:W-:Y:S01]  /*7980*/  FSEL R4, R4, R197, P1 ;  /* 0x000000c504047208 */ /* 0x000fe20000800000 */
[-C--:B-1----:R-:W-:Y:S03]  /*7990*/  HMMA.16816.F32 R20, R172, R164.reuse, R20 ;  /* 0x000000a4ac14723c */ /* 0x082fe60000001814 */
[-C--:B------:R-:W-:Y:S01]  /*79a0*/  FSEL R6, R12, R198.reuse, P4 ;  /* 0x000000c60c067208 */ /* 0x080fe20002000000 */
[----:B------:R-:W-:Y:S01]  /*79b0*/  FADD.FTZ R14, -R197, R14 ;  /* 0x0000000ec50e7221 */ /* 0x000fe20000010100 */
[----:B------:R-:W-:Y:S01]  /*79c0*/  FSEL R5, R13, R198, P3 ;  /* 0x000000c60d057208 */ /* 0x000fe20001800000 */
[C---:B------:R-:W-:Y:S04]  /*79d0*/  HMMA.16816.F32 R24, R168.reuse, R164, R24 ;  /* 0x000000a4a818723c */ /* 0x040fe80000001818 */
[----:B------:R-:W-:Y:S01]  /*79e0*/  FSETP.GE.FTZ.AND P0, PT, R205, RZ, PT ;  /* 0x000000ffcd00720b */ /* 0x000fe20003f16000 */
[----:B------:R-:W-:Y:S01]  /*79f0*/  FADD.FTZ R16, -R200, R16 ;  /* 0x00000010c8107221 */ /* 0x000fe20000010100 */
[----:B------:R-:W-:Y:S01]  /*7a00*/  FSETP.GE.FTZ.AND P1, PT, R184, RZ, PT ;  /* 0x000000ffb800720b */ /* 0x000fe20003f36000 */
[-C--:B------:R-:W-:Y:S03]  /*7a10*/  HMMA.16816.F32 R28, R168, R166.reuse, R28 ;  /* 0x000000a6a81c723c */ /* 0x080fe6000000181c */
[----:B------:R-:W-:Y:S01]  /*7a20*/  FSETP.GE.FTZ.AND P4, PT, R223, RZ, PT ;  /* 0x000000ffdf00720b */ /* 0x000fe20003f96000 */
[----:B------:R-:W-:Y:S01]  /*7a30*/  FADD.FTZ R17, -R200, R17 ;  /* 0x00000011c8117221 */ /* 0x000fe20000010100 */
[----:B------:R-:W-:Y:S01]  /*7a40*/  FSETP.GE.FTZ.AND P3, PT, R192, RZ, PT ;  /* 0x000000ffc000720b */ /* 0x000fe20003f76000 */
[----:B------:R-:W-:Y:S01]  /*7a50*/  FADD.FTZ R10, -R199, R18 ;  /* 0x00000012c70a7221 */ /* 0x000fe20000010100 */
[----:B------:R-:W-:Y:S01]  /*7a60*/  F2FP.F16.F32.PACK_AB R177, R190, R204 ;  /* 0x000000ccbeb1723e */ /* 0x000fe200000000ff */
[----:B------:R-:W-:Y:S01]  /*7a70*/  FMUL.FTZ R18, R193, R0 ;  /* 0x00000000c1127220 */ /* 0x000fe20000410000 */
[----:B------:R-:W-:Y:S04]  /*7a80*/  HMMA.16816.F32 R32, R172, R166, R32 ;  /* 0x000000a6ac20723c */ /* 0x000fe80000001820 */
[----:B------:R-:W-:Y:S01]  /*7a90*/  FSEL R0, R9, R199, P0 ;  /* 0x000000c709007208 */ /* 0x000fe20000000000 */
[----:B------:R-:W-:Y:S01]  /*7aa0*/  FMUL.FTZ R7, R194, R7 ;  /* 0x00000007c2077220 */ /* 0x000fe20000410000 */
[----:B------:R-:W-:Y:S01]  /*7ab0*/  FSETP.GE.FTZ.AND P0, PT, R206, RZ, PT ;  /* 0x000000ffce00720b */ /* 0x000fe20003f16000 */
[----:B------:R-:W-:Y:S01]  /*7ac0*/  FMUL.FTZ R178, R178, R4 ;  /* 0x00000004b2b27220 */ /* 0x000fe20000410000 */
[----:B------:R-:W-:Y:S02]  /*7ad0*/  FSEL R4, R14, R197, P1 ;  /* 0x000000c50e047208 */ /* 0x000fe40000800000 */
[----:B------:R-:W-:Y:S01]  /*7ae0*/  FSETP.GE.FTZ.AND P1, PT, R202, RZ, PT ;  /* 0x000000ffca00720b */ /* 0x000fe20003f36000 */
[----:B------:R-:W-:Y:S01]  /*7af0*/  FMUL.FTZ R11, R195, R6 ;  /* 0x00000006c30b7220 */ /* 0x000fe20000410000 */
[-C--:B------:R-:W-:Y:S01]  /*7b00*/  FSEL R6, R16, R200.reuse, P4 ;  /* 0x000000c810067208 */ /* 0x080fe20002000000 */
[----:B------:R-:W-:Y:S01]  /*7b10*/  FMUL.FTZ R19, R179, R5 ;  /* 0x00000005b3137220 */ /* 0x000fe20000410000 */
[----:B------:R-:W-:Y:S01]  /*7b20*/  FSEL R5, R17, R200, P3 ;  /* 0x000000c811057208 */ /* 0x000fe20001800000 */
[C---:B------:R-:W-:Y:S01]  /*7b30*/  FADD.FTZ R20, -R200.reuse, R20 ;  /* 0x00000014c8147221 */ /* 0x040fe20000010100 */
[----:B------:R-:W-:Y:S01]  /*7b40*/  FSETP.GE.FTZ.AND P4, PT, R207, RZ, PT ;  /* 0x000000ffcf00720b */ /* 0x000fe20003f96000 */
[----:B------:R-:W-:Y:S01]  /*7b50*/  FADD.FTZ R15, -R200, R21 ;  /* 0x00000015c80f7221 */ /* 0x000fe20000010100 */
[----:B------:R-:W-:Y:S01]  /*7b60*/  FSETP.GE.FTZ.AND P3, PT, R191, RZ, PT ;  /* 0x000000ffbf00720b */ /* 0x000fe20003f76000 */
[----:B------:R-:W-:Y:S01]  /*7b70*/  FMUL.FTZ R16, R205, R0 ;  /* 0x00000000cd107220 */ /* 0x000fe20000410000 */
[----:B------:R-:W-:Y:S01]  /*7b80*/  F2FP.F16.F32.PACK_AB R176, R7, R176 ;  /* 0x000000b007b0723e */ /* 0x000fe200000000ff */
[----:B------:R-:W-:Y:S01]  /*7b90*/  FMUL.FTZ R7, R184, R4 ;  /* 0x00000004b8077220 */ /* 0x000fe20000410000 */
[----:B------:R-:W-:Y:S01]  /*7ba0*/  F2FP.F16.F32.PACK_AB R164, R8, R178 ;  /* 0x000000b208a4723e */ /* 0x000fe200000000ff */
[C---:B------:R-:W-:Y:S01]  /*7bb0*/  FADD.FTZ R8, -R199.reuse, R22 ;  /* 0x00000016c7087221 */ /* 0x040fe20000010100 */
[-C--:B------:R-:W-:Y:S01]  /*7bc0*/  FSEL R0, R20, R200.reuse, P4 ;  /* 0x000000c814007208 */ /* 0x080fe20002000000 */
[----:B------:R-:W-:Y:S01]  /*7bd0*/  FADD.FTZ R14, -R199, R23 ;  /* 0x00000017c70e7221 */ /* 0x000fe20000010100 */
[----:B------:R-:W-:Y:S01]  /*7be0*/  FSEL R15, R15, R200, P3 ;  /* 0x000000c80f0f7208 */ /* 0x000fe20001800000 */
[----:B------:R-:W-:Y:S01]  /*7bf0*/  FMUL.FTZ R17, R192, R5 ;  /* 0x00000005c0117220 */ /* 0x000fe20000410000 */
[----:B------:R-:W-:Y:S01]  /*7c00*/  FSEL R4, R10, R199, P1 ;  /* 0x000000c70a047208 */ /* 0x000fe20000800000 */
[----:B------:R-:W-:Y:S01]  /*7c10*/  FMUL.FTZ R0, R207, R0 ;  /* 0x00000000cf007220 */ /* 0x000fe20000410000 */
[----:B------:R-:W-:Y:S01]  /*7c20*/  FSETP.GE.FTZ.AND P1, PT, R201, RZ, PT ;  /* 0x000000ffc900720b */ /* 0x000fe20003f36000 */
[----:B------:R-:W-:Y:S01]  /*7c30*/  FMUL.FTZ R15, R191, R15 ;  /* 0x0000000fbf0f7220 */ /* 0x000fe20000410000 */
[-C--:B------:R-:W-:Y:S01]  /*7c40*/  FSEL R14, R14, R199.reuse, P0 ;  /* 0x000000c70e0e7208 */ /* 0x080fe20000000000 */
[----:B------:R-:W-:Y:S01]  /*7c50*/  FADD.FTZ R5, -R197, R26 ;  /* 0x0000001ac5057221 */ /* 0x000fe20000010100 */
[----:B------:R-:W-:Y:S01]  /*7c60*/  FSEL R8, R8, R199, P1 ;  /* 0x000000c708087208 */ /* 0x000fe20000800000 */
[----:B------:R-:W-:Y:S01]  /*7c70*/  FMUL.FTZ R9, R202, R4 ;  /* 0x00000004ca097220 */ /* 0x000fe20000410000 */
[----:B------:R-:W-:Y:S01]  /*7c80*/  FSETP.GE.FTZ.AND P1, PT, R183, RZ, PT ;  /* 0x000000ffb700720b */ /* 0x000fe20003f36000 */
[----:B------:R-:W-:Y:S01]  /*7c90*/  FADD.FTZ R4, -R197, R27 ;  /* 0x0000001bc5047221 */ /* 0x000fe20000010100 */
[----:B------:R-:W-:Y:S01]  /*7ca0*/  FSETP.GE.FTZ.AND P0, PT, R188, RZ, PT ;  /* 0x000000ffbc00720b */ /* 0x000fe20003f16000 */
[----:B------:R-:W-:Y:S01]  /*7cb0*/  FMUL.FTZ R10, R223, R6 ;  /* 0x00000006df0a7220 */ /* 0x000fe20000410000 */
[----:B------:R-:W-:Y:S01]  /*7cc0*/  F2FP.F16.F32.PACK_AB R15, R15, R0 ;  /* 0x000000000f0f723e */ /* 0x000fe200000000ff */
[----:B------:R-:W-:Y:S01]  /*7cd0*/  FADD.FTZ R0, -R197, R30 ;  /* 0x0000001ec5007221 */ /* 0x000fe20000010100 */
[----:B------:R-:W-:Y:S01]  /*7ce0*/  FSEL R5, R5, R197, P1 ;  /* 0x000000c505057208 */ /* 0x000fe20000800000 */
[----:B------:R-:W-:Y:S01]  /*7cf0*/  FADD.FTZ R6, -R198, R25 ;  /* 0x00000019c6067221 */ /* 0x000fe20000010100 */
[----:B------:R-:W-:Y:S01]  /*7d00*/  FSETP.GE.FTZ.AND P1, PT, R182, RZ, PT ;  /* 0x000000ffb600720b */ /* 0x000fe20003f36000 */
[----:B------:R-:W-:Y:S01]  /*7d10*/  FADD.FTZ R32, -R200, R32 ;  /* 0x00000020c8207221 */ /* 0x000fe20000010100 */
[----:B------:R-:W-:Y:S01]  /*7d20*/  F2FP.F16.F32.PACK_AB R18, R18, R7 ;  /* 0x000000071212723e */ /* 0x000fe200000000ff */
[----:B------:R-:W-:Y:S01]  /*7d30*/  FADD.FTZ R7, -R198, R24 ;  /* 0x00000018c6077221 */ /* 0x000fe20000010100 */
[-C--:B------:R-:W-:Y:S01]  /*7d40*/  FSEL R4, R4, R197.reuse, P0 ;  /* 0x000000c504047208 */ /* 0x080fe20000000000 */
[----:B------:R-:W-:Y:S01]  /*7d50*/  FADD.FTZ R34, -R199, R34 ;  /* 0x00000022c7227221 */ /* 0x000fe20000010100 */
[----:B------:R-:W-:Y:S01]  /*7d60*/  FSETP.GE.FTZ.AND P4, PT, R189, RZ, PT ;  /* 0x000000ffbd00720b */ /* 0x000fe20003f96000 */
[----:B------:R-:W-:Y:S01]  /*7d70*/  FMUL.FTZ R8, R201, R8 ;  /* 0x00000008c9087220 */ /* 0x000fe20000410000 */
        /* <DEDUP_REMOVED lines=8> */
[----:B------:R-:W-:Y:S01]  /*7e00*/  FSEL R7, R7, R198, P4 ;  /* 0x000000c607077208 */ /* 0x000fe20002000000 */
[----:B------:R-:W-:Y:S01]  /*7e10*/  FMUL.FTZ R0, R182, R0 ;  /* 0x00000000b6007220 */ /* 0x000fe20000410000 */
[----:B------:R-:W-:Y:S02]  /*7e20*/  FSETP.GE.FTZ.AND P4, PT, R225, RZ, PT ;  /* 0x000000ffe100720b */ /* 0x000fe40003f96000 */
[-C--:B------:R-:W-:Y:S01]  /*7e30*/  FSEL R6, R6, R198.reuse, P3 ;  /* 0x000000c606067208 */ /* 0x080fe20001800000 */
[----:B------:R-:W-:Y:S01]  /*7e40*/  @P0 FADD.FTZ R197, -R197, R31 ;  /* 0x0000001fc5c50221 */ /* 0x000fe20000010100 */
        /* <DEDUP_REMOVED lines=8> */
[----:B------:R-:W-:Y:S01]  /*7ed0*/  @P1 FADD.FTZ R200, -R200, R33 ;  /* 0x00000021c8c81221 */ /* 0x000fe20000010100 */
[----:B------:R-:W-:Y:S02]  /*7ee0*/  PLOP3.LUT P1, PT, PT, PT, UP3, 0x80, 0x0 ;  /* 0x000000000000781c */ /* 0x000fe40003f2f038 */
[----:B------:R-:W-:Y:S01]  /*7ef0*/  F2FP.F16.F32.PACK_AB R19, R19, R11 ;  /* 0x0000000b1313723e */ /* 0x000fe200000000ff */
[----:B------:R-:W-:Y:S01]  /*7f00*/  @P3 FADD.FTZ R198, -R198, R29 ;  /* 0x0000001dc6c63221 */ /* 0x000fe20000010100 */
[----:B------:R-:W-:Y:S01]  /*7f10*/  FSETP.GE.FTZ.AND P3, PT, R224, RZ, PT ;  /* 0x000000ffe000720b */ /* 0x000fe20003f76000 */
[----:B------:R-:W-:Y:S01]  /*7f20*/  FMUL.FTZ R32, R228, R32 ;  /* 0x00000020e4207220 */ /* 0x000fe20000410000 */
[----:B------:R-:W-:Y:S01]  /*7f30*/  F2FP.F16.F32.PACK_AB R17, R17, R10 ;  /* 0x0000000a1111723e */ /* 0x000fe200000000ff */
[----:B------:R-:W-:Y:S01]  /*7f40*/  FMUL.FTZ R11, R187, R198 ;  /* 0x000000c6bb0b7220 */ /* 0x000fe20000410000 */
[----:B------:R-:W-:Y:S01]  /*7f50*/  FSEL R34, R34, R199, P3 ;  /* 0x000000c722227208 */ /* 0x000fe20001800000 */
[----:B------:R-:W-:Y:S01]  /*7f60*/  FMUL.FTZ R10, R226, R197 ;  /* 0x000000c5e20a7220 */ /* 0x000fe20000410000 */
        /* <DEDUP_REMOVED lines=8> */
[----:B------:R-:W-:Y:S02]  /*7ff0*/  F2FP.F16.F32.PACK_AB R12, R12, R5 ;  /* 0x000000050c0c723e */ /* 0x000fe400000000ff */
[----:B------:R-:W-:Y:S02]  /*8000*/  F2FP.F16.F32.PACK_AB R11, R11, R4 ;  /* 0x000000040b0b723e */ /* 0x000fe400000000ff */
        /* <DEDUP_REMOVED lines=18> */
[----:B------:R-:W-:Y:S02]  /*8130*/  LEA R4, P0, R5, R238, 0x1 ;  /* 0x000000ee05047211 */ /* 0x000fe400078008ff */
[----:B------:R-:W-:Y:S02]  /*8140*/  LEA R0, P6, R9, R5, 0x5 ;  /* 0x0000000509007211 */ /* 0x000fe400078c28ff */
[----:B------:R-:W-:Y:S02]  /*8150*/  SHF.R.S32.HI R7, RZ, 0x1f, R5 ;  /* 0x0000001fff077819 */ /* 0x000fe40000011405 */
[----:B------:R-:W-:Y:S02]  /*8160*/  LEA.HI.X.SX32 R5, R5, R239, 0x1, P0 ;  /* 0x000000ef05057211 */ /* 0x000fe400000f0eff */
[C---:B------:R-:W-:Y:S02]  /*8170*/  @!P4 LEA R8, P0, R9.reuse, R4, 0x6 ;  /* 0x000000040908c211 */ /* 0x040fe400078030ff */
[C---:B------:R-:W-:Y:S01]  /*8180*/  @!P3 LEA R6, P5, R0.reuse, R238, 0x1 ;  /* 0x000000ee0006b211 */ /* 0x040fe200078a08ff */
[----:B------:R-:W-:Y:S01]  /*8190*/  @!PT LDS RZ, [RZ] ;  /* 0x00000000fffff984 */ /* 0x000fe20000000800 */
[----:B------:R-:W-:Y:S01]  /*81a0*/  @!PT LDS RZ, [RZ] ;  /* 0x00000000fffff984 */ /* 0x000fe20000000800 */
[----:B------:R-:W-:Y:S01]  /*81b0*/  @!PT LDS RZ, [RZ] ;  /* 0x00000000fffff984 */ /* 0x000fe20000000800 */
[----:B------:R3:W-:Y:S01]  /*81c0*/  @!P4 LDGSTS.E.BYPASS.LTC128B.128 [R235], desc[UR16][R4.64] ;  /* 0x0000000004ebcfae */ /* 0x0007e2000b901d50 */
[C---:B--2---:R-:W-:Y:S01]  /*81d0*/  LEA.HI.X R7, R9.reuse, R7, R20, 0x5, P6 ;  /* 0x0000000709077211 */ /* 0x044fe200030f2c14 */
[----:B------:R-:W-:Y:S01]  /*81e0*/  IMAD.MOV.U32 R238, RZ, RZ, R4 ;  /* 0x000000ffffee7224 */ /* 0x000fe200078e0004 */
        /* <DEDUP_REMOVED lines=28> */
.L_x_1523:
[----:B------:R-:W-:Y:S01]  /*83b0*/  STS [R229+0x1c000], R177 ;  /* 0x01c000b1e5007388 */ /* 0x000fe20000000800 */
[----:B------:R-:W-:Y:S01]  /*83c0*/  F2FP.F16.F32.PACK_AB R0, R200, R32 ;  /* 0x00000020c800723e */ /* 0x000fe200000000ff */
[----:B------:R-:W-:Y:S01]  /*83d0*/  UIMAD UR6, UR30, UR29, URZ ;  /* 0x0000001d1e0672a4 */ /* 0x000fe2000f8e023f */
[----:B---3--:R-:W-:Y:S01]  /*83e0*/  F2FP.F16.F32.PACK_AB R4, R199, R34 ;  /* 0x00000022c704723e */ /* 0x008fe200000000ff */
[----:B------:R1:W-:Y:S01]  /*83f0*/  STS [R229+0x1c400], R176 ;  /* 0x01c400b0e5007388 */ /* 0x0003e20000000800 */
[----:B------:R-:W-:Y:S01]  /*8400*/  LEA R172, R219, UR4, 0x1 ;  /* 0x00000004dbac7c11 */ /* 0x000fe2000f8e08ff */
[----:B------:R-:W-:Y:S02]  /*8410*/  ULEA UR5, -UR6, URZ, 0x6 ;  /* 0x0000003f06057291 */ /* 0x000fe4000f8e313f */
        /* <DEDUP_REMOVED lines=9> */
[----:B------:R1:W-:Y:S04]  /*84b0*/  STS [R233+0x1c000], R0 ;  /* 0x01c00000e9007388 */ /* 0x0003e80000000800 */
[----:B------:R-:W-:Y:S04]  /*84c0*/  STS [R233+0x1c400], R4 ;  /* 0x01c40004e9007388 */ /* 0x000fe80000000800 */
[----:B------:R-:W-:Y:S04]  /*84d0*/  STS [R232+0x1d000], R13 ;  /* 0x01d0000de8007388 */ /* 0x000fe80000000800 */
[----:B------:R-:W-:Y:S04]  /*84e0*/  STS [R232+0x1d400], R12 ;  /* 0x01d4000ce8007388 */ /* 0x000fe80000000800 */
[----:B------:R-:W-:Y:S04]  /*84f0*/  STS [R233+0x1d000], R11 ;  /* 0x01d0000be9007388 */ /* 0x000fe80000000800 */
[----:B------:R-:W-:Y:S01]  /*8500*/  STS [R233+0x1d400], R10 ;  /* 0x01d4000ae9007388 */ /* 0x000fe20000000800 */
[----:B------:R-:W-:Y:S01]  /*8510*/  BAR.SYNC.DEFER_BLOCKING 0x0 ;  /* 0x0000000000007b1d */ /* 0x000fe20000010000 */
[----:B-1----:R-:W-:Y:S05]  /*8520*/  IMAD.U32 R0, RZ, RZ, UR5 ;  /* 0x00000005ff007e24 */ /* 0x002fea000f8e00ff */
[----:B------:R-:W-:Y:S04]  /*8530*/  LDSM.16.MT88.4 R4, [R210+0x20000] ;  /* 0x02000000d204783b */ /* 0x000fe80000004200 */
[----:B------:R-:W1:Y:S04]  /*8540*/  LDSM.16.MT88.4 R8, [R172+0x8000] ;  /* 0x00800000ac08783b */ /* 0x000e680000004200 */
[----:B------:R-:W2:Y:S04]  /*8550*/  LDSM.16.MT88.4 R12, [R210+0x22000] ;  /* 0x02200000d20c783b */ /* 0x000ea80000004200 */
[----:B------:R-:W3:Y:S04]  /*8560*/  LDSM.16.MT88.4 R16, [R176+0x8000] ;  /* 0x00800000b010783b */ /* 0x000ee80000004200 */
[----:B------:R-:W4:Y:S04]  /*8570*/  LDSM.16.MT88.4 R20, [R172+0xa000] ;  /* 0x00a00000ac14783b */ /* 0x000f280000004200 */
[----:B------:R-:W5:Y:S04]  /*8580*/  LDSM.16.MT88.4 R24, [R176+0xa000] ;  /* 0x00a00000b018783b */ /* 0x000f680000004200 */
[----:B------:R-:W-:Y:S04]  /*8590*/  LDSM.16.MT88.4 R28, [R210+0x20800] ;  /* 0x02080000d21c783b */ /* 0x000fe80000004200 */
[----:B------:R-:W5:Y:S04]  /*85a0*/  LDSM.16.MT88.4 R32, [R172+0x8800] ;  /* 0x00880000ac20783b */ /* 0x000f680000004200 */
[----:B------:R-:W5:Y:S04]  /*85b0*/  LDSM.16.MT88.4 R164, [R210+0x22800] ;  /* 0x02280000d2a4783b */ /* 0x000f680000004200 */
        /* <DEDUP_REMOVED lines=19> */
[----:B------:R-:W-:Y:S05]  /*86f0*/  LDSM.16.MT88.4 R12, [R172+0x9000] ;  /* 0x00900000ac0c783b */ /* 0x000fea0000004200 */
[----:B------:R-:W-:Y:S01]  /*8700*/  HMMA.16816.F32 R96, R4, R26, R96 ;  /* 0x0000001a0460723c */ /* 0x000fe20000001860 */
[----:B------:R-:W4:Y:S04]  /*8710*/  LDSM.16.MT88.4 R4, [R210+0x21000] ;  /* 0x02100000d204783b */ /* 0x000f280000004200 */
[----:B------:R-:W5:Y:S01]  /*8720*/  LDSM.16.MT88.4 R24, [R210+0x23000] ;  /* 0x02300000d218783b */ /* 0x000f620000004200 */
        /* <DEDUP_REMOVED lines=25> */
[C---:B-----5:R-:W-:Y:S01]  /*88c0*/  HMMA.16816.F32 R40, R24.reuse, R12, R40 ;  /* 0x0000000c1828723c */ /* 0x060fe20000001828 */
        /* <DEDUP_REMOVED lines=16> */
[----:B------:R-:W-:Y:S05]  /*89d0*/  IMAD.U32 R4, RZ, RZ, UR5 ;  /* 0x00000005ff047e24 */ /* 0x000fea000f8e00ff */
        /* <DEDUP_REMOVED lines=23> */
[----:B------:R-:W-:Y:S01]  /*8b50*/  ISETP.GE.AND P3, PT, R0, UR28, PT ;  /* 0x0000001c00007c0c */ /* 0x000fe2000bf66270 */
[----:B------:R-:W-:Y:S05]  /*8b60*/  IMAD.SHL.U32 R0, R240, 0x40, RZ ;  /* 0x00000040f0007824 */ /* 0x000fea00078e00ff */
[----:B------:R-:W-:Y:S04]  /*8b70*/  LOP3.LUT R0, R0, 0x1c0, RZ, 0xc0, !PT ;  /* 0x000001c000007812 */ /* 0x000fe800078ec0ff */
[----:B------:R-:W-:Y:S01]  /*8b80*/  SHF.R.U32.HI R5, RZ, 0x3, R0 ;  /* 0x00000003ff057819 */ /* 0x000fe20000011600 */
[----:B------:R-:W2:Y:S01]  /*8b90*/  @!P4 LDC R11, c[0x0][0x424] ;  /* 0x00010900ff0bcb82 */ /* 0x000ea20000000800 */
[----:B------:R-:W-:Y:S04]  /*8ba0*/  LOP3.LUT R7, R0, 0x38, R230, 0xf8, !PT ;  /* 0x0000003800077812 */ /* 0x000fe800078ef8e6 */
[----:B------:R-:W-:Y:S03]  /*8bb0*/  LOP3.LUT R7, R7, R5, RZ, 0x3c, !PT ;  /* 0x0000000507077212 */ /* 0x000fe600078e3cff */
[----:B------:R-:W3:Y:S02]  /*8bc0*/  @!P3 LDC R6, c[0x0][0x424] ;  /* 0x00010900ff06bb82 */ /* 0x000ee40000000800 */
[----:B------:R-:W-:Y:S02]  /*8bd0*/  IMAD R9, R246, 0x200, R7 ;  /* 0x00000200f6097824 */ /* 0x000fe400078e0207 */
[----:B-1----:R-:W-:Y:S05]  /*8be0*/  IMAD.U32 R8, R12, -0x40, RZ ;  /* 0xffffffc00c087824 */ /* 0x002fea00078e00ff */
[----:B------:R-:W-:Y:S02]  /*8bf0*/  LEA R4, P0, R8, R236, 0x1 ;  /* 0x000000ec08047211 */ /* 0x000fe400078008ff */
[----:B------:R-:W-:Y:S02]  /*8c00*/  SHF.R.S32.HI R10, RZ, 0x1f, R8 ;  /* 0x0000001fff0a7819 */ /* 0x000fe40000011408 */
[----:B------:R-:W-:Y:S02]  /*8c10*/  @!P3 LEA R0, P5, R12, R8, 0x5 ;  /* 0x000000080c00b211 */ /* 0x000fe400078a28ff */
[-C--:B------:R-:W-:Y:S02]  /*8c20*/  LEA.HI.X.SX32 R5, R8, R237.reuse, 0x1, P0 ;  /* 0x000000ed08057211 */ /* 0x080fe400000f0eff */
[----:B---3--:R-:W-:Y:S02]  /*8c30*/  @!P3 LEA.HI.X R10, R12, R10, R6, 0x5, P5 ;  /* 0x0000000a0c0ab211 */ /* 0x008fe400028f2c06 */
[----:B------:R-:W-:Y:S01]  /*8c40*/  @!P3 LEA R6, P0, R0, R236, 0x1 ;  /* 0x000000ec0006b211 */ /* 0x000fe200078008ff */
[----:B------:R-:W-:Y:S01]  /*8c50*/  IMAD.MOV.U32 R236, RZ, RZ, R4 ;  /* 0x000000ffffec7224 */ /* 0x000fe200078e0004 */
[----:B------:R-:W-:Y:S02]  /*8c60*/  @!P4 LEA R8, P5, R12, R4, 0x6 ;  /* 0x000000040c08c211 */ /* 0x000fe400078a30ff */
[----:B------:R-:W-:Y:S01]  /*8c70*/  @!P3 LEA.HI.X R7, R0, R237, R10, 0x1, P0 ;  /* 0x000000ed0007b211 */ /* 0x000fe200000f0c0a */
[----:B------:R-:W-:Y:S01]  /*8c80*/  IMAD.MOV.U32 R237, RZ, RZ, R5 ;  /* 0x000000ffffed7224 */ /* 0x000fe200078e0005 */
[----:B------:R-:W-:Y:S02]  /*8c90*/  LEA R0, R9, UR4, 0x1 ;  /* 0x0000000409007c11 */ /* 0x000fe4000f8e08ff */
[----:B--2---:R-:W-:Y:S03]  /*8ca0*/  @!P4 LEA.HI.X R9, R12, R5, R11, 0x6, P5 ;  /* 0x000000050c09c211 */ /* 0x004fe600028f340b */
        /* <DEDUP_REMOVED lines=21> */
.L_x_1524:
[----:B-1----:R-:W-:Y:S01]  /*8e00*/  LEA R0, R217, UR4, 0x1 ;  /* 0x00000004d9007c11 */ /* 0x002fe2000f8e08ff */
[----:B------:R-:W-:Y:S01]  /*8e10*/  LDSM.16.MT88.4 R16, [R209] ;  /* 0x00000000d110783b */ /* 0x000fe20000004200 */
[----:B------:R-:W-:Y:S01]  /*8e20*/  IMAD.MOV.U32 R223, RZ, RZ, 0x4 ;  /* 0x00000004ffdf7424 */ /* 0x000fe200078e00ff */
[----:B------:R-:W-:Y:S02]  /*8e30*/  USHF.L.U32 UR5, UR6, 0x3, URZ ;  /* 0x0000000306057899 */ /* 0x000fe4000800063f */
[----:B------:R-:W1:Y:S01]  /*8e40*/  LDSM.16.M88.4 R32, [R0+0x1c000] ;  /* 0x01c000000020783b */ /* 0x000e620000000200 */
[----:B------:R-:W-:Y:S02]  /*8e50*/  USHF.L.U32 UR10, UR6, 0x4, URZ ;  /* 0x00000004060a7899 */ /* 0x000fe4000800063f */
[----:B------:R-:W-:Y:S01]  /*8e60*/  UIMAD UR7, UR6, 0x18, URZ ;  /* 0x00000018060778a4 */ /* 0x000fe2000f8e023f */
[----:B------:R-:W2:Y:S01]  /*8e70*/  LDSM.16.M88.4 R28, [R0+0x1d000] ;  /* 0x01d00000001c783b */ /* 0x000ea20000000200 */
        /* <DEDUP_REMOVED lines=39> */
[----:B------:R-:W3:Y:S01]  /*90f0*/  LDSM.16.MT88.4 R188, [R209+0x6000] ;  /* 0x00600000d1bc783b */ /* 0x000ee20000004200 */
[----:B----4-:R-:W-:Y:S04]  /*9100*/  IMAD.U32 R0, RZ, RZ, UR5 ;  /* 0x00000005ff007e24 */ /* 0x010fe8000f8e00ff */
        /* <DEDUP_REMOVED lines=35> */
[----:B------:R1:W4:Y:S05]  /*9340*/  LDSM.16.M88.4 R184, [R2+0x1f000] ;  /* 0x01f0000002b8783b */ /* 0x00032a0000000200 */
[-C--:B------:R-:W-:Y:S06]  /*9350*/  HMMA.16816.F32 R20, R172, R196.reuse, R20 ;  /* 0x000000c4ac14723c */ /* 0x080fec0000001814 */
[C---:B------:R-:W-:Y:S06]  /*9360*/  HMMA.16816.F32 R24, R192.reuse, R196, R24 ;  /* 0x000000c4c018723c */ /* 0x040fec0000001818 */
[-C--:B------:R-:W-:Y:S06]  /*9370*/  HMMA.16816.F32 R28, R192, R198.reuse, R28 ;  /* 0x000000c6c01c723c */ /* 0x080fec000000181c */
[----:B------:R-:W-:Y:S05]  /*9380*/  HMMA.16816.F32 R32, R172, R198, R32 ;  /* 0x000000c6ac20723c */ /* 0x000fea0000001820 */
[----:B-1----:R-:W-:Y:S01]  /*9390*/  @P1 VIADD R2, R241, 0xffffffc0 ;  /* 0xffffffc0f1021836 */ /* 0x002fe20000000000 */
[-C--:B--2---:R-:W-:Y:S01]  /*93a0*/  HMMA.16816.F32 R4, R164, R176.reuse, R4 ;  /* 0x000000b0a404723c */ /* 0x084fe20000001804 */
[----:B------:R-:W-:Y:S04]  /*93b0*/  IMAD.MOV.U32 R172, RZ, RZ, 0x40 ;  /* 0x00000040ffac7424 */ /* 0x000fe800078e00ff */
[----:B------:R-:W-:Y:S01]  /*93c0*/  @P1 IMAD.WIDE R2, R2, R223, UR20 ;  /* 0x0000001402021e25 */ /* 0x000fe2000f8e02df */
[C---:B------:R-:W-:Y:S04]  /*93d0*/  HMMA.16816.F32 R8, R200.reuse, R176, R8 ;  /* 0x000000b0c808723c */ /* 0x040fe80000001808 */
[----:B------:R-:W5:Y:S01]  /*93e0*/  @P1 LDG.E R244, desc[UR16][R2.64] ;  /* 0x0000001002f41981 */ /* 0x000f62000c1e1900 */
[----:B------:R-:W-:Y:S01]  /*93f0*/  SEL R196, R172, 0xffffffc0, !P2 ;  /* 0xffffffc0acc47807 */ /* 0x000fe20005000000 */
[-C--:B------:R-:W-:Y:S02]  /*9400*/  HMMA.16816.F32 R12, R200, R178.reuse, R12 ;  /* 0x000000b2c80c723c */ /* 0x080fe4000000180c */
[----:B------:R-:W-:Y:S03]  /*9410*/  LDSM.16.MT88.4 R172, [R211+0x3800] ;  /* 0x00380000d3ac783b */ /* 0x000fe60000004200 */
[----:B------:R-:W-:Y:S01]  /*9420*/  IMAD.IADD R176, R196, 0x1, R211 ;  /* 0x00000001c4b07824 */ /* 0x000fe200078e02d3 */
[C---:B------:R-:W-:Y:S01]  /*9430*/  HMMA.16816.F32 R16, R164.reuse, R178, R16 ;  /* 0x000000b2a410723c */ /* 0x040fe20000001810 */
[----:B------:R-:W5:Y:S04]  /*9440*/  @P1 LDG.E R245, desc[UR16][R2.64+0x20] ;  /* 0x0000201002f51981 */ /* 0x000f68000c1e1900 */
[----:B------:R-:W5:Y:S01]  /*9450*/  @P1 LDG.E R242, desc[UR16][R2.64+0x80] ;  /* 0x0000801002f21981 */ /* 0x000f62000c1e1900 */
[-C--:B------:R-:W-:Y:S03]  /*9460*/  HMMA.16816.F32 R20, R164, R204.reuse, R20 ;  /* 0x000000cca414723c */ /* 0x080fe60000001814 */
[----:B------:R1:W5:Y:S03]  /*9470*/  @P1 LDG.E R243, desc[UR16][R2.64+0xa0] ;  /* 0x0000a01002f31981 */ /* 0x000366000c1e1900 */
[C---:B------:R-:W-:Y:S06]  /*9480*/  HMMA.16816.F32 R24, R200.reuse, R204, R24 ;  /* 0x000000ccc818723c */ /* 0x040fec0000001818 */
[-C--:B------:R-:W-:Y:S06]  /*9490*/  HMMA.16816.F32 R28, R200, R206.reuse, R28 ;  /* 0x000000cec81c723c */ /* 0x080fec000000181c */
[----:B------:R-:W-:Y:S06]  /*94a0*/  HMMA.16816.F32 R32, R164, R206, R32 ;  /* 0x000000cea420723c */ /* 0x000fec0000001820 */
[-C--:B---3--:R-:W-:Y:S01]  /*94b0*/  HMMA.16816.F32 R4, R168, R180.reuse, R4 ;  /* 0x000000b4a804723c */ /* 0x088fe20000001804 */
[----:B------:R-:W-:Y:S04]  /*94c0*/  IMAD.U32 R164, RZ, RZ, UR10 ;  /* 0x0000000affa47e24 */ /* 0x000fe8000f8e00ff */
[----:B-1----:R-:W-:Y:S01]  /*94d0*/  IMAD.U32 R2, RZ, RZ, UR5 ;  /* 0x00000005ff027e24 */ /* 0x002fe2000f8e00ff */
[C---:B----4-:R-:W-:Y:S01]  /*94e0*/  HMMA.16816.F32 R8, R184.reuse, R180, R8 ;  /* 0x000000b4b808723c */ /* 0x050fe20000001808 */
[----:B------:R-:W-:Y:S04]  /*94f0*/  IMAD.U32 R165, RZ, RZ, UR10 ;  /* 0x0000000affa57e24 */ /* 0x000fe8000f8e00ff */
[-C--:B------:R-:W-:Y:S01]  /*9500*/  LEA R2, P0, R2, R220.reuse, 0x2 ;  /* 0x000000dc02027211 */ /* 0x080fe200078010ff */
[-C--:B------:R-:W-:Y:S01]  /*9510*/  HMMA.16816.F32 R12, R184, R182.reuse, R12 ;  /* 0x000000b6b80c723c */ /* 0x080fe2000000180c */
[----:B------:R-:W-:Y:S04]  /*9520*/  IMAD.U32 R166, RZ, RZ, UR9 ;  /* 0x00000009ffa67e24 */ /* 0x000fe8000f8e00ff */
[-C--:B------:R-:W-:Y:S01]  /*9530*/  LEA.HI.X.SX32 R3, R0, R221.reuse, 0x2, P0 ;  /* 0x000000dd00037211 */ /* 0x080fe200000f16ff */
[C---:B------:R-:W-:Y:S01]  /*9540*/  HMMA.16816.F32 R16, R168.reuse, R182, R16 ;  /* 0x000000b6a810723c */ /* 0x040fe20000001810 */
[----:B------:R-:W-:Y:S04]  /*9550*/  IMAD.U32 R0, RZ, RZ, UR7 ;  /* 0x00000007ff007e24 */ /* 0x000fe8000f8e00ff */
[----:B------:R1:W-:Y:S01]  /*9560*/  REDG.E.ADD.F32.FTZ.RN.STRONG.GPU desc[UR16][R220.64], R4 ;  /* 0x00000004dc0079a6 */ /* 0x0003e2000c10f390 */
[-C--:B------:R-:W-:Y:S03]  /*9570*/  HMMA.16816.F32 R20, R168, R188.reuse, R20 ;  /* 0x000000bca814723c */ /* 0x080fe60000001814 */
[----:B------:R2:W-:Y:S02]  /*9580*/  REDG.E.ADD.F32.FTZ.RN.STRONG.GPU desc[UR16][R2.64], R5 ;  /* 0x00000005020079a6 */ /* 0x0005e4000c10f390 */
[-C--:B------:R-:W-:Y:S01]  /*9590*/  LEA R164, P1, R164, R220.reuse, 0x2 ;  /* 0x000000dca4a47211 */ /* 0x080fe200078210ff */
[C---:B------:R-:W-:Y:S05]  /*95a0*/  HMMA.16816.F32 R24, R184.reuse, R188, R24 ;  /* 0x000000bcb818723c */ /* 0x040fea0000001818 */
[-C--:B------:R-:W-:Y:S01]  /*95b0*/  LEA.HI.X.SX32 R165, R165, R221.reuse, 0x2, P1 ;  /* 0x000000dda5a57211 */ /* 0x080fe200008f16ff */
[-C--:B------:R-:W-:Y:S04]  /*95c0*/  HMMA.16816.F32 R28, R184, R190.reuse, R28 ;  /* 0x000000beb81c723c */ /* 0x080fe8000000181c */
[----:B------:R3:W-:Y:S02]  /*95d0*/  REDG.E.ADD.F32.FTZ.RN.STRONG.GPU desc[UR16][R164.64], R6 ;  /* 0x00000006a40079a6 */ /* 0x0007e4000c10f390 */
[----:B------:R-:W-:Y:S02]  /*95e0*/  HMMA.16816.F32 R32, R168, R190, R32 ;  /* 0x000000bea820723c */ /* 0x000fe40000001820 */
[----:B------:R-:W-:Y:S03]  /*95f0*/  LDSM.16.MT88.4 R168, [R176+0x3000] ;  /* 0x00300000b0a8783b */ /* 0x000fe60000004200 */
[----:B-1----:R-:W-:Y:S01]  /*9600*/  IMAD.U32 R4, RZ, RZ, UR7 ;  /* 0x00000007ff047e24 */ /* 0x002fe2000f8e00ff */
[----:B------:R-:W-:Y:S02]  /*9610*/  UIMAD UR7, UR6, 0x30, URZ ;  /* 0x00000030060778a4 */ /* 0x000fe4000f8e023f */
[----:B------:R-:W-:Y:S03]  /*9620*/  UIMAD UR6, UR6, 0x38, URZ ;  /* 0x00000038060678a4 */ /* 0x000fe6000f8e023f */
[-C--:B------:R-:W-:Y:S04]  /*9630*/  LEA R4, P0, R4, R220.reuse, 0x2 ;  /* 0x000000dc04047211 */ /* 0x080fe800078010ff */
[-C--:B--2---:R-:W-:Y:S01]  /*9640*/  LEA.HI.X.SX32 R5, R0, R221.reuse, 0x2, P0 ;  /* 0x000000dd00057211 */ /* 0x084fe200000f16ff */
[----:B------:R-:W-:Y:S01]  /*9650*/  IMAD.U32 R0, RZ, RZ, UR9 ;  /* 0x00000009ff007e24 */ /* 0x000fe2000f8e00ff */
[-C--:B------:R-:W-:Y:S03]  /*9660*/  LEA R166, P0, R166, R220.reuse, 0x2 ;  /* 0x000000dca6a67211 */ /* 0x080fe600078010ff */
[----:B------:R1:W-:Y:S01]  /*9670*/  REDG.E.ADD.F32.FTZ.RN.STRONG.GPU desc[UR16][R4.64], R7 ;  /* 0x00000007040079a6 */ /* 0x0003e2000c10f390 */
[-C--:B------:R-:W-:Y:S01]  /*9680*/  LEA.HI.X.SX32 R167, R0, R221.reuse, 0x2, P0 ;  /* 0x000000dd00a77211 */ /* 0x080fe200000f16ff */
[----:B------:R-:W-:Y:S02]  /*9690*/  IMAD.U32 R0, RZ, RZ, UR6 ;  /* 0x00000006ff007e24 */ /* 0x000fe4000f8e00ff */
[----:B---3--:R-:W-:Y:S02]  /*96a0*/  IMAD.U32 R164, RZ, RZ, UR8 ;  /* 0x00000008ffa47e24 */ /* 0x008fe4000f8e00ff */
[----:B------:R-:W-:Y:S01]  /*96b0*/  IMAD.U32 R6, RZ, RZ, UR7 ;  /* 0x00000007ff067e24 */ /* 0x000fe2000f8e00ff */
[----:B------:R2:W-:Y:S02]  /*96c0*/  REDG.E.ADD.F32.FTZ.RN.STRONG.GPU desc[UR16][R166.64], R8 ;  /* 0x00000008a60079a6 */ /* 0x0005e4000c10f390 */
[-C--:B------:R-:W-:Y:S02]  /*96d0*/  LEA R164, P3, R164, R220.reuse, 0x2 ;  /* 0x000000dca4a47211 */ /* 0x080fe400078610ff */
[-C--:B------:R-:W-:Y:S01]  /*96e0*/  LEA R6, P1, R6, R220.reuse, 0x2 ;  /* 0x000000dc06067211 */ /* 0x080fe200078210ff */
        /* <DEDUP_REMOVED lines=63> */
[-C--:B------:R-:W-:Y:S01]  /*9ae0*/  LEA R4, P0, R4, R220.reuse, 0x2 ;  /* 0x000000dc04047211 */ /* 0x080fe200078010ff */
[----:B------:R-:W-:Y:S02]  /*9af0*/  UIADD3 UR7, UR5, UR6, URZ ;  /* 0x0000000605077290 */ /* 0x000fe4000fffe03f */
[----:B------:R1:W-:Y:S01]  /*9b00*/  REDG.E.ADD.F32.FTZ.RN.STRONG.GPU desc[UR16][R6.64], R22 ;  /* 0x00000016060079a6 */ /* 0x0003e2000c10f390 */
[-C--:B------:R-:W-:Y:S01]  /*9b10*/  LEA.HI.X.SX32 R5, R0, R221.reuse, 0x2, P0 ;  /* 0x000000dd00057211 */ /* 0x080fe200000f16ff */
[----:B------:R-:W-:Y:S01]  /*9b20*/  IMAD.U32 R0, RZ, RZ, UR6 ;  /* 0x00000006ff007e24 */ /* 0x000fe2000f8e00ff */
[----:B------:R-:W-:Y:S01]  /*9b30*/  UIADD3 UR6, UR5, UR7, URZ ;  /* 0x0000000705067290 */ /* 0x000fe2000fffe03f */
[-C--:B------:R-:W-:Y:S01]  /*9b40*/  LEA R10, P0, R10, R220.reuse, 0x2 ;  /* 0x000000dc0a0a7211 */ /* 0x080fe200078010ff */
[----:B------:R-:W-:Y:S01]  /*9b50*/  IMAD.U32 R8, RZ, RZ, UR7 ;  /* 0x00000007ff087e24 */ /* 0x000fe2000f8e00ff */
[----:B------:R2:W-:Y:S01]  /*9b60*/  REDG.E.ADD.F32.FTZ.RN.STRONG.GPU desc[UR16][R4.64], R23 ;  /* 0x00000017040079a6 */ /* 0x0005e2000c10f390 */
[----:B------:R-:W-:Y:S01]  /*9b70*/  UIADD3 UR8, UR5, UR6, URZ ;  /* 0x0000000605087290 */ /* 0x000fe2000fffe03f */
[-C--:B------:R-:W-:Y:S01]  /*9b80*/  LEA.HI.X.SX32 R11, R0, R221.reuse, 0x2, P0 ;  /* 0x000000dd000b7211 */ /* 0x080fe200000f16ff */
[----:B------:R-:W-:Y:S01]  /*9b90*/  IMAD.U32 R0, RZ, RZ, UR6 ;  /* 0x00000006ff007e24 */ /* 0x000fe2000f8e00ff */
[-C--:B------:R-:W-:Y:S01]  /*9ba0*/  LEA R8, P1, R8, R220.reuse, 0x2 ;  /* 0x000000dc08087211 */ /* 0x080fe200078210ff */
[----:B------:R-:W-:Y:S04]  /*9bb0*/  LDSM.16.MT88.4 R20, [R211+0x2000] ;  /* 0x00200000d314783b */ /* 0x000fe80000004200 */
[----:B------:R-:W-:Y:S01]  /*9bc0*/  REDG.E.ADD.F32.FTZ.RN.STRONG.GPU desc[UR16][R10.64], R24 ;  /* 0x000000180a0079a6 */ /* 0x000fe2000c10f390 */
[CC--:B-1----:R-:W-:Y:S04]  /*9bd0*/  LEA R6, P0, R0.reuse, R220.reuse, 0x2 ;  /* 0x000000dc00067211 */ /* 0x0c2fe800078010ff */
[-C--:B------:R-:W-:Y:S01]  /*9be0*/  LEA.HI.X.SX32 R7, R0, R221.reuse, 0x2, P0 ;  /* 0x000000dd00077211 */ /* 0x080fe200000f16ff */
[----:B--2---:R-:W-:Y:S01]  /*9bf0*/  IMAD.U32 R4, RZ, RZ, UR7 ;  /* 0x00000007ff047e24 */ /* 0x004fe2000f8e00ff */
[----:B------:R-:W-:Y:S01]  /*9c00*/  UIADD3 UR7, UR10, 0x60, URZ ;  /* 0x000000600a077890 */ /* 0x000fe2000fffe03f */
[----:B------:R-:W-:Y:S03]  /*9c10*/  IMAD.U32 R5, RZ, RZ, UR8 ;  /* 0x00000008ff057e24 */ /* 0x000fe6000f8e00ff */
[-C--:B------:R-:W-:Y:S01]  /*9c20*/  LEA.HI.X.SX32 R9, R4, R221.reuse, 0x2, P1 ;  /* 0x000000dd04097211 */ /* 0x080fe200008f16ff */
[----:B------:R-:W-:Y:S01]  /*9c30*/  UIADD3 UR6, UR5, UR7, URZ ;  /* 0x0000000705067290 */ /* 0x000fe2000fffe03f */
[CC--:B------:R-:W-:Y:S01]  /*9c40*/  LEA R4, P0, R5.reuse, R220.reuse, 0x2 ;  /* 0x000000dc05047211 */ /* 0x0c0fe200078010ff */
[----:B------:R-:W-:Y:S02]  /*9c50*/  IMAD.U32 R0, RZ, RZ, UR7 ;  /* 0x00000007ff007e24 */ /* 0x000fe4000f8e00ff */
[----:B------:R-:W-:Y:S01]  /*9c60*/  REDG.E.ADD.F32.FTZ.RN.STRONG.GPU desc[UR16][R8.64], R25 ;  /* 0x00000019080079a6 */ /* 0x000fe2000c10f390 */
[-C--:B------:R-:W-:Y:S01]  /*9c70*/  LEA.HI.X.SX32 R5, R5, R221.reuse, 0x2, P0 ;  /* 0x000000dd05057211 */ /* 0x080fe200000f16ff */
[----:B------:R-:W-:Y:S02]  /*9c80*/  UIADD3 UR8, UR5, UR6, URZ ;  /* 0x0000000605087290 */ /* 0x000fe4000fffe03f */
[----:B------:R1:W-:Y:S02]  /*9c90*/  REDG.E.ADD.F32.FTZ.RN.STRONG.GPU desc[UR16][R6.64], R26 ;  /* 0x0000001a060079a6 */ /* 0x0003e4000c10f390 */
[----:B------:R-:W-:Y:S02]  /*9ca0*/  UIADD3 UR7, UR5, UR8, URZ ;  /* 0x0000000805077290 */ /* 0x000fe4000fffe03f */
[----:B------:R2:W-:Y:S04]  /*9cb0*/  REDG.E.ADD.F32.FTZ.RN.STRONG.GPU desc[UR16][R4.64], R27 ;  /* 0x0000001b040079a6 */ /* 0x0005e8000c10f390 */
[----:B------:R-:W-:Y:S04]  /*9cc0*/  REDG.E.ADD.F32.FTZ.RN.STRONG.GPU desc[UR16][R220.64+0x180], R32 ;  /* 0x00018020dc0079a6 */ /* 0x000fe8000c10f390 */
[----:B------:R3:W-:Y:S04]  /*9cd0*/  REDG.E.ADD.F32.FTZ.RN.STRONG.GPU desc[UR16][R2.64+0x180], R33 ;  /* 0x00018021020079a6 */ /* 0x0007e8000c10f390 */
[----:B------:R-:W-:Y:S01]  /*9ce0*/  LDSM.16.MT88.4 R24, [R176+0x2000] ;  /* 0x00200000b018783b */ /* 0x000fe20000004200 */
[----:B-1----:R-:W-:Y:S01]  /*9cf0*/  IMAD.U32 R6, RZ, RZ, UR6 ;  /* 0x00000006ff067e24 */ /* 0x002fe2000f8e00ff */
[----:B------:R-:W-:Y:S01]  /*9d00*/  UIADD3 UR6, UR5, UR7, URZ ;  /* 0x0000000705067290 */ /* 0x000fe2000fffe03f */
[----:B------:R-:W-:Y:S01]  /*9d10*/  IMAD.U32 R7, RZ, RZ, UR7 ;  /* 0x00000007ff077e24 */ /* 0x000fe2000f8e00ff */
[----:B------:R-:W-:Y:S01]  /*9d20*/  UIADD3 UR7, UR11, -0x1, URZ ;  /* 0xffffffff0b077890 */ /* 0x000fe2000fffe03f */
[CC--:B--2---:R-:W-:Y:S01]  /*9d30*/  LEA R4, P0, R0.reuse, R220.reuse, 0x2 ;  /* 0x000000dc00047211 */ /* 0x0c4fe200078010ff */
[----:B------:R-:W-:Y:S03]  /*9d40*/  UIADD3 UR5, UR5, UR6, URZ ;  /* 0x0000000605057290 */ /* 0x000fe6000fffe03f */
        /* <DEDUP_REMOVED lines=18> */
[----:B------:R-:W-:Y:S01]  /*9e70*/  UMOV UR11, UR7 ;  /* 0x00000007000b7c82 */ /* 0x000fe20008000000 */
[----:B------:R-:W-:Y:S01]  /*9e80*/  PLOP3.LUT P0, PT, PT, PT, UP2, 0x80, 0x0 ;  /* 0x000000000000781c */ /* 0x000fe20003f0f028 */
[----:B------:R-:W-:Y:S04]  /*9e90*/  REDG.E.ADD.F32.FTZ.RN.STRONG.GPU desc[UR16][R6.64], R29 ;  /* 0x0000001d060079a6 */ /* 0x000fe8000c10f390 */
[----:B------:R-:W-:Y:S01]  /*9ea0*/  LDSM.16.MT88.4 R8, [R211] ;  /* 0x00000000d308783b */ /* 0x000fe20000004200 */
[----:B-1----:R-:W-:Y:S01]  /*9eb0*/  IMAD.U32 R5, RZ, RZ, UR6 ;  /* 0x00000006ff057e24 */ /* 0x002fe2000f8e00ff */
[----:B------:R-:W-:Y:S04]  /*9ec0*/  @UP3 UIADD3 UR6, UP1, UR20, -0x100, URZ ;  /* 0xffffff0014063890 */ /* 0x000fe8000ff3e03f */
[C---:B------:R-:W-:Y:S01]  /*9ed0*/  LEA R4, P1, R5.reuse, R220, 0x2 ;  /* 0x000000dc05047211 */ /* 0x040fe200078210ff */
[----:B------:R-:W-:Y:S02]  /*9ee0*/  @UP3 UIADD3.X UR5, UR21, -0x1, URZ, UP1, !UPT ;  /* 0xffffffff15053890 */ /* 0x000fe40008ffe43f */
[----:B------:R-:W-:Y:S01]  /*9ef0*/  @UP3 UMOV UR20, UR6 ;  /* 0x0000000600143c82 */ /* 0x000fe20008000000 */
[----:B------:R-:W-:Y:S02]  /*9f00*/  LEA.HI.X.SX32 R5, R5, R221, 0x2, P1 ;  /* 0x000000dd05057211 */ /* 0x000fe400008f16ff */
[----:B------:R-:W-:Y:S01]  /*9f10*/  PLOP3.LUT P1, PT, PT, PT, UP0, 0x80, 0x0 ;  /* 0x000000000000781c */ /* 0x000fe20003f2f008 */
[----:B------:R-:W-:Y:S02]  /*9f20*/  @UP3 UIADD3 UR25, UP0, UR25, -0x100, URZ ;  /* 0xffffff0019193890 */ /* 0x000fe4000ff1e03f */
[----:B------:R-:W-:Y:S01]  /*9f30*/  REDG.E.ADD.F32.FTZ.RN.STRONG.GPU desc[UR16][R4.64], R30 ;  /* 0x0000001e040079a6 */ /* 0x000fe2000c10f390 */
[----:B------:R-:W-:Y:S01]  /*9f40*/  @UP3 UMOV UR21, UR5 ;  /* 0x0000000500153c82 */ /* 0x000fe20008000000 */
        /* <DEDUP_REMOVED lines=87> */
[----:B------:R-:W-:Y:S01]  /*a4c0*/  ULDC UR6, c[0x0][0x38c] ;  /* 0x0000e30000067ab9 */ /* 0x000fe20000000800 */
[----:B------:R-:W-:Y:S02]  /*a4d0*/  ULDC UR5, c[0x0][0x390] ;  /* 0x0000e40000057ab9 */ /* 0x000fe40000000800 */
[----:B------:R-:W3:Y:S04]  /*a4e0*/  LDL R180, [R1] ;  /* 0x0000000001b47983 */ /* 0x000ee80000100800 */
        /* <DEDUP_REMOVED lines=127> */
[----:B------:R-:W-:Y:S01]  /*ace0*/  FMUL.FTZ R20, R65, UR6 ;  /* 0x0000000641147c20 */ /* 0x000fe20008410000 */
[----:B------:R-:W-:Y:S02]  /*acf0*/  F2FP.F16.F32.PACK_AB R32, R32, R176 ;  /* 0x000000b02020723e */ /* 0x000fe400000000ff */
[----:B------:R-:W-:Y:S01]  /*ad00*/  F2FP.F16.F32.PACK_AB R31, R31, R175 ;  /* 0x000000af1f1f723e */ /* 0x000fe200000000ff */
[----:B------:R-:W-:Y:S01]  /*ad10*/  FMUL.FTZ R66, R66, UR6 ;  /* 0x0000000642427c20 */ /* 0x000fe20008410000 */
[----:B------:R-:W-:Y:S01]  /*ad20*/  F2FP.F16.F32.PACK_AB R28, R28, R172 ;  /* 0x000000ac1c1c723e */ /* 0x000fe200000000ff */
[----:B------:R-:W-:Y:S01]  /*ad30*/  FMUL.FTZ R19, R67, UR6 ;  /* 0x0000000643137c20 */ /* 0x000fe20008410000 */
[----:B------:R-:W-:Y:S01]  /*ad40*/  F2FP.F16.F32.PACK_AB R27, R27, R171 ;  /* 0x000000ab1b1b723e */ /* 0x000fe200000000ff */
[----:B------:R-:W-:Y:S01]  /*ad50*/  FMUL.FTZ R18, R61, UR6 ;  /* 0x000000063d127c20 */ /* 0x000fe20008410000 */
[----:B------:R-:W-:-:S02]  /*ad60*/  F2FP.F16.F32.PACK_AB R30, R30, R174 ;  /* 0x000000ae1e1e723e */ /* 0x000fc400000000ff */
        /* <DEDUP_REMOVED lines=33> */
[----:B------:R-:W-:Y:S01]  /*af80*/  UISETP.NE.AND UP0, UPT, UR38, -0x1, UPT ;  /* 0xffffffff2600788c */ /* 0x000fe2000bf05270 */
        /* <DEDUP_REMOVED lines=22> */
[----:B------:R-:W-:Y:S01]  /*b0f0*/  @UP0 UIADD3 UR5, UR32, UR38, URZ ;  /* 0x0000002620050290 */ /* 0x000fe2000fffe03f */
[----:B------:R-:W-:Y:S01]  /*b100*/  F2FP.F16.F32.PACK_AB R4, R4, R96 ;  /* 0x000000600404723e */ /* 0x000fe200000000ff */
[----:B------:R-:W-:Y:S01]  /*b110*/  @UP0 ULDC.64 UR6, c[0x0][0x450] ;  /* 0x0001140000060ab9 */ /* 0x000fe20000000a00 */
[----:B------:R-:W-:Y:S02]  /*b120*/  F2FP.F16.F32.PACK_AB R3, R3, R98 ;  /* 0x000000620303723e */ /* 0x000fe400000000ff */
[----:B------:R-:W-:Y:S02]  /*b130*/  F2FP.F16.F32.PACK_AB R6, R6, R88 ;  /* 0x000000580606723e */ /* 0x000fe400000000ff */
[----:B------:R-:W-:Y:S02]  /*b140*/  F2FP.F16.F32.PACK_AB R5, R5, R90 ;  /* 0x0000005a0505723e */ /* 0x000fe400000000ff */
[----:B------:R-:W-:-:S02]  /*b150*/  F2FP.F16.F32.PACK_AB R2, R2, R92 ;  /* 0x0000005c0202723e */ /* 0x000fc400000000ff */
[----:B------:R-:W-:Y:S02]  /*b160*/  F2FP.F16.F32.PACK_AB R0, R0, R94 ;  /* 0x0000005e0000723e */ /* 0x000fe400000000ff */
[----:B------:R-:W-:Y:S01]  /*b170*/  PLOP3.LUT P0, PT, PT, PT, UP0, 0x80, 0x0 ;  /* 0x000000000000781c */ /* 0x000fe20003f0f008 */
[----:B------:R-:W-:Y:S02]  /*b180*/  @UP0 UIMAD.WIDE.U32 UR8, UR5, UR6, URZ ;  /* 0x00000006050802a5 */ /* 0x000fe4000f8e003f */
[----:B------:R-:W-:-:S04]  /*b190*/  @UP0 UIMAD UR5, UR5, UR7, URZ ;  /* 0x00000007050502a4 */ /* 0x000fc8000f8e023f */
[----:B------:R-:W-:Y:S01]  /*b1a0*/  @UP0 UIADD3 UR21, UR9, UR5, URZ ;  /* 0x0000000509150290 */ /* 0x000fe2000fffe03f */
[----:B------:R-:W-:Y:S01]  /*b1b0*/  @UP0 UMOV UR20, UR8 ;  /* 0x0000000800140c82 */ /* 0x000fe20008000000 */
[----:B--2---:R-:W-:Y:S04]  /*b1c0*/  STS [R182], R55 ;  /* 0x00000037b6007388 */ /* 0x004fe80000000800 */
[----:B------:R-:W-:Y:S04]  /*b1d0*/  STS [R249+0x2000], R58 ;  /* 0x0020003af9007388 */ /* 0x000fe80000000800 */
[----:B------:R-:W-:Y:S04]  /*b1e0*/  STS [R249+0x2400], R57 ;  /* 0x00240039f9007388 */ /* 0x000fe80000000800 */
[----:B------:R-:W-:Y:S04]  /*b1f0*/  STS [R252+0x2000], R54 ;  /* 0x00200036fc007388 */ /* 0x000fe80000000800 */
[----:B------:R-:W-:Y:S04]  /*b200*/  STS [R252+0x2400], R53 ;  /* 0x00240035fc007388 */ /* 0x000fe80000000800 */
[----:B------:R-:W-:Y:S04]  /*b210*/  STS [R250], R52 ;  /* 0x00000034fa007388 */ /* 0x000fe80000000800 */
[----:B------:R-:W-:Y:S04]  /*b220*/  STS [R250+0x400], R51 ;  /* 0x00040033fa007388 */ /* 0x000fe80000000800 */
[----:B---3--:R-:W-:Y:S04]  /*b230*/  STS [R180], R48 ;  /* 0x00000030b4007388 */ /* 0x008fe80000000800 */
[----:B----4-:R-:W-:Y:S04]  /*b240*/  STS [R181], R47 ;  /* 0x0000002fb5007388 */ /* 0x010fe80000000800 */
        /* <DEDUP_REMOVED lines=51> */
[----:B------:R1:W-:Y:S02]  /*b580*/  STS [R180+0xe400], R0 ;  /* 0x00e40000b4007388 */ /* 0x0003e40000000800 */
[----:B-1----:R-:W-:-:S04]  /*b590*/  SHF.L.U32 R0, R240, 0x6, RZ ;  /* 0x00000006f0007819 */ /* 0x002fc800000006ff */
        /* <DEDUP_REMOVED lines=17> */
.L_x_1526:
        /* <DEDUP_REMOVED lines=24> */
.L_x_1527:
        /* <DEDUP_REMOVED lines=12> */
[----:B------:R-:W-:Y:S01]  /*b8f0*/  ULDC.64 UR14, c[0x0][0x468] ;  /* 0x00011a00000e7ab9 */ /* 0x000fe20000000a00 */
[----:B------:R-:W-:Y:S01]  /*b900*/  ISETP.GE.AND P4, PT, R4, UR12, PT ;  /* 0x0000000c04007c0c */ /* 0x000fe2000bf86270 */
[----:B------:R-:W-:Y:S01]  /*b910*/  BSSY B0, `(.L_x_1528) ;  /* 0x0000028000007945 */ /* 0x000fe20003800000 */
[----:B------:R-:W-:Y:S01]  /*b920*/  IADD3 R2, P0, R2, UR20, RZ ;  /* 0x0000001402027c10 */ /* 0x000fe2000ff1e0ff */
[----:B------:R-:W-:Y:S01]  /*b930*/  IMAD.U32 R4, RZ, RZ, UR11 ;  /* 0x0000000bff047e24 */ /* 0x000fe2000f8e00ff */
[----:B------:R-:W-:Y:S01]  /*b940*/  UIMAD UR11, UR13, UR14, URZ ;  /* 0x0000000e0d0b72a4 */ /* 0x000fe2000f8e023f */
[----:B------:R-:W-:Y:S01]  /*b950*/  IADD3 R5, R240, 0x40, RZ ;  /* 0x00000040f0057810 */ /* 0x000fe20007ffe0ff */
[----:B------:R-:W-:Y:S01]  /*b960*/  VIADD R20, R230, 0x40 ;  /* 0x00000040e6147836 */ /* 0x000fe20000000000 */
[----:B------:R-:W-:Y:S01]  /*b970*/  SHF.R.S32.HI R21, RZ, 0x1f, R240 ;  /* 0x0000001fff157819 */ /* 0x000fe200000114f0 */
[----:B------:R-:W-:Y:S01]  /*b980*/  UIMAD UR15, UR56, UR15, UR11 ;  /* 0x0000000f380f72a4 */ /* 0x000fe2000f8e020b */
[----:B------:R-:W-:Y:S01]  /*b990*/  IADD3.X R3, R3, UR21, R4, P0, !PT ;  /* 0x0000001503037c10 */ /* 0x000fe200087fe404 */
[----:B------:R1:W2:Y:S01]  /*b9a0*/  LDS.128 R28, [R0+0xd000] ;  /* 0x00d00000001c7984 */ /* 0x0002a20000000c00 */
[----:B------:R-:W-:-:S02]  /*b9b0*/  MOV R4, UR14 ;  /* 0x0000000e00047c02 */ /* 0x000fc40008000f00 */
[----:B------:R-:W-:Y:S01]  /*b9c0*/  ISETP.GE.AND P3, PT, R5, UR12, PT ;  /* 0x0000000c05007c0c */ /* 0x000fe2000bf66270 */
[----:B------:R1:W3:Y:S01]  /*b9d0*/  LDS.128 R24, [R0+0x11000] ;  /* 0x0110000000187984 */ /* 0x0002e20000000c00 */
[----:B------:R-:W-:Y:S02]  /*b9e0*/  VIADD R5, R240, 0x60 ;  /* 0x00000060f0057836 */ /* 0x000fe40000000000 */
[----:B------:R-:W-:Y:S01]  /*b9f0*/  IMAD.WIDE.U32 R2, R4, UR56, R2 ;  /* 0x0000003804027c25 */ /* 0x000fe2000f8e0002 */
[----:B------:R1:W4:Y:S02]  /*ba00*/  LDS.128 R36, [R0+0x15000] ;  /* 0x0150000000247984 */ /* 0x0003240000000c00 */
[----:B------:R-:W-:Y:S02]  /*ba10*/  ISETP.GE.AND P2, PT, R5, UR12, PT ;  /* 0x0000000c05007c0c */ /* 0x000fe4000bf46270 */
[----:B------:R1:W1:Y:S01]  /*ba20*/  LDS.128 R44, [R0+0x16000] ;  /* 0x01600000002c7984 */ /* 0x0002620000000c00 */
[----:B------:R-:W-:-:S03]  /*ba30*/  IADD3 R10, R3, UR15, RZ ;  /* 0x0000000f030a7c10 */ /* 0x000fc6000fffe0ff */
        /* <DEDUP_REMOVED lines=21> */
.L_x_1529:
[----:B------:R-:W-:Y:S05]  /*bb90*/  BSYNC B0 ;  /* 0x0000000000007941 */ /* 0x000fea0003800000 */
.L_x_1528:
        /* <DEDUP_REMOVED lines=17> */
[----:B---3--:R2:W-:Y:S02]  /*bcb0*/  @!P0 STG.E.128 desc[UR16][R4.64+0x80], R24 ;  /* 0x0000801804008986 */ /* 0x0085e4000c101d10 */
.L_x_1531:
[----:B------:R-:W-:Y:S05]  /*bcc0*/  BSYNC B0 ;  /* 0x0000000000007941 */ /* 0x000fea0003800000 */
.L_x_1530:
[----:B--2---:R2:W1:Y:S01]  /*bcd0*/  LDS.128 R16, [R0+0xe000] ;  /* 0x00e0000000107984 */ /* 0x0044620000000c00 */
        /* <DEDUP_REMOVED lines=17> */
[----:B-1----:R1:W-:Y:S04]  /*bdf0*/  @!P1 STG.E.128 desc[UR16][R4.64], R16 ;  /* 0x0000001004009986 */ /* 0x0023e8000c101d10 */
[----:B------:R1:W-:Y:S02]  /*be00*/  @!P0 STG.E.128 desc[UR16][R4.64+0x80], R12 ;  /* 0x0000800c04008986 */ /* 0x0003e4000c101d10 */
.L_x_1533:
[----:B------:R-:W-:Y:S05]  /*be10*/  BSYNC B0 ;  /* 0x0000000000007941 */ /* 0x000fea0003800000 */
.L_x_1532:
[----:B-1----:R1:W1:Y:S01]  /*be20*/  LDS.128 R16, [R0+0xf000] ;  /* 0x00f0000000107984 */ /* 0x0022620000000c00 */
[----:B------:R-:W-:Y:S03]  /*be30*/  BSSY B0, `(.L_x_1534) ;  /* 0x0000012000007945 */ /* 0x000fe60003800000 */
[----:B------:R1:W1:Y:S01]  /*be40*/  LDS.128 R12, [R0+0x13000] ;  /* 0x01300000000c7984 */ /* 0x0002620000000c00 */
        /* <DEDUP_REMOVED lines=9> */
[----:B------:R-:W-:-:S04]  /*bee0*/  IMAD.WIDE.U32 R4, R6, UR6, R2 ;  /* 0x0000000606047c25 */ /* 0x000fc8000f8e0002 */
[----:B------:R-:W-:Y:S01]  /*bef0*/  IMAD R3, R6, UR7, R7 ;  /* 0x0000000706037c24 */ /* 0x000fe2000f8e0207 */
[----:B------:R-:W-:-:S03]  /*bf00*/  LEA R2, P6, R4, UR12, 0x1 ;  /* 0x0000000c04027c11 */ /* 0x000fc6000f8c08ff */
[----:B------:R-:W-:-:S05]  /*bf10*/  IMAD.IADD R3, R3, 0x1, R5 ;  /* 0x0000000103037824 */ /* 0x000fca00078e0205 */
[----:B------:R-:W-:-:S05]  /*bf20*/  LEA.HI.X R3, R4, UR13, R3, 0x1, P6 ;  /* 0x0000000d04037c11 */ /* 0x000fca000b0f0c03 */
[----:B-1----:R1:W-:Y:S04]  /*bf30*/  @!P1 STG.E.128 desc[UR16][R2.64], R16 ;  /* 0x0000001002009986 */ /* 0x0023e8000c101d10 */
[----:B------:R1:W-:Y:S02]  /*bf40*/  @!P0 STG.E.128 desc[UR16][R2.64+0x80], R12 ;  /* 0x0000800c02008986 */ /* 0x0003e4000c101d10 */
.L_x_1535:
[----:B------:R-:W-:Y:S05]  /*bf50*/  BSYNC B0 ;  /* 0x0000000000007941 */ /* 0x000fea0003800000 */
.L_x_1534:
        /* <DEDUP_REMOVED lines=30> */
[----:B-1----:R2:W-:Y:S04]  /*c140*/  @!P1 STG.E.128 desc[UR16][R4.64], R16 ;  /* 0x0000001004009986 */ /* 0x0025e8000c101d10 */
[----:B------:R2:W-:Y:S02]  /*c150*/  @!P0 STG.E.128 desc[UR16][R4.64+0x80], R12 ;  /* 0x0000800c04008986 */ /* 0x0005e4000c101d10 */
.L_x_1537:
[----:B------:R-:W-:Y:S05]  /*c160*/  BSYNC B0 ;  /* 0x0000000000007941 */ /* 0x000fea0003800000 */
.L_x_1536:
        /* <DEDUP_REMOVED lines=16> */
[----:B----4-:R2:W-:Y:S04]  /*c270*/  @!P1 STG.E.128 desc[UR16][R4.64], R36 ;  /* 0x0000002404009986 */ /* 0x0105e8000c101d10 */
[----:B------:R2:W-:Y:S02]  /*c280*/  @!P0 STG.E.128 desc[UR16][R4.64+0x80], R32 ;  /* 0x0000802004008986 */ /* 0x0005e4000c101d10 */
.L_x_1539:
[----:B------:R-:W-:Y:S05]  /*c290*/  BSYNC B0 ;  /* 0x0000000000007941 */ /* 0x000fea0003800000 */
.L_x_1538:
        /* <DEDUP_REMOVED lines=17> */
[----:B------:R2:W-:Y:S02]  /*c3b0*/  @!P0 STG.E.128 desc[UR16][R4.64+0x80], R40 ;  /* 0x0000802804008986 */ /* 0x0005e4000c101d10 */
.L_x_1541:
[----:B------:R-:W-:Y:S05]  /*c3c0*/  BSYNC B0 ;  /* 0x0000000000007941 */ /* 0x000fea0003800000 */
.L_x_1540:
        /* <DEDUP_REMOVED lines=16> */
.L_x_1494:
[----:B------:R-:W-:Y:S05]  /*c4d0*/  BSYNC B1 ;  /* 0x0000000000017941 */ /* 0x000fea0003800000 */
.L_x_1472:
        /* <DEDUP_REMOVED lines=11> */
.L_x_1542:
[----:B------:R-:W-:Y:S05]  /*c590*/  EXIT ;  /* 0x000000000000794d */ /* 0x000fea0003800000 */
.L_x_1544:
        /* <DEDUP_REMOVED lines=14> */
.L_x_2086:


//--------------------- .text._ZN5flash44flash_bwd_dq_dk_dv_loop_seqk_parallel_kernelI23Flash_bwd_kernel_traitsILi128ELi64ELi128ELi8ELi2ELi4ELi2ELb0ELb0EN7cutlass6half_tE19Flash_kernel_traitsILi128ELi64ELi128ELi8ES3_EELb0ELb0ELb1ELb0ELb0ELb0ELb1EEEvNS_16Flash_bwd_paramsE --------------------------
	.section	.text._ZN5flash44flash_bwd_dq_dk_dv_loop_seqk_parallel_kernelI23Flash_bwd_kernel_traitsILi128ELi64ELi128ELi8ELi2ELi4ELi2ELb0ELb0EN7cutlass6half_tE19Flash_kernel_traitsILi128ELi64ELi128ELi8ES3_EELb0ELb0ELb1ELb0ELb0ELb0ELb1EEEvNS_16Flash_bwd_paramsE,"ax",@progbits
	.align	128
        .global         _ZN5flash44flash_bwd_dq_dk_dv_loop_seqk_parallel_kernelI23Flash_bwd_kernel_traitsILi128ELi64ELi128ELi8ELi2ELi4ELi2ELb0ELb0EN7cutlass6half_tE19Flash_kernel_traitsILi128ELi64ELi128ELi8ES3_EELb0ELb0ELb1ELb0ELb0ELb0ELb1EEEvNS_16Flash_bwd_paramsE
        .type           _ZN5flash44flash_bwd_dq_dk_dv_loop_seqk_parallel_kernelI23Flash_bwd_kernel_traitsILi128ELi64ELi128ELi8ELi2ELi4ELi2ELb0ELb0EN7cutlass6half_tE19Flash_kernel_traitsILi128ELi64ELi128ELi8ES3_EELb0ELb0ELb1ELb0ELb0ELb0ELb1EEEvNS_16Flash_bwd_paramsE,@function
        .size           _ZN5flash44flash_bwd_dq_dk_dv_loop_seqk_parallel_kernelI23Flash_bwd_kernel_traitsILi128ELi64ELi128ELi8ELi2ELi4ELi2ELb0ELb0EN7cutlass6half_tE19Flash_kernel_traitsILi128ELi64ELi128ELi8ES3_EELb0ELb0ELb1ELb0ELb0ELb0ELb1EEEvNS_16Flash_bwd_paramsE,(.L_x_2087 - _ZN5flash44flash_bwd_dq_dk_dv_loop_seqk_parallel_kernelI23Flash_bwd_kernel_traitsILi128ELi64ELi128ELi8ELi2ELi4ELi2ELb0ELb0EN7cutlass6half_tE19Flash_kernel_traitsILi128ELi64ELi128ELi8ES3_EELb0ELb0ELb1ELb0ELb0ELb0ELb1EEEvNS_16Flash_bwd_paramsE)
        .other          _ZN5flash44flash_bwd_dq_dk_dv_loop_seqk_parallel_kernelI23Flash_bwd_kernel_traitsILi128ELi64ELi128ELi8ELi2ELi4ELi2ELb0ELb0EN7cutlass6half_tE19Flash_kernel_traitsILi128ELi64ELi128ELi8ES3_EELb0ELb0ELb1ELb0ELb0ELb0ELb1EEEvNS_16Flash_bwd_paramsE,@"STO_CUDA_ENTRY STV_DEFAULT"
_ZN5flash44flash_bwd_dq_dk_dv_loop_seqk_parallel_kernelI23Flash_bwd_kernel_traitsILi128ELi64ELi128ELi8ELi2ELi4ELi2ELb0ELb0EN7cutlass6half_tE19Flash_kernel_traitsILi128ELi64ELi128ELi8ES3_EELb0ELb0ELb1ELb0ELb0ELb0ELb1EEEvNS_16Flash_bwd_paramsE:
.text._ZN5flash44flash_bwd_dq_dk_dv_loop_seqk_parallel_kernelI23Flash_bwd_kernel_traitsILi128ELi64ELi128ELi8ELi2ELi4ELi2ELb0ELb0EN7cutlass6half_tE19Flash_kernel_traitsILi128ELi64ELi128ELi8ES3_EELb0ELb0ELb1ELb0ELb0ELb0ELb1EEEvNS_16Flash_bwd_paramsE:
        /* <DEDUP_REMOVED lines=20> */
[----:B--2---:R-:W-:Y:S01]  /*0140*/  ULEA UR4, UR4, UR5, 0x18 ;  /* 0x0000000504047291 */ /* 0x004fe2000f8ec03f */
        /* <DEDUP_REMOVED lines=50> */
[----:B------:R-:W-:Y:S02]  /*0470*/  LEA.HI R19, R10, R4, RZ, 0x2 ;  /* 0x000000040a137211 */ /* 0x000fe400078f10ff */
[----:B------:R-:W-:-:S02]  /*0480*/  LOP3.LUT R10, R2, 0x8, R215, 0xf8, !PT ;  /* 0x00000008020a7812 */ /* 0x000fc400078ef8d7 */
[----:B------:R-:W-:Y:S02]  /*0490*/  SHF.R.S32.HI R0, RZ, 0x6, R5 ;  /* 0x00000006ff007819 */ /* 0x000fe40000011405 */
[----:B------:R-:W-:Y:S02]  /*04a0*/  LOP3.LUT R215, R3, 0x8, R215, 0xf8, !PT ;  /* 0x0000000803d77812 */ /* 0x000fe400078ef8d7 */
[----:B------:R-:W-:Y:S01]  /*04b0*/  SHF.R.U32.HI R211, RZ, 0x3, R3 ;  /* 0x00000003ffd37819 */ /* 0x000fe20000011603 */
[----:B------:R-:W-:Y:S01]  /*04c0*/  IMAD R3, R0, 0x800, R6 ;  /* 0x0000080000037824 */ /* 0x000fe200078e0206 */
[----:B------:R-:W-:Y:S01]  /*04d0*/  LOP3.LUT R2, R18, 0x7ffffffc, RZ, 0xc0, !PT ;  /* 0x7ffffffc12027812 */ /* 0x000fe200078ec0ff */
[----:B------:R-:W-:Y:S01]  /*04e0*/  IMAD.SHL.U32 R5, R0, 0x8, RZ ;  /* 0x0000000800057824 */ /* 0x000fe200078e00ff */
[----:B------:R-:W-:Y:S02]  /*04f0*/  LOP3.LUT R4, R7, 0x1, RZ, 0xc0, !PT ;  /* 0x0000000107047812 */ /* 0x000fe400078ec0ff */
[----:B------:R-:W-:Y:S01]  /*0500*/  LOP3.LUT R215, R215, R211, RZ, 0x3c, !PT ;  /* 0x000000d3d7d77212 */ /* 0x000fe200078e3cff */
[----:B------:R-:W-:Y:S01]  /*0510*/  IMAD.IADD R2, R16, 0x1, -R2 ;  /* 0x0000000110027824 */ /* 0x000fe200078e0a02 */
[----:B------:R-:W-:Y:S01]  /*0520*/  ISETP.NE.U32.AND P0, PT, R4, 0x1, PT ;  /* 0x000000010400780c */ /* 0x000fe20003f05070 */
[----:B------:R-:W-:Y:S01]  /*0530*/  IMAD.SHL.U32 R4, R9, 0x20, RZ ;  /* 0x0000002009047824 */ /* 0x000fe200078e00ff */
[----:B------:R-:W-:Y:S01]  /*0540*/  LEA.HI R17, R17, R16, RZ, 0x7 ;  /* 0x0000001011117211 */ /* 0x000fe200078f38ff */
[----:B------:R-:W-:Y:S01]  /*0550*/  IMAD.IADD R215, R3, 0x1, R215 ;  /* 0x0000000103d77824 */ /* 0x000fe200078e02d7 */
[----:B------:R-:W-:Y:S01]  /*0560*/  LOP3.LUT R211, R6, R10, R211, 0xf6, !PT ;  /* 0x0000000a06d37212 */ /* 0x000fe200078ef6d3 */
[----:B------:R-:W-:Y:S01]  /*0570*/  IMAD.SHL.U32 R3, R2, 0x2, RZ ;  /* 0x0000000202037824 */ /* 0x000fe200078e00ff */
[----:B------:R-:W-:Y:S01]  /*0580*/  SHF.R.S32.HI R2, RZ, 0x7, R17 ;  /* 0x00000007ff027819 */ /* 0x000fe20000011411 */
[----:B------:R-:W-:Y:S01]  /*0590*/  IMAD.SHL.U32 R16, R16, 0x2, RZ ;  /* 0x0000000210107824 */ /* 0x000fe200078e00ff */
[----:B------:R-:W-:Y:S01]  /*05a0*/  LOP3.LUT R4, R4, 0x20, RZ, 0xc0, !PT ;  /* 0x0000002004047812 */ /* 0x000fe200078ec0ff */
[--C-:B------:R-:W-:Y:S01]  /*05b0*/  IMAD R11, R11, 0x400, R3.reuse ;  /* 0x000004000b0b7824 */ /* 0x100fe200078e0203 */
[C---:B------:R-:W-:Y:S01]  /*05c0*/  R2P PR, R7.reuse, 0x6 ;  /* 0x0000000607007804 */ /* 0x040fe20000000000 */
[----:B------:R-:W-:Y:S01]  /*05d0*/  IMAD R8, R2, 0x1000, R3 ;  /* 0x0000100002087824 */ /* 0x000fe200078e0203 */
[----:B------:R-:W-:Y:S01]  /*05e0*/  LOP3.LUT R210, R4, 0x18, R5, 0xf8, !PT ;  /* 0x0000001804d27812 */ /* 0x000fe200078ef805 */
[----:B------:R-:W-:Y:S01]  /*05f0*/  IMAD.SHL.U32 R3, R7, 0x40, RZ ;  /* 0x0000004007037824 */ /* 0x000fe200078e00ff */
[----:B------:R-:W-:Y:S01]  /*0600*/  SEL R237, R237, 0x10, !P0 ;  /* 0x00000010eded7807 */ /* 0x000fe20004000000 */
[----:B------:R-:W-:Y:S01]  /*0610*/  IMAD R5, R0, 0x200, R12 ;  /* 0x0000020000057824 */ /* 0x000fe200078e020c */
[----:B------:R-:W-:Y:S01]  /*0620*/  LEA R211, R211, UR4, 0x1 ;  /* 0x00000004d3d37c11 */ /* 0x000fe2000f8e08ff */
[----:B------:R-:W-:-:S02]  /*0630*/  IMAD.SHL.U32 R2, R2, 0x8, RZ ;  /* 0x0000000802027824 */ /* 0x000fc400078e00ff */
[----:B------:R-:W-:Y:S01]  /*0640*/  IMAD.SHL.U32 R4, R0, 0x20, RZ ;  /* 0x0000002000047824 */ /* 0x000fe200078e00ff */
[----:B------:R-:W-:Y:S01]  /*0650*/  LOP3.LUT R0, R3, 0x1c0, RZ, 0xc0, !PT ;  /* 0x000001c003007812 */ /* 0x000fe200078ec0ff */
[----:B------:R1:W-:Y:S01]  /*0660*/  STL [R1+0x14], R5 ;  /* 0x0000140501007387 */ /* 0x0003e20000100800 */
[----:B------:R-:W-:Y:S01]  /*0670*/  LOP3.LUT R2, R2, 0x8, RZ, 0xc0, !PT ;  /* 0x0000000802027812 */ /* 0x000fe200078ec0ff */
[----:B------:R-:W-:Y:S01]  /*0680*/  IMAD.SHL.U32 R215, R215, 0x2, RZ ;  /* 0x00000002d7d77824 */ /* 0x000fe200078e00ff */
[----:B------:R-:W-:Y:S02]  /*0690*/  SHF.R.U32.HI R3, RZ, 0x3, R0 ;  /* 0x00000003ff037819 */ /* 0x000fe40000011600 */
[----:B------:R-:W-:Y:S02]  /*06a0*/  LOP3.LUT R6, R4, 0x6, R16, 0xf8, !PT ;  /* 0x0000000604067812 */ /* 0x000fe400078ef810 */
[----:B------:R-:W-:-:S03]  /*06b0*/  LOP3.LUT R4, R0, 0x20, R4, 0xf8, !PT ;  /* 0x0000002000047812 */ /* 0x000fc600078ef804 */
[----:B------:R2:W-:Y:S01]  /*06c0*/  STL [R1+0x30], R6 ;  /* 0x0000300601007387 */ /* 0x0005e20000100800 */
[----:B-1----:R-:W-:-:S05]  /*06d0*/  IMAD.SHL.U32 R5, R9, 0x10, RZ ;  /* 0x0000001009057824 */ /* 0x002fca00078e00ff */
        /* <DEDUP_REMOVED lines=8> */
[----:B------:R-:W-:Y:S02]  /*0760*/  IMAD.IADD R238, R3, 0x1, R2 ;  /* 0x0000000103ee7824 */ /* 0x000fe400078e0202 */
[----:B------:R-:W-:Y:S01]  /*0770*/  IMAD.SHL.U32 R2, R9, 0x8, RZ ;  /* 0x0000000809027824 */ /* 0x000fe200078e00ff */
[----:B------:R-:W-:Y:S01]  /*0780*/  SHF.R.U32.HI R3, RZ, 0x3, R0 ;  /* 0x00000003ff037819 */ /* 0x000fe20000011600 */
[----:B------:R-:W-:Y:S01]  /*0790*/  IMAD.SHL.U32 R5, R13, 0x40, RZ ;  /* 0x000000400d057824 */ /* 0x000fe200078e00ff */
[----:B------:R-:W-:-:S02]  /*07a0*/  LEA R238, R238, UR4, 0x1 ;  /* 0x00000004eeee7c11 */ /* 0x000fc4000f8e08ff */
[----:B--2---:R-:W-:Y:S02]  /*07b0*/  LOP3.LUT R6, R0, 0x8, R2, 0xf8, !PT ;  /* 0x0000000800067812 */ /* 0x004fe400078ef802 */
[C-C-:B------:R-:W-:Y:S01]  /*07c0*/  LOP3.LUT R2, R3.reuse, R7, R0.reuse, 0x1e, !PT ;  /* 0x0000000703027212 */ /* 0x140fe200078e1e00 */
[----:B------:R-:W-:Y:S01]  /*07d0*/  IMAD.IADD R239, R238, 0x1, R237 ;  /* 0x00000001eeef7824 */ /* 0x000fe200078e02ed */
[----:B------:R-:W-:Y:S02]  /*07e0*/  LOP3.LUT R210, R3, R210, R0, 0x1e, !PT ;  /* 0x000000d203d27212 */ /* 0x000fe400078e1e00 */
[----:B------:R-:W-:Y:S01]  /*07f0*/  LOP3.LUT R0, R5, 0xfffffe00, RZ, 0xc0, !PT ;  /* 0xfffffe0005007812 */ /* 0x000fe200078ec0ff */
[----:B------:R-:W-:Y:S01]  /*0800*/  IMAD R5, R14, 0x10, R4 ;  /* 0x000000100e057824 */ /* 0x000fe200078e0204 */
[----:B------:R-:W-:Y:S02]  /*0810*/  LOP3.LUT R3, R6, R3, RZ, 0x3c, !PT ;  /* 0x0000000306037212 */ /* 0x000fe400078e3cff */
[-C--:B------:R-:W-:Y:S01]  /*0820*/  LOP3.LUT R220, R2, R0.reuse, RZ, 0xfc, !PT ;  /* 0x0000000002dc7212 */ /* 0x080fe200078efcff */
[----:B------:R-:W-:Y:S01]  /*0830*/  IMAD R4, R14, 0x400, R0 ;  /* 0x000004000e047824 */ /* 0x000fe200078e0200 */
[----:B------:R-:W-:Y:S01]  /*0840*/  LOP3.LUT R210, R210, R0, RZ, 0xfc, !PT ;  /* 0x00000000d2d27212 */ /* 0x000fe200078efcff */
[----:B------:R-:W-:Y:S01]  /*0850*/  IMAD.U32 R0, RZ, RZ, UR6 ;  /* 0x00000006ff007e24 */ /* 0x000fe2000f8e00ff */
[----:B------:R-:W-:Y:S01]  /*0860*/  USHF.R.S32.HI UR6, URZ, 0x1f, UR47 ;  /* 0x0000001f3f067899 */ /* 0x000fe2000801142f */
[----:B------:R-:W-:Y:S01]  /*0870*/  IMAD.IADD R221, R4, 0x1, R3 ;  /* 0x0000000104dd7824 */ /* 0x000fe200078e0203 */
[----:B------:R1:W-:Y:S01]  /*0880*/  STL [R1+0x10], R5 ;  /* 0x0000100501007387 */ /* 0x0003e20000100800 */
[----:B------:R-:W-:Y:S01]  /*0890*/  IMAD.U32 R3, RZ, RZ, UR5 ;  /* 0x00000005ff037e24 */ /* 0x000fe2000f8e00ff */
[----:B------:R-:W-:Y:S01]  /*08a0*/  UIADD3 UR5, UR4, 0xc000, URZ ;  /* 0x0000c00004057890 */ /* 0x000fe2000fffe03f */
[----:B------:R-:W-:-:S02]  /*08b0*/  IMAD.MOV.U32 R2, RZ, RZ, 0x20 ;  /* 0x00000020ff027424 */ /* 0x000fc400078e00ff */
[----:B------:R-:W-:Y:S02]  /*08c0*/  IMAD.MOV.U32 R0, RZ, RZ, 0x40 ;  /* 0x00000040ff007424 */ /* 0x000fe400078e00ff */
[----:B------:R-:W-:Y:S01]  /*08d0*/  IMAD.U32 R3, RZ, RZ, UR6 ;  /* 0x00000006ff037e24 */ /* 0x000fe2000f8e00ff */
[----:B------:R-:W-:Y:S01]  /*08e0*/  SEL R214, R2, 0xffffffe0, !P4 ;  /* 0xffffffe002d67807 */ /* 0x000fe20006000000 */
[----:B------:R-:W-:Y:S01]  /*08f0*/  USHF.R.S32.HI UR6, URZ, 0x1f, UR55 ;  /* 0x0000001f3f067899 */ /* 0x000fe20008011437 */
[----:B------:R-:W-:Y:S01]  /*0900*/  SEL R216, R0, 0xffffffc0, !P3 ;  /* 0xffffffc000d87807 */ /* 0x000fe20005800000 */
[----:B------:R-:W-:Y:S01]  /*0910*/  VIADD R217, R215, UR5 ;  /* 0x00000005d7d97c36 */ /* 0x000fe20008000000 */
[----:B------:R-:W-:Y:S02]  /*0920*/  SEL R2, R2, 0xffffffe0, !P1 ;  /* 0xffffffe002027807 */ /* 0x000fe40004800000 */
[----:B------:R-:W-:Y:S01]  /*0930*/  SEL R0, R0, 0xffffffc0, !P2 ;  /* 0xffffffc000007807 */ /* 0x000fe20005000000 */
[----:B------:R-:W-:Y:S01]  /*0940*/  IMAD.U32 R3, RZ, RZ, UR6 ;  /* 0x00000006ff037e24 */ /* 0x000fe2000f8e00ff */
[----:B------:R-:W-:Y:S01]  /*0950*/  LEA R210, R210, UR5, 0x1 ;  /* 0x00000005d2d27c11 */ /* 0x000fe2000f8e08ff */
[----:B------:R-:W-:-:S02]  /*0960*/  IMAD.IADD R236, R238, 0x1, R2 ;  /* 0x00000001eeec7824 */ /* 0x000fc400078e0202 */
[C---:B------:R-:W-:Y:S02]  /*0970*/  IMAD.IADD R214, R217.reuse, 0x1, R214 ;  /* 0x00000001d9d67824 */ /* 0x040fe400078e02d6 */
[--C-:B------:R-:W-:Y:S02]  /*0980*/  IMAD.IADD R217, R217, 0x1, R216.reuse ;  /* 0x00000001d9d97824 */ /* 0x100fe400078e02d8 */
[----:B------:R-:W-:Y:S01]  /*0990*/  IMAD.IADD R216, R214, 0x1, R216 ;  /* 0x00000001d6d87824 */ /* 0x000fe200078e02d8 */
[----:B-1----:R-:W-:Y:S01]  /*09a0*/  LEA R5, R8, UR5, 0x1 ;  /* 0x0000000508057c11 */ /* 0x002fe2000f8e08ff */
[----:B------:R-:W-:-:S04]  /*09b0*/  IMAD.IADD R237, R237, 0x1, R236 ;  /* 0x00000001eded7824 */ /* 0x000fc800078e02ec */
[----:B------:R-:W-:Y:S01]  /*09c0*/  IMAD.IADD R4, R2, 0x1, R5 ;  /* 0x0000000102047824 */ /* 0x000fe200078e0205 */
[----:B------:R-:W-:Y:S01]  /*09d0*/  STL [R1+0x28], R5 ;  /* 0x0000280501007387 */ /* 0x000fe20000100800 */
[C---:B------:R-:W-:Y:S02]  /*09e0*/  IMAD.IADD R2, R5.reuse, 0x1, R0 ;  /* 0x0000000105027824 */ /* 0x040fe400078e0200 */
[C---:B------:R-:W-:Y:S01]  /*09f0*/  VIADD R3, R5.reuse, 0x420 ;  /* 0x0000042005037836 */ /* 0x040fe20000000000 */
[----:B------:R-:W-:Y:S01]  /*0a00*/  STL [R1+0x34], R4 ;  /* 0x0000340401007387 */ /* 0x000fe20000100800 */
[----:B------:R-:W-:-:S03]  /*0a10*/  @P1 VIADD R3, R5, 0x3e0 ;  /* 0x000003e005031836 */ /* 0x000fc60000000000 */
[----:B------:R1:W-:Y:S04]  /*0a20*/  STL [R1+0x2c], R2 ;  /* 0x00002c0201007387 */ /* 0x0003e80000100800 */
[----:B------:R2:W-:Y:S01]  /*0a30*/  STL [R1+0x40], R3 ;  /* 0x0000400301007387 */ /* 0x0005e20000100800 */
[----:B-1----:R-:W-:Y:S02]  /*0a40*/  IMAD.IADD R2, R4, 0x1, R0 ;  /* 0x0000000104027824 */ /* 0x002fe400078e0200 */
[----:B------:R-:W-:-:S03]  /*0a50*/  IMAD.IADD R0, R0, 0x1, R3 ;  /* 0x0000000100007824 */ /* 0x000fc600078e0203 */
[----:B------:R2:W-:Y:S04]  /*0a60*/  STL [R1+0x38], R2 ;  /* 0x0000380201007387 */ /* 0x0005e80000100800 */
[----:B------:R2:W-:Y:S02]  /*0a70*/  STL [R1+0x3c], R0 ;  /* 0x00003c0001007387 */ /* 0x0005e40000100800 */
.L_x_1617:
        /* <DEDUP_REMOVED lines=67> */
.L_x_1545:
        /* <DEDUP_REMOVED lines=18> */
[----:B------:R-:W-:Y:S02]  /*0fd0*/  USHF.R.S32.HI UR28, URZ, 0x1f, UR57 ;  /* 0x0000001f3f1c7899 */ /* 0x000fe40008011439 */
[----:B------:R-:W-:Y:S02]  /*0fe0*/  @!UP2 UIMAD UR7, UR56, UR10, URZ ;  /* 0x0000000a3807a2a4 */ /* 0x000fe4000f8e023f */
[----:B------:R-:W-:Y:S02]  /*0ff0*/  @!UP2 UIMAD.WIDE.U32 UR42, UR47, UR10, URZ ;  /* 0x0000000a2f2aa2a5 */ /* 0x000fe4000f8e003f */
[----:B------:R-:W-:Y:S01]  /*1000*/  UISETP.NE.AND UP4, UPT, UR31, URZ, UPT ;  /* 0x0000003f1f00728c */ /* 0x000fe2000bf85270 */
[----:B------:R-:W-:Y:S01]  /*1010*/  ULDC UR10, c[0x0][0x394] ;  /* 0x0000e500000a7ab9 */ /* 0x000fe20000000800 */
[----:B-1----:R-:W-:Y:S01]  /*1020*/  IABS R5, R6 ;  /* 0x0000000600057213 */ /* 0x002fe20000000000 */
[----:B------:R-:W-:Y:S01]  /*1030*/  ULDC.64 UR26, c[0x0][0x240] ;  /* 0x00009000001a7ab9 */ /* 0x000fe20000000a00 */
[----:B------:R-:W-:Y:S01]  /*1040*/  ULDC UR61, c[0x0][0x2dc] ;  /* 0x0000b700003d7ab9 */ /* 0x000fe20000000800 */
[----:B------:R-:W-:Y:S01]  /*1050*/  ULDC UR60, c[0x0][0x270] ;  /* 0x00009c00003c7ab9 */ /* 0x000fe20000000800 */
[----:B------:R-:W1:Y:S01]  /*1060*/  I2F.RP R2, R5 ;  /* 0x0000000500027306 */ /* 0x000e620000209400 */
[----:B------:R-:W-:Y:S01]  /*1070*/  UIMAD.WIDE.U32 UR18, UR5, UR26, URZ ;  /* 0x0000001a051272a5 */ /* 0x000fe2000f8e003f */
[----:B------:R-:W-:Y:S01]  /*1080*/  ISETP.NE.AND P3, PT, R6, RZ, PT ;  /* 0x000000ff0600720c */ /* 0x000fe20003f65270 */
[----:B------:R-:W-:-:S02]  /*1090*/  UIMAD UR21, UR5, UR27, URZ ;  /* 0x0000001b051572a4 */ /* 0x000fc4000f8e023f */
[----:B--2---:R-:W-:Y:S02]  /*10a0*/  UIMAD.WIDE.U32 UR34, UR15, UR12, URZ ;  /* 0x0000000c0f2272a5 */ /* 0x004fe4000f8e003f */
[----:B------:R-:W-:Y:S02]  /*10b0*/  UIMAD.WIDE.U32 UR16, UR47, UR57, URZ ;  /* 0x000000392f1072a5 */ /* 0x000fe4000f8e003f */
[----:B------:R-:W-:Y:S02]  /*10c0*/  UIMAD UR39, UR15, UR13, UR35 ;  /* 0x0000000d0f2772a4 */ /* 0x000fe4000f8e0223 */
[----:B------:R-:W-:Y:S01]  /*10d0*/  USHF.L.U32 UR15, UR47, 0x7, URZ ;  /* 0x000000072f0f7899 */ /* 0x000fe2000800063f */
[----:B------:R-:W-:Y:S01]  /*10e0*/  @UP2 ULDC.64 UR12, c[0x0][0x420] ;  /* 0x00010800000c2ab9 */ /* 0x000fe20000000a00 */
[----:B------:R-:W-:Y:S01]  /*10f0*/  @!UP2 UIMAD UR35, UR47, UR11, UR7 ;  /* 0x0000000b2f23a2a4 */ /* 0x000fe2000f8e0207 */
[----:B-1----:R-:W1:Y:S01]  /*1100*/  MUFU.RCP R2, R2 ;  /* 0x0000000200027308 */ /* 0x002e620000001000 */
[----:B------:R-:W-:-:S02]  /*1110*/  @UP2 UIMAD.WIDE.U32 UR44, UR5, UR12, URZ ;  /* 0x0000000c052c22a5 */ /* 0x000fc4000f8e003f */
[----:B------:R-:W-:Y:S02]  /*1120*/  UIADD3 UR12, UR14, 0x3f, URZ ;  /* 0x0000003f0e0c7890 */ /* 0x000fe4000fffe03f */
[----:B------:R-:W-:Y:S02]  /*1130*/  USEL UR38, UR15, URZ, UP0 ;  /* 0x0000003f0f267287 */ /* 0x000fe40008000000 */
[----:B------:R-:W-:Y:S02]  /*1140*/  USHF.R.S32.HI UR15, URZ, 0x1f, UR12 ;  /* 0x0000001f3f0f7899 */ /* 0x000fe4000801140c */
[----:B------:R-:W-:Y:S02]  /*1150*/  UIADD3 UR7, UR14, 0x80, UR33 ;  /* 0x000000800e077890 */ /* 0x000fe4000fffe021 */
[----:B------:R-:W-:Y:S02]  /*1160*/  ULEA.HI UR31, UR15, UR12, URZ, 0x6 ;  /* 0x0000000c0f1f7291 */ /* 0x000fe4000f8f303f */
[----:B------:R-:W-:-:S02]  /*1170*/  UIMAD UR15, UR28, UR47, URZ ;  /* 0x0000002f1c0f72a4 */ /* 0x000fc4000f8e023f */
[----:B------:R-:W-:Y:S01]  /*1180*/  UIADD3 UR7, UR7, UR10, -UR6 ;  /* 0x0000000a07077290 */ /* 0x000fe2000fffe806 */
[----:B-1----:R-:W-:Y:S01]  /*1190*/  VIADD R2, R2, 0xffffffe ;  /* 0x0ffffffe02027836 */ /* 0x002fe20000000000 */
[----:B------:R-:W-:Y:S02]  /*11a0*/  UIMAD.WIDE UR10, UR61, UR60, URZ ;  /* 0x0000003c3d0a72a5 */ /* 0x000fe4000f8e023f */
[----:B------:R-:W-:Y:S01]  /*11b0*/  UIMAD UR15, UR56, UR57, UR15 ;  /* 0x00000039380f72a4 */ /* 0x000fe2000f8e020f */
[----:B------:R-:W1:Y:S01]  /*11c0*/  F2I.FTZ.U32.TRUNC.NTZ R3, R2 ;  /* 0x0000000200037305 */ /* 0x000e62000021f000 */
[----:B------:R-:W-:Y:S02]  /*11d0*/  UIADD3 UR7, UR7, 0x3f, URZ ;  /* 0x0000003f07077890 */ /* 0x000fe4000fffe03f */
[----:B------:R-:W-:Y:S02]  /*11e0*/  UIADD3 UR50, UR23, UR25, URZ ;  /* 0x0000001917327290 */ /* 0x000fe4000fffe03f */
[----:B------:R-:W-:-:S02]  /*11f0*/  @UP2 UIADD3 UR50, UR19, UR21, URZ ;  /* 0x0000001513322290 */ /* 0x000fc4000fffe03f */
[----:B------:R-:W-:Y:S02]  /*1200*/  USEL UR54, UR22, UR18, !UP2 ;  /* 0x0000001216367287 */ /* 0x000fe4000d000000 */
[----:B------:R-:W-:Y:S02]  /*1210*/  UIMAD UR19, UR11, UR16, URZ ;  /* 0x000000100b1372a4 */ /* 0x000fe4000f8e023f */
[----:B------:R-:W-:Y:S01]  /*1220*/  UIADD3 UR15, UR17, UR15, URZ ;  /* 0x0000000f110f7290 */ /* 0x000fe2000fffe03f */
[----:B------:R-:W-:Y:S01]  /*1230*/  ULDC.U8 UR29, c[0x0][0x3d8] ;  /* 0x0000f600001d7ab9 */ /* 0x000fe20000000000 */
[----:B------:R-:W-:Y:S01]  /*1240*/  USHF.R.S32.HI UR18, URZ, 0x1f, UR7 ;  /* 0x0000001f3f127899 */ /* 0x000fe20008011407 */
[----:B-1----:R-:W-:Y:S01]  /*1250*/  IMAD.MOV R0, RZ, RZ, -R3 ;  /* 0x000000ffff007224 */ /* 0x002fe200078e0a03 */
[----:B------:R-:W-:Y:S01]  /*1260*/  UISETP.NE.AND UP3, UPT, UR29, URZ, UPT ;  /* 0x0000003f1d00728c */ /* 0x000fe2000bf65270 */
[----:B------:R-:W-:Y:S01]  /*1270*/  IMAD.MOV.U32 R2, RZ, RZ, RZ ;  /* 0x000000ffff027224 */ /* 0x000fe200078e00ff */
[----:B------:R-:W-:Y:S01]  /*1280*/  UIMAD.WIDE.U32 UR28, UR10, UR16, URZ ;  /* 0x000000100a1c72a5 */ /* 0x000fe2000f8e003f */
[----:B------:R-:W-:Y:S01]  /*1290*/  IMAD R0, R0, R5, RZ ;  /* 0x0000000500007224 */ /* 0x000fe200078e02ff */
[----:B------:R-:W-:-:S02]  /*12a0*/  UIMAD UR15, UR10, UR15, UR19 ;  /* 0x0000000f0a0f72a4 */ /* 0x000fc4000f8e0213 */
[----:B------:R-:W-:Y:S01]  /*12b0*/  ULEA.HI UR7, UR18, UR7, URZ, 0x6 ;  /* 0x0000000712077291 */ /* 0x000fe2000f8f303f */
[----:B------:R-:W-:Y:S01]  /*12c0*/  IMAD.HI.U32 R0, R3, R0, R2 ;  /* 0x0000000003007227 */ /* 0x000fe200078e0002 */
[----:B------:R-:W-:Y:S01]  /*12d0*/  MOV R2, R4 ;  /* 0x0000000400027202 */ /* 0x000fe20000000f00 */
[----:B------:R-:W-:Y:S02]  /*12e0*/  @UP2 UIMAD UR49, UR5, UR13, UR45 ;  /* 0x0000000d053122a4 */ /* 0x000fe4000f8e022d */
[----:B------:R-:W-:Y:S02]  /*12f0*/  USHF.L.U64.HI UR13, UR47, 0x7, UR56 ;  /* 0x000000072f0d7899 */ /* 0x000fe40008010238 */
[----:B------:R-:W-:Y:S01]  /*1300*/  IMAD.HI.U32 R0, R0, R2, RZ ;  /* 0x0000000200007227 */ /* 0x000fe200078e00ff */
[----:B------:R-:W-:Y:S02]  /*1310*/  UIADD3 UR46, UR29, UR15, URZ ;  /* 0x0000000f1d2e7290 */ /* 0x000fe4000fffe03f */
[----:B------:R-:W-:Y:S01]  /*1320*/  USHF.R.S32.HI UR15, URZ, 0x6, UR31 ;  /* 0x000000063f0f7899 */ /* 0x000fe2000801141f */
[----:B------:R-:W-:Y:S01]  /*1330*/  IMAD.MOV R3, RZ, RZ, -R0 ;  /* 0x000000ffff037224 */ /* 0x000fe200078e0a00 */
[----:B------:R-:W-:-:S02]  /*1340*/  USHF.R.S32.HI UR7, URZ, 0x6, UR7 ;  /* 0x000000063f077899 */ /* 0x000fc40008011407 */
[----:B------:R-:W-:Y:S01]  /*1350*/  USEL UR37, UR13, URZ, UP0 ;  /* 0x0000003f0d257287 */ /* 0x000fe20008000000 */
[C---:B------:R-:W-:Y:S01]  /*1360*/  IMAD R2, R5.reuse, R3, R2 ;  /* 0x0000000305027224 */ /* 0x040fe200078e0202 */
[----:B------:R-:W-:Y:S01]  /*1370*/  UISETP.LT.AND UP0, UPT, UR15, UR7, UPT ;  /* 0x000000070f00728c */ /* 0x000fe2000bf01270 */
[----:B------:R-:W-:Y:S01]  /*1380*/  ULDC UR51, c[0x0][0x2c4] ;  /* 0x0000b10000337ab9 */ /* 0x000fe20000000800 */
[----:B------:R-:W-:Y:S02]  /*1390*/  UISETP.NE.AND UP1, UPT, UR36, -0x1, UPT ;  /* 0xffffffff2400788c */ /* 0x000fe4000bf25270 */
[----:B------:R-:W-:Y:S01]  /*13a0*/  ISETP.GT.U32.AND P1, PT, R5, R2, PT ;  /* 0x000000020500720c */ /* 0x000fe20003f24070 */
[----:B------:R-:W-:Y:S02]  /*13b0*/  @UP3 UIMAD UR18, UR47, UR51, URZ ;  /* 0x000000332f1232a4 */ /* 0x000fe4000f8e023f */
[----:B------:R-:W-:Y:S02]  /*13c0*/  USEL UR41, UR15, UR7, UP0 ;  /* 0x000000070f297287 */ /* 0x000fe40008000000 */
[----:B------:R-:W-:-:S02]  /*13d0*/  @UP3 USEL UR18, UR18, UR5, !UP2 ;  /* 0x0000000512123287 */ /* 0x000fc4000d000000 */
[----:B------:R-:W-:Y:S01]  /*13e0*/  ULEA UR15, UR41, 0xffffffc0, 0x6 ;  /* 0xffffffc0290f7891 */ /* 0x000fe2000f8e303f */
[----:B------:R-:W-:Y:S01]  /*13f0*/  @UP3 ULDC UR7, c[0x0][0x2e4] ;  /* 0x0000b90000073ab9 */ /* 0x000fe20000000800 */
[----:B------:R-:W-:Y:S02]  /*1400*/  UIMAD.WIDE.U32 UR16, UR10, UR5, URZ ;  /* 0x000000050a1072a5 */ /* 0x000fe4000f8e003f */
[----:B------:R-:W-:Y:S02]  /*1410*/  @UP3 UIMAD UR31, UR55, UR7, UR18 ;  /* 0x00000007371f32a4 */ /* 0x000fe4000f8e0212 */
[----:B------:R-:W-:Y:S01]  /*1420*/  @!P1 IMAD.IADD R2, R2, 0x1, -R5 ;  /* 0x0000000102029824 */ /* 0x000fe200078e0a05 */
[----:B------:R-:W-:Y:S01]  /*1430*/  USHF.R.S32.HI UR21, URZ, 0x1f, UR15 ;  /* 0x0000001f3f157899 */ /* 0x000fe2000801140f */
[----:B------:R-:W-:Y:S01]  /*1440*/  @!P1 IADD3 R0, R0, 0x1, RZ ;  /* 0x0000000100009810 */ /* 0x000fe20007ffe0ff */
[----:B------:R-:W-:Y:S01]  /*1450*/  UIADD3 UR7, UP0, UR15, UR38, URZ ;  /* 0x000000260f077290 */ /* 0x000fe2000ff1e03f */
[----:B------:R-:W-:Y:S01]  /*1460*/  PLOP3.LUT P1, PT, PT, PT, UP1, 0x80, 0x0 ;  /* 0x000000000000781c */ /* 0x000fe20003f2f018 */
[----:B------:R-:W-:Y:S01]  /*1470*/  USEL UR53, UR28, UR16, !UP2 ;  /* 0x000000101c357287 */ /* 0x000fe2000d000000 */
[----:B------:R-:W-:Y:S01]  /*1480*/  ISETP.GE.U32.AND P0, PT, R2, R5, PT ;  /* 0x000000050200720c */ /* 0x000fe20003f06070 */
[----:B------:R-:W-:Y:S01]  /*1490*/  UIMAD UR16, UR11, UR5, URZ ;  /* 0x000000050b1072a4 */ /* 0x000fe2000f8e023f */
[----:B------:R-:W-:Y:S01]  /*14a0*/  LOP3.LUT R2, R6, UR55, RZ, 0x3c, !PT ;  /* 0x0000003706027c12 */ /* 0x000fe2000f8e3cff */
[----:B------:R-:W-:-:S02]  /*14b0*/  UIADD3.X UR18, UR21, UR37, URZ, UP0, !UPT ;  /* 0x0000002515127290 */ /* 0x000fc400087fe43f */
[----:B------:R-:W-:Y:S01]  /*14c0*/  UIMAD UR11, UR11, UR7, URZ ;  /* 0x000000070b0b72a4 */ /* 0x000fe2000f8e023f */
[----:B------:R-:W-:Y:S01]  /*14d0*/  ISETP.GE.AND P2, PT, R2, RZ, PT ;  /* 0x000000ff0200720c */ /* 0x000fe20003f46270 */
[----:B------:R-:W-:Y:S02]  /*14e0*/  @UP1 UIADD3 UR32, UR24, UR36, URZ ;  /* 0x0000002418201290 */ /* 0x000fe4000fffe03f */
[----:B------:R-:W-:Y:S01]  /*14f0*/  @UP1 UIADD3 UR30, UR24, UR36, URZ ;  /* 0x00000024181e1290 */ /* 0x000fe2000fffe03f */
[----:B------:R-:W-:Y:S01]  /*1500*/  @UP1 ULDC.64 UR12, c[0x0][0x248] ;  /* 0x00009200000c1ab9 */ /* 0x000fe20000000a00 */
[----:B------:R-:W-:Y:S01]  /*1510*/  @UP1 ULDC.64 UR22, c[0x0][0x250] ;  /* 0x0000940000161ab9 */ /* 0x000fe20000000a00 */
[----:B------:R-:W-:Y:S01]  /*1520*/  UIMAD.WIDE.U32 UR28, UR10, UR7, URZ ;  /* 0x000000070a1c72a5 */ /* 0x000fe2000f8e003f */
[----:B------:R-:W-:Y:S01]  /*1530*/  @P0 VIADD R0, R0, 0x1 ;  /* 0x0000000100000836 */ /* 0x000fe20000000000 */
[----:B------:R-:W-:Y:S01]  /*1540*/  @UP2 UIADD3 UR46, UR17, UR16, URZ ;  /* 0x00000010112e2290 */ /* 0x000fe2000fffe03f */
[----:B------:R-:W-:Y:S01]  /*1550*/  PLOP3.LUT P0, PT, PT, PT, UP3, 0x80, 0x0 ;  /* 0x000000000000781c */ /* 0x000fe20003f0f038 */
[----:B------:R-:W-:Y:S01]  /*1560*/  UIMAD UR7, UR10, UR18, UR11 ;  /* 0x000000120a0772a4 */ /* 0x000fe2000f8e020b */
[----:B------:R-:W-:Y:S01]  /*1570*/  IMAD.MOV.U32 R16, RZ, RZ, R0 ;  /* 0x000000ffff107224 */ /* 0x000fe200078e0000 */
[----:B------:R-:W-:-:S02]  /*1580*/  @UP1 UIMAD.WIDE.U32 UR16, UR32, UR12, URZ ;  /* 0x0000000c201012a5 */ /* 0x000fc4000f8e003f */
[----:B------:R-:W-:Y:S02]  /*1590*/  @UP1 UIMAD.WIDE.U32 UR10, UR30, UR22, URZ ;  /* 0x000000161e0a12a5 */ /* 0x000fe4000f8e003f */
[----:B------:R-:W-:Y:S01]  /*15a0*/  @!UP3 UIMAD UR19, UR47, UR60, UR55 ;  /* 0x0000003c2f13b2a4 */ /* 0x000fe2000f8e0237 */
[----:B------:R-:W-:Y:S01]  /*15b0*/  @!P2 IADD3 R16, -R16, RZ, RZ ;  /* 0x000000ff1010a210 */ /* 0x000fe20007ffe1ff */
[----:B------:R-:W-:Y:S01]  /*15c0*/  UIMAD UR48, UR55, UR61, URZ ;  /* 0x0000003d373072a4 */ /* 0x000fe2000f8e023f */
[----:B------:R-:W-:Y:S01]  /*15d0*/  @!P3 LOP3.LUT R16, RZ, R6, RZ, 0x33, !PT ;  /* 0x00000006ff10b212 */ /* 0x000fe200078e33ff */
[----:B------:R-:W-:Y:S02]  /*15e0*/  @UP1 UIMAD UR32, UR32, UR13, URZ ;  /* 0x0000000d202012a4 */ /* 0x000fe4000f8e023f */
[----:B------:R-:W-:Y:S02]  /*15f0*/  @UP1 UIMAD UR18, UR30, UR23, URZ ;  /* 0x000000171e1212a4 */ /* 0x000fe4000f8e023f */
[----:B------:R-:W-:-:S02]  /*1600*/  @!UP2 UIADD3 UR49, UR43, UR35, URZ ;  /* 0x000000232b31a290 */ /* 0x000fc4000fffe03f */
        /* <DEDUP_REMOVED lines=23> */
.L_x_1547:
        /* <DEDUP_REMOVED lines=13> */
.L_x_1548:
        /* <DEDUP_REMOVED lines=11> */
.L_x_1549:
[----:B------:R-:W-:-:S04]  /*1900*/  UIMAD UR5, UR47, UR60, UR55 ;  /* 0x0000003c2f0572a4 */ /* 0x000fc8000f8e0237 */
[----:B------:R-:W-:-:S12]  /*1910*/  UIMAD UR5, UR5, UR57, URZ ;  /* 0x00000039050572a4 */ /* 0x000fd8000f8e023f */
.L_x_1550:
[----:B------:R-:W1:Y:S01]  /*1920*/  S2R R27, SR_TID.X ;  /* 0x00000000001b7919 */ /* 0x000e620000002100 */
[----:B------:R-:W2:Y:S01]  /*1930*/  LDC.64 R4, c[0x0][0x420] ;  /* 0x00010800ff047b82 */ /* 0x000ea20000000a00 */
[----:B------:R-:W-:Y:S01]  /*1940*/  UIADD3 UR42, UR15, UR5, URZ ;  /* 0x000000050f2a7290 */ /* 0x000fe2000fffe03f */
[----:B------:R-:W-:Y:S01]  /*1950*/  SHF.R.S32.HI R241, RZ, 0x1f, R240 ;  /* 0x0000001ffff17819 */ /* 0x000fe200000114f0 */
[----:B------:R-:W-:Y:S01]  /*1960*/  UIMAD UR5, UR61, UR60, URZ ;  /* 0x0000003c3d0572a4 */ /* 0x000fe2000f8e023f */
[C---:B------:R-:W-:Y:S01]  /*1970*/  IADD3 R6, P0, R240.reuse, UR10, RZ ;  /* 0x0000000af0067c10 */ /* 0x040fe2000ff1e0ff */
[----:B------:R-:W-:Y:S01]  /*1980*/  USHF.R.S32.HI UR57, URZ, 0x1f, UR55 ;  /* 0x0000001f3f397899 */ /* 0x000fe20008011437 */
[----:B------:R-:W-:Y:S01]  /*1990*/  BSSY B1, `(.L_x_1546) ;  /* 0x0000a55000017945 */ /* 0x000fe20003800000 */
[----:B------:R-:W-:Y:S01]  /*19a0*/  ULDC.64 UR16, c[0x0][0x428] ;  /* 0x00010a0000107ab9 */ /* 0x000fe20000000a00 */
[----:B------:R-:W-:Y:S01]  /*19b0*/  IADD3.X R7, R241, UR49, RZ, P0, !PT ;  /* 0x00000031f1077c10 */ /* 0x000fe200087fe4ff */
[----:B------:R-:W-:Y:S01]  /*19c0*/  UIMAD UR7, UR57, UR16, URZ ;  /* 0x00000010390772a4 */ /* 0x000fe2000f8e023f */
[----:B------:R-:W-:Y:S01]  /*19d0*/  IMAD.U32 R11, RZ, RZ, UR16 ;  /* 0x00000010ff0b7e24 */ /* 0x000fe2000f8e00ff */
[----:B------:R-:W-:Y:S01]  /*19e0*/  UIADD3 UR18, UR15, UR31, URZ ;  /* 0x0000001f0f127290 */ /* 0x000fe2000fffe03f */
[----:B------:R-:W-:Y:S01]  /*19f0*/  VIADD R13, R240, 0x40 ;  /* 0x00000040f00d7836 */ /* 0x000fe20000000000 */
[----:B------:R-:W-:-:S02]  /*1a00*/  UIMAD UR39, UR55, UR17, UR7 ;  /* 0x00000011372772a4 */ /* 0x000fc4000f8e0207 */
[----:B------:R-:W-:Y:S01]  /*1a10*/  UIADD3 UR17, -UR6, UR14, UR33 ;  /* 0x0000000e06117290 */ /* 0x000fe2000fffe121 */
[----:B------:R-:W-:Y:S01]  /*1a20*/  ULDC UR43, c[0x0][0x398] ;  /* 0x0000e600002b7ab9 */ /* 0x000fe20000000800 */
[----:B------:R-:W-:Y:S01]  /*1a30*/  ULDC.64 UR30, c[0x0][0x258] ;  /* 0x00009600001e7ab9 */ /* 0x000fe20000000a00 */
[----:B------:R-:W-:Y:S01]  /*1a40*/  ULDC.64 UR44, c[0x0][0x2b0] ;  /* 0x0000ac00002c7ab9 */ /* 0x000fe20000000a00 */
[----:B------:R-:W-:Y:S01]  /*1a50*/  ULDC.64 UR60, c[0x0][0x478] ;  /* 0x00011e00003c7ab9 */ /* 0x000fe20000000a00 */
[----:B------:R-:W-:Y:S01]  /*1a60*/  ULDC.64 UR10, c[0x0][0x210] ;  /* 0x00008400000a7ab9 */ /* 0x000fe20000000a00 */
[----:B------:R-:W-:Y:S01]  /*1a70*/  UIADD3 UR7, UR41, -0x1, URZ ;  /* 0xffffffff29077890 */ /* 0x000fe2000fffe03f */
[----:B--2---:R-:W-:Y:S01]  /*1a80*/  IMAD.WIDE.U32 R6, R4, UR15, R6 ;  /* 0x0000000f04067c25 */ /* 0x004fe2000f8e0006 */
[----:B-1----:R-:W-:-:S04]  /*1a90*/  SHF.R.S32.HI R26, RZ, 0x1f, R27 ;  /* 0x0000001fff1a7819 */ /* 0x002fc8000001141b */
[----:B------:R-:W-:-:S04]  /*1aa0*/  LEA.HI R2, R26, R27, RZ, 0x5 ;  /* 0x0000001b1a027211 */ /* 0x000fc800078f28ff */
[----:B------:R-:W-:Y:S02]  /*1ab0*/  LOP3.LUT R0, R2, 0xffffffe0, RZ, 0xc0, !PT ;  /* 0xffffffe002007812 */ /* 0x000fe400078ec0ff */
[----:B------:R-:W-:-:S03]  /*1ac0*/  SHF.R.S32.HI R2, RZ, 0x5, R2 ;  /* 0x00000005ff027819 */ /* 0x000fc60000011402 */
[----:B------:R-:W-:-:S04]  /*1ad0*/  IMAD.IADD R0, R27, 0x1, -R0 ;  /* 0x000000011b007824 */ /* 0x000fc800078e0a00 */
[----:B------:R-:W-:Y:S01]  /*1ae0*/  IMAD R3, R2, UR5, R0 ;  /* 0x0000000502037c24 */ /* 0x000fe2000f8e0200 */
[----:B------:R-:W-:Y:S01]  /*1af0*/  USHF.L.U32 UR5, UR5, 0x6, URZ ;  /* 0x0000000605057899 */ /* 0x000fe2000800063f */
[----:B------:R-:W-:Y:S01]  /*1b00*/  LEA.HI R2, R26, R27, RZ, 0x3 ;  /* 0x0000001b1a027211 */ /* 0x000fe200078f18ff */
[----:B------:R-:W-:Y:S02]  /*1b10*/  IMAD R0, R4, UR21, RZ ;  /* 0x0000001504007c24 */ /* 0x000fe4000f8e02ff */
[----:B------:R-:W-:Y:S01]  /*1b20*/  UIADD3 UR16, UP2, UP0, UR28, UR5, UR48 ;  /* 0x000000051c107290 */ /* 0x000fe2000f85e030 */
[----:B------:R-:W-:Y:S01]  /*1b30*/  SHF.R.S32.HI R2, RZ, 0x3, R2 ;  /* 0x00000003ff027819 */ /* 0x000fe20000011402 */
[----:B------:R-:W-:Y:S01]  /*1b40*/  USHF.R.S32.HI UR5, URZ, 0x1f, UR5 ;  /* 0x0000001f3f057899 */ /* 0x000fe20008011405 */
[----:B------:R-:W-:Y:S01]  /*1b50*/  IMAD R0, R5, UR15, R0 ;  /* 0x0000000f05007c24 */ /* 0x000fe2000f8e0200 */
[----:B------:R-:W-:Y:S01]  /*1b60*/  ULDC.64 UR28, c[0x0][0x3e0] ;  /* 0x0000f800001c7ab9 */ /* 0x000fe20000000a00 */
[----:B------:R-:W-:Y:S01]  /*1b70*/  IADD3 R8, P0, R2, UR15, RZ ;  /* 0x0000000f02087c10 */ /* 0x000fe2000ff1e0ff */
        /* <DEDUP_REMOVED lines=15> */
[C---:B------:R-:W-:Y:S01]  /*1c70*/  IMAD R10, R8.reuse, UR27, R0 ;  /* 0x0000001b080a7c24 */ /* 0x040fe2000f8e0200 */
[C---:B------:R-:W-:Y:S01]  /*1c80*/  IADD3 R0, P0, R3.reuse, UR16, RZ ;  /* 0x0000001003007c10 */ /* 0x040fe2000ff1e0ff */
[----:B------:R-:W-:Y:S01]  /*1c90*/  IMAD.WIDE.U32 R8, R8, UR26, R240 ;  /* 0x0000001a08087c25 */ /* 0x000fe2000f8e00f0 */
[----:B------:R-:W-:Y:S02]  /*1ca0*/  UISETP.LT.AND UP0, UPT, URZ, UR21, UPT ;  /* 0x000000153f00728c */ /* 0x000fe4000bf01270 */
[----:B------:R-:W-:Y:S01]  /*1cb0*/  LEA.HI.X.SX32 R3, R3, UR15, 0x1, P0 ;  /* 0x0000000f03037c11 */ /* 0x000fe200080f0eff */
[----:B------:R-:W-:Y:S01]  /*1cc0*/  UIMAD.WIDE UR18, UR18, 0x4, UR44 ;  /* 0x00000004121278a5 */ /* 0x000fe2000f8e022c */
[----:B------:R-:W-:Y:S01]  /*1cd0*/  LEA R209, P0, R0, UR34, 0x2 ;  /* 0x0000002200d17c11 */ /* 0x000fe2000f8010ff */
[----:B------:R-:W-:Y:S01]  /*1ce0*/  USEL UR21, URZ, UR21, !UP0 ;  /* 0x000000153f157287 */ /* 0x000fe2000c000000 */
[----:B------:R-:W-:Y:S01]  /*1cf0*/  IADD3 R8, P2, R8, UR54, RZ ;  /* 0x0000003608087c10 */ /* 0x000fe2000ff5e0ff */
[----:B------:R-:W-:Y:S01]  /*1d00*/  UIMAD UR5, UR55, UR31, UR5 ;  /* 0x0000001f370572a4 */ /* 0x000fe2000f8e0205 */
[----:B------:R-:W-:Y:S01]  /*1d10*/  LEA.HI.X R208, R0, UR35, R3, 0x2, P0 ;  /* 0x0000002300d07c11 */ /* 0x000fe200080f1403 */
[----:B------:R-:W-:Y:S01]  /*1d20*/  UISETP.GT.AND UP0, UPT, UR41, UR21, UPT ;  /* 0x000000152900728c */ /* 0x000fe2000bf04270 */
[----:B------:R-:W-:Y:S01]  /*1d30*/  IADD3.X R9, R9, UR50, R10, P2, !PT ;  /* 0x0000003209097c10 */ /* 0x000fe200097fe40a */
[-C--:B------:R-:W-:Y:S01]  /*1d40*/  IMAD R0, R25, R4.reuse, RZ ;  /* 0x0000000419007224 */ /* 0x080fe200078e02ff */
[----:B------:R-:W-:Y:S01]  /*1d50*/  UMOV UR17, UR18 ;  /* 0x0000001200117c82 */ /* 0x000fe20008000000 */
[----:B------:R-:W-:Y:S01]  /*1d60*/  IMAD.U32 R3, RZ, RZ, UR30 ;  /* 0x0000001eff037e24 */ /* 0x000fe2000f8e00ff */
[----:B------:R-:W-:Y:S01]  /*1d70*/  UIMAD.WIDE UR30, UR42, 0x4, UR60 ;  /* 0x000000042a1e78a5 */ /* 0x000fe2000f8e023c */
[----:B------:R-:W-:Y:S01]  /*1d80*/  PLOP3.LUT P0, PT, PT, PT, UP0, 0x80, 0x0 ;  /* 0x000000000000781c */ /* 0x000fe20003f0f008 */
[C---:B------:R-:W-:Y:S01]  /*1d90*/  IMAD R0, R2.reuse, R5, R0 ;  /* 0x0000000502007224 */ /* 0x040fe200078e0200 */
[----:B------:R-:W-:Y:S01]  /*1da0*/  UMOV UR16, UR19 ;  /* 0x0000001300107c82 */ /* 0x000fe20008000000 */
[----:B------:R-:W-:-:S03]  /*1db0*/  IMAD.WIDE.U32 R6, R2, R4, R6 ;  /* 0x0000000402067225 */ /* 0x000fc600078e0006 */
        /* <DEDUP_REMOVED lines=29> */
.L_x_1552:
        /* <DEDUP_REMOVED lines=19> */
.L_x_1553:
        /* <DEDUP_REMOVED lines=38> */
.L_x_1555:
[----:B------:R-:W-:Y:S05]  /*2320*/  BSYNC B0 ;  /* 0x0000000000007941 */ /* 0x000fea0003800000 */
.L_x_1554:
        /* <DEDUP_REMOVED lines=18> */
.L_x_1557:
[----:B------:R-:W-:Y:S05]  /*2450*/  BSYNC B0 ;  /* 0x0000000000007941 */ /* 0x000fea0003800000 */
.L_x_1556:
        /* <DEDUP_REMOVED lines=18> */
.L_x_1559:
[----:B------:R-:W-:Y:S05]  /*2580*/  BSYNC B0 ;  /* 0x0000000000007941 */ /* 0x000fea0003800000 */
.L_x_1558:
        /* <DEDUP_REMOVED lines=18> */
.L_x_1561:
[----:B------:R-:W-:Y:S05]  /*26b0*/  BSYNC B0 ;  /* 0x0000000000007941 */ /* 0x000fea0003800000 */
.L_x_1560:
        /* <DEDUP_REMOVED lines=30> */
.L_x_1563:
[----:B------:R-:W-:Y:S05]  /*28a0*/  BSYNC B0 ;  /* 0x0000000000007941 */ /* 0x000fea0003800000 */
.L_x_1562:
        /* <DEDUP_REMOVED lines=18> */
.L_x_1565:
[----:B------:R-:W-:Y:S05]  /*29d0*/  BSYNC B0 ;  /* 0x0000000000007941 */ /* 0x000fea0003800000 */
.L_x_1564:
        /* <DEDUP_REMOVED lines=18> */
.L_x_1567:
[----:B------:R-:W-:Y:S05]  /*2b00*/  BSYNC B0 ;  /* 0x0000000000007941 */ /* 0x000fea0003800000 */
.L_x_1566:
        /* <DEDUP_REMOVED lines=18> */
.L_x_1551:
[----:B------:R-:W2:Y:S01]  /*2c30*/  LDL R11, [R1+0x14] ;  /* 0x00001400010b7983 */ /* 0x000ea20000100800 */
[----:B------:R-:W-:Y:S01]  /*2c40*/  PLOP3.LUT P0, PT, PT, PT, UP4, 0x80, 0x0 ;  /* 0x000000000000781c */ /* 0x000fe20003f0f048 */
[----:B------:R-:W-:Y:S01]  /*2c50*/  UIMAD UR5, UR7, -0x40, UR14 ;  /* 0xffffffc0070578a4 */ /* 0x000fe2000f8e020e */
[C---:B------:R-:W-:Y:S01]  /*2c60*/  VIADD R14, R2.reuse, 0x20 ;  /* 0x00000020020e7836 */ /* 0x040fe20000000000 */
[----:B------:R-:W-:Y:S01]  /*2c70*/  ULEA.HI UR15, UR7, UR7, URZ, 0x1 ;  /* 0x00000007070f7291 */ /* 0x000fe2000f8f083f */
[----:B------:R-:W-:Y:S09]  /*2c80*/  BSSY B0, `(.L_x_1569) ;  /* 0x0000019000007945 */ /* 0x000ff20003800000 */
[----:B------:R-:W-:Y:S01]  /*2c90*/  @P0 BAR.SYNC.DEFER_BLOCKING 0x0 ;  /* 0x0000000000000b1d */ /* 0x000fe20000010000 */
[----:B------:R-:W-:Y:S01]  /*2ca0*/  ISETP.GE.AND P4, PT, R2, UR5, PT ;  /* 0x0000000502007c0c */ /* 0x000fe2000bf86270 */
[----:B------:R-:W-:Y:S01]  /*2cb0*/  ULOP3.LUT UR15, UR15, 0xfffffffe, URZ, 0xc0, !UPT ;  /* 0xfffffffe0f0f7892 */ /* 0x000fe2000f8ec03f */
[----:B------:R-:W-:-:S03]  /*2cc0*/  ISETP.GE.AND P3, PT, R14, UR5, PT ;  /* 0x000000050e007c0c */ /* 0x000fc6000bf66270 */
[----:B------:R-:W-:-:S04]  /*2cd0*/  UIADD3 UR15, UR7, -UR15, URZ ;  /* 0x8000000f070f7290 */ /* 0x000fc8000fffe03f */
        /* <DEDUP_REMOVED lines=19> */
.L_x_1570:
[----:B------:R-:W-:Y:S05]  /*2e10*/  BSYNC B0 ;  /* 0x0000000000007941 */ /* 0x000fea0003800000 */
.L_x_1569:
        /* <DEDUP_REMOVED lines=27> */
.L_x_1572:
[----:B------:R-:W-:Y:S05]  /*2fd0*/  BSYNC B0 ;  /* 0x0000000000007941 */ /* 0x000fea0003800000 */
.L_x_1571:
        /* <DEDUP_REMOVED lines=12> */
.L_x_1574:
        /* <DEDUP_REMOVED lines=20> */
.L_x_1575:
[----:B------:R-:W-:Y:S05]  /*31e0*/  BSYNC B0 ;  /* 0x0000000000007941 */ /* 0x000fea0003800000 */
.L_x_1573:
        /* <DEDUP_REMOVED lines=13> */
.L_x_1577:
        /* <DEDUP_REMOVED lines=29> */
.L_x_1578:
[----:B------:R-:W-:Y:S05]  /*3490*/  BSYNC B0 ;  /* 0x0000000000007941 */ /* 0x000fea0003800000 */
.L_x_1576:
        /* <DEDUP_REMOVED lines=31> */
[----:B------:R-:W-:Y:S02]  /*3690*/  IADD3 R18, P0, R8, UR17, RZ ;  /* 0x0000001108127c10 */ /* 0x000fe4000ff1e0ff */
        /* <DEDUP_REMOVED lines=32> */
.L_x_1580:
[----:B------:R-:W-:Y:S05]  /*38a0*/  BSYNC B0 ;  /* 0x0000000000007941 */ /* 0x000fea0003800000 */
.L_x_1579:
        /* <DEDUP_REMOVED lines=33> */
.L_x_1582:
[----:B------:R-:W-:Y:S05]  /*3ac0*/  BSYNC B0 ;  /* 0x0000000000007941 */ /* 0x000fea0003800000 */
.L_x_1581:
        /* <DEDUP_REMOVED lines=34> */
.L_x_1584:
[----:B------:R-:W-:Y:S05]  /*3cf0*/  BSYNC B0 ;  /* 0x0000000000007941 */ /* 0x000fea0003800000 */
.L_x_1583:
        /* <DEDUP_REMOVED lines=33> */
.L_x_1586:
[----:B------:R-:W-:Y:S05]  /*3f10*/  BSYNC B0 ;  /* 0x0000000000007941 */ /* 0x000fea0003800000 */
.L_x_1585:
        /* <DEDUP_REMOVED lines=42> */
.L_x_1588:
[----:B------:R-:W-:Y:S05]  /*41c0*/  BSYNC B0 ;  /* 0x0000000000007941 */ /* 0x000fea0003800000 */
.L_x_1587:
        /* <DEDUP_REMOVED lines=32> */
.L_x_1590:
[----:B------:R-:W-:Y:S05]  /*43d0*/  BSYNC B0 ;  /* 0x0000000000007941 */ /* 0x000fea0003800000 */
.L_x_1589:
        /* <DEDUP_REMOVED lines=32> */
.L_x_1592:
[----:B------:R-:W-:Y:S05]  /*45e0*/  BSYNC B0 ;  /* 0x0000000000007941 */ /* 0x000fea0003800000 */
.L_x_1591:
        /* <DEDUP_REMOVED lines=32> */
.L_x_1594:
[----:B------:R-:W-:Y:S05]  /*47f0*/  BSYNC B0 ;  /* 0x0000000000007941 */ /* 0x000fea0003800000 */
.L_x_1593:
        /* <DEDUP_REMOVED lines=9> */
[----:B------:R-:W-:Y:S01]  /*4890*/  UIADD3 UR5, UR33, UR14, URZ ;  /* 0x0000000e21057290 */ /* 0x000fe2000fffe03f */
[----:B------:R-:W-:Y:S01]  /*48a0*/  IMAD.MOV.U32 R219, RZ, RZ, 0x20 ;  /* 0x00000020ffdb7424 */ /* 0x000fe200078e00ff */
[----:B------:R-:W-:Y:S01]  /*48b0*/  ULDC UR23, c[0x0][0x2d0] ;  /* 0x0000b40000177ab9 */ /* 0x000fe20000000800 */
[----:B------:R-:W-:Y:S01]  /*48c0*/  IMAD.MOV.U32 R218, RZ, RZ, 0x40 ;  /* 0x00000040ffda7424 */ /* 0x000fe200078e00ff */
        /* <DEDUP_REMOVED lines=13> */
[----:B------:R-:W-:Y:S01]  /*49a0*/  UIADD3 UR5, -UR6, 0x80, UR5 ;  /* 0x0000008006057890 */ /* 0x000fe2000fffe105 */
        /* <DEDUP_REMOVED lines=55> */
[----:B------:R-:W-:Y:S01]  /*4d20*/  CS2R R36, SRZ ;  /* 0x0000000000247805 */ /* 0x000fe2000001ff00 */
[----:B------:R-:W-:Y:S01]  /*4d30*/  ULDC UR10, c[0x0][0x394] ;  /* 0x0000e500000a7ab9 */ /* 0x000fe20000000800 */
[----:B------:R-:W-:Y:S01]  /*4d40*/  UIADD3 UR22, UR5, -UR43, URZ ;  /* 0x8000002b05167290 */ /* 0x000fe2000fffe03f */
[----:B------:R-:W-:Y:S01]  /*4d50*/  ULDC UR26, c[0x0][0x398] ;  /* 0x0000e600001a7ab9 */ /* 0x000fe20000000800 */
[----:B------:R-:W-:Y:S01]  /*4d60*/  ULDC UR25, c[0x0][0x2dc] ;  /* 0x0000b70000197ab9 */ /* 0x000fe20000000800 */
[----:B------:R-:W-:Y:S01]  /*4d70*/  UMOV UR15, UR10 ;  /* 0x0000000a000f7c82 */ /* 0x000fe20008000000 */
[----:B------:R-:W-:Y:S01]  /*4d80*/  ULDC UR5, c[0x0][0x39c] ;  /* 0x0000e70000057ab9 */ /* 0x000fe20000000800 */
[----:B------:R-:W-:Y:S01]  /*4d90*/  ULDC UR13, c[0x0][0x2ec] ;  /* 0x0000bb00000d7ab9 */ /* 0x000fe20000000800 */
[----:B--2---:R1:W-:Y:S04]  /*4da0*/  STL [R1+0x4], R0 ;  /* 0x0000040001007387 */ /* 0x0043e80000100800 */
[----:B---3--:R2:W-:Y:S01]  /*4db0*/  STL [R1], R2 ;  /* 0x0000000201007387 */ /* 0x0085e20000100800 */
        /* <DEDUP_REMOVED lines=29> */
.L_x_1599:
[----:B------:R-:W2:Y:S01]  /*4f90*/  LDL R201, [R1+0x24] ;  /* 0x0000240001c97983 */ /* 0x000ea20000100800 */
[C---:B-1----:R-:W-:Y:S01]  /*4fa0*/  IADD3 R0, R213.reuse, R219, RZ ;  /* 0x000000dbd5007210 */ /* 0x042fe20007ffe0ff */
[----:B------:R-:W-:Y:S01]  /*4fb0*/  USHF.L.U32 UR10, UR7, 0x6, URZ ;  /* 0x00000006070a7899 */ /* 0x000fe2000800063f */
[-C--:B------:R-:W-:Y:S01]  /*4fc0*/  IADD3 R3, R213, R218.reuse, RZ ;  /* 0x000000dad5037210 */ /* 0x080fe20007ffe0ff */
[----:B------:R-:W3:Y:S01]  /*4fd0*/  LDL R200, [R1+0x20] ;  /* 0x0000200001c87983 */ /* 0x000ee20000100800 */
[----:B------:R-:W-:Y:S01]  /*4fe0*/  IADD3 R2, R0, R218, RZ ;  /* 0x000000da00027210 */ /* 0x000fe20007ffe0ff */
[----:B------:R-:W-:Y:S01]  /*4ff0*/  UISETP.GE.AND UP0, UPT, UR10, UR22, UPT ;  /* 0x000000160a00728c */ /* 0x000fe2000bf06270 */
[----:B------:R-:W-:Y:S01]  /*5000*/  MOV R248, R209 ;  /* 0x000000d100f87202 */ /* 0x000fe20000000f00 */
[----:B------:R-:W0:Y:S01]  /*5010*/  LDGDEPBAR ;  /* 0x00000000000079af */ /* 0x000e220000000000 */
[----:B------:R-:W-:Y:S01]  /*5020*/  UMOV UR12, UR58 ;  /* 0x0000003a000c7c82 */ /* 0x000fe20008000000 */
[----:B------:R-:W-:Y:S01]  /*5030*/  MOV R249, R208 ;  /* 0x000000d000f97202 */ /* 0x000fe20000000f00 */
[----:B------:R-:W-:Y:S04]  /*5040*/  DEPBAR.LE SB0, 0x0 ;  /* 0x000080000000791a */ /* 0x000fe80000000000 */
[----:B------:R-:W-:Y:S06]  /*5050*/  BAR.SYNC.DEFER_BLOCKING 0x0 ;  /* 0x0000000000007b1d */ /* 0x000fec0000010000 */
[----:B------:R-:W-:Y:S08]  /*5060*/  LDSM.16.M88.4 R32, [R213] ;  /* 0x00000000d520783b */ /* 0x000ff00000000200 */
[----:B------:R-:W1:Y:S08]  /*5070*/  LDSM.16.M88.4 R16, [R215+UR4+0xc000] ;  /* 0x00c00004d710783b */ /* 0x000e700008000200 */
[----:B------:R-:W4:Y:S08]  /*5080*/  LDSM.16.M88.4 R28, [R213+0x1000] ;  /* 0x00100000d51c783b */ /* 0x000f300000000200 */
[----:B------:R-:W4:Y:S08]  /*5090*/  LDSM.16.M88.4 R164, [R215+UR4+0xc800] ;  /* 0x00c80004d7a4783b */ /* 0x000f300008000200 */
[----:B------:R-:W-:Y:S08]  /*50a0*/  LDSM.16.M88.4 R168, [R0] ;  /* 0x0000000000a8783b */ /* 0x000ff00000000200 */
[----:B------:R-:W4:Y:S01]  /*50b0*/  LDSM.16.M88.4 R172, [R214] ;  /* 0x00000000d6ac783b */ /* 0x000f220000000200 */
[-C--:B-1----:R-:W-:Y:S07]  /*50c0*/  HMMA.16816.F32 R4, R32, R16.reuse, RZ ;  /* 0x000000102004723c */ /* 0x082fee00000018ff */
[----:B------:R-:W1:Y:S01]  /*50d0*/  LDSM.16.M88.4 R176, [R0+0x1000] ;  /* 0x0010000000b0783b */ /* 0x000e620000000200 */
[C---:B----4-:R-:W-:Y:S07]  /*50e0*/  HMMA.16816.F32 R8, R28.reuse, R16, RZ ;  /* 0x000000101c08723c */ /* 0x050fee00000018ff */
[----:B------:R-:W4:Y:S01]  /*50f0*/  LDSM.16.M88.4 R180, [R214+0x800] ;  /* 0x00080000d6b4783b */ /* 0x000f220000000200 */
[-C--:B------:R-:W-:Y:S07]  /*5100*/  HMMA.16816.F32 R12, R28, R18.reuse, RZ ;  /* 0x000000121c0c723c */ /* 0x080fee00000018ff */
[----:B------:R-:W-:Y:S01]  /*5110*/  LDSM.16.M88.4 R184, [R3] ;  /* 0x0000000003b8783b */ /* 0x000fe20000000200 */
[C---:B------:R-:W-:Y:S07]  /*5120*/  HMMA.16816.F32 R16, R32.reuse, R18, RZ ;  /* 0x000000122010723c */ /* 0x040fee00000018ff */
[----:B------:R-:W4:Y:S01]  /*5130*/  LDSM.16.M88.4 R188, [R217] ;  /* 0x00000000d9bc783b */ /* 0x000f220000000200 */
[-C--:B------:R-:W-:Y:S06]  /*5140*/  HMMA.16816.F32 R20, R32, R164.reuse, RZ ;  /* 0x000000a42014723c */ /* 0x080fec00000018ff */
[C---:B------:R-:W-:Y:S01]  /*5150*/  HMMA.16816.F32 R24, R28.reuse, R164, RZ ;  /* 0x000000a41c18723c */ /* 0x040fe200000018ff */
[----:B------:R-:W4:Y:S05]  /*5160*/  LDSM.16.M88.4 R192, [R3+0x1000] ;  /* 0x0010000003c0783b */ /* 0x000f2a0000000200 */
[-C--:B------:R-:W-:Y:S03]  /*5170*/  HMMA.16816.F32 R28, R28, R166.reuse, RZ ;  /* 0x000000a61c1c723c */ /* 0x080fe600000018ff */
[----:B------:R-:W4:Y:S03]  /*5180*/  LDSM.16.M88.4 R196, [R217+0x800] ;  /* 0x00080000d9c4783b */ /* 0x000f260000000200 */
[----:B------:R-:W-:Y:S05]  /*5190*/  HMMA.16816.F32 R32, R32, R166, RZ ;  /* 0x000000a62020723c */ /* 0x000fea00000018ff */
[----:B------:R-:W-:Y:S01]  /*51a0*/  LDSM.16.M88.4 R164, [R2] ;  /* 0x0000000002a4783b */ /* 0x000fe20000000200 */
[-C--:B------:R-:W-:Y:S06]  /*51b0*/  HMMA.16816.F32 R4, R168, R172.reuse, R4 ;  /* 0x000000aca804723c */ /* 0x080fec0000001804 */
[C---:B-1----:R-:W-:Y:S06]  /*51c0*/  HMMA.16816.F32 R8, R176.reuse, R172, R8 ;  /* 0x000000acb008723c */ /* 0x042fec0000001808 */
[-C--:B------:R-:W-:Y:S06]  /*51d0*/  HMMA.16816.F32 R12, R176, R174.reuse, R12 ;  /* 0x000000aeb00c723c */ /* 0x080fec000000180c */
[C---:B------:R-:W-:Y:S01]  /*51e0*/  HMMA.16816.F32 R16, R168.reuse, R174, R16 ;  /* 0x000000aea810723c */ /* 0x040fe20000001810 */
[----:B------:R-:W1:Y:S05]  /*51f0*/  LDSM.16.M88.4 R172, [R216] ;  /* 0x00000000d8ac783b */ /* 0x000e6a0000000200 */
[-C--:B----4-:R-:W-:Y:S06]  /*5200*/  HMMA.16816.F32 R20, R168, R180.reuse, R20 ;  /* 0x000000b4a814723c */ /* 0x090fec0000001814 */
[C---:B------:R-:W-:Y:S06]  /*5210*/  HMMA.16816.F32 R24, R176.reuse, R180, R24 ;  /* 0x000000b4b018723c */ /* 0x040fec0000001818 */
[-C--:B------:R-:W-:Y:S01]  /*5220*/  HMMA.16816.F32 R28, R176, R182.reuse, R28 ;  /* 0x000000b6b01c723c */ /* 0x080fe2000000181c */
[----:B------:R-:W-:Y:S05]  /*5230*/  LDSM.16.M88.4 R176, [R216+0x800] ;  /* 0x00080000d8b0783b */ /* 0x000fea0000000200 */
[----:B------:R-:W-:Y:S03]  /*5240*/  HMMA.16816.F32 R32, R168, R182, R32 ;  /* 0x000000b6a820723c */ /* 0x000fe60000001820 */
[----:B------:R-:W4:Y:S03]  /*5250*/  LDSM.16.M88.4 R168, [R2+0x1000] ;  /* 0x0010000002a8783b */ /* 0x000f260000000200 */
[-C--:B------:R-:W-:Y:S05]  /*5260*/  HMMA.16816.F32 R4, R184, R188.reuse, R4 ;  /* 0x000000bcb804723c */ /* 0x080fea0000001804 */
[----:B------:R-:W-:Y:S01]  /*5270*/  LDSM.16.M88.4 R180, [R213+0x2000] ;  /* 0x00200000d5b4783b */ /* 0x000fe20000000200 */
[C---:B------:R-:W-:Y:S06]  /*5280*/  HMMA.16816.F32 R8, R192.reuse, R188, R8 ;  /* 0x000000bcc008723c */ /* 0x040fec0000001808 */
[-C--:B------:R-:W-:Y:S06]  /*5290*/  HMMA.16816.F32 R12, R192, R190.reuse, R12 ;  /* 0x000000bec00c723c */ /* 0x080fec000000180c */
[C---:B------:R-:W-:Y:S01]  /*52a0*/  HMMA.16816.F32 R16, R184.reuse, R190, R16 ;  /* 0x000000beb810723c */ /* 0x040fe20000001810 */
[----:B------:R-:W2:Y:S05]  /*52b0*/  LDSM.16.M88.4 R188, [R215+UR4+0x10000] ;  /* 0x01000004d7bc783b */ /* 0x000eaa0008000200 */
[-C--:B------:R-:W-:Y:S06]  /*52c0*/  HMMA.16816.F32 R20, R184, R196.reuse, R20 ;  /* 0x000000c4b814723c */ /* 0x080fec0000001814 */
[C---:B------:R-:W-:Y:S06]  /*52d0*/  HMMA.16816.F32 R24, R192.reuse, R196, R24 ;  /* 0x000000c4c018723c */ /* 0x040fec0000001818 */
[-C--:B------:R-:W-:Y:S01]  /*52e0*/  HMMA.16816.F32 R28, R192, R198.reuse, R28 ;  /* 0x000000c6c01c723c */ /* 0x080fe2000000181c */
[----:B------:R-:W-:Y:S05]  /*52f0*/  LDSM.16.M88.4 R192, [R215+UR4+0x10800] ;  /* 0x01080004d7c0783b */ /* 0x000fea0008000200 */
[----:B------:R-:W-:Y:S03]  /*5300*/  HMMA.16816.F32 R32, R184, R198, R32 ;  /* 0x000000c6b820723c */ /* 0x000fe60000001820 */
[----:B------:R-:W3:Y:S03]  /*5310*/  LDSM.16.M88.4 R184, [R213+0x3000] ;  /* 0x00300000d5b8783b */ /* 0x000ee60000000200 */
[-C--:B-1----:R-:W-:Y:S06]  /*5320*/  HMMA.16816.F32 R4, R164, R172.reuse, R4 ;  /* 0x000000aca404723c */ /* 0x082fec0000001804 */
        /* <DEDUP_REMOVED lines=9> */
[----:B------:R-:W-:Y:S02]  /*53c0*/  LDSM.16.M88.4 R164, [R0+0x3000] ;  /* 0x0030000000a4783b */ /* 0x000fe40000000200 */
[----:B--2---:R-:W-:Y:S01]  /*53d0*/  IADD3 R196, P0, R201, UR19, RZ ;  /* 0x00000013c9c47c10 */ /* 0x004fe2000ff1e0ff */
[-C--:B------:R-:W-:Y:S05]  /*53e0*/  HMMA.16816.F32 R4, R180, R188.reuse, R4 ;  /* 0x000000bcb404723c */ /* 0x080fea0000001804 */
[----:B---3--:R-:W-:Y:S01]  /*53f0*/  IADD3.X R197, R200, UR18, RZ, P0, !PT ;  /* 0x00000012c8c57c10 */ /* 0x008fe200087fe4ff */
[C---:B------:R-:W-:Y:S01]  /*5400*/  HMMA.16816.F32 R8, R184.reuse, R188, R8 ;  /* 0x000000bcb808723c */ /* 0x040fe20000001808 */
[----:B------:R-:W-:Y:S01]  /*5410*/  LDSM.16.M88.4 R200, [R214+0x4000] ;  /* 0x00400000d6c8783b */ /* 0x000fe20000000200 */
[----:B------:R-:W-:Y:S04]  /*5420*/  PLOP3.LUT P0, PT, PT, PT, UP0, 0x80, 0x0 ;  /* 0x000000000000781c */ /* 0x000fe80003f0f008 */
[-C--:B------:R-:W-:Y:S03]  /*5430*/  HMMA.16816.F32 R12, R184, R190.reuse, R12 ;  /* 0x000000beb80c723c */ /* 0x080fe6000000180c */
[----:B-----5:R-:W5:Y:S03]  /*5440*/  LDG.E R206, desc[UR8][R196.64] ;  /* 0x00000008c4ce7981 */ /* 0x020f66000c1e1900 */
[C---:B------:R-:W-:Y:S01]  /*5450*/  HMMA.16816.F32 R16, R180.reuse, R190, R16 ;  /* 0x000000beb410723c */ /* 0x040fe20000001810 */
[----:B------:R-:W5:Y:S04]  /*5460*/  LDG.E R207, desc[UR8][R196.64+0x20] ;  /* 0x00002008c4cf7981 */ /* 0x000f68000c1e1900 */
[----:B------:R-:W5:Y:S01]  /*5470*/  LDG.E R205, desc[UR8][R196.64+0x80] ;  /* 0x00008008c4cd7981 */ /* 0x000f62000c1e1900 */
[-C--:B------:R-:W-:Y:S03]  /*5480*/  HMMA.16816.F32 R20, R180, R192.reuse, R20 ;  /* 0x000000c0b414723c */ /* 0x080fe60000001814 */
[----:B------:R1:W5:Y:S03]  /*5490*/  LDG.E R204, desc[UR8][R196.64+0xa0] ;  /* 0x0000a008c4cc7981 */ /* 0x000366000c1e1900 */
[C---:B------:R-:W-:Y:S01]  /*54a0*/  HMMA.16816.F32 R24, R184.reuse, R192, R24 ;  /* 0x000000c0b818723c */ /* 0x040fe20000001818 */
[----:B------:R-:W-:Y:S05]  /*54b0*/  LDSM.16.M88.4 R176, [R217+0x4000] ;  /* 0x00400000d9b0783b */ /* 0x000fea0000000200 */
[-C--:B------:R-:W-:Y:S03]  /*54c0*/  HMMA.16816.F32 R28, R184, R194.reuse, R28 ;  /* 0x000000c2b81c723c */ /* 0x080fe6000000181c */
[----:B------:R-:W-:Y:S03]  /*54d0*/  LDSM.16.M88.4 R184, [R217+0x4800] ;  /* 0x00480000d9b8783b */ /* 0x000fe60000000200 */
[----:B------:R-:W-:Y:S05]  /*54e0*/  HMMA.16816.F32 R32, R180, R194, R32 ;  /* 0x000000c2b420723c */ /* 0x000fea0000001820 */
[----:B------:R-:W-:Y:S08]  /*54f0*/  LDSM.16.M88.4 R180, [R3+0x3000] ;  /* 0x0030000003b4783b */ /* 0x000ff00000000200 */
[----:B-1----:R-:W1:Y:S08]  /*5500*/  LDSM.16.M88.4 R196, [R0+0x2000] ;  /* 0x0020000000c4783b */ /* 0x002e700000000200 */
[----:B------:R-:W-:Y:S08]  /*5510*/  LDSM.16.M88.4 R188, [R2+0x2000] ;  /* 0x0020000002bc783b */ /* 0x000ff00000000200 */
[----:B------:R-:W2:Y:S01]  /*5520*/  LDSM.16.M88.4 R192, [R216+0x4000] ;  /* 0x00400000d8c0783b */ /* 0x000ea20000000200 */
[-C--:B-1----:R-:W-:Y:S06]  /*5530*/  HMMA.16816.F32 R4, R196, R200.reuse, R4 ;  /* 0x000000c8c404723c */ /* 0x082fec0000001804 */
[C---:B------:R-:W-:Y:S06]  /*5540*/  HMMA.16816.F32 R8, R164.reuse, R200, R8 ;  /* 0x000000c8a408723c */ /* 0x040fec0000001808 */
[-C--:B------:R-:W-:Y:S06]  /*5550*/  HMMA.16816.F32 R12, R164, R202.reuse, R12 ;  /* 0x000000caa40c723c */ /* 0x080fec000000180c */
[C---:B------:R-:W-:Y:S06]  /*5560*/  HMMA.16816.F32 R16, R196.reuse, R202, R16 ;  /* 0x000000cac410723c */ /* 0x040fec0000001810 */
[-C--:B------:R-:W-:Y:S06]  /*5570*/  HMMA.16816.F32 R20, R196, R168.reuse, R20 ;  /* 0x000000a8c414723c */ /* 0x080fec0000001814 */
[C---:B------:R-:W-:Y:S06]  /*5580*/  HMMA.16816.F32 R24, R164.reuse, R168, R24 ;  /* 0x000000a8a418723c */ /* 0x040fec0000001818 */
[-C--:B------:R-:W-:Y:S01]  /*5590*/  HMMA.16816.F32 R28, R164, R170.reuse, R28 ;  /* 0x000000aaa41c723c */ /* 0x080fe2000000181c */
[----:B------:R-:W1:Y:S05]  /*55a0*/  LDSM.16.M88.4 R164, [R2+0x3000] ;  /* 0x0030000002a4783b */ /* 0x000e6a0000000200 */
[----:B------:R-:W-:Y:S06]  /*55b0*/  HMMA.16816.F32 R32, R196, R170, R32 ;  /* 0x000000aac420723c */ /* 0x000fec0000001820 */
        /* <DEDUP_REMOVED lines=9> */
[C---:B-1----:R-:W-:Y:S06]  /*5650*/  HMMA.16816.F32 R8, R164.reuse, R192, R8 ;  /* 0x000000c0a408723c */ /* 0x042fec0000001808 */
        /* <DEDUP_REMOVED lines=11> */
[----:B------:R-:W2:Y:S01]  /*5710*/  MUFU.TANH R192, R5 ;  /* 0x0000000500c07308 */ /* 0x000ea20000002400 */
[----:B------:R-:W-:Y:S01]  /*5720*/  FMUL.FTZ R12, R12, UR5 ;  /* 0x000000050c0c7c20 */ /* 0x000fe20008410000 */
[----:B------:R-:W-:Y:S01]  /*5730*/  FMUL.FTZ R13, R13, UR5 ;  /* 0x000000050d0d7c20 */ /* 0x000fe20008410000 */
[----:B------:R-:W-:Y:S01]  /*5740*/  FMUL.FTZ R14, R14, UR5 ;  /* 0x000000050e0e7c20 */ /* 0x000fe20008410000 */
[----:B------:R-:W-:Y:S01]  /*5750*/  FMUL.FTZ R15, R15, UR5 ;  /* 0x000000050f0f7c20 */ /* 0x000fe20008410000 */
[----:B------:R-:W-:Y:S01]  /*5760*/  FMUL.FTZ R16, R16, UR5 ;  /* 0x0000000510107c20 */ /* 0x000fe20008410000 */
[----:B------:R-:W-:Y:S04]  /*5770*/  FMUL.FTZ R17, R17, UR5 ;  /* 0x0000000511117c20 */ /* 0x000fe80008410000 */
[----:B------:R3:W4:Y:S01]  /*5780*/  MUFU.TANH R186, R6 ;  /* 0x0000000600ba7308 */ /* 0x0007220000002400 */
[----:B------:R-:W-:Y:S01]  /*5790*/  FMUL.FTZ R18, R18, UR5 ;  /* 0x0000000512127c20 */ /* 0x000fe20008410000 */
[----:B------:R-:W-:Y:S08]  /*57a0*/  FMUL.FTZ R19, R19, UR5 ;  /* 0x0000000513137c20 */ /* 0x000ff00008410000 */
[----:B------:R1:W1:Y:S10]  /*57b0*/  MUFU.TANH R185, R0 ;  /* 0x0000000000b97308 */ /* 0x0002740000002400 */
[----:B------:R1:W1:Y:S01]  /*57c0*/  MUFU.TANH R198, R8 ;  /* 0x0000000800c67308 */ /* 0x0002620000002400 */
[----:B---3--:R-:W3:Y:S09]  /*57d0*/  LDSM.16.M88.4 R4, [R216+0x4800] ;  /* 0x00480000d804783b */ /* 0x008ef20000000200 */
[----:B------:R1:W1:Y:S10]  /*57e0*/  MUFU.TANH R197, R9 ;  /* 0x0000000900c57308 */ /* 0x0002740000002400 */
[----:B------:R1:W1:Y:S10]  /*57f0*/  MUFU.TANH R196, R10 ;  /* 0x0000000a00c47308 */ /* 0x0002740000002400 */
[----:B------:R1:W1:Y:S10]  /*5800*/  MUFU.TANH R187, R11 ;  /* 0x0000000b00bb7308 */ /* 0x0002740000002400 */
[----:B------:R1:W1:Y:S10]  /*5810*/  MUFU.TANH R200, R12 ;  /* 0x0000000c00c87308 */ /* 0x0002740000002400 */
[----:B------:R1:W1:Y:S01]  /*5820*/  MUFU.TANH R199, R13 ;  /* 0x0000000d00c77308 */ /* 0x0002620000002400 */
[-C--:B---3--:R-:W-:Y:S06]  /*5830*/  HMMA.16816.F32 R20, R188, R4.reuse, R20 ;  /* 0x00000004bc14723c */ /* 0x088fec0000001814 */
[C---:B------:R-:W-:Y:S03]  /*5840*/  HMMA.16816.F32 R24, R164.reuse, R4, R24 ;  /* 0x00000004a418723c */ /* 0x040fe60000001818 */
[----:B------:R3:W1:Y:S03]  /*5850*/  MUFU.TANH R195, R14 ;  /* 0x0000000e00c37308 */ /* 0x0006660000002400 */
[-C--:B------:R-:W-:Y:S07]  /*5860*/  HMMA.16816.F32 R28, R164, R6.reuse, R28 ;  /* 0x00000006a41c723c */ /* 0x080fee000000181c */
[----:B------:R3:W1:Y:S01]  /*5870*/  MUFU.TANH R194, R15 ;  /* 0x0000000f00c27308 */ /* 0x0006620000002400 */
[----:B------:R-:W-:Y:S09]  /*5880*/  HMMA.16816.F32 R32, R188, R6, R32 ;  /* 0x00000006bc20723c */ /* 0x000ff20000001820 */
[----:B------:R3:W1:Y:S02]  /*5890*/  MUFU.TANH R223, R16 ;  /* 0x0000001000df7308 */ /* 0x0006640000002400 */
[----:B------:R-:W-:Y:S01]  /*58a0*/  FMUL.FTZ R20, R20, UR5 ;  /* 0x0000000514147c20 */ /* 0x000fe20008410000 */
[----:B------:R-:W-:Y:S01]  /*58b0*/  FMUL.FTZ R21, R21, UR5 ;  /* 0x0000000515157c20 */ /* 0x000fe20008410000 */
[----:B------:R-:W-:Y:S01]  /*58c0*/  FMUL.FTZ R22, R22, UR5 ;  /* 0x0000000516167c20 */ /* 0x000fe20008410000 */
[----:B------:R-:W-:Y:S01]  /*58d0*/  FMUL.FTZ R23, R23, UR5 ;  /* 0x0000000517177c20 */ /* 0x000fe20008410000 */
[----:B------:R-:W-:Y:S04]  /*58e0*/  FMUL.FTZ R24, R24, UR5 ;  /* 0x0000000518187c20 */ /* 0x000fe80008410000 */
[----:B------:R3:W1:Y:S01]  /*58f0*/  MUFU.TANH R203, R17 ;  /* 0x0000001100cb7308 */ /* 0x0006620000002400 */
[----:B------:R-:W-:Y:S01]  /*5900*/  FMUL.FTZ R25, R25, UR5 ;  /* 0x0000000519197c20 */ /* 0x000fe20008410000 */
        /* <DEDUP_REMOVED lines=10> */
[----:B------:R-:W-:Y:S05]  /*59b0*/  FMUL.FTZ R35, R35, UR5 ;  /* 0x0000000523237c20 */ /* 0x000fea0008410000 */
[----:B------:R3:W1:Y:S10]  /*59c0*/  MUFU.TANH R201, R19 ;  /* 0x0000001300c97308 */ /* 0x0006740000002400 */
        /* <DEDUP_REMOVED lines=16> */
[----:B--2-4-:R-:W-:Y:S05]  /*5ad0*/  @!P0 BRA `(.L_x_1595) ;  /* 0x0000000000b08947 */ /* 0x014fea0003800000 */
[----:B-1----:R-:W-:Y:S01]  /*5ae0*/  MOV R10, R189 ;  /* 0x000000bd000a7202 */ /* 0x002fe20000000f00 */
[----:B------:R-:W-:Y:S01]  /*5af0*/  USHF.L.U32 UR11, UR20, 0x7, URZ ;  /* 0x00000007140b7899 */ /* 0x000fe2000800063f */
[----:B---3--:R-:W-:Y:S01]  /*5b00*/  MOV R17, R191 ;  /* 0x000000bf00117202 */ /* 0x008fe20000000f00 */
[----:B------:R-:W-:Y:S01]  /*5b10*/  IMAD.MOV.U32 R9, RZ, RZ, R190 ;  /* 0x000000ffff097224 */ /* 0x000fe200078e00be */
[----:B------:R-:W-:Y:S01]  /*5b20*/  MOV R27, R232 ;  /* 0x000000e8001b7202 */ /* 0x000fe20000000f00 */
        /* <DEDUP_REMOVED lines=21> */
[----:B------:R-:W-:Y:S01]  /*5c80*/  UIADD3 UR12, UR11, 0x80, URZ ;  /* 0x000000800b0c7890 */ /* 0x000fe2000fffe03f */
[----:B------:R-:W-:Y:S01]  /*5c90*/  MOV R23, R197 ;  /* 0x000000c500177202 */ /* 0x000fe20000000f00 */
[----:B------:R-:W-:Y:S01]  /*5ca0*/  IMAD.MOV.U32 R12, RZ, RZ, R196 ;  /* 0x000000ffff0c7224 */ /* 0x000fe200078e00c4 */
[----:B------:R-:W-:Y:S01]  /*5cb0*/  UIADD3 UR11, UR11, UR14, URZ ;  /* 0x0000000e0b0b7290 */ /* 0x000fe2000fffe03f */
[----:B------:R-:W-:Y:S01]  /*5cc0*/  MOV R29, R185 ;  /* 0x000000b9001d7202 */ /* 0x000fe20000000f00 */
[----:B------:R-:W-:Y:S01]  /*5cd0*/  IMAD.MOV.U32 R20, RZ, RZ, R198 ;  /* 0x000000ffff147224 */ /* 0x000fe200078e00c6 */
[----:B------:R-:W-:Y:S01]  /*5ce0*/  MOV R33, R192 ;  /* 0x000000c000217202 */ /* 0x000fe20000000f00 */
[----:B------:R-:W-:Y:S01]  /*5cf0*/  UIADD3 UR11, UR15, UR11, -UR6 ;  /* 0x0000000b0f0b7290 */ /* 0x000fe2000fffe806 */
[----:B------:R-:W-:Y:S01]  /*5d00*/  IMAD.U32 R0, RZ, RZ, UR12 ;  /* 0x0000000cff007e24 */ /* 0x000fe2000f8e00ff */
[----:B------:R-:W-:Y:S01]  /*5d10*/  UIADD3 UR12, UR10, 0x40, URZ ;  /* 0x000000400a0c7890 */ /* 0x000fe2000fffe03f */
[----:B------:R-:W-:Y:S02]  /*5d20*/  IMAD.MOV.U32 R28, RZ, RZ, R186 ;  /* 0x000000ffff1c7224 */ /* 0x000fe400078e00ba */
[----:B------:R-:W-:Y:S01]  /*5d30*/  IMAD.MOV.U32 R32, RZ, RZ, R193 ;  /* 0x000000ffff207224 */ /* 0x000fe200078e00c1 */
[----:B------:R-:W-:Y:S01]  /*5d40*/  ISETP.LT.AND P0, PT, R0, UR6, PT ;  /* 0x0000000600007c0c */ /* 0x000fe2000bf01270 */
[----:B------:R-:W-:Y:S03]  /*5d50*/  UISETP.GE.AND UP0, UPT, UR12, UR11, UPT ;  /* 0x0000000b0c00728c */ /* 0x000fe6000bf06270 */
[----:B------:R-:W-:Y:S03]  /*5d60*/  UMOV UR12, UR15 ;  /* 0x0000000f000c7c82 */ /* 0x000fe60008000000 */
[----:B------:R-:W-:Y:S11]  /*5d70*/  PLOP3.LUT P1, PT, PT, PT, UP0, 0x80, 0x0 ;  /* 0x000000000000781c */ /* 0x000ff60003f2f008 */
[----:B------:R-:W-:Y:S02]  /*5d80*/  @!UPT UIADD3 URZ, URZ, URZ, URZ ;  /* 0x0000003f3f3ff290 */ /* 0x000fe4000fffe03f */
[----:B------:R-:W-:Y:S05]  /*5d90*/  @!P1 BRA P0, `(.L_x_1596) ;  /* 0x0000000800089947 */ /* 0x000fea0000000000 */
.L_x_1595:
[----:B------:R-:W2:Y:S01]  /*5da0*/  LDL R3, [R1+0x10] ;  /* 0x0000100001037983 */ /* 0x000ea20000100800 */
[----:B------:R-:W-:Y:S01]  /*5db0*/  UIADD3 UR15, UR6, 0x1, -UR14 ;  /* 0x00000001060f7890 */ /* 0x000fe2000fffe80e */
[----:B-1----:R-:W-:Y:S01]  /*5dc0*/  IMAD.U32 R0, RZ, RZ, UR20 ;  /* 0x00000014ff007e24 */ /* 0x002fe2000f8e00ff */
[----:B------:R-:W-:Y:S01]  /*5dd0*/  UIADD3 UR11, -UR12, UR6, -UR14 ;  /* 0x000000060c0b7290 */ /* 0x000fe2000fffe90e */
[----:B------:R-:W4:Y:S02]  /*5de0*/  LDL R2, [R1+0x30] ;  /* 0x0000300001027983 */ /* 0x000f240000100800 */
[----:B----4-:R-:W-:Y:S02]  /*5df0*/  IMAD R0, R0, 0x80, R2 ;  /* 0x0000008000007824 */ /* 0x010fe400078e0202 */
[----:B--2---:R-:W-:Y:S01]  /*5e00*/  VIADD R4, R3, UR10 ;  /* 0x0000000a03047c36 */ /* 0x004fe20008000000 */
[----:B------:R-:W-:Y:S01]  /*5e10*/  UIADD3 UR10, UR15, UR26, URZ ;  /* 0x0000001a0f0a7290 */ /* 0x000fe2000fffe03f */
[C---:B------:R-:W-:Y:S02]  /*5e20*/  VIADD R12, R0.reuse, 0x1 ;  /* 0x00000001000c7836 */ /* 0x040fe40000000000 */
[----:B------:R-:W-:Y:S01]  /*5e30*/  VIADD R11, R0, 0x8 ;  /* 0x00000008000b7836 */ /* 0x000fe20000000000 */
[----:B------:R-:W-:Y:S01]  /*5e40*/  VIADDMNMX R3, R4, UR11, RZ, !PT ;  /* 0x0000000b04037c46 */ /* 0x000fe2000f8001ff */
[C---:B------:R-:W-:Y:S01]  /*5e50*/  VIADD R10, R0.reuse, 0x9 ;  /* 0x00000009000a7836 */ /* 0x040fe20000000000 */
[----:B------:R-:W-:Y:S01]  /*5e60*/  UMOV UR15, UR12 ;  /* 0x0000000c000f7c82 */ /* 0x000fe20008000000 */
        /* <DEDUP_REMOVED lines=9> */
[-C--:B------:R-:W-:Y:S01]  /*5f00*/  ISETP.GE.OR P1, PT, R0, R2.reuse, !P1 ;  /* 0x000000020000720c */ /* 0x080fe20004f26670 */
[----:B---3--:R-:W-:Y:S01]  /*5f10*/  IMAD.U32 R14, RZ, RZ, UR10 ;  /* 0x0000000aff0e7e24 */ /* 0x008fe2000f8e00ff */
[-C--:B------:R-:W-:Y:S01]  /*5f20*/  ISETP.GE.OR P0, PT, R12, R2.reuse, !P0 ;  /* 0x000000020c00720c */ /* 0x080fe20004706670 */
[----:B------:R-:W-:Y:S01]  /*5f30*/  VIADD R5, R4, 0x20 ;  /* 0x0000002004057836 */ /* 0x000fe20000000000 */
[----:B------:R-:W-:Y:S01]  /*5f40*/  FSEL R32, R193, -INF , !P1 ;  /* 0xff800000c1207808 */ /* 0x000fe20004800000 */
[----:B------:R-:W-:Y:S01]  /*5f50*/  IMAD.U32 R13, RZ, RZ, UR10 ;  /* 0x0000000aff0d7e24 */ /* 0x000fe2000f8e00ff */
        /* <DEDUP_REMOVED lines=102> */
.L_x_1596:
[----:B------:R-:W2:Y:S01]  /*65c0*/  LDL R0, [R1+0x8] ;  /* 0x0000080001007983 */ /* 0x000ea20000100800 */
[----:B------:R-:W-:Y:S01]  /*65d0*/  MOV R218, 0x40 ;  /* 0x0000004000da7802 */ /* 0x000fe20000000f00 */
[----:B------:R-:W-:Y:S02]  /*65e0*/  UISETP.GT.AND UP3, UPT, UR7, UR21, UPT ;  /* 0x000000150700728c */ /* 0x000fe4000bf64270 */
[----:B------:R-:W3:Y:S01]  /*65f0*/  LDL R2, [R1+0xc] ;  /* 0x00000c0001027983 */ /* 0x000ee20000100800 */
[----:B------:R-:W-:Y:S03]  /*6600*/  SEL R218, R218, 0xffffffc0, !P2 ;  /* 0xffffffc0dada7807 */ /* 0x000fe60005000000 */
[----:B------:R-:W4:Y:S01]  /*6610*/  LDL R11, [R1] ;  /* 0x00000000010b7983 */ /* 0x000f220000100800 */
[----:B------:R-:W-:Y:S03]  /*6620*/  PLOP3.LUT P1, PT, PT, PT, UP3, 0x80, 0x0 ;  /* 0x000000000000781c */ /* 0x000fe60003f2f038 */
[----:B------:R-:W4:Y:S04]  /*6630*/  LDL R166, [R1+0x4] ;  /* 0x0000040001a67983 */ /* 0x000f280000100800 */
[----:B------:R1:W-:Y:S04]  /*6640*/  STL [R1+0x8c], R54 ;  /* 0x00008c3601007387 */ /* 0x0003e80000100800 */
[----:B------:R1:W-:Y:S04]  /*6650*/  STL [R1+0x88], R53 ;  /* 0x0000883501007387 */ /* 0x0003e80000100800 */
[----:B------:R1:W-:Y:S04]  /*6660*/  STL [R1+0x84], R52 ;  /* 0x0000843401007387 */ /* 0x0003e80000100800 */
[----:B------:R1:W-:Y:S04]  /*6670*/  STL [R1+0x80], R51 ;  /* 0x0000803301007387 */ /* 0x0003e80000100800 */
[----:B------:R1:W-:Y:S04]  /*6680*/  STL [R1+0x7c], R50 ;  /* 0x00007c3201007387 */ /* 0x0003e80000100800 */
[----:B------:R1:W-:Y:S04]  /*6690*/  STL [R1+0x78], R49 ;  /* 0x0000783101007387 */ /* 0x0003e80000100800 */
[----:B------:R1:W-:Y:S04]  /*66a0*/  STL [R1+0x74], R48 ;  /* 0x0000743001007387 */ /* 0x0003e80000100800 */
        /* <DEDUP_REMOVED lines=8> */
[----:B------:R1:W-:Y:S04]  /*6730*/  STL [R1+0x50], R39 ;  /* 0x0000502701007387 */ /* 0x0003e80000100800 */
[----:B------:R1:W-:Y:S04]  /*6740*/  STL [R1+0x4c], R38 ;  /* 0x00004c2601007387 */ /* 0x0003e80000100800 */
[----:B------:R1:W-:Y:S04]  /*6750*/  STL [R1+0x48], R37 ;  /* 0x0000482501007387 */ /* 0x0003e80000100800 */
[----:B------:R1:W-:Y:S01]  /*6760*/  STL [R1+0x44], R36 ;  /* 0x0000442401007387 */ /* 0x0003e20000100800 */
[C---:B--2---:R-:W-:Y:S01]  /*6770*/  FMUL.FTZ R4, R0.reuse, 1.4426950216293334961 ;  /* 0x3fb8aa3b00047820 */ /* 0x044fe20000410000 */
[----:B------:R-:W-:Y:S01]  /*6780*/  FSETP.NEU.FTZ.AND P0, PT, R0, -INF , PT ;  /* 0xff8000000000780b */ /* 0x000fe20003f1d000 */
[----:B---3--:R-:W-:Y:S03]  /*6790*/  FMUL.FTZ R3, R2, 1.4426950216293334961 ;  /* 0x3fb8aa3b02037820 */ /* 0x008fe60000410000 */
[----:B------:R-:W-:Y:S02]  /*67a0*/  FSEL R4, R4, RZ, P0 ;  /* 0x000000ff04047208 */ /* 0x000fe40000000000 */
[----:B------:R-:W-:Y:S01]  /*67b0*/  FSETP.NEU.FTZ.AND P0, PT, R2, -INF , PT ;  /* 0xff8000000200780b */ /* 0x000fe20003f1d000 */
[----:B----4-:R-:W-:Y:S02]  /*67c0*/  FMUL.FTZ R2, R11, 1.4426950216293334961 ;  /* 0x3fb8aa3b0b027820 */ /* 0x010fe40000410000 */
[--C-:B------:R-:W-:Y:S01]  /*67d0*/  FFMA.FTZ R0, R32, UR13, -R4.reuse ;  /* 0x0000000d20007c23 */ /* 0x100fe20008010804 */
[----:B------:R-:W-:Y:S02]  /*67e0*/  FSEL R3, R3, RZ, P0 ;  /* 0x000000ff03037208 */ /* 0x000fe40000000000 */
[----:B------:R-:W-:Y:S01]  /*67f0*/  FSETP.NEU.FTZ.AND P0, PT, R11, -INF , PT ;  /* 0xff8000000b00780b */ /* 0x000fe20003f1d000 */
[----:B------:R2:W-:Y:S01]  /*6800*/  MUFU.EX2 R184, R0 ;  /* 0x0000000000b87308 */ /* 0x0005e20000000800 */
[----:B------:R-:W-:Y:S02]  /*6810*/  FMUL.FTZ R11, R166, 1.4426950216293334961 ;  /* 0x3fb8aa3ba60b7820 */ /* 0x000fe40000410000 */
[----:B------:R-:W-:Y:S02]  /*6820*/  FSEL R2, R2, RZ, P0 ;  /* 0x000000ff02027208 */ /* 0x000fe40000000000 */
[----:B------:R-:W-:Y:S01]  /*6830*/  FSETP.NEU.FTZ.AND P0, PT, R166, -INF , PT ;  /* 0xff800000a600780b */ /* 0x000fe20003f1d000 */
[--C-:B--2---:R-:W-:Y:S04]  /*6840*/  FFMA.FTZ R0, R33, UR13, -R4.reuse ;  /* 0x0000000d21007c23 */ /* 0x104fe80008010804 */
[----:B------:R2:W3:Y:S02]  /*6850*/  MUFU.EX2 R183, R0 ;  /* 0x0000000000b77308 */ /* 0x0004e40000000800 */
[--C-:B--2---:R-:W-:Y:S08]  /*6860*/  FFMA.FTZ R0, R28, UR13, -R3.reuse ;  /* 0x0000000d1c007c23 */ /* 0x104ff00008010803 */
[----:B------:R2:W-:Y:S02]  /*6870*/  MUFU.EX2 R182, R0 ;  /* 0x0000000000b67308 */ /* 0x0005e40000000800 */
[--C-:B--2---:R-:W-:Y:S08]  /*6880*/  FFMA.FTZ R0, R29, UR13, -R3.reuse ;  /* 0x0000000d1d007c23 */ /* 0x104ff00008010803 */
[----:B------:R2:W-:Y:S02]  /*6890*/  MUFU.EX2 R177, R0 ;  /* 0x0000000000b17308 */ /* 0x0005e40000000800 */
[--C-:B--2---:R-:W-:Y:S08]  /*68a0*/  FFMA.FTZ R0, R30, UR13, -R4.reuse ;  /* 0x0000000d1e007c23 */ /* 0x104ff00008010804 */
[----:B------:R2:W-:Y:S02]  /*68b0*/  MUFU.EX2 R176, R0 ;  /* 0x0000000000b07308 */ /* 0x0005e40000000800 */
[----:B--2---:R-:W-:Y:S08]  /*68c0*/  FFMA.FTZ R0, R31, UR13, -R4 ;  /* 0x0000000d1f007c23 */ /* 0x004ff00008010804 */
[----:B-1----:R1:W-:Y:S02]  /*68d0*/  MUFU.EX2 R54, R0 ;  /* 0x0000000000367308 */ /* 0x0023e40000000800 */
[--C-:B-1----:R-:W-:Y:S08]  /*68e0*/  FFMA.FTZ R0, R18, UR13, -R3.reuse ;  /* 0x0000000d12007c23 */ /* 0x102ff00008010803 */
[----:B------:R1:W-:Y:S02]  /*68f0*/  MUFU.EX2 R53, R0 ;  /* 0x0000000000357308 */ /* 0x0003e40000000800 */
[--C-:B-1----:R-:W-:Y:S08]  /*6900*/  FFMA.FTZ R0, R19, UR13, -R3.reuse ;  /* 0x0000000d13007c23 */ /* 0x102ff00008010803 */
[----:B------:R1:W2:Y:S02]  /*6910*/  MUFU.EX2 R52, R0 ;  /* 0x0000000000347308 */ /* 0x0002a40000000800 */
[--C-:B-1----:R-:W-:Y:S08]  /*6920*/  FFMA.FTZ R0, R20, UR13, -R2.reuse ;  /* 0x0000000d14007c23 */ /* 0x102ff00008010802 */
[----:B------:R1:W-:Y:S02]  /*6930*/  MUFU.EX2 R181, R0 ;  /* 0x0000000000b57308 */ /* 0x0003e40000000800 */
[----:B-1----:R-:W-:Y:S01]  /*6940*/  FSEL R0, R11, RZ, P0 ;  /* 0x000000ff0b007208 */ /* 0x002fe20000000000 */
[----:B------:R-:W-:Y:S04]  /*6950*/  FFMA.FTZ R11, R23, UR13, -R2 ;  /* 0x0000000d170b7c23 */ /* 0x000fe80008010802 */
[--C-:B------:R-:W-:Y:S03]  /*6960*/  FFMA.FTZ R5, R5, UR13, -R0.reuse ;  /* 0x0000000d05057c23 */ /* 0x100fe60008010800 */
[----:B------:R1:W4:Y:S10]  /*6970*/  MUFU.EX2 R180, R11 ;  /* 0x0000000b00b47308 */ /* 0x0003340000000800 */
[----:B------:R3:W-:Y:S01]  /*6980*/  MUFU.EX2 R250, R5 ;  /* 0x0000000500fa7308 */ /* 0x0007e20000000800 */
[--C-:B-1----:R-:W-:Y:S09]  /*6990*/  FFMA.FTZ R11, R12, UR13, -R0.reuse ;  /* 0x0000000d0c0b7c23 */ /* 0x102ff20008010800 */
[----:B------:R1:W-:Y:S01]  /*69a0*/  MUFU.EX2 R178, R11 ;  /* 0x0000000b00b27308 */ /* 0x0003e20000000800 */
[--C-:B---3--:R-:W-:Y:S09]  /*69b0*/  FFMA.FTZ R5, R6, UR13, -R0.reuse ;  /* 0x0000000d06057c23 */ /* 0x108ff20008010800 */
[----:B------:R3:W-:Y:S01]  /*69c0*/  MUFU.EX2 R243, R5 ;  /* 0x0000000500f37308 */ /* 0x0007e20000000800 */
[----:B-1----:R-:W-:Y:S09]  /*69d0*/  FFMA.FTZ R11, R13, UR13, -R0 ;  /* 0x0000000d0d0b7c23 */ /* 0x002ff20008010800 */
[----:B------:R1:W-:Y:S01]  /*69e0*/  MUFU.EX2 R179, R11 ;  /* 0x0000000b00b37308 */ /* 0x0003e20000000800 */
[----:B---3--:R-:W-:Y:S09]  /*69f0*/  FFMA.FTZ R5, R34, UR13, -R4 ;  /* 0x0000000d22057c23 */ /* 0x008ff20008010804 */
[----:B------:R3:W-:Y:S01]  /*6a00*/  MUFU.EX2 R51, R5 ;  /* 0x0000000500337308 */ /* 0x0007e20000000800 */
[----:B-1----:R-:W-:Y:S09]  /*6a10*/  FFMA.FTZ R11, R21, UR13, -R2 ;  /* 0x0000000d150b7c23 */ /* 0x002ff20008010802 */
[----:B------:R1:W-:Y:S01]  /*6a20*/  MUFU.EX2 R252, R11 ;  /* 0x0000000b00fc7308 */ /* 0x0003e20000000800 */
[----:B---3--:R-:W-:Y:S09]  /*6a30*/  FFMA.FTZ R5, R35, UR13, -R4 ;  /* 0x0000000d23057c23 */ /* 0x008ff20008010804 */
[----:B------:R3:W-:Y:S01]  /*6a40*/  MUFU.EX2 R50, R5 ;  /* 0x0000000500327308 */ /* 0x0007e20000000800 */
[----:B-1----:R-:W-:Y:S09]  /*6a50*/  FFMA.FTZ R11, R22, UR13, -R2 ;  /* 0x0000000d160b7c23 */ /* 0x002ff20008010802 */
[----:B------:R-:W-:Y:S01]  /*6a60*/  MUFU.EX2 R251, R11 ;  /* 0x0000000b00fb7308 */ /* 0x000fe20000000800 */
[--C-:B---3--:R-:W-:Y:S09]  /*6a70*/  FFMA.FTZ R5, R24, UR13, -R3.reuse ;  /* 0x0000000d18057c23 */ /* 0x108ff20008010803 */
[----:B------:R1:W-:Y:S02]  /*6a80*/  MUFU.EX2 R49, R5 ;  /* 0x0000000500317308 */ /* 0x0003e40000000800 */
[--C-:B-1----:R-:W-:Y:S08]  /*6a90*/  FFMA.FTZ R5, R25, UR13, -R3.reuse ;  /* 0x0000000d19057c23 */ /* 0x102ff00008010803 */
[----:B------:R1:W-:Y:S02]  /*6aa0*/  MUFU.EX2 R48, R5 ;  /* 0x0000000500307308 */ /* 0x0003e40000000800 */
[--C-:B-1----:R-:W-:Y:S01]  /*6ab0*/  FFMA.FTZ R5, R164, UR13, -R4.reuse ;  /* 0x0000000da4057c23 */ /* 0x102fe20008010804 */
[----:B------:R-:W-:Y:S07]  /*6ac0*/  FFMA.FTZ R4, R165, UR13, -R4 ;  /* 0x0000000da5047c23 */ /* 0x000fee0008010804 */
[----:B------:R1:W-:Y:S10]  /*6ad0*/  MUFU.EX2 R39, R5 ;  /* 0x0000000500277308 */ /* 0x0003f40000000800 */
[----:B------:R3:W-:Y:S01]  /*6ae0*/  MUFU.EX2 R38, R4 ;  /* 0x0000000400267308 */ /* 0x0007e20000000800 */
[----:B-1----:R-:W-:Y:S09]  /*6af0*/  FFMA.FTZ R5, R14, UR13, -R2 ;  /* 0x0000000d0e057c23 */ /* 0x002ff20008010802 */
[----:B------:R1:W-:Y:S01]  /*6b00*/  MUFU.EX2 R47, R5 ;  /* 0x00000005002f7308 */ /* 0x0003e20000000800 */
[--C-:B---3--:R-:W-:Y:S01]  /*6b10*/  FFMA.FTZ R4, R26, UR13, -R3.reuse ;  /* 0x0000000d1a047c23 */ /* 0x108fe20008010803 */
[----:B------:R-:W-:Y:S08]  /*6b20*/  FFMA.FTZ R3, R27, UR13, -R3 ;  /* 0x0000000d1b037c23 */ /* 0x000ff00008010803 */
[----:B------:R3:W-:Y:S10]  /*6b30*/  MUFU.EX2 R37, R4 ;  /* 0x0000000400257308 */ /* 0x0007f40000000800 */
[----:B------:R2:W4:Y:S01]  /*6b40*/  MUFU.EX2 R36, R3 ;  /* 0x0000000300247308 */ /* 0x0005220000000800 */
[----:B-1----:R-:W-:Y:S09]  /*6b50*/  FFMA.FTZ R5, R9, UR13, -R0 ;  /* 0x0000000d09057c23 */ /* 0x002ff20008010800 */
[----:B------:R1:W-:Y:S01]  /*6b60*/  MUFU.EX2 R41, R5 ;  /* 0x0000000500297308 */ /* 0x0003e20000000800 */
[----:B---3--:R-:W-:Y:S05]  /*6b70*/  F2FP.F16.F32.PACK_AB R4, R183, R184 ;  /* 0x000000b8b704723e */ /* 0x008fea00000000ff */
[----:B------:R4:W-:Y:S01]  /*6b80*/  STS [R238+0x20000], R4 ;  /* 0x02000004ee007388 */ /* 0x0009e20000000800 */
[----:B--2---:R-:W-:Y:S04]  /*6b90*/  FFMA.FTZ R3, R15, UR13, -R2 ;  /* 0x0000000d0f037c23 */ /* 0x004fe80008010802 */
[----:B------:R2:W3:Y:S01]  /*6ba0*/  MUFU.EX2 R46, R3 ;  /* 0x00000003002e7308 */ /* 0x0004e20000000800 */
[----:B-1----:R-:W-:Y:S01]  /*6bb0*/  F2FP.F16.F32.PACK_AB R5, R52, R53 ;  /* 0x000000353405723e */ /* 0x002fe200000000ff */
[--C-:B--2---:R-:W-:Y:S01]  /*6bc0*/  FFMA.FTZ R3, R7, UR13, -R0.reuse ;  /* 0x0000000d07037c23 */ /* 0x104fe20008010800 */
[----:B----4-:R-:W-:Y:S07]  /*6bd0*/  F2FP.F16.F32.PACK_AB R4, R180, R181 ;  /* 0x000000b5b404723e */ /* 0x010fee00000000ff */
[----:B------:R1:W-:Y:S02]  /*6be0*/  MUFU.EX2 R45, R3 ;  /* 0x00000003002d7308 */ /* 0x0003e40000000800 */
[--C-:B-1----:R-:W-:Y:S01]  /*6bf0*/  FFMA.FTZ R3, R8, UR13, -R0.reuse ;  /* 0x0000000d08037c23 */ /* 0x102fe20008010800 */
[----:B------:R-:W-:Y:S07]  /*6c00*/  FFMA.FTZ R0, R10, UR13, -R0 ;  /* 0x0000000d0a007c23 */ /* 0x000fee0008010800 */
[----:B------:R1:W2:Y:S10]  /*6c10*/  MUFU.EX2 R44, R3 ;  /* 0x00000003002c7308 */ /* 0x0002b40000000800 */
[----:B------:R4:W-:Y:S01]  /*6c20*/  MUFU.EX2 R40, R0 ;  /* 0x0000000000287308 */ /* 0x0009e20000000800 */
[--C-:B-1----:R-:W-:Y:S01]  /*6c30*/  FFMA.FTZ R3, R16, UR13, -R2.reuse ;  /* 0x0000000d10037c23 */ /* 0x102fe20008010802 */
[----:B------:R-:W-:Y:S08]  /*6c40*/  FFMA.FTZ R2, R17, UR13, -R2 ;  /* 0x0000000d11027c23 */ /* 0x000ff00008010802 */
[----:B------:R1:W-:Y:S01]  /*6c50*/  MUFU.EX2 R43, R3 ;  /* 0x00000003002b7308 */ /* 0x0003e20000000800 */
[----:B----4-:R-:W-:Y:S09]  /*6c60*/  F2FP.F16.F32.PACK_AB R0, R36, R37 ;  /* 0x000000252400723e */ /* 0x010ff200000000ff */
[----:B------:R4:W2:Y:S01]  /*6c70*/  MUFU.EX2 R42, R2 ;  /* 0x00000002002a7308 */ /* 0x0008a20000000800 */
[----:B-1----:R-:W-:Y:S05]  /*6c80*/  F2FP.F16.F32.PACK_AB R3, R177, R182 ;  /* 0x000000b6b103723e */ /* 0x002fea00000000ff */
[----:B------:R1:W-:Y:S01]  /*6c90*/  STS [R238+0x20400], R3 ;  /* 0x02040003ee007388 */ /* 0x0003e20000000800 */
[----:B----4-:R-:W-:Y:S03]  /*6ca0*/  F2FP.F16.F32.PACK_AB R2, R54, R176 ;  /* 0x000000b03602723e */ /* 0x010fe600000000ff */
[----:B------:R4:W-:Y:S04]  /*6cb0*/  STS [R239+0x20400], R5 ;  /* 0x02040005ef007388 */ /* 0x0009e80000000800 */
[----:B------:R3:W-:Y:S04]  /*6cc0*/  STS [R239+0x20000], R2 ;  /* 0x02000002ef007388 */ /* 0x0007e80000000800 */
[----:B------:R2:W-:Y:S01]  /*6cd0*/  STS [R238+0x21000], R4 ;  /* 0x02100004ee007388 */ /* 0x0005e20000000800 */
[----:B-1----:R-:W-:Y:S02]  /*6ce0*/  F2FP.F16.F32.PACK_AB R3, R179, R178 ;  /* 0x000000b2b303723e */ /* 0x002fe400000000ff */
[----:B----4-:R-:W-:Y:S03]  /*6cf0*/  F2FP.F16.F32.PACK_AB R5, R243, R250 ;  /* 0x000000faf305723e */ /* 0x010fe600000000ff */
[----:B------:R1:W-:Y:S01]  /*6d00*/  STS [R238+0x21400], R3 ;  /* 0x02140003ee007388 */ /* 0x0003e20000000800 */
[----:B---3--:R-:W-:Y:S03]  /*6d10*/  F2FP.F16.F32.PACK_AB R2, R251, R252 ;  /* 0x000000fcfb02723e */ /* 0x008fe600000000ff */
[----:B------:R3:W-:Y:S01]  /*6d20*/  STS [R239+0x21400], R5 ;  /* 0x02140005ef007388 */ /* 0x0007e20000000800 */
[----:B--2---:R-:W-:Y:S03]  /*6d30*/  F2FP.F16.F32.PACK_AB R4, R50, R51 ;  /* 0x000000333204723e */ /* 0x004fe600000000ff */
[----:B------:R2:W-:Y:S04]  /*6d40*/  STS [R239+0x21000], R2 ;  /* 0x02100002ef007388 */ /* 0x0005e80000000800 */
[----:B------:R4:W-:Y:S01]  /*6d50*/  STS [R236+0x20000], R4 ;  /* 0x02000004ec007388 */ /* 0x0009e20000000800 */
[----:B-1----:R-:W-:Y:S02]  /*6d60*/  F2FP.F16.F32.PACK_AB R3, R48, R49 ;  /* 0x000000313003723e */ /* 0x002fe400000000ff */
[----:B---3--:R-:W-:Y:S03]  /*6d70*/  F2FP.F16.F32.PACK_AB R5, R46, R47 ;  /* 0x0000002f2e05723e */ /* 0x008fe600000000ff */
[----:B------:R1:W-:Y:S01]  /*6d80*/  STS [R236+0x20400], R3 ;  /* 0x02040003ec007388 */ /* 0x0003e20000000800 */
[----:B--2---:R-:W-:Y:S03]  /*6d90*/  F2FP.F16.F32.PACK_AB R2, R38, R39 ;  /* 0x000000272602723e */ /* 0x004fe600000000ff */
[----:B------:R2:W-:Y:S01]  /*6da0*/  STS [R237+0x20400], R0 ;  /* 0x02040000ed007388 */ /* 0x0005e20000000800 */
[----:B----4-:R-:W-:Y:S03]  /*6db0*/  F2FP.F16.F32.PACK_AB R4, R44, R45 ;  /* 0x0000002d2c04723e */ /* 0x010fe600000000ff */
[----:B------:R3:W-:Y:S04]  /*6dc0*/  STS [R237+0x20000], R2 ;  /* 0x02000002ed007388 */ /* 0x0007e80000000800 */
[----:B------:R-:W-:Y:S04]  /*6dd0*/  STS [R236+0x21000], R5 ;  /* 0x02100005ec007388 */ /* 0x000fe80000000800 */
[----:B------:R-:W-:Y:S01]  /*6de0*/  STS [R236+0x21400], R4 ;  /* 0x02140004ec007388 */ /* 0x000fe20000000800 */
[----:B-1----:R-:W-:Y:S02]  /*6df0*/  F2FP.F16.F32.PACK_AB R3, R42, R43 ;  /* 0x0000002b2a03723e */ /* 0x002fe400000000ff */
[----:B--2---:R-:W-:Y:S03]  /*6e00*/  F2FP.F16.F32.PACK_AB R0, R40, R41 ;  /* 0x000000292800723e */ /* 0x004fe600000000ff */
[----:B------:R1:W-:Y:S01]  /*6e10*/  STS [R237+0x21000], R3 ;  /* 0x02100003ed007388 */ /* 0x0003e20000000800 */
[----:B---3--:R-:W-:Y:S03]  /*6e20*/  LEA R2, R221, UR4, 0x1 ;  /* 0x00000004dd027c11 */ /* 0x008fe6000f8e08ff */
[----:B------:R2:W-:Y:S01]  /*6e30*/  STS [R237+0x21400], R0 ;  /* 0x02140000ed007388 */ /* 0x0005e20000000800 */
[CC--:B------:R-:W-:Y:S03]  /*6e40*/  IADD3 R209, R218.reuse, R2.reuse, RZ ;  /* 0x00000002dad17210 */ /* 0x0c0fe60007ffe0ff */
[----:B------:R-:W-:Y:S04]  /*6e50*/  LDSM.16.M88.4 R32, [R2+0x8000] ;  /* 0x008000000220783b */ /* 0x000fe80000000200 */
[----:B------:R-:W3:Y:S04]  /*6e60*/  LDSM.16.M88.4 R16, [R215+UR4+0x14000] ;  /* 0x01400004d710783b */ /* 0x000ee80008000200 */
[----:B------:R-:W4:Y:S04]  /*6e70*/  LDSM.16.M88.4 R28, [R2+0x9000] ;  /* 0x00900000021c783b */ /* 0x000f280000000200 */
[----:B------:R-:W4:Y:S04]  /*6e80*/  LDSM.16.M88.4 R164, [R215+UR4+0x14800] ;  /* 0x01480004d7a4783b */ /* 0x000f280008000200 */
[----:B------:R-:W-:Y:S01]  /*6e90*/  LDSM.16.M88.4 R172, [R214+0x8000] ;  /* 0x00800000d6ac783b */ /* 0x000fe20000000200 */
[----:B-1----:R-:W-:Y:S04]  /*6ea0*/  IADD3 R3, R219, R2, RZ ;  /* 0x00000002db037210 */ /* 0x002fe80007ffe0ff */
[----:B------:R-:W-:Y:S01]  /*6eb0*/  IADD3 R208, R218, R3, RZ ;  /* 0x00000003dad07210 */ /* 0x000fe20007ffe0ff */
[----:B------:R-:W1:Y:S01]  /*6ec0*/  LDSM.16.M88.4 R168, [R3+0x8000] ;  /* 0x0080000003a8783b */ /* 0x000e620000000200 */
[----:B--2---:R-:W-:Y:S01]  /*6ed0*/  SHF.L.U32 R0, R220, 0x1, RZ ;  /* 0x00000001dc007819 */ /* 0x004fe200000006ff */
[-C--:B---3--:R-:W-:Y:S06]  /*6ee0*/  HMMA.16816.F32 R4, R32, R16.reuse, RZ ;  /* 0x000000102004723c */ /* 0x088fec00000018ff */
[C---:B----4-:R-:W-:Y:S06]  /*6ef0*/  HMMA.16816.F32 R8, R28.reuse, R16, RZ ;  /* 0x000000101c08723c */ /* 0x050fec00000018ff */
[-C--:B------:R-:W-:Y:S06]  /*6f00*/  HMMA.16816.F32 R12, R28, R18.reuse, RZ ;  /* 0x000000121c0c723c */ /* 0x080fec00000018ff */
[C---:B------:R-:W-:Y:S06]  /*6f10*/  HMMA.16816.F32 R16, R32.reuse, R18, RZ ;  /* 0x000000122010723c */ /* 0x040fec00000018ff */
[-C--:B------:R-:W-:Y:S06]  /*6f20*/  HMMA.16816.F32 R20, R32, R164.reuse, RZ ;  /* 0x000000a42014723c */ /* 0x080fec00000018ff */
        /* <DEDUP_REMOVED lines=14> */
[----:B------:R-:W1:Y:S04]  /*7010*/  LDSM.16.M88.4 R168, [R217+0x8000] ;  /* 0x00800000d9a8783b */ /* 0x000e680000000200 */
        /* <DEDUP_REMOVED lines=11> */
[----:B------:R-:W-:Y:S04]  /*70d0*/  LDSM.16.M88.4 R164, [R208+0x8000] ;  /* 0x00800000d0a4783b */ /* 0x000fe80000000200 */
        /* <DEDUP_REMOVED lines=51> */
[-C--:B------:R-:W-:Y:S05]  /*7410*/  HMMA.16816.F32 R12, R172, R170.reuse, R12 ;  /* 0x000000aaac0c723c */ /* 0x080fea000000180c */
[----:B------:R-:W-:Y:S01]  /*7420*/  MOV R169, R176 ;  /* 0x000000b000a97202 */ /* 0x000fe20000000f00 */
[C---:B------:R-:W-:Y:S06]  /*7430*/  HMMA.16816.F32 R16, R164.reuse, R170, R16 ;  /* 0x000000aaa410723c */ /* 0x040fec0000001810 */
[C---:B-----5:R-:W-:Y:S01]  /*7440*/  FADD.FTZ R6, -R207.reuse, R6 ;  /* 0x00000006cf067221 */ /* 0x060fe20000010100 */
[----:B------:R-:W-:Y:S01]  /*7450*/  FADD.FTZ R7, -R207, R7 ;  /* 0x00000007cf077221 */ /* 0x000fe20000010100 */
[----:B------:R-:W-:Y:S03]  /*7460*/  FADD.FTZ R4, -R206, R4 ;  /* 0x00000004ce047221 */ /* 0x000fe60000010100 */
[----:B------:R-:W-:Y:S01]  /*7470*/  FMUL.FTZ R182, R182, R6 ;  /* 0x00000006b6b67220 */ /* 0x000fe20000410000 */
[----:B------:R-:W-:Y:S01]  /*7480*/  FMUL.FTZ R177, R177, R7 ;  /* 0x00000007b1b17220 */ /* 0x000fe20000410000 */
[----:B------:R-:W-:Y:S01]  /*7490*/  FADD.FTZ R5, -R206, R5 ;  /* 0x00000005ce057221 */ /* 0x000fe20000010100 */
[----:B------:R-:W-:Y:S01]  /*74a0*/  FMUL.FTZ R184, R184, R4 ;  /* 0x00000004b8b87220 */ /* 0x000fe20000410000 */
[----:B------:R-:W-:Y:S01]  /*74b0*/  FADD.FTZ R4, -R205, R8 ;  /* 0x00000008cd047221 */ /* 0x000fe20000010100 */
[C---:B------:R-:W-:Y:S01]  /*74c0*/  FADD.FTZ R11, -R204.reuse, R11 ;  /* 0x0000000bcc0b7221 */ /* 0x040fe20000010100 */
[----:B------:R-:W-:Y:S01]  /*74d0*/  FMUL.FTZ R183, R183, R5 ;  /* 0x00000005b7b77220 */ /* 0x000fe20000410000 */
[----:B------:R-:W-:Y:S01]  /*74e0*/  MOV R5, UR4 ;  /* 0x0000000400057c02 */ /* 0x000fe20008000f00 */
[----:B------:R-:W-:Y:S01]  /*74f0*/  FMUL.FTZ R181, R181, R4 ;  /* 0x00000004b5b57220 */ /* 0x000fe20000410000 */
[----:B------:R-:W-:Y:S01]  /*7500*/  FMUL.FTZ R179, R179, R11 ;  /* 0x0000000bb3b37220 */ /* 0x000fe20000410000 */
[----:B------:R-:W-:Y:S01]  /*7510*/  FADD.FTZ R15, -R204, R15 ;  /* 0x0000000fcc0f7221 */ /* 0x000fe20000010100 */
[----:B------:R-:W-:Y:S01]  /*7520*/  IADD3 R8, R0, 0x8000, R5 ;  /* 0x0000800000087810 */ /* 0x000fe20007ffe005 */
[----:B------:R-:W-:Y:S01]  /*7530*/  FFMA.FTZ R11, -R193, R193, 1 ;  /* 0x3f800000c10b7423 */ /* 0x000fe200000101c1 */
[----:B------:R-:W1:Y:S01]  /*7540*/  LDSM.16.M88.4 R4, [R216+0xc800] ;  /* 0x00c80000d804783b */ /* 0x000e620000000200 */
[----:B------:R-:W-:Y:S01]  /*7550*/  FADD.FTZ R17, -R206, R17 ;  /* 0x00000011ce117221 */ /* 0x000fe20000010100 */
[----:B------:R-:W-:Y:S01]  /*7560*/  IADD3 R176, R8, 0x40, RZ ;  /* 0x0000004008b07810 */ /* 0x000fe20007ffe0ff */
[----:B------:R-:W-:Y:S01]  /*7570*/  FADD.FTZ R16, -R206, R16 ;  /* 0x00000010ce107221 */ /* 0x000fe20000010100 */
[----:B------:R-:W-:Y:S01]  /*7580*/  @P2 IADD3 R176, R8, -0x40, RZ ;  /* 0xffffffc008b02810 */ /* 0x000fe20007ffe0ff */
[----:B------:R-:W-:Y:S01]  /*7590*/  FMUL.FTZ R17, R54, R17 ;  /* 0x0000001136117220 */ /* 0x000fe20000410000 */
[C---:B------:R-:W-:Y:S01]  /*75a0*/  FADD.FTZ R18, -R207.reuse, R18 ;  /* 0x00000012cf127221 */ /* 0x040fe20000010100 */
[----:B------:R2:W5:Y:S01]  /*75b0*/  LDL.LU R54, [R1+0x8c] ;  /* 0x00008c0001367983 */ /* 0x0005620000300800 */
[----:B------:R-:W-:Y:S01]  /*75c0*/  FADD.FTZ R19, -R207, R19 ;  /* 0x00000013cf137221 */ /* 0x000fe20000010100 */
[----:B------:R-:W-:Y:S01]  /*75d0*/  MOV R193, R169 ;  /* 0x000000a900c17202 */ /* 0x000fe20000000f00 */
[C---:B------:R-:W-:Y:S01]  /*75e0*/  FADD.FTZ R12, -R205.reuse, R12 ;  /* 0x0000000ccd0c7221 */ /* 0x040fe20000010100 */
[----:B------:R-:W-:Y:S01]  /*75f0*/  FADD.FTZ R14, -R204, R14 ;  /* 0x0000000ecc0e7221 */ /* 0x000fe20000010100 */
[----:B------:R-:W-:Y:S01]  /*7600*/  FADD.FTZ R9, -R205, R9 ;  /* 0x00000009cd097221 */ /* 0x000fe20000010100 */
[----:B------:R-:W-:Y:S01]  /*7610*/  FMUL.FTZ R11, R11, UR5 ;  /* 0x000000050b0b7c20 */ /* 0x000fe20008410000 */
[----:B------:R-:W-:Y:S01]  /*7620*/  FADD.FTZ R13, -R205, R13 ;  /* 0x0000000dcd0d7221 */ /* 0x000fe20000010100 */
[----:B------:R-:W-:Y:S01]  /*7630*/  FFMA.FTZ R8, -R185, R185, 1 ;  /* 0x3f800000b9087423 */ /* 0x000fe200000101b9 */
[----:B------:R-:W-:Y:S01]  /*7640*/  FMUL.FTZ R180, R180, R9 ;  /* 0x00000009b4b47220 */ /* 0x000fe20000410000 */
[----:B------:R-:W-:Y:S01]  /*7650*/  FFMA.FTZ R9, -R186, R186, 1 ;  /* 0x3f800000ba097423 */ /* 0x000fe200000101ba */
[----:B------:R-:W-:Y:S01]  /*7660*/  FMUL.FTZ R168, R184, R11 ;  /* 0x0000000bb8a87220 */ /* 0x000fe20000410000 */
[----:B------:R-:W-:Y:S01]  /*7670*/  FFMA.FTZ R11, -R198, R198, 1 ;  /* 0x3f800000c60b7423 */ /* 0x000fe200000101c6 */
[----:B------:R-:W-:Y:S01]  /*7680*/  FMUL.FTZ R8, R8, UR5 ;  /* 0x0000000508087c20 */ /* 0x000fe20008410000 */
[----:B------:R-:W-:Y:S01]  /*7690*/  FMUL.FTZ R9, R9, UR5 ;  /* 0x0000000509097c20 */ /* 0x000fe20008410000 */
[----:B------:R-:W-:Y:S01]  /*76a0*/  FADD.FTZ R10, -R204, R10 ;  /* 0x0000000acc0a7221 */ /* 0x000fe20000010100 */
[----:B------:R-:W-:Y:S01]  /*76b0*/  FMUL.FTZ R11, R11, UR5 ;  /* 0x000000050b0b7c20 */ /* 0x000fe20008410000 */
[----:B------:R-:W-:Y:S01]  /*76c0*/  FMUL.FTZ R170, R177, R8 ;  /* 0x00000008b1aa7220 */ /* 0x000fe20000410000 */
[----:B------:R-:W-:Y:S01]  /*76d0*/  FMUL.FTZ R169, R182, R9 ;  /* 0x00000009b6a97220 */ /* 0x000fe20000410000 */
[----:B------:R-:W-:Y:S01]  /*76e0*/  FMUL.FTZ R182, R251, R13 ;  /* 0x0000000dfbb67220 */ /* 0x000fe20000410000 */
[----:B------:R-:W-:Y:S01]  /*76f0*/  FMUL.FTZ R13, R250, R14 ;  /* 0x0000000efa0d7220 */ /* 0x000fe20000410000 */
[----:B------:R-:W-:Y:S01]  /*7700*/  FFMA.FTZ R8, -R187, R187, 1 ;  /* 0x3f800000bb087423 */ /* 0x000fe200000101bb */
[----:B------:R-:W-:Y:S01]  /*7710*/  FMUL.FTZ R178, R178, R10 ;  /* 0x0000000ab2b27220 */ /* 0x000fe20000410000 */
[----:B------:R-:W-:Y:S01]  /*7720*/  F2FP.F16.F32.PACK_AB R170, R170, R169 ;  /* 0x000000a9aaaa723e */ /* 0x000fe200000000ff */
[----:B------:R-:W-:Y:S01]  /*7730*/  FFMA.FTZ R10, -R192, R192, 1 ;  /* 0x3f800000c00a7423 */ /* 0x000fe200000101c0 */
[----:B------:R-:W-:Y:S01]  /*7740*/  FMUL.FTZ R8, R8, UR5 ;  /* 0x0000000508087c20 */ /* 0x000fe20008410000 */
[----:B------:R-:W-:Y:S02]  /*7750*/  FFMA.FTZ R9, -R196, R196, 1 ;  /* 0x3f800000c4097423 */ /* 0x000fe400000101c4 */
[----:B------:R-:W-:Y:S01]  /*7760*/  FMUL.FTZ R10, R10, UR5 ;  /* 0x000000050a0a7c20 */ /* 0x000fe20008410000 */
[----:B------:R-:W-:Y:S01]  /*7770*/  FMUL.FTZ R177, R179, R8 ;  /* 0x00000008b3b17220 */ /* 0x000fe20000410000 */
[----:B------:R-:W-:Y:S01]  /*7780*/  FMUL.FTZ R179, R193, R16 ;  /* 0x00000010c1b37220 */ /* 0x000fe20000410000 */
[----:B------:R-:W-:Y:S01]  /*7790*/  FMUL.FTZ R16, R53, R18 ;  /* 0x0000001235107220 */ /* 0x000fe20000410000 */
[----:B------:R-:W-:Y:S01]  /*77a0*/  FMUL.FTZ R18, R52, R19 ;  /* 0x0000001334127220 */ /* 0x000fe20000410000 */
[-C--:B-1----:R-:W-:Y:S01]  /*77b0*/  HMMA.16816.F32 R20, R164, R4.reuse, R20 ;  /* 0x00000004a414723c */ /* 0x082fe20000001814 */
[----:B------:R2:W5:Y:S02]  /*77c0*/  LDL.LU R53, [R1+0x88] ;  /* 0x0000880001357983 */ /* 0x0005640000300800 */
[----:B------:R-:W-:Y:S01]  /*77d0*/  FMUL.FTZ R171, R183, R10 ;  /* 0x0000000ab7ab7220 */ /* 0x000fe20000410000 */
[----:B------:R-:W-:Y:S01]  /*77e0*/  FMUL.FTZ R183, R252, R12 ;  /* 0x0000000cfcb77220 */ /* 0x000fe20000410000 */
[----:B------:R2:W5:Y:S01]  /*77f0*/  LDL.LU R52, [R1+0x84] ;  /* 0x0000840001347983 */ /* 0x0005620000300800 */
[C---:B------:R-:W-:Y:S05]  /*7800*/  HMMA.16816.F32 R24, R172.reuse, R4, R24 ;  /* 0x00000004ac18723c */ /* 0x040fea0000001818 */
[----:B------:R-:W-:Y:S01]  /*7810*/  FMUL.FTZ R12, R243, R15 ;  /* 0x0000000ff30c7220 */ /* 0x000fe20000410000 */
[-C--:B------:R-:W-:Y:S05]  /*7820*/  HMMA.16816.F32 R28, R172, R6.reuse, R28 ;  /* 0x00000006ac1c723c */ /* 0x080fea000000181c */
[----:B------:R-:W-:Y:S01]  /*7830*/  FMUL.FTZ R15, R181, R11 ;  /* 0x0000000bb50f7220 */ /* 0x000fe20000410000 */
[----:B------:R-:W-:Y:S05]  /*7840*/  HMMA.16816.F32 R32, R164, R6, R32 ;  /* 0x00000006a420723c */ /* 0x000fea0000001820 */
[----:B------:R-:W-:Y:S01]  /*7850*/  FFMA.FTZ R10, -R197, R197, 1 ;  /* 0x3f800000c50a7423 */ /* 0x000fe200000101c5 */
[C---:B------:R-:W-:Y:S01]  /*7860*/  FADD.FTZ R20, -R206.reuse, R20 ;  /* 0x00000014ce147221 */ /* 0x040fe20000010100 */
[----:B------:R-:W-:Y:S01]  /*7870*/  FADD.FTZ R21, -R206, R21 ;  /* 0x00000015ce157221 */ /* 0x000fe20000010100 */
[----:B------:R-:W-:Y:S03]  /*7880*/  FADD.FTZ R22, -R207, R22 ;  /* 0x00000016cf167221 */ /* 0x000fe60000010100 */
[----:B------:R-:W-:Y:S01]  /*7890*/  FMUL.FTZ R174, R51, R20 ;  /* 0x0000001433ae7220 */ /* 0x000fe20000410000 */
[----:B------:R-:W-:Y:S01]  /*78a0*/  FMUL.FTZ R173, R50, R21 ;  /* 0x0000001532ad7220 */ /* 0x000fe20000410000 */
[----:B------:R2:W5:Y:S01]  /*78b0*/  LDL.LU R51, [R1+0x80] ;  /* 0x0000800001337983 */ /* 0x0005620000300800 */
[----:B------:R-:W-:Y:S01]  /*78c0*/  FMUL.FTZ R172, R49, R22 ;  /* 0x0000001631ac7220 */ /* 0x000fe20000410000 */
[----:B------:R-:W-:Y:S01]  /*78d0*/  FADD.FTZ R23, -R207, R23 ;  /* 0x00000017cf177221 */ /* 0x000fe20000010100 */
[C---:B------:R-:W-:Y:S01]  /*78e0*/  FADD.FTZ R24, -R205.reuse, R24 ;  /* 0x00000018cd187221 */ /* 0x040fe20000010100 */
[----:B------:R2:W5:Y:S01]  /*78f0*/  LDL.LU R50, [R1+0x7c] ;  /* 0x00007c0001327983 */ /* 0x0005620000300800 */
[----:B------:R-:W-:Y:S01]  /*7900*/  FADD.FTZ R25, -R205, R25 ;  /* 0x00000019cd197221 */ /* 0x000fe20000010100 */
[----:B------:R-:W-:Y:S01]  /*7910*/  FMUL.FTZ R23, R48, R23 ;  /* 0x0000001730177220 */ /* 0x000fe20000410000 */
[----:B------:R-:W-:Y:S01]  /*7920*/  FMUL.FTZ R24, R47, R24 ;  /* 0x000000182f187220 */ /* 0x000fe20000410000 */
[----:B------:R2:W5:Y:S01]  /*7930*/  LDL.LU R49, [R1+0x78] ;  /* 0x0000780001317983 */ /* 0x0005620000300800 */
[C---:B------:R-:W-:Y:S01]  /*7940*/  FADD.FTZ R26, -R204.reuse, R26 ;  /* 0x0000001acc1a7221 */ /* 0x040fe20000010100 */
[----:B------:R-:W-:Y:S01]  /*7950*/  FADD.FTZ R27, -R204, R27 ;  /* 0x0000001bcc1b7221 */ /* 0x000fe20000010100 */
[----:B------:R-:W-:Y:S01]  /*7960*/  FADD.FTZ R28, -R205, R28 ;  /* 0x0000001ccd1c7221 */ /* 0x000fe20000010100 */
[----:B------:R2:W5:Y:S01]  /*7970*/  LDL.LU R48, [R1+0x74] ;  /* 0x0000740001307983 */ /* 0x0005620000300800 */
[----:B------:R-:W-:Y:S01]  /*7980*/  FMUL.FTZ R22, R45, R26 ;  /* 0x0000001a2d167220 */ /* 0x000fe20000410000 */
[----:B------:R-:W-:Y:S01]  /*7990*/  FMUL.FTZ R27, R44, R27 ;  /* 0x0000001b2c1b7220 */ /* 0x000fe20000410000 */
[----:B------:R-:W-:Y:S01]  /*79a0*/  FMUL.FTZ R28, R43, R28 ;  /* 0x0000001c2b1c7220 */ /* 0x000fe20000410000 */
[----:B------:R2:W5:Y:S01]  /*79b0*/  LDL.LU R47, [R1+0x70] ;  /* 0x00007000012f7983 */ /* 0x0005620000300800 */
[----:B------:R-:W-:Y:S01]  /*79c0*/  FADD.FTZ R29, -R205, R29 ;  /* 0x0000001dcd1d7221 */ /* 0x000fe20000010100 */
        /* <DEDUP_REMOVED lines=10> */
[----:B------:R-:W-:Y:S01]  /*7a70*/  FMUL.FTZ R10, R10, UR5 ;  /* 0x000000050a0a7c20 */ /* 0x000fe20008410000 */
[----:B------:R-:W-:Y:S01]  /*7a80*/  FMUL.FTZ R9, R9, UR5 ;  /* 0x0000000509097c20 */ /* 0x000fe20008410000 */
[----:B------:R-:W-:Y:S01]  /*7a90*/  FMUL.FTZ R34, R37, R34 ;  /* 0x0000002225227220 */ /* 0x000fe20000410000 */
[----:B------:R-:W-:Y:S01]  /*7aa0*/  FMUL.FTZ R35, R36, R35 ;  /* 0x0000002324237220 */ /* 0x000fe20000410000 */
[----:B------:R-:W-:Y:S01]  /*7ab0*/  FMUL.FTZ R14, R180, R10 ;  /* 0x0000000ab40e7220 */ /* 0x000fe20000410000 */
[----:B------:R-:W-:Y:S01]  /*7ac0*/  FMUL.FTZ R178, R178, R9 ;  /* 0x00000009b2b27220 */ /* 0x000fe20000410000 */
[----:B------:R-:W-:Y:S01]  /*7ad0*/  FFMA.FTZ R9, -R200, R200, 1 ;  /* 0x3f800000c8097423 */ /* 0x000fe200000101c8 */
[----:B------:R-:W-:Y:S01]  /*7ae0*/  FFMA.FTZ R8, -R199, R199, 1 ;  /* 0x3f800000c7087423 */ /* 0x000fe200000101c7 */
[----:B------:R-:W-:Y:S01]  /*7af0*/  FFMA.FTZ R4, -R194, R194, 1 ;  /* 0x3f800000c2047423 */ /* 0x000fe200000101c2 */
[----:B------:R-:W-:Y:S01]  /*7b00*/  F2FP.F16.F32.PACK_AB R169, R14, R15 ;  /* 0x0000000f0ea9723e */ /* 0x000fe200000000ff */
[----:B------:R-:W-:Y:S01]  /*7b10*/  FMUL.FTZ R15, R46, R25 ;  /* 0x000000192e0f7220 */ /* 0x000fe20000410000 */
[----:B------:R-:W-:Y:S01]  /*7b20*/  FMUL.FTZ R9, R9, UR5 ;  /* 0x0000000509097c20 */ /* 0x000fe20008410000 */
[----:B------:R2:W5:Y:S01]  /*7b30*/  LDL.LU R46, [R1+0x6c] ;  /* 0x00006c00012e7983 */ /* 0x0005620000300800 */
[----:B------:R-:W-:Y:S01]  /*7b40*/  FMUL.FTZ R8, R8, UR5 ;  /* 0x0000000508087c20 */ /* 0x000fe20008410000 */
[----:B------:R-:W-:Y:S01]  /*7b50*/  FMUL.FTZ R4, R4, UR5 ;  /* 0x0000000504047c20 */ /* 0x000fe20008410000 */
[----:B------:R-:W-:Y:S01]  /*7b60*/  FMUL.FTZ R11, R183, R9 ;  /* 0x00000009b70b7220 */ /* 0x000fe20000410000 */
[----:B------:R2:W5:Y:S01]  /*7b70*/  LDL.LU R45, [R1+0x68] ;  /* 0x00006800012d7983 */ /* 0x0005620000300800 */
[----:B------:R-:W-:Y:S01]  /*7b80*/  FMUL.FTZ R10, R182, R8 ;  /* 0x00000008b60a7220 */ /* 0x000fe20000410000 */
[----:B------:R-:W-:Y:S01]  /*7b90*/  FFMA.FTZ R5, -R195, R195, 1 ;  /* 0x3f800000c3057423 */ /* 0x000fe200000101c3 */
[----:B------:R-:W-:Y:S01]  /*7ba0*/  FMUL.FTZ R12, R12, R4 ;  /* 0x000000040c0c7220 */ /* 0x000fe20000410000 */
[----:B------:R2:W5:Y:S01]  /*7bb0*/  LDL.LU R44, [R1+0x64] ;  /* 0x00006400012c7983 */ /* 0x0005620000300800 */
[----:B------:R-:W-:Y:S01]  /*7bc0*/  FFMA.FTZ R4, -R201, R201, 1 ;  /* 0x3f800000c9047423 */ /* 0x000fe200000101c9 */
[----:B------:R-:W-:Y:S01]  /*7bd0*/  F2FP.F16.F32.PACK_AB R21, R10, R11 ;  /* 0x0000000b0a15723e */ /* 0x000fe200000000ff */
[----:B------:R-:W-:Y:S01]  /*7be0*/  FMUL.FTZ R11, R42, R29 ;  /* 0x0000001d2a0b7220 */ /* 0x000fe20000410000 */
[----:B------:R2:W5:Y:S01]  /*7bf0*/  LDL.LU R43, [R1+0x60] ;  /* 0x00006000012b7983 */ /* 0x0005620000300800 */
[----:B------:R-:W-:Y:S01]  /*7c00*/  FMUL.FTZ R5, R5, UR5 ;  /* 0x0000000505057c20 */ /* 0x000fe20008410000 */
[----:B------:R-:W-:Y:S01]  /*7c10*/  FMUL.FTZ R4, R4, UR5 ;  /* 0x0000000504047c20 */ /* 0x000fe20008410000 */
[----:B------:R-:W-:Y:S01]  /*7c20*/  FFMA.FTZ R8, -R203, R203, 1 ;  /* 0x3f800000cb087423 */ /* 0x000fe200000101cb */
[----:B------:R2:W5:Y:S01]  /*7c30*/  LDL.LU R42, [R1+0x5c] ;  /* 0x00005c00012a7983 */ /* 0x0005620000300800 */
[----:B------:R-:W-:Y:S01]  /*7c40*/  FMUL.FTZ R13, R13, R5 ;  /* 0x000000050d0d7220 */ /* 0x000fe20000410000 */
[----:B------:R-:W-:Y:S01]  /*7c50*/  FFMA.FTZ R5, -R202, R202, 1 ;  /* 0x3f800000ca057423 */ /* 0x000fe200000101ca */
[----:B------:R-:W-:Y:S01]  /*7c60*/  FMUL.FTZ R18, R18, R4 ;  /* 0x0000000412127220 */ /* 0x000fe20000410000 */
[----:B------:R2:W5:Y:S01]  /*7c70*/  LDL.LU R41, [R1+0x58] ;  /* 0x0000580001297983 */ /* 0x0005620000300800 */
[----:B------:R-:W-:Y:S01]  /*7c80*/  FFMA.FTZ R4, -R224, R224, 1 ;  /* 0x3f800000e0047423 */ /* 0x000fe200000101e0 */
[----:B------:R-:W-:Y:S01]  /*7c90*/  FMUL.FTZ R5, R5, UR5 ;  /* 0x0000000505057c20 */ /* 0x000fe20008410000 */
[----:B------:R-:W-:Y:S01]  /*7ca0*/  FFMA.FTZ R6, -R226, R226, 1 ;  /* 0x3f800000e2067423 */ /* 0x000fe200000101e2 */
[----:B------:R2:W5:Y:S01]  /*7cb0*/  LDL.LU R40, [R1+0x54] ;  /* 0x0000540001287983 */ /* 0x0005620000300800 */
[----:B------:R-:W-:Y:S01]  /*7cc0*/  FMUL.FTZ R4, R4, UR5 ;  /* 0x0000000504047c20 */ /* 0x000fe20008410000 */
[----:B------:R-:W-:Y:S01]  /*7cd0*/  FMUL.FTZ R14, R16, R5 ;  /* 0x00000005100e7220 */ /* 0x000fe20000410000 */
[----:B------:R-:W-:Y:S01]  /*7ce0*/  FFMA.FTZ R5, -R225, R225, 1 ;  /* 0x3f800000e1057423 */ /* 0x000fe200000101e1 */
[----:B------:R2:W5:Y:S01]  /*7cf0*/  LDL.LU R39, [R1+0x50] ;  /* 0x0000500001277983 */ /* 0x0005620000300800 */
[----:B------:R-:W-:Y:S01]  /*7d00*/  FFMA.FTZ R9, -R223, R223, 1 ;  /* 0x3f800000df097423 */ /* 0x000fe200000101df */
[----:B------:R-:W-:Y:S01]  /*7d10*/  FMUL.FTZ R19, R8, UR5 ;  /* 0x0000000508137c20 */ /* 0x000fe20008410000 */
[----:B------:R-:W-:Y:S01]  /*7d20*/  FFMA.FTZ R7, -R227, R227, 1 ;  /* 0x3f800000e3077423 */ /* 0x000fe200000101e3 */
[----:B------:R2:W5:Y:S01]  /*7d30*/  LDL.LU R38, [R1+0x4c] ;  /* 0x00004c0001267983 */ /* 0x0005620000300800 */
[----:B------:R-:W-:Y:S01]  /*7d40*/  FMUL.FTZ R16, R23, R4 ;  /* 0x0000000417107220 */ /* 0x000fe20000410000 */
[----:B------:R-:W-:Y:S01]  /*7d50*/  FMUL.FTZ R6, R6, UR5 ;  /* 0x0000000506067c20 */ /* 0x000fe20008410000 */
[----:B------:R-:W-:Y:S01]  /*7d60*/  FMUL.FTZ R5, R5, UR5 ;  /* 0x0000000505057c20 */ /* 0x000fe20008410000 */
[----:B------:R2:W5:Y:S01]  /*7d70*/  LDL.LU R37, [R1+0x48] ;  /* 0x0000480001257983 */ /* 0x0005620000300800 */
[----:B------:R-:W-:Y:S01]  /*7d80*/  FFMA.FTZ R4, -R188, R188, 1 ;  /* 0x3f800000bc047423 */ /* 0x000fe200000101bc */
[----:B------:R-:W-:Y:S01]  /*7d90*/  FMUL.FTZ R9, R9, UR5 ;  /* 0x0000000509097c20 */ /* 0x000fe20008410000 */
[----:B------:R-:W-:Y:S01]  /*7da0*/  FMUL.FTZ R19, R17, R19 ;  /* 0x0000001311137220 */ /* 0x000fe20000410000 */
[----:B------:R2:W5:Y:S01]  /*7db0*/  LDL.LU R36, [R1+0x44] ;  /* 0x0000440001247983 */ /* 0x0005620000300800 */
[----:B------:R-:W-:Y:S01]  /*7dc0*/  FMUL.FTZ R7, R7, UR5 ;  /* 0x0000000507077c20 */ /* 0x000fe20008410000 */
[----:B------:R-:W-:Y:S01]  /*7dd0*/  FMUL.FTZ R17, R173, R6 ;  /* 0x00000006ad117220 */ /* 0x000fe20000410000 */
[----:B------:R-:W-:Y:S01]  /*7de0*/  FMUL.FTZ R10, R172, R5 ;  /* 0x00000005ac0a7220 */ /* 0x000fe20000410000 */
[----:B------:R-:W-:Y:S01]  /*7df0*/  FMUL.FTZ R4, R4, UR5 ;  /* 0x0000000504047c20 */ /* 0x000fe20008410000 */
[----:B------:R-:W-:Y:S01]  /*7e00*/  FFMA.FTZ R6, -R229, R229, 1 ;  /* 0x3f800000e5067423 */ /* 0x000fe200000101e5 */
[----:B------:R-:W-:Y:S01]  /*7e10*/  FFMA.FTZ R5, -R228, R228, 1 ;  /* 0x3f800000e4057423 */ /* 0x000fe200000101e4 */
[----:B------:R-:W-:Y:S01]  /*7e20*/  FMUL.FTZ R8, R179, R9 ;  /* 0x00000009b3087220 */ /* 0x000fe20000410000 */
[----:B------:R-:W-:Y:S01]  /*7e30*/  FMUL.FTZ R9, R174, R7 ;  /* 0x00000007ae097220 */ /* 0x000fe20000410000 */
[----:B------:R-:W-:Y:S01]  /*7e40*/  F2FP.F16.F32.PACK_AB R18, R18, R14 ;  /* 0x0000000e1212723e */ /* 0x000fe200000000ff */
[----:B------:R-:W-:Y:S01]  /*7e50*/  FFMA.FTZ R7, -R231, R231, 1 ;  /* 0x3f800000e7077423 */ /* 0x000fe200000101e7 */
[----:B------:R-:W-:Y:S01]  /*7e60*/  FMUL.FTZ R14, R27, R4 ;  /* 0x000000041b0e7220 */ /* 0x000fe20000410000 */
[----:B------:R-:W-:Y:S01]  /*7e70*/  FMUL.FTZ R6, R6, UR5 ;  /* 0x0000000506067c20 */ /* 0x000fe20008410000 */
[----:B------:R-:W-:Y:S01]  /*7e80*/  FMUL.FTZ R5, R5, UR5 ;  /* 0x0000000505057c20 */ /* 0x000fe20008410000 */
[----:B------:R-:W-:Y:S01]  /*7e90*/  FFMA.FTZ R4, -R189, R189, 1 ;  /* 0x3f800000bd047423 */ /* 0x000fe200000101bd */
[----:B------:R-:W-:Y:S01]  /*7ea0*/  FMUL.FTZ R7, R7, UR5 ;  /* 0x0000000507077c20 */ /* 0x000fe20008410000 */
[----:B------:R-:W-:Y:S01]  /*7eb0*/  FMUL.FTZ R15, R15, R6 ;  /* 0x000000060f0f7220 */ /* 0x000fe20000410000 */
[----:B------:R-:W-:Y:S01]  /*7ec0*/  FMUL.FTZ R22, R22, R5 ;  /* 0x0000000516167220 */ /* 0x000fe20000410000 */
[----:B------:R-:W-:Y:S01]  /*7ed0*/  FMUL.FTZ R4, R4, UR5 ;  /* 0x0000000504047c20 */ /* 0x000fe20008410000 */
[----:B------:R-:W-:Y:S01]  /*7ee0*/  F2FP.F16.F32.PACK_AB R19, R19, R8 ;  /* 0x000000081313723e */ /* 0x000fe200000000ff */
[----:B------:R-:W-:Y:S01]  /*7ef0*/  FFMA.FTZ R6, -R191, R191, 1 ;  /* 0x3f800000bf067423 */ /* 0x000fe200000101bf */
[----:B------:R-:W-:Y:S01]  /*7f00*/  FFMA.FTZ R5, -R190, R190, 1 ;  /* 0x3f800000be057423 */ /* 0x000fe200000101be */
[----:B------:R-:W-:Y:S01]  /*7f10*/  F2FP.F16.F32.PACK_AB R16, R16, R10 ;  /* 0x0000000a1010723e */ /* 0x000fe200000000ff */
[----:B------:R-:W-:Y:S01]  /*7f20*/  FMUL.FTZ R8, R24, R7 ;  /* 0x0000000718087220 */ /* 0x000fe20000410000 */
[----:B------:R-:W-:Y:S01]  /*7f30*/  FMUL.FTZ R10, R31, R4 ;  /* 0x000000041f0a7220 */ /* 0x000fe20000410000 */
[----:B------:R-:W-:Y:S01]  /*7f40*/  F2FP.F16.F32.PACK_AB R17, R17, R9 ;  /* 0x000000091111723e */ /* 0x000fe200000000ff */
[----:B------:R-:W-:Y:S01]  /*7f50*/  FMUL.FTZ R6, R6, UR5 ;  /* 0x0000000506067c20 */ /* 0x000fe20008410000 */
[----:B------:R-:W-:Y:S01]  /*7f60*/  FMUL.FTZ R5, R5, UR5 ;  /* 0x0000000505057c20 */ /* 0x000fe20008410000 */
[----:B------:R-:W-:Y:S01]  /*7f70*/  F2FP.F16.F32.PACK_AB R15, R15, R8 ;  /* 0x000000080f0f723e */ /* 0x000fe200000000ff */
[----:B------:R-:W-:Y:S01]  /*7f80*/  FFMA.FTZ R4, -R235, R235, 1 ;  /* 0x3f800000eb047423 */ /* 0x000fe200000101eb */
[----:B------:R-:W-:Y:S01]  /*7f90*/  FMUL.FTZ R11, R11, R6 ;  /* 0x000000060b0b7220 */ /* 0x000fe20000410000 */
[----:B------:R-:W-:Y:S01]  /*7fa0*/  F2FP.F16.F32.PACK_AB R20, R12, R13 ;  /* 0x0000000d0c14723e */ /* 0x000fe200000000ff */
[----:B------:R-:W-:Y:S01]  /*7fb0*/  FMUL.FTZ R9, R30, R5 ;  /* 0x000000051e097220 */ /* 0x000fe20000410000 */
[----:B------:R-:W-:Y:S01]  /*7fc0*/  FMUL.FTZ R8, R4, UR5 ;  /* 0x0000000504087c20 */ /* 0x000fe20008410000 */
[----:B------:R-:W-:Y:S01]  /*7fd0*/  F2FP.F16.F32.PACK_AB R171, R171, R168 ;  /* 0x000000a8abab723e */ /* 0x000fe200000000ff */
[----:B------:R-:W-:Y:S01]  /*7fe0*/  FFMA.FTZ R7, -R230, R230, 1 ;  /* 0x3f800000e6077423 */ /* 0x000fe200000101e6 */
[----:B------:R-:W-:Y:S01]  /*7ff0*/  FFMA.FTZ R6, -R234, R234, 1 ;  /* 0x3f800000ea067423 */ /* 0x000fe200000101ea */
[----:B------:R-:W-:Y:S01]  /*8000*/  F2FP.F16.F32.PACK_AB R168, R177, R178 ;  /* 0x000000b2b1a8723e */ /* 0x000fe200000000ff */
[----:B------:R-:W-:Y:S01]  /*8010*/  FFMA.FTZ R5, -R233, R233, 1 ;  /* 0x3f800000e9057423 */ /* 0x000fe200000101e9 */
[----:B------:R-:W-:Y:S01]  /*8020*/  FFMA.FTZ R4, -R232, R232, 1 ;  /* 0x3f800000e8047423 */ /* 0x000fe200000101e8 */
[----:B------:R-:W-:Y:S01]  /*8030*/  F2FP.F16.F32.PACK_AB R14, R14, R22 ;  /* 0x000000160e0e723e */ /* 0x000fe200000000ff */
[----:B------:R-:W-:Y:S01]  /*8040*/  FMUL.FTZ R7, R7, UR5 ;  /* 0x0000000507077c20 */ /* 0x000fe20008410000 */
        /* <DEDUP_REMOVED lines=12> */
[----:B--2---:R-:W-:Y:S06]  /*8110*/  @!P1 BRA `(.L_x_1597) ;  /* 0x0000000000e09947 */ /* 0x004fec0003800000 */
        /* <DEDUP_REMOVED lines=56> */
.L_x_1597:
        /* <DEDUP_REMOVED lines=27> */
[----:B------:R-:W-:Y:S01]  /*8650*/  LDSM.16.MT88.4 R172, [R0+UR4+0xb800] ;  /* 0x00b8000400ac783b */ /* 0x000fe20008004200 */
[-C--:B-1---5:R-:W-:Y:S03]  /*8660*/  HMMA.16816.F32 R36, R4, R8.reuse, R36 ;  /* 0x000000080424723c */ /* 0x0a2fe60000001824 */
[----:B------:R1:W5:Y:S03]  /*8670*/  LDL R223, [R1+0x14] ;  /* 0x0000140001df7983 */ /* 0x0003660000100800 */
[C---:B--2---:R-:W-:Y:S06]  /*8680*/  HMMA.16816.F32 R40, R12.reuse, R8, R40 ;  /* 0x000000080c28723c */ /* 0x044fec0000001828 */
[-C--:B------:R-:W-:Y:S06]  /*8690*/  HMMA.16816.F32 R44, R12, R10.reuse, R44 ;  /* 0x0000000a0c2c723c */ /* 0x080fec000000182c */
[C---:B------:R-:W-:Y:S01]  /*86a0*/  HMMA.16816.F32 R48, R4.reuse, R10, R48 ;  /* 0x0000000a0430723c */ /* 0x040fe20000001830 */
[----:B------:R-:W2:Y:S05]  /*86b0*/  LDSM.16.MT88.4 R8, [R176+0x800] ;  /* 0x00080000b008783b */ /* 0x000eaa0000004200 */
[-C--:B---3--:R-:W-:Y:S06]  /*86c0*/  HMMA.16816.F32 R52, R4, R16.reuse, R52 ;  /* 0x000000100434723c */ /* 0x088fec0000001834 */
[C---:B------:R-:W-:Y:S06]  /*86d0*/  HMMA.16816.F32 R56, R12.reuse, R16, R56 ;  /* 0x000000100c38723c */ /* 0x040fec0000001838 */
[-C--:B------:R-:W-:Y:S06]  /*86e0*/  HMMA.16816.F32 R60, R12, R18.reuse, R60 ;  /* 0x000000120c3c723c */ /* 0x080fec000000183c */
[C---:B------:R-:W-:Y:S01]  /*86f0*/  HMMA.16816.F32 R64, R4.reuse, R18, R64 ;  /* 0x000000120440723c */ /* 0x040fe20000001840 */
[----:B------:R-:W3:Y:S05]  /*8700*/  LDSM.16.MT88.4 R16, [R0+UR4+0xa800] ;  /* 0x00a800040010783b */ /* 0x000eea0008004200 */
[-C--:B----4-:R-:W-:Y:S06]  /*8710*/  HMMA.16816.F32 R68, R4, R20.reuse, R68 ;  /* 0x000000140444723c */ /* 0x090fec0000001844 */
[C---:B------:R-:W-:Y:S06]  /*8720*/  HMMA.16816.F32 R72, R12.reuse, R20, R72 ;  /* 0x000000140c48723c */ /* 0x040fec0000001848 */
[-C--:B------:R-:W-:Y:S06]  /*8730*/  HMMA.16816.F32 R76, R12, R22.reuse, R76 ;  /* 0x000000160c4c723c */ /* 0x080fec000000184c */
[C---:B------:R-:W-:Y:S01]  /*8740*/  HMMA.16816.F32 R80, R4.reuse, R22, R80 ;  /* 0x000000160450723c */ /* 0x040fe20000001850 */
[----:B------:R-:W4:Y:S05]  /*8750*/  LDSM.16.MT88.4 R20, [R176+0x2800] ;  /* 0x00280000b014783b */ /* 0x000f2a0000004200 */
[-C--:B------:R-:W-:Y:S06]  /*8760*/  HMMA.16816.F32 R84, R4, R24.reuse, R84 ;  /* 0x000000180454723c */ /* 0x080fec0000001854 */
[C---:B------:R-:W-:Y:S06]  /*8770*/  HMMA.16816.F32 R88, R12.reuse, R24, R88 ;  /* 0x000000180c58723c */ /* 0x040fec0000001858 */
[-C--:B------:R-:W-:Y:S01]  /*8780*/  HMMA.16816.F32 R92, R12, R26.reuse, R92 ;  /* 0x0000001a0c5c723c */ /* 0x080fe2000000185c */
[----:B------:R-:W-:Y:S05]  /*8790*/  LDSM.16.MT88.4 R12, [R0+UR4+0x9000] ;  /* 0x00900004000c783b */ /* 0x000fea0008004200 */
[----:B------:R-:W-:Y:S01]  /*87a0*/  HMMA.16816.F32 R96, R4, R26, R96 ;  /* 0x0000001a0460723c */ /* 0x000fe20000001860 */
[----:B------:R-:W1:Y:S04]  /*87b0*/  LDSM.16.MT88.4 R4, [R211+0x21000] ;  /* 0x02100000d304783b */ /* 0x000e680000004200 */
[----:B------:R-:W1:Y:S01]  /*87c0*/  LDSM.16.MT88.4 R24, [R211+0x23000] ;  /* 0x02300000d318783b */ /* 0x000e620000004200 */
        /* <DEDUP_REMOVED lines=21> */
[----:B------:R-:W3:Y:S03]  /*8920*/  LDSM.16.MT88.4 R20, [R0+UR4+0x9800] ;  /* 0x009800040014783b */ /* 0x000ee60008004200 */
[-C--:B-1----:R-:W-:Y:S01]  /*8930*/  HMMA.16816.F32 R36, R4, R12.reuse, R36 ;  /* 0x0000000c0424723c */ /* 0x082fe20000001824 */
[----:B------:R-:W1:Y:S01]  /*8940*/  LDSM.16.MT88.4 R28, [R211+0x23800] ;  /* 0x02380000d31c783b */ /* 0x000e620000004200 */
[----:B------:R-:W-:Y:S04]  /*8950*/  BAR.SYNC.DEFER_BLOCKING 0x0 ;  /* 0x0000000000007b1d */ /* 0x000fe80000010000 */
[C---:B------:R-:W-:Y:S06]  /*8960*/  HMMA.16816.F32 R40, R24.reuse, R12, R40 ;  /* 0x0000000c1828723c */ /* 0x040fec0000001828 */
        /* <DEDUP_REMOVED lines=15> */
[C---:B-1----:R-:W-:Y:S06]  /*8a60*/  HMMA.16816.F32 R40, R28.reuse, R20, R40 ;  /* 0x000000141c28723c */ /* 0x042fec0000001828 */
        /* <DEDUP_REMOVED lines=31> */
[----:B-----5:R-:W-:Y:S02]  /*8c60*/  LEA R0, R223, UR4, 0x1 ;  /* 0x00000004df007c11 */ /* 0x020fe4000f8e08ff */
        /* <DEDUP_REMOVED lines=25> */
.L_x_1598:
[----:B------:R-:W-:Y:S01]  /*8e00*/  LDSM.16.M88.4 R32, [R2+0x1c000] ;  /* 0x01c000000220783b */ /* 0x000fe20000000200 */
[----:B------:R-:W-:Y:S02]  /*8e10*/  ULOP3.LUT UR10, UR7, 0x1, URZ, 0xc0, !UPT ;  /* 0x00000001070a7892 */ /* 0x000fe4000f8ec03f */
[----:B------:R-:W-:Y:S01]  /*8e20*/  UISETP.GT.AND UP2, UPT, UR7, UR21, UPT ;  /* 0x000000150700728c */ /* 0x000fe2000bf44270 */
[----:B------:R-:W2:Y:S01]  /*8e30*/  LDSM.16.MT88.4 R16, [R210] ;  /* 0x00000000d210783b */ /* 0x000ea20000004200 */
[----:B------:R-:W-:Y:S02]  /*8e40*/  UISETP.NE.U32.AND UP0, UPT, UR10, 0x1, UPT ;  /* 0x000000010a00788c */ /* 0x000fe4000bf05070 */
[----:B------:R-:W-:Y:S01]  /*8e50*/  UIADD3 UR7, UR7, -0x1, URZ ;  /* 0xffffffff07077890 */ /* 0x000fe2000fffe03f */
[----:B------:R-:W3:Y:S04]  /*8e60*/  LDSM.16.M88.4 R28, [R2+0x1d000] ;  /* 0x01d00000021c783b */ /* 0x000ee80000000200 */
[----:B------:R-:W4:Y:S04]  /*8e70*/  LDSM.16.MT88.4 R164, [R210+0x4000] ;  /* 0x00400000d2a4783b */ /* 0x000f280000004200 */
[----:B-1----:R-:W4:Y:S04]  /*8e80*/  LDL R0, [R1+0x18] ;  /* 0x0000180001007983 */ /* 0x002f280000100800 */
[----:B------:R-:W-:Y:S04]  /*8e90*/  LDSM.16.M88.4 R168, [R3+0x1c000] ;  /* 0x01c0000003a8783b */ /* 0x000fe80000000200 */
[----:B------:R-:W4:Y:S04]  /*8ea0*/  LDL R228, [R1+0x1c] ;  /* 0x00001c0001e47983 */ /* 0x000f280000100800 */
[----:B------:R-:W1:Y:S04]  /*8eb0*/  LDSM.16.MT88.4 R172, [R210+0x800] ;  /* 0x00080000d2ac783b */ /* 0x000e680000004200 */
[----:B------:R1:W4:Y:S04]  /*8ec0*/  LDL R224, [R1+0x4] ;  /* 0x0000040001e07983 */ /* 0x0003280000100800 */
[----:B------:R-:W1:Y:S04]  /*8ed0*/  LDSM.16.M88.4 R176, [R3+0x1d000] ;  /* 0x01d0000003b0783b */ /* 0x000e680000000200 */
[----:B------:R1:W4:Y:S01]  /*8ee0*/  LDL R225, [R1] ;  /* 0x0000000001e17983 */ /* 0x0003220000100800 */
[-C--:B--2---:R-:W-:Y:S03]  /*8ef0*/  HMMA.16816.F32 R4, R32, R16.reuse, RZ ;  /* 0x000000102004723c */ /* 0x084fe600000018ff */
[----:B------:R-:W2:Y:S04]  /*8f00*/  LDSM.16.MT88.4 R180, [R210+0x4800] ;  /* 0x00480000d2b4783b */ /* 0x000ea80000004200 */
[----:B------:R1:W2:Y:S01]  /*8f10*/  LDL R226, [R1+0xc] ;  /* 0x00000c0001e27983 */ /* 0x0002a20000100800 */
[C---:B---3--:R-:W-:Y:S03]  /*8f20*/  HMMA.16816.F32 R8, R28.reuse, R16, RZ ;  /* 0x000000101c08723c */ /* 0x048fe600000018ff */
[----:B------:R-:W-:Y:S03]  /*8f30*/  LDSM.16.M88.4 R184, [R209+0x1c000] ;  /* 0x01c00000d1b8783b */ /* 0x000fe60000000200 */
[-C--:B------:R-:W-:Y:S01]  /*8f40*/  HMMA.16816.F32 R12, R28, R18.reuse, RZ ;  /* 0x000000121c0c723c */ /* 0x080fe200000018ff */
[----:B------:R3:W3:Y:S04]  /*8f50*/  LDL R227, [R1+0x8] ;  /* 0x0000080001e37983 */ /* 0x0006e80000100800 */
[----:B------:R-:W2:Y:S01]  /*8f60*/  LDSM.16.MT88.4 R188, [R210+0x1000] ;  /* 0x00100000d2bc783b */ /* 0x000ea20000004200 */
[C---:B------:R-:W-:Y:S03]  /*8f70*/  HMMA.16816.F32 R16, R32.reuse, R18, RZ ;  /* 0x000000122010723c */ /* 0x040fe600000018ff */
[----:B------:R-:W2:Y:S03]  /*8f80*/  LDSM.16.M88.4 R192, [R209+0x1d000] ;  /* 0x01d00000d1c0783b */ /* 0x000ea60000000200 */
[-C--:B----4-:R-:W-:Y:S01]  /*8f90*/  HMMA.16816.F32 R20, R32, R164.reuse, RZ ;  /* 0x000000a42014723c */ /* 0x090fe200000018ff */
[----:B------:R-:W4:Y:S04]  /*8fa0*/  LDSM.16.MT88.4 R196, [R210+0x5000] ;  /* 0x00500000d2c4783b */ /* 0x000f280000004200 */
[----:B------:R-:W-:Y:S01]  /*8fb0*/  LDSM.16.M88.4 R200, [R208+0x1d000] ;  /* 0x01d00000d0c8783b */ /* 0x000fe20000000200 */
[C---:B------:R-:W-:Y:S03]  /*8fc0*/  HMMA.16816.F32 R24, R28.reuse, R164, RZ ;  /* 0x000000a41c18723c */ /* 0x040fe600000018ff */
[----:B------:R-:W-:Y:S03]  /*8fd0*/  LDSM.16.MT88.4 R204, [R210+0x5800] ;  /* 0x00580000d2cc783b */ /* 0x000fe60000004200 */
[-C--:B------:R-:W-:Y:S06]  /*8fe0*/  HMMA.16816.F32 R28, R28, R166.reuse, RZ ;  /* 0x000000a61c1c723c */ /* 0x080fec00000018ff */
[----:B------:R-:W-:Y:S01]  /*8ff0*/  HMMA.16816.F32 R32, R32, R166, RZ ;  /* 0x000000a62020723c */ /* 0x000fe200000018ff */
[----:B------:R-:W-:Y:S05]  /*9000*/  LDSM.16.M88.4 R164, [R208+0x1c000] ;  /* 0x01c00000d0a4783b */ /* 0x000fea0000000200 */
[-C--:B-1----:R-:W-:Y:S06]  /*9010*/  HMMA.16816.F32 R4, R168, R172.reuse, R4 ;  /* 0x000000aca804723c */ /* 0x082fec0000001804 */
[C---:B------:R-:W-:Y:S06]  /*9020*/  HMMA.16816.F32 R8, R176.reuse, R172, R8 ;  /* 0x000000acb008723c */ /* 0x040fec0000001808 */
[-C--:B------:R-:W-:Y:S06]  /*9030*/  HMMA.16816.F32 R12, R176, R174.reuse, R12 ;  /* 0x000000aeb00c723c */ /* 0x080fec000000180c */
[C---:B------:R-:W-:Y:S01]  /*9040*/  HMMA.16816.F32 R16, R168.reuse, R174, R16 ;  /* 0x000000aea810723c */ /* 0x040fe20000001810 */
[----:B------:R-:W1:Y:S05]  /*9050*/  LDSM.16.MT88.4 R172, [R210+0x1800] ;  /* 0x00180000d2ac783b */ /* 0x000e6a0000004200 */
[-C--:B--2---:R-:W-:Y:S06]  /*9060*/  HMMA.16816.F32 R20, R168, R180.reuse, R20 ;  /* 0x000000b4a814723c */ /* 0x084fec0000001814 */
[C---:B------:R-:W-:Y:S06]  /*9070*/  HMMA.16816.F32 R24, R176.reuse, R180, R24 ;  /* 0x000000b4b018723c */ /* 0x040fec0000001818 */
[-C--:B------:R-:W-:Y:S01]  /*9080*/  HMMA.16816.F32 R28, R176, R182.reuse, R28 ;  /* 0x000000b6b01c723c */ /* 0x080fe2000000181c */
[----:B------:R-:W-:Y:S05]  /*9090*/  LDSM.16.MT88.4 R176, [R210+0x2000] ;  /* 0x00200000d2b0783b */ /* 0x000fea0000004200 */
[----:B------:R-:W-:Y:S01]  /*90a0*/  HMMA.16816.F32 R32, R168, R182, R32 ;  /* 0x000000b6a820723c */ /* 0x000fe20000001820 */
[----:B------:R-:W2:Y:S04]  /*90b0*/  LDSM.16.M88.4 R168, [R2+0x1e000] ;  /* 0x01e0000002a8783b */ /* 0x000ea80000000200 */
[----:B------:R-:W2:Y:S01]  /*90c0*/  LDSM.16.M88.4 R180, [R2+0x1f000] ;  /* 0x01f0000002b4783b */ /* 0x000ea20000000200 */
[-C--:B------:R-:W-:Y:S06]  /*90d0*/  HMMA.16816.F32 R4, R184, R188.reuse, R4 ;  /* 0x000000bcb804723c */ /* 0x080fec0000001804 */
[C---:B------:R-:W-:Y:S06]  /*90e0*/  HMMA.16816.F32 R8, R192.reuse, R188, R8 ;  /* 0x000000bcc008723c */ /* 0x040fec0000001808 */
[-C--:B------:R-:W-:Y:S06]  /*90f0*/  HMMA.16816.F32 R12, R192, R190.reuse, R12 ;  /* 0x000000bec00c723c */ /* 0x080fec000000180c */
[C---:B------:R-:W-:Y:S01]  /*9100*/  HMMA.16816.F32 R16, R184.reuse, R190, R16 ;  /* 0x000000beb810723c */ /* 0x040fe20000001810 */
[----:B------:R-:W2:Y:S05]  /*9110*/  LDSM.16.MT88.4 R188, [R210+0x6000] ;  /* 0x00600000d2bc783b */ /* 0x000eaa0000004200 */
[-C--:B----4-:R-:W-:Y:S06]  /*9120*/  HMMA.16816.F32 R20, R184, R196.reuse, R20 ;  /* 0x000000c4b814723c */ /* 0x090fec0000001814 */
[C---:B------:R-:W-:Y:S06]  /*9130*/  HMMA.16816.F32 R24, R192.reuse, R196, R24 ;  /* 0x000000c4c018723c */ /* 0x040fec0000001818 */
[-C--:B------:R-:W-:Y:S01]  /*9140*/  HMMA.16816.F32 R28, R192, R198.reuse, R28 ;  /* 0x000000c6c01c723c */ /* 0x080fe2000000181c */
[----:B------:R-:W-:Y:S05]  /*9150*/  LDSM.16.M88.4 R192, [R3+0x1f000] ;  /* 0x01f0000003c0783b */ /* 0x000fea0000000200 */
[----:B------:R-:W-:Y:S01]  /*9160*/  HMMA.16816.F32 R32, R184, R198, R32 ;  /* 0x000000c6b820723c */ /* 0x000fe20000001820 */
[----:B------:R-:W-:Y:S04]  /*9170*/  LDSM.16.MT88.4 R184, [R210+0x2800] ;  /* 0x00280000d2b8783b */ /* 0x000fe80000004200 */
        /* <DEDUP_REMOVED lines=23> */
[----:B------:R-:W4:Y:S04]  /*92f0*/  LDSM.16.M88.4 R168, [R208+0x1e000] ;  /* 0x01e00000d0a8783b */ /* 0x000f280000000200 */
        /* <DEDUP_REMOVED lines=18> */
[C---:B------:R-:W-:Y:S01]  /*9420*/  IMAD.SHL.U32 R172, R173.reuse, 0x10, RZ ;  /* 0x00000010adac7824 */ /* 0x040fe200078e00ff */
[C---:B------:R-:W-:Y:S06]  /*9430*/  HMMA.16816.F32 R24, R200.reuse, R204, R24 ;  /* 0x000000ccc818723c */ /* 0x040fec0000001818 */
[-C--:B------:R-:W-:Y:S06]  /*9440*/  HMMA.16816.F32 R28, R200, R206.reuse, R28 ;  /* 0x000000cec81c723c */ /* 0x080fec000000181c */
[----:B------:R-:W-:Y:S06]  /*9450*/  HMMA.16816.F32 R32, R164, R206, R32 ;  /* 0x000000cea420723c */ /* 0x000fec0000001820 */
[-C--:B------:R-:W-:Y:S05]  /*9460*/  HMMA.16816.F32 R4, R168, R180.reuse, R4 ;  /* 0x000000b4a804723c */ /* 0x080fea0000001804 */
[----:B------:R-:W-:Y:S01]  /*9470*/  @P1 IADD3 R166, P0, R0, UR17, RZ ;  /* 0x0000001100a61c10 */ /* 0x000fe2000ff1e0ff */
[C---:B-1----:R-:W-:Y:S01]  /*9480*/  HMMA.16816.F32 R8, R184.reuse, R180, R8 ;  /* 0x000000b4b808723c */ /* 0x042fe20000001808 */
[----:B------:R-:W-:Y:S04]  /*9490*/  @UP3 UIADD3 UR17, UP1, UR17, -0x100, URZ ;  /* 0xffffff0011113890 */ /* 0x000fe8000ff3e03f */
[----:B------:R-:W-:Y:S01]  /*94a0*/  @P1 IADD3.X R167, R228, UR16, RZ, P0, !PT ;  /* 0x00000010e4a71c10 */ /* 0x000fe200087fe4ff */
[-C--:B------:R-:W-:Y:S01]  /*94b0*/  HMMA.16816.F32 R12, R184, R182.reuse, R12 ;  /* 0x000000b6b80c723c */ /* 0x080fe2000000180c */
[----:B------:R-:W-:Y:S03]  /*94c0*/  @UP3 UIADD3.X UR16, UR16, -0x1, URZ, UP1, !UPT ;  /* 0xffffffff10103890 */ /* 0x000fe60008ffe43f */
[----:B------:R-:W2:Y:S01]  /*94d0*/  @P1 LDG.E R224, desc[UR8][R166.64+0xa0] ;  /* 0x0000a008a6e01981 */ /* 0x000ea2000c1e1900 */
[C---:B------:R-:W-:Y:S01]  /*94e0*/  IMAD.U32 R0, R173.reuse, -0x40, RZ ;  /* 0xffffffc0ad007824 */ /* 0x040fe200078e00ff */
[C---:B------:R-:W-:Y:S02]  /*94f0*/  HMMA.16816.F32 R16, R168.reuse, R182, R16 ;  /* 0x000000b6a810723c */ /* 0x040fe40000001810 */
[----:B------:R-:W4:Y:S03]  /*9500*/  @P1 LDG.E R225, desc[UR8][R166.64+0x80] ;  /* 0x00008008a6e11981 */ /* 0x000f26000c1e1900 */
[C---:B------:R-:W-:Y:S01]  /*9510*/  LEA R209, P0, R0.reuse, R248, 0x2 ;  /* 0x000000f800d17211 */ /* 0x040fe200078010ff */
[-C--:B------:R-:W-:Y:S01]  /*9520*/  HMMA.16816.F32 R20, R168, R188.reuse, R20 ;  /* 0x000000bca814723c */ /* 0x080fe20000001814 */
[----:B------:R-:W4:Y:S04]  /*9530*/  @P1 LDG.E R226, desc[UR8][R166.64+0x20] ;  /* 0x00002008a6e21981 */ /* 0x000f28000c1e1900 */
[----:B---3--:R-:W3:Y:S01]  /*9540*/  @P1 LDG.E R227, desc[UR8][R166.64] ;  /* 0x00000008a6e31981 */ /* 0x008ee2000c1e1900 */
[C---:B------:R-:W-:Y:S05]  /*9550*/  HMMA.16816.F32 R24, R184.reuse, R188, R24 ;  /* 0x000000bcb818723c */ /* 0x040fea0000001818 */
[----:B------:R-:W-:Y:S01]  /*9560*/  LEA.HI.X.SX32 R208, R0, R249, 0x2, P0 ;  /* 0x000000f900d07211 */ /* 0x000fe200000f16ff */
[-C--:B------:R-:W-:Y:S05]  /*9570*/  HMMA.16816.F32 R28, R184, R190.reuse, R28 ;  /* 0x000000beb81c723c */ /* 0x080fea000000181c */
[C---:B------:R-:W-:Y:S01]  /*9580*/  IMAD.SHL.U32 R0, R173.reuse, 0x8, RZ ;  /* 0x00000008ad007824 */ /* 0x040fe200078e00ff */
[----:B------:R-:W-:Y:S05]  /*9590*/  HMMA.16816.F32 R32, R168, R190, R32 ;  /* 0x000000bea820723c */ /* 0x000fea0000001820 */
[----:B------:R-:W-:Y:S02]  /*95a0*/  IMAD.MOV.U32 R2, RZ, RZ, R209 ;  /* 0x000000ffff027224 */ /* 0x000fe400078e00d1 */
[----:B------:R-:W-:Y:S04]  /*95b0*/  IMAD.MOV.U32 R3, RZ, RZ, R208 ;  /* 0x000000ffff037224 */ /* 0x000fe800078e00d0 */
[CC--:B------:R-:W-:Y:S01]  /*95c0*/  LEA R164, P0, R0.reuse, R2.reuse, 0x2 ;  /* 0x0000000200a47211 */ /* 0x0c0fe200078010ff */
[----:B------:R1:W-:Y:S01]  /*95d0*/  REDG.E.ADD.F32.FTZ.RN.STRONG.GPU desc[UR8][R2.64], R4 ;  /* 0x00000004020079a6 */ /* 0x0003e2000c10f388 */
[C---:B------:R-:W-:Y:S02]  /*95e0*/  IMAD R170, R173.reuse, 0x18, RZ ;  /* 0x00000018adaa7824 */ /* 0x040fe400078e02ff */
[-C--:B------:R-:W-:Y:S01]  /*95f0*/  LEA.HI.X.SX32 R165, R0, R3.reuse, 0x2, P0 ;  /* 0x0000000300a57211 */ /* 0x080fe200000f16ff */
[C---:B------:R-:W-:Y:S02]  /*9600*/  IMAD.SHL.U32 R169, R173.reuse, 0x20, RZ ;  /* 0x00000020ada97824 */ /* 0x040fe400078e00ff */
[----:B------:R-:W-:Y:S02]  /*9610*/  IMAD R171, R173, 0x30, RZ ;  /* 0x00000030adab7824 */ /* 0x000fe400078e02ff */
[----:B------:R1:W-:Y:S01]  /*9620*/  REDG.E.ADD.F32.FTZ.RN.STRONG.GPU desc[UR8][R164.64], R5 ;  /* 0x00000005a40079a6 */ /* 0x0003e2000c10f388 */
[CC--:B------:R-:W-:Y:S04]  /*9630*/  LEA R168, P0, R169.reuse, R2.reuse, 0x2 ;  /* 0x00000002a9a87211 */ /* 0x0c0fe800078010ff */
[-C--:B------:R-:W-:Y:S01]  /*9640*/  LEA.HI.X.SX32 R169, R169, R3.reuse, 0x2, P0 ;  /* 0x00000003a9a97211 */ /* 0x080fe200000f16ff */
[----:B--2---:R-:W-:Y:S04]  /*9650*/  @P1 STL [R1+0x4], R224 ;  /* 0x000004e001001387 */ /* 0x004fe80000100800 */
[----:B----4-:R-:W-:Y:S04]  /*9660*/  @P1 STL [R1], R225 ;  /* 0x000000e101001387 */ /* 0x010fe80000100800 */
[----:B------:R-:W-:Y:S04]  /*9670*/  @P1 STL [R1+0xc], R226 ;  /* 0x00000ce201001387 */ /* 0x000fe80000100800 */
[----:B---3--:R-:W-:Y:S01]  /*9680*/  @P1 STL [R1+0x8], R227 ;  /* 0x000008e301001387 */ /* 0x008fe20000100800 */
        /* <DEDUP_REMOVED lines=417> */
.L_x_1600:
        /* <DEDUP_REMOVED lines=23> */
.L_x_1601:
        /* <DEDUP_REMOVED lines=56> */
.L_x_1603:
[----:B------:R-:W-:Y:S05]  /*b590*/  BSYNC B0 ;  /* 0x0000000000007941 */ /* 0x000fea0003800000 */
.L_x_1602:
        /* <DEDUP_REMOVED lines=18> */
.L_x_1605:
[----:B------:R-:W-:Y:S05]  /*b6c0*/  BSYNC B0 ;  /* 0x0000000000007941 */ /* 0x000fea0003800000 */
.L_x_1604:
        /* <DEDUP_REMOVED lines=20> */
.L_x_1607:
[----:B------:R-:W-:Y:S05]  /*b810*/  BSYNC B0 ;  /* 0x0000000000007941 */ /* 0x000fea0003800000 */
.L_x_1606:
        /* <DEDUP_REMOVED lines=20> */
.L_x_1609:
[----:B------:R-:W-:Y:S05]  /*b960*/  BSYNC B0 ;  /* 0x0000000000007941 */ /* 0x000fea0003800000 */
.L_x_1608:
        /* <DEDUP_REMOVED lines=32> */
.L_x_1611:
[----:B------:R-:W-:Y:S05]  /*bb70*/  BSYNC B0 ;  /* 0x0000000000007941 */ /* 0x000fea0003800000 */
.L_x_1610:
        /* <DEDUP_REMOVED lines=18> */
.L_x_1613:
[----:B------:R-:W-:Y:S05]  /*bca0*/  BSYNC B0 ;  /* 0x0000000000007941 */ /* 0x000fea0003800000 */
.L_x_1612:
        /* <DEDUP_REMOVED lines=18> */
.L_x_1615:
[----:B------:R-:W-:Y:S05]  /*bdd0*/  BSYNC B0 ;  /* 0x0000000000007941 */ /* 0x000fea0003800000 */
.L_x_1614:
        /* <DEDUP_REMOVED lines=16> */
.L_x_1568:
[----:B------:R-:W-:Y:S05]  /*bee0*/  BSYNC B1 ;  /* 0x0000000000017941 */ /* 0x000fea0003800000 */
.L_x_1546:
        /* <DEDUP_REMOVED lines=11> */
.L_x_1616:
[----:B------:R-:W-:Y:S05]  /*bfa0*/  EXIT ;  /* 0x000000000000794d */ /* 0x000fea0003800000 */
.L_x_1618:
        /* <DEDUP_REMOVED lines=13> */
.L_x_2087:


//--------------------- .text._ZN5flash44flash_bwd_dq_dk_dv_loop_seqk_parallel_kernelI23Flash_bwd_kernel_traitsILi128ELi64ELi128ELi8ELi2ELi4ELi2ELb0ELb0EN7cutlass6half_tE19Flash_kernel_traitsILi128ELi64ELi128ELi8ES3_EELb1ELb0ELb0ELb0ELb1ELb1ELb0EEEvNS_16Flash_bwd_paramsE --------------------------
	.section	.text._ZN5flash44flash_bwd_dq_dk_dv_loop_seqk_parallel_kernelI23Flash_bwd_kernel_traitsILi128ELi64ELi128ELi8ELi2ELi4ELi2ELb0ELb0EN7cutlass6half_tE19Flash_kernel_traitsILi128ELi64ELi128ELi8ES3_EELb1ELb0ELb0ELb0ELb1ELb1ELb0EEEvNS_16Flash_bwd_paramsE,"ax",@progbits
	.align	128
        .global         _ZN5flash44flash_bwd_dq_dk_dv_loop_seqk_parallel_kernelI23Flash_bwd_kernel_traitsILi128ELi64ELi128ELi8ELi2ELi4ELi2ELb0ELb0EN7cutlass6half_tE19Flash_kernel_traitsILi128ELi64ELi128ELi8ES3_EELb1ELb0ELb0ELb0ELb1ELb1ELb0EEEvNS_16Flash_bwd_paramsE
        .type           _ZN5flash44flash_bwd_dq_dk_dv_loop_seqk_parallel_kernelI23Flash_bwd_kernel_traitsILi128ELi64ELi128ELi8ELi2ELi4ELi2ELb0ELb0EN7cutlass6half_tE19Flash_kernel_traitsILi128ELi64ELi128ELi8ES3_EELb1ELb0ELb0ELb0ELb1ELb1ELb0EEEvNS_16Flash_bwd_paramsE,@function
        .size           _ZN5flash44flash_bwd_dq_dk_dv_loop_seqk_parallel_kernelI23Flash_bwd_kernel_traitsILi128ELi64ELi128ELi8ELi2ELi4ELi2ELb0ELb0EN7cutlass6half_tE19Flash_kernel_traitsILi128ELi64ELi128ELi8ES3_EELb1ELb0ELb0ELb0ELb1ELb1ELb0EEEvNS_16Flash_bwd_paramsE,(.L_x_2088 - _ZN5flash44flash_bwd_dq_dk_dv_loop_seqk_parallel_kernelI23Flash_bwd_kernel_traitsILi128ELi64ELi128ELi8ELi2ELi4ELi2ELb0ELb0EN7cutlass6half_tE19Flash_kernel_traitsILi128ELi64ELi128ELi8ES3_EELb1ELb0ELb0ELb0ELb1ELb1ELb0EEEvNS_16Flash_bwd_paramsE)
        .other          _ZN5flash44flash_bwd_dq_dk_dv_loop_seqk_parallel_kernelI23Flash_bwd_kernel_traitsILi128ELi64ELi128ELi8ELi2ELi4ELi2ELb0ELb0EN7cutlass6half_tE19Flash_kernel_traitsILi128ELi64ELi128ELi8ES3_EELb1ELb0ELb0ELb0ELb1ELb1ELb0EEEvNS_16Flash_bwd_paramsE,@"STO_CUDA_ENTRY STV_DEFAULT"
_ZN5flash44flash_bwd_dq_dk_dv_loop_seqk_parallel_kernelI23Flash_bwd_kernel_traitsILi128ELi64ELi128ELi8ELi2ELi4ELi2ELb0ELb0EN7cutlass6half_tE19Flash_kernel_traitsILi128ELi64ELi128ELi8ES3_EELb1ELb0ELb0ELb0ELb1ELb1ELb0EEEvNS_16Flash_bwd_paramsE:
.text._ZN5flash44flash_bwd_dq_dk_dv_loop_seqk_parallel_kernelI23Flash_bwd_kernel_traitsILi128ELi64ELi128ELi8ELi2ELi4ELi2ELb0ELb0EN7cutlass6half_tE19Flash_kernel_traitsILi128ELi64ELi128ELi8ES3_EELb1ELb0ELb0ELb0ELb1ELb1ELb0EEEvNS_16Flash_bwd_paramsE:
        /* <DEDUP_REMOVED lines=46> */
[----:B------:R-:W-:Y:S01]  /*02e0*/  SHF.R.S32.HI R7, RZ, 0x2, R2 ;  /* 0x00000002ff077819 */ /* 0x000fe20000011402 */
[----:B-1----:R-:W-:Y:S01]  /*02f0*/  USHF.R.S32.HI UR26, URZ, 0x1f, UR18 ;  /* 0x0000001f3f1a7899 */ /* 0x002fe20008011412 */
[----:B------:R-:W-:-:S02]  /*0300*/  LEA.HI R6, R0, R3, RZ, 0x1 ;  /* 0x0000000300067211 */ /* 0x000fc400078f08ff */
[----:B------:R-:W-:Y:S02]  /*0310*/  SHF.R.S32.HI R2, RZ, 0x1f, R2 ;  /* 0x0000001fff027819 */ /* 0x000fe40000011402 */
[----:B------:R-:W-:Y:S02]  /*0320*/  LEA.HI R0, R5, R3, RZ, 0x2 ;  /* 0x0000000305007211 */ /* 0x000fe400078f10ff */
[----:B------:R-:W-:Y:S02]  /*0330*/  SHF.R.S32.HI R8, RZ, 0x4, R4 ;  /* 0x00000004ff087819 */ /* 0x000fe40000011404 */
[----:B------:R-:W-:Y:S02]  /*0340*/  LEA.HI R2, R2, R7, RZ, 0x3 ;  /* 0x0000000702027211 */ /* 0x000fe400078f18ff */
[----:B------:R-:W-:Y:S02]  /*0350*/  LOP3.LUT R0, R0, 0xfffffffc, RZ, 0xc0, !PT ;  /* 0xfffffffc00007812 */ /* 0x000fe400078ec0ff */
[----:B------:R-:W-:-:S02]  /*0360*/  LEA.HI R4, R4, R8, RZ, 0x1 ;  /* 0x0000000804047211 */ /* 0x000fc400078f08ff */
        /* <DEDUP_REMOVED lines=22> */
[----:B------:R-:W-:-:S02]  /*04d0*/  LOP3.LUT R0, R0, 0x20, RZ, 0xc0, !PT ;  /* 0x0000002000007812 */ /* 0x000fc400078ec0ff */
[----:B------:R-:W-:Y:S01]  /*04e0*/  LEA.HI R11, R3, R10, RZ, 0x3 ;  /* 0x0000000a030b7211 */ /* 0x000fe200078f18ff */
[----:B------:R-:W-:Y:S01]  /*04f0*/  IMAD.IADD R210, R2, 0x1, R210 ;  /* 0x0000000102d27824 */ /* 0x000fe200078e02d2 */
[----:B------:R-:W-:Y:S01]  /*0500*/  LOP3.LUT R3, R5, 0x1, RZ, 0xc0, !PT ;  /* 0x0000000105037812 */ /* 0x000fe200078ec0ff */
[----:B------:R-:W-:Y:S01]  /*0510*/  IMAD.SHL.U32 R2, R12, 0x2, RZ ;  /* 0x000000020c027824 */ /* 0x000fe200078e00ff */
[----:B------:R-:W-:Y:S02]  /*0520*/  LOP3.LUT R205, R0, 0x18, R205, 0xf8, !PT ;  /* 0x0000001800cd7812 */ /* 0x000fe400078ef8cd */
[----:B------:R-:W-:Y:S01]  /*0530*/  SHF.R.S32.HI R0, RZ, 0x7, R13 ;  /* 0x00000007ff007819 */ /* 0x000fe2000001140d */
[--C-:B------:R-:W-:Y:S01]  /*0540*/  IMAD R250, R6, 0x400, R2.reuse ;  /* 0x0000040006fa7824 */ /* 0x100fe200078e0202 */
[----:B------:R-:W-:Y:S01]  /*0550*/  ISETP.NE.U32.AND P0, PT, R3, 0x1, PT ;  /* 0x000000010300780c */ /* 0x000fe20003f05070 */
[----:B------:R-:W-:Y:S01]  /*0560*/  IMAD.SHL.U32 R3, R5, 0x40, RZ ;  /* 0x0000004005037824 */ /* 0x000fe200078e00ff */
[----:B------:R-:W-:Y:S01]  /*0570*/  LOP3.LUT R4, R11, 0xfffffff8, RZ, 0xc0, !PT ;  /* 0xfffffff80b047812 */ /* 0x000fe200078ec0ff */
[C---:B------:R-:W-:Y:S01]  /*0580*/  IMAD R6, R0.reuse, 0x1000, R2 ;  /* 0x0000100000067824 */ /* 0x040fe200078e0202 */
[----:B------:R-:W-:Y:S01]  /*0590*/  R2P PR, R5, 0x6 ;  /* 0x0000000605007804 */ /* 0x000fe20000000000 */
[----:B------:R-:W-:Y:S01]  /*05a0*/  IMAD.SHL.U32 R2, R0, 0x8, RZ ;  /* 0x0000000800027824 */ /* 0x000fe200078e00ff */
[----:B------:R-:W-:Y:S01]  /*05b0*/  LOP3.LUT R0, R3, 0x1c0, RZ, 0xc0, !PT ;  /* 0x000001c003007812 */ /* 0x000fe200078ec0ff */
[----:B------:R-:W-:Y:S01]  /*05c0*/  IMAD.SHL.U32 R5, R245, 0x20, RZ ;  /* 0x00000020f5057824 */ /* 0x000fe200078e00ff */
[----:B------:R-:W-:Y:S01]  /*05d0*/  LOP3.LUT P4, RZ, R248, 0x2, RZ, 0xc0, !PT ;  /* 0x00000002f8ff7812 */ /* 0x000fe2000788c0ff */
[----:B------:R-:W-:Y:S01]  /*05e0*/  IMAD.IADD R14, R10, 0x1, -R4 ;  /* 0x000000010a0e7824 */ /* 0x000fe200078e0a04 */
[----:B------:R-:W-:Y:S01]  /*05f0*/  LOP3.LUT R2, R2, 0x8, RZ, 0xc0, !PT ;  /* 0x0000000802027812 */ /* 0x000fe200078ec0ff */
[----:B------:R-:W-:Y:S01]  /*0600*/  IMAD.SHL.U32 R4, R8, 0x10, RZ ;  /* 0x0000001008047824 */ /* 0x000fe200078e00ff */
[----:B------:R-:W-:Y:S01]  /*0610*/  LOP3.LUT R5, R0, 0x20, R5, 0xf8, !PT ;  /* 0x0000002000057812 */ /* 0x000fe200078ef805 */
[----:B------:R-:W-:Y:S01]  /*0620*/  IMAD R6, R252, 0x400, R6 ;  /* 0x00000400fc067824 */ /* 0x000fe200078e0206 */
[----:B------:R-:W-:Y:S01]  /*0630*/  SHF.R.U32.HI R3, RZ, 0x3, R0 ;  /* 0x00000003ff037819 */ /* 0x000fe20000011600 */
[----:B------:R1:W-:Y:S01]  /*0640*/  STL [R1], R14 ;  /* 0x0000000e01007387 */ /* 0x0003e20000100800 */
[----:B------:R-:W-:-:S02]  /*0650*/  LOP3.LUT R10, R2, 0x10, R4, 0xf8, !PT ;  /* 0x00000010020a7812 */ /* 0x000fc400078ef804 */
[----:B------:R-:W-:Y:S01]  /*0660*/  LOP3.LUT R4, R5, R3, RZ, 0x3c, !PT ;  /* 0x0000000305047212 */ /* 0x000fe200078e3cff */
[----:B------:R-:W-:Y:S01]  /*0670*/  IMAD.SHL.U32 R5, R14, 0x40, RZ ;  /* 0x000000400e057824 */ /* 0x000fe200078e00ff */
[----:B------:R-:W-:Y:S01]  /*0680*/  LOP3.LUT R2, R3, R0, R2, 0x1e, !PT ;  /* 0x0000000003027212 */ /* 0x000fe200078e1e02 */
[----:B------:R-:W-:Y:S01]  /*0690*/  IMAD.SHL.U32 R0, R11, 0x40, RZ ;  /* 0x000000400b007824 */ /* 0x000fe200078e00ff */
[----:B------:R-:W-:Y:S01]  /*06a0*/  LOP3.LUT P3, RZ, R248, 0x4, RZ, 0xc0, !PT ;  /* 0x00000004f8ff7812 */ /* 0x000fe2000786c0ff */
[----:B------:R-:W-:Y:S01]  /*06b0*/  IMAD.IADD R232, R4, 0x1, R6 ;  /* 0x0000000104e87824 */ /* 0x000fe200078e0206 */
[----:B------:R-:W-:Y:S01]  /*06c0*/  LOP3.LUT R5, R5, 0x1c0, RZ, 0xc0, !PT ;  /* 0x000001c005057812 */ /* 0x000fe200078ec0ff */
[----:B------:R-:W-:Y:S01]  /*06d0*/  IMAD.IADD R250, R250, 0x1, R2 ;  /* 0x00000001fafa7824 */ /* 0x000fe200078e0202 */
[----:B------:R-:W-:Y:S01]  /*06e0*/  LOP3.LUT R0, R0, 0xfffffe00, RZ, 0xc0, !PT ;  /* 0xfffffe0000007812 */ /* 0x000fe200078ec0ff */
[----:B------:R-:W-:Y:S01]  /*06f0*/  IMAD.SHL.U32 R3, R8, 0x8, RZ ;  /* 0x0000000808037824 */ /* 0x000fe200078e00ff */
[--C-:B------:R-:W-:Y:S01]  /*0700*/  SHF.R.U32.HI R6, RZ, 0x3, R5.reuse ;  /* 0x00000003ff067819 */ /* 0x100fe20000011605 */
[----:B------:R-:W-:Y:S01]  /*0710*/  IMAD.SHL.U32 R248, R248, 0x8, RZ ;  /* 0x00000008f8f87824 */ /* 0x000fe200078e00ff */
[----:B------:R-:W-:Y:S01]  /*0720*/  LOP3.LUT R206, R206, 0x8, R246, 0xf8, !PT ;  /* 0x00000008cece7812 */ /* 0x000fe200078ef8f6 */
[----:B------:R-:W-:Y:S01]  /*0730*/  IMAD R4, R252, 0x400, R0 ;  /* 0x00000400fc047824 */ /* 0x000fe200078e0200 */
[----:B------:R-:W-:-:S02]  /*0740*/  LOP3.LUT R2, R6, R10, R5, 0x1e, !PT ;  /* 0x0000000a06027212 */ /* 0x000fc400078e1e05 */
[----:B------:R-:W-:Y:S02]  /*0750*/  LOP3.LUT R205, R6, R205, R5, 0x1e, !PT ;  /* 0x000000cd06cd7212 */ /* 0x000fe400078e1e05 */
[-C--:B------:R-:W-:Y:S01]  /*0760*/  LOP3.LUT R214, R2, R0.reuse, RZ, 0xfc, !PT ;  /* 0x0000000002d67212 */ /* 0x080fe200078efcff */
[----:B------:R-:W-:Y:S01]  /*0770*/  IMAD.MOV.U32 R2, RZ, RZ, 0x40 ;  /* 0x00000040ff027424 */ /* 0x000fe200078e00ff */
[----:B------:R-:W-:Y:S01]  /*0780*/  LOP3.LUT R205, R205, R0, RZ, 0xfc, !PT ;  /* 0x00000000cdcd7212 */ /* 0x000fe200078efcff */
[----:B------:R-:W-:Y:S01]  /*0790*/  IMAD.MOV.U32 R0, RZ, RZ, 0x20 ;  /* 0x00000020ff007424 */ /* 0x000fe200078e00ff */
[----:B------:R-:W-:Y:S02]  /*07a0*/  LOP3.LUT R3, R5, 0x8, R3, 0xf8, !PT ;  /* 0x0000000805037812 */ /* 0x000fe400078ef803 */
[----:B------:R-:W-:Y:S02]  /*07b0*/  LEA R250, R250, UR4, 0x1 ;  /* 0x00000004fafa7c11 */ /* 0x000fe4000f8e08ff */
[----:B------:R-:W-:-:S02]  /*07c0*/  SEL R211, R0, 0xffffffe0, !P4 ;  /* 0xffffffe000d37807 */ /* 0x000fc40006000000 */
[----:B------:R-:W-:Y:S02]  /*07d0*/  SEL R0, R0, 0xffffffe0, !P1 ;  /* 0xffffffe000007807 */ /* 0x000fe40004800000 */
[----:B------:R-:W-:Y:S02]  /*07e0*/  LOP3.LUT R3, R3, R6, RZ, 0x3c, !PT ;  /* 0x0000000603037212 */ /* 0x000fe400078e3cff */
[----:B------:R-:W-:Y:S02]  /*07f0*/  SEL R212, R2, 0xffffffc0, !P3 ;  /* 0xffffffc002d47807 */ /* 0x000fe40005800000 */
[----:B------:R-:W-:Y:S01]  /*0800*/  LOP3.LUT R206, R9, R206, R7, 0xf6, !PT ;  /* 0x000000ce09ce7212 */ /* 0x000fe200078ef607 */
[----:B------:R-:W-:Y:S01]  /*0810*/  VIADD R7, R250, 0x420 ;  /* 0x00000420fa077836 */ /* 0x000fe20000000000 */
[----:B------:R-:W-:Y:S01]  /*0820*/  SEL R2, R2, 0xffffffc0, !P2 ;  /* 0xffffffc002027807 */ /* 0x000fe20005000000 */
[----:B------:R-:W-:Y:S01]  /*0830*/  IMAD.IADD R9, R0, 0x1, R250 ;  /* 0x0000000100097824 */ /* 0x000fe200078e02fa */
[----:B------:R-:W-:Y:S01]  /*0840*/  LEA R232, R232, UR5, 0x1 ;  /* 0x00000005e8e87c11 */ /* 0x000fe2000f8e08ff */
[----:B------:R-:W-:Y:S01]  /*0850*/  @P1 VIADD R7, R250, 0x3e0 ;  /* 0x000003e0fa071836 */ /* 0x000fe20000000000 */
[----:B------:R-:W-:Y:S01]  /*0860*/  LEA R210, R210, UR5, 0x1 ;  /* 0x00000005d2d27c11 */ /* 0x000fe2000f8e08ff */
[----:B------:R-:W-:Y:S01]  /*0870*/  IMAD.IADD R215, R4, 0x1, R3 ;  /* 0x0000000104d77824 */ /* 0x000fe200078e0203 */
[----:B------:R1:W-:Y:S01]  /*0880*/  STL [R1+0x4], R9 ;  /* 0x0000040901007387 */ /* 0x0003e20000100800 */
[----:B------:R-:W-:Y:S01]  /*0890*/  IMAD.IADD R233, R232, 0x1, R0 ;  /* 0x00000001e8e97824 */ /* 0x000fe200078e0200 */
[----:B------:R-:W-:Y:S01]  /*08a0*/  SEL R234, R234, 0x10, !P0 ;  /* 0x00000010eaea7807 */ /* 0x000fe20004000000 */
[----:B------:R-:W-:Y:S01]  /*08b0*/  IMAD.IADD R3, R9, 0x1, R2 ;  /* 0x0000000109037824 */ /* 0x000fe200078e0202 */
[----:B------:R1:W-:Y:S01]  /*08c0*/  STL [R1+0x10], R7 ;  /* 0x0000100701007387 */ /* 0x0003e20000100800 */
[----:B------:R-:W-:Y:S01]  /*08d0*/  IMAD.IADD R0, R2, 0x1, R7 ;  /* 0x0000000102007824 */ /* 0x000fe200078e0207 */
[----:B------:R-:W-:Y:S01]  /*08e0*/  SHF.R.S32.HI R241, RZ, 0x2, R241 ;  /* 0x00000002fff17819 */ /* 0x000fe200000114f1 */
[--C-:B------:R-:W-:Y:S01]  /*08f0*/  IMAD.IADD R211, R211, 0x1, R210.reuse ;  /* 0x00000001d3d37824 */ /* 0x100fe200078e02d2 */
[----:B------:R1:W-:Y:S01]  /*0900*/  STL [R1+0x8], R3 ;  /* 0x0000080301007387 */ /* 0x0003e20000100800 */
[----:B------:R-:W-:Y:S01]  /*0910*/  IMAD.IADD R213, R212, 0x1, R210 ;  /* 0x00000001d4d57824 */ /* 0x000fe200078e02d2 */
[----:B------:R-:W-:Y:S01]  /*0920*/  SHF.R.S32.HI R246, RZ, 0x3, R246 ;  /* 0x00000003fff67819 */ /* 0x000fe200000114f6 */
[----:B------:R-:W-:Y:S01]  /*0930*/  IMAD.IADD R235, R232, 0x1, R234 ;  /* 0x00000001e8eb7824 */ /* 0x000fe200078e02ea */
[----:B------:R1:W-:Y:S01]  /*0940*/  STL [R1+0xc], R0 ;  /* 0x00000c0001007387 */ /* 0x0003e20000100800 */
[----:B------:R-:W-:Y:S01]  /*0950*/  IMAD R241, R252, 0x10, R241 ;  /* 0x00000010fcf17824 */ /* 0x000fe200078e02f1 */
[----:B------:R-:W-:Y:S01]  /*0960*/  LEA R206, R206, UR5, 0x1 ;  /* 0x00000005cece7c11 */ /* 0x000fe2000f8e08ff */
[----:B------:R-:W-:Y:S01]  /*0970*/  IMAD.IADD R212, R212, 0x1, R211 ;  /* 0x00000001d4d47824 */ /* 0x000fe200078e02d3 */
[----:B------:R-:W-:Y:S01]  /*0980*/  LEA R205, R205, UR4, 0x1 ;  /* 0x00000004cdcd7c11 */ /* 0x000fe2000f8e08ff */
[----:B------:R-:W-:-:S02]  /*0990*/  IMAD.IADD R251, R250, 0x1, R2 ;  /* 0x00000001fafb7824 */ /* 0x000fc400078e0202 */
[----:B------:R-:W-:-:S07]  /*09a0*/  IMAD.IADD R234, R234, 0x1, R233 ;  /* 0x00000001eaea7824 */ /* 0x000fce00078e02e9 */
.L_x_1627:
[----:B------:R-:W-:Y:S02]  /*09b0*/  ISETP.NE.U32.AND P0, PT, RZ, UR16, PT ;  /* 0x00000010ff007c0c */ /* 0x000fe4000bf05070 */
[----:B------:R-:W-:Y:S02]  /*09c0*/  ISETP.NE.U32.AND P1, PT, RZ, UR14, PT ;  /* 0x0000000eff007c0c */ /* 0x000fe4000bf25070 */
[----:B------:R-:W-:Y:S02]  /*09d0*/  ISETP.NE.AND.EX P0, PT, RZ, UR17, PT, P0 ;  /* 0x00000011ff007c0c */ /* 0x000fe4000bf05300 */
[----:B------:R-:W-:-:S11]  /*09e0*/  ISETP.NE.AND.EX P1, PT, RZ, UR15, PT, P1 ;  /* 0x0000000fff007c0c */ /* 0x000fd6000bf25310 */
[----:B-1----:R-:W1:Y:S01]  /*09f0*/  @P0 S2R R0, SR_CTAID.Y ;  /* 0x0000000000000919 */ /* 0x002e620000002600 */
[----:B--2---:R-:W1:Y:S01]  /*0a00*/  @P0 LDC.64 R2, c[0x0][0x300] ;  /* 0x0000c000ff020b82 */ /* 0x004e620000000a00 */
        /* <DEDUP_REMOVED lines=20> */
[----:B------:R-:W-:Y:S01]  /*0b50*/  ULDC UR34, c[0x0][0x2c4] ;  /* 0x0000b10000227ab9 */ /* 0x000fe20000000800 */
[----:B------:R-:W-:Y:S01]  /*0b60*/  ULDC.U8 UR8, c[0x0][0x3d8] ;  /* 0x0000f60000087ab9 */ /* 0x000fe20000000000 */
[----:B------:R-:W-:Y:S01]  /*0b70*/  UIADD3 UR35, UR34, 0x3f, URZ ;  /* 0x0000003f22237890 */ /* 0x000fe2000fffe03f */
[----:B------:R-:W3:Y:S01]  /*0b80*/  S2R R8, SR_CTAID.X ;  /* 0x0000000000087919 */ /* 0x000ee20000002500 */
[----:B------:R-:W-:Y:S02]  /*0b90*/  UISETP.NE.AND UP0, UPT, UR8, URZ, UPT ;  /* 0x0000003f0800728c */ /* 0x000fe4000bf05270 */
[----:B------:R-:W-:Y:S01]  /*0ba0*/  USHF.R.S32.HI UR37, URZ, 0x1f, UR35 ;  /* 0x0000001f3f257899 */ /* 0x000fe20008011423 */
[----:B------:R-:W-:Y:S01]  /*0bb0*/  ULDC.64 UR6, c[0x0][0x2f0] ;  /* 0x0000bc0000067ab9 */ /* 0x000fe20000000a00 */
[----:B------:R-:W-:-:S02]  /*0bc0*/  ULDC UR33, c[0x0][0x270] ;  /* 0x00009c0000217ab9 */ /* 0x000fc40000000800 */
[----:B------:R-:W-:Y:S02]  /*0bd0*/  ULEA.HI UR37, UR37, UR35, URZ, 0x6 ;  /* 0x0000002325257291 */ /* 0x000fe4000f8f303f */
[----:B------:R-:W-:Y:S02]  /*0be0*/  UISETP.NE.U32.AND UP1, UPT, UR6, URZ, UPT ;  /* 0x0000003f0600728c */ /* 0x000fe4000bf25070 */
[----:B------:R-:W-:Y:S01]  /*0bf0*/  ULOP3.LUT UR38, UR37, 0xffffffc0, URZ, 0xc0, !UPT ;  /* 0xffffffc025267892 */ /* 0x000fe2000f8ec03f */
[----:B------:R-:W-:Y:S01]  /*0c00*/  ULDC UR12, c[0x0][0x2dc] ;  /* 0x0000b700000c7ab9 */ /* 0x000fe20000000800 */
[----:B------:R-:W-:Y:S02]  /*0c10*/  @UP0 UIMAD UR13, UR20, UR34, URZ ;  /* 0x00000022140d02a4 */ /* 0x000fe4000f8e023f */
[----:B------:R-:W-:Y:S02]  /*0c20*/  UISETP.NE.AND.EX UP1, UPT, UR7, URZ, UPT, UP1 ;  /* 0x0000003f0700728c */ /* 0x000fe4000bf25310 */
[----:B------:R-:W-:Y:S01]  /*0c30*/  UIMAD UR9, UR22, UR12, URZ ;  /* 0x0000000c160972a4 */ /* 0x000fe2000f8e023f */
        /* <DEDUP_REMOVED lines=31> */
[----:B------:R-:W-:Y:S02]  /*0e30*/  @!P1 IADD3 R0, R0, 0x1, RZ ;  /* 0x0000000100009810 */ /* 0x000fe40007ffe0ff */
[----:B------:R-:W-:Y:S02]  /*0e40*/  ISETP.NE.AND P1, PT, RZ, UR11, PT ;  /* 0x0000000bff007c0c */ /* 0x000fe4000bf25270 */
[----:B------:R-:W-:Y:S02]  /*0e50*/  ISETP.GE.U32.AND P3, PT, R2, R6, PT ;  /* 0x000000060200720c */ /* 0x000fe40003f66070 */
[----:B------:R-:W-:-:S04]  /*0e60*/  LOP3.LUT R2, R7, UR22, RZ, 0x3c, !PT ;  /* 0x0000001607027c12 */ /* 0x000fc8000f8e3cff */
[----:B------:R-:W-:Y:S01]  /*0e70*/  ISETP.GE.AND P0, PT, R2, RZ, PT ;  /* 0x000000ff0200720c */ /* 0x000fe20003f06270 */
[----:B---3--:R-:W-:-:S04]  /*0e80*/  IMAD.WIDE.U32 R2, R8, R4, RZ ;  /* 0x0000000408027225 */ /* 0x008fc800078e00ff */
[----:B------:R-:W-:Y:S01]  /*0e90*/  IMAD R3, R8, R5, R3 ;  /* 0x0000000508037224 */ /* 0x000fe200078e0203 */
[----:B------:R-:W-:Y:S01]  /*0ea0*/  SEL R4, R2, RZ, P1 ;  /* 0x000000ff02047207 */ /* 0x000fe20000800000 */
[----:B------:R-:W-:-:S03]  /*0eb0*/  @P3 VIADD R0, R0, 0x1 ;  /* 0x0000000100003836 */ /* 0x000fc60000000000 */
[----:B------:R-:W-:Y:S01]  /*0ec0*/  SEL R10, R3, RZ, P1 ;  /* 0x000000ff030a7207 */ /* 0x000fe20000800000 */
[----:B------:R-:W-:-:S05]  /*0ed0*/  IMAD.MOV.U32 R14, RZ, RZ, R0 ;  /* 0x000000ffff0e7224 */ /* 0x000fca00078e0000 */
[----:B------:R-:W-:Y:S02]  /*0ee0*/  @!P0 IADD3 R14, -R14, RZ, RZ ;  /* 0x000000ff0e0e8210 */ /* 0x000fe40007ffe1ff */
[----:B------:R-:W-:Y:S02]  /*0ef0*/  PLOP3.LUT P0, PT, PT, PT, UP0, 0x80, 0x0 ;  /* 0x000000000000781c */ /* 0x000fe40003f0f008 */
[----:B------:R-:W-:-:S04]  /*0f00*/  @!P2 LOP3.LUT R14, RZ, R7, RZ, 0x33, !PT ;  /* 0x00000007ff0ea212 */ /* 0x000fc800078e33ff */
        /* <DEDUP_REMOVED lines=10> */
.L_x_1620:
[----:B------:R-:W-:Y:S01]  /*0fb0*/  UIMAD UR35, UR20, UR33, UR22 ;  /* 0x00000021142372a4 */ /* 0x000fe2000f8e0216 */
[----:B------:R-:W-:-:S03]  /*0fc0*/  ULDC UR46, c[0x0][0x2d4] ;  /* 0x0000b500002e7ab9 */ /* 0x000fc60000000800 */
[----:B------:R-:W-:-:S12]  /*0fd0*/  UIMAD UR35, UR35, UR46, URZ ;  /* 0x0000002e232372a4 */ /* 0x000fd8000f8e023f */
.L_x_1621:
[----:B------:R-:W1:Y:S01]  /*0fe0*/  S2R R27, SR_TID.X ;  /* 0x00000000001b7919 */ /* 0x000e620000002100 */
[----:B------:R-:W-:Y:S01]  /*0ff0*/  UIMAD UR10, UR33, UR12, URZ ;  /* 0x0000000c210a72a4 */ /* 0x000fe2000f8e023f */
[----:B------:R-:W-:Y:S01]  /*1000*/  IMAD.SHL.U32 R3, R246, 0x40, RZ ;  /* 0x00000040f6037824 */ /* 0x000fe200078e00ff */
[----:B------:R-:W2:Y:S01]  /*1010*/  LDC.64 R22, c[0x0][0x240] ;  /* 0x00009000ff167b82 */ /* 0x000ea20000000a00 */
[----:B------:R-:W-:Y:S01]  /*1020*/  IMAD.U32 R9, RZ, RZ, UR8 ;  /* 0x00000008ff097e24 */ /* 0x000fe2000f8e00ff */
[----:B------:R-:W-:Y:S01]  /*1030*/  USHF.L.U32 UR8, UR10, 0x6, URZ ;  /* 0x000000060a087899 */ /* 0x000fe2000800063f */
[----:B------:R-:W-:Y:S01]  /*1040*/  IMAD.U32 R6, RZ, RZ, UR9 ;  /* 0x00000009ff067e24 */ /* 0x000fe2000f8e00ff */
[----:B------:R-:W-:Y:S01]  /*1050*/  UIADD3 UR32, UP0, UR32, UR4, URZ ;  /* 0x0000000420207290 */ /* 0x000fe2000ff1e03f */
[----:B------:R-:W-:Y:S01]  /*1060*/  SHF.R.S32.HI R28, RZ, 0x1f, R246 ;  /* 0x0000001fff1c7819 */ /* 0x000fe200000114f6 */
[----:B------:R-:W-:Y:S01]  /*1070*/  USHF.R.S32.HI UR9, URZ, 0x1f, UR8 ;  /* 0x0000001f3f097899 */ /* 0x000fe20008011408 */
[----:B------:R-:W-:Y:S01]  /*1080*/  SHF.R.S32.HI R249, RZ, 0x1f, R248 ;  /* 0x0000001ffff97819 */ /* 0x000fe200000114f8 */
[----:B------:R-:W3:Y:S01]  /*1090*/  LDC.64 R16, c[0x0][0x228] ;  /* 0x00008a00ff107b82 */ /* 0x000ee20000000a00 */
[----:B------:R-:W-:Y:S01]  /*10a0*/  UIADD3.X UR4, UR7, UR6, URZ, UP0, !UPT ;  /* 0x0000000607047290 */ /* 0x000fe200087fe43f */
[----:B------:R-:W-:Y:S01]  /*10b0*/  CS2R R158, SRZ ;  /* 0x00000000009e7805 */ /* 0x000fe2000001ff00 */
[----:B------:R-:W-:Y:S01]  /*10c0*/  USHF.R.S32.HI UR13, URZ, 0x1f, UR12 ;  /* 0x0000001f3f0d7899 */ /* 0x000fe2000801140c */
[----:B------:R-:W-:Y:S01]  /*10d0*/  CS2R R156, SRZ ;  /* 0x00000000009c7805 */ /* 0x000fe2000001ff00 */
[----:B------:R-:W-:Y:S01]  /*10e0*/  UIMAD.WIDE UR46, UR20, UR46, UR38 ;  /* 0x0000002e142e72a5 */ /* 0x000fe2000f8e0226 */
[----:B------:R-:W-:Y:S01]  /*10f0*/  CS2R R162, SRZ ;  /* 0x0000000000a27805 */ /* 0x000fe2000001ff00 */
[----:B------:R-:W-:Y:S01]  /*1100*/  UIMAD.WIDE.U32 UR44, UR12, UR33, URZ ;  /* 0x000000210c2c72a5 */ /* 0x000fe2000f8e003f */
[----:B------:R-:W4:Y:S01]  /*1110*/  LDC.64 R18, c[0x0][0x418] ;  /* 0x00010600ff127b82 */ /* 0x000f220000000a00 */
[----:B------:R-:W-:Y:S01]  /*1120*/  UIMAD UR13, UR13, UR33, URZ ;  /* 0x000000210d0d72a4 */ /* 0x000fe2000f8e023f */
[----:B------:R-:W-:Y:S01]  /*1130*/  CS2R R160, SRZ ;  /* 0x0000000000a07805 */ /* 0x000fe2000001ff00 */
[----:B------:R-:W-:Y:S01]  /*1140*/  UIADD3 UR41, UP0, UR46, UR41, URZ ;  /* 0x000000292e297290 */ /* 0x000fe2000ff1e03f */
[----:B------:R-:W-:Y:S01]  /*1150*/  CS2R R154, SRZ ;  /* 0x00000000009a7805 */ /* 0x000fe2000001ff00 */
[----:B------:R-:W-:Y:S01]  /*1160*/  UIMAD UR13, UR42, UR12, UR13 ;  /* 0x0000000c2a0d72a4 */ /* 0x000fe2000f8e020d */
[----:B------:R-:W-:Y:S01]  /*1170*/  IMAD.U32 R12, RZ, RZ, UR44 ;  /* 0x0000002cff0c7e24 */ /* 0x000fe2000f8e00ff */
[----:B------:R-:W-:Y:S01]  /*1180*/  UIADD3.X UR46, UR47, UR40, URZ, UP0, !UPT ;  /* 0x000000282f2e7290 */ /* 0x000fe200087fe43f */
[----:B------:R-:W5:Y:S01]  /*1190*/  LDC.64 R24, c[0x0][0x420] ;  /* 0x00010800ff187b82 */ /* 0x000f620000000a00 */
[----:B------:R-:W-:Y:S01]  /*11a0*/  UIADD3 UR13, UR45, UR13, URZ ;  /* 0x0000000d2d0d7290 */ /* 0x000fe2000fffe03f */
[----:B------:R-:W-:Y:S01]  /*11b0*/  IMAD.U32 R13, RZ, RZ, UR45 ;  /* 0x0000002dff0d7e24 */ /* 0x000fe2000f8e00ff */
[----:B------:R-:W-:Y:S01]  /*11c0*/  UIADD3 UR36, UR38, UR36, URZ ;  /* 0x0000002426247290 */ /* 0x000fe2000fffe03f */
[----:B------:R-:W-:-:S02]  /*11d0*/  CS2R R152, SRZ ;  /* 0x0000000000987805 */ /* 0x000fc4000001ff00 */
[----:B-1----:R-:W-:Y:S02]  /*11e0*/  SHF.R.S32.HI R0, RZ, 0x1f, R27 ;  /* 0x0000001fff007819 */ /* 0x002fe4000001141b */
[----:B------:R-:W-:Y:S02]  /*11f0*/  CS2R R150, SRZ ;  /* 0x0000000000967805 */ /* 0x000fe4000001ff00 */
[----:B------:R-:W-:Y:S02]  /*1200*/  CS2R R148, SRZ ;  /* 0x0000000000947805 */ /* 0x000fe4000001ff00 */
[----:B------:R-:W-:Y:S02]  /*1210*/  CS2R R142, SRZ ;  /* 0x00000000008e7805 */ /* 0x000fe4000001ff00 */
[----:B------:R-:W-:Y:S02]  /*1220*/  LEA.HI R0, R0, R27, RZ, 0x5 ;  /* 0x0000001b00007211 */ /* 0x000fe400078f28ff */
[----:B------:R-:W-:-:S02]  /*1230*/  CS2R R140, SRZ ;  /* 0x00000000008c7805 */ /* 0x000fc4000001ff00 */
[----:B------:R-:W-:Y:S02]  /*1240*/  CS2R R146, SRZ ;  /* 0x0000000000927805 */ /* 0x000fe4000001ff00 */
[----:B------:R-:W-:Y:S02]  /*1250*/  CS2R R144, SRZ ;  /* 0x0000000000907805 */ /* 0x000fe4000001ff00 */
[----:B------:R-:W-:Y:S02]  /*1260*/  LOP3.LUT R2, R0, 0xffffffe0, RZ, 0xc0, !PT ;  /* 0xffffffe000027812 */ /* 0x000fe400078ec0ff */
[----:B------:R-:W-:Y:S02]  /*1270*/  CS2R R138, SRZ ;  /* 0x00000000008a7805 */ /* 0x000fe4000001ff00 */
[----:B------:R-:W-:Y:S01]  /*1280*/  CS2R R136, SRZ ;  /* 0x0000000000887805 */ /* 0x000fe2000001ff00 */
[----:B----4-:R-:W-:Y:S01]  /*1290*/  IMAD R15, R18, UR29, RZ ;  /* 0x0000001d120f7c24 */ /* 0x010fe2000f8e02ff */
[----:B------:R-:W-:Y:S01]  /*12a0*/  CS2R R134, SRZ ;  /* 0x0000000000867805 */ /* 0x000fe2000001ff00 */
[----:B------:R-:W-:Y:S01]  /*12b0*/  IMAD.IADD R27, R27, 0x1, -R2 ;  /* 0x000000011b1b7824 */ /* 0x000fe200078e0a02 */
[----:B------:R-:W-:Y:S01]  /*12c0*/  SHF.R.S32.HI R2, RZ, 0x5, R0 ;  /* 0x00000005ff027819 */ /* 0x000fe20000011400 */
[----:B------:R-:W-:Y:S01]  /*12d0*/  IMAD R15, R19, UR20, R15 ;  /* 0x00000014130f7c24 */ /* 0x000fe2000f8e020f */
[----:B------:R-:W-:-:S02]  /*12e0*/  LOP3.LUT R0, R3, 0x1c0, RZ, 0xc0, !PT ;  /* 0x000001c003007812 */ /* 0x000fc400078ec0ff */
[----:B------:R-:W-:Y:S02]  /*12f0*/  CS2R R132, SRZ ;  /* 0x0000000000847805 */ /* 0x000fe4000001ff00 */
[----:B------:R-:W-:Y:S01]  /*1300*/  CS2R R126, SRZ ;  /* 0x00000000007e7805 */ /* 0x000fe2000001ff00 */
[----:B------:R-:W-:Y:S01]  /*1310*/  IMAD R2, R2, UR10, R27 ;  /* 0x0000000a02027c24 */ /* 0x000fe2000f8e021b */
[----:B------:R-:W-:Y:S01]  /*1320*/  LOP3.LUT R3, R0, 0x38, R248, 0xf8, !PT ;  /* 0x0000003800037812 */ /* 0x000fe200078ef8f8 */
[----:B------:R-:W-:Y:S01]  /*1330*/  ULDC.64 UR10, c[0x0][0x258] ;  /* 0x00009600000a7ab9 */ /* 0x000fe20000000a00 */
[----:B------:R-:W-:Y:S02]  /*1340*/  SHF.R.U32.HI R0, RZ, 0x3, R0 ;  /* 0x00000003ff007819 */ /* 0x000fe40000011600 */
[----:B------:R-:W-:Y:S02]  /*1350*/  CS2R R124, SRZ ;  /* 0x00000000007c7805 */ /* 0x000fe4000001ff00 */
[----:B------:R-:W-:-:S02]  /*1360*/  IADD3 R6, P2, P0, R2, UR8, R6 ;  /* 0x0000000802067c10 */ /* 0x000fc4000f85e006 */
[----:B------:R-:W-:Y:S02]  /*1370*/  CS2R R130, SRZ ;  /* 0x0000000000827805 */ /* 0x000fe4000001ff00 */
[----:B------:R-:W-:Y:S02]  /*1380*/  SHF.R.S32.HI R2, RZ, 0x1f, R2 ;  /* 0x0000001fff027819 */ /* 0x000fe40000011402 */
[----:B------:R-:W-:Y:S02]  /*1390*/  CS2R R128, SRZ ;  /* 0x0000000000807805 */ /* 0x000fe4000001ff00 */
[----:B------:R-:W-:Y:S02]  /*13a0*/  LOP3.LUT R26, R3, R0, RZ, 0x3c, !PT ;  /* 0x00000000031a7212 */ /* 0x000fe400078e3cff */
[----:B------:R-:W-:Y:S02]  /*13b0*/  CS2R R122, SRZ ;  /* 0x00000000007a7805 */ /* 0x000fe4000001ff00 */
[----:B------:R-:W-:Y:S01]  /*13c0*/  IADD3.X R9, R2, UR9, R9, P2, P0 ;  /* 0x0000000902097c10 */ /* 0x000fe200097e0409 */
[----:B------:R-:W-:Y:S01]  /*13d0*/  ULDC.64 UR8, c[0x0][0x248] ;  /* 0x0000920000087ab9 */ /* 0x000fe20000000a00 */
[----:B------:R-:W-:Y:S01]  /*13e0*/  IADD3 R0, P0, R246, UR38, RZ ;  /* 0x00000026f6007c10 */ /* 0x000fe2000ff1e0ff */
[----:B------:R-:W-:Y:S01]  /*13f0*/  UIMAD UR6, UR4, UR8, URZ ;  /* 0x00000008040672a4 */ /* 0x000fe2000f8e023f */
[----:B------:R-:W-:Y:S01]  /*1400*/  IMAD.U32 R2, RZ, RZ, UR8 ;  /* 0x00000008ff027e24 */ /* 0x000fe2000f8e00ff */
[----:B------:R-:W-:-:S02]  /*1410*/  CS2R R120, SRZ ;  /* 0x0000000000787805 */ /* 0x000fc4000001ff00 */
[----:B------:R-:W-:Y:S01]  /*1420*/  IADD3.X R20, R28, UR39, RZ, P0, !PT ;  /* 0x000000271c147c10 */ /* 0x000fe200087fe4ff */
[----:B------:R-:W-:Y:S01]  /*1430*/  UIMAD UR6, UR32, UR9, UR6 ;  /* 0x00000009200672a4 */ /* 0x000fe2000f8e0206 */
[----:B------:R-:W-:Y:S01]  /*1440*/  IADD3 R6, P0, R6, R4, RZ ;  /* 0x0000000406067210 */ /* 0x000fe20007f1e0ff */
[--C-:B------:R-:W-:Y:S01]  /*1450*/  IMAD.WIDE.U32 R2, R2, UR32, R248.reuse ;  /* 0x0000002002027c25 */ /* 0x100fe2000f8e00f8 */
[----:B------:R-:W-:Y:S01]  /*1460*/  UIMAD UR39, UR28, UR10, URZ ;  /* 0x0000000a1c2772a4 */ /* 0x000fe2000f8e023f */
[----:B------:R-:W-:Y:S02]  /*1470*/  CS2R R118, SRZ ;  /* 0x0000000000767805 */ /* 0x000fe4000001ff00 */
[----:B------:R-:W-:Y:S01]  /*1480*/  CS2R R116, SRZ ;  /* 0x0000000000747805 */ /* 0x000fe2000001ff00 */
[-C--:B--2---:R-:W-:Y:S01]  /*1490*/  IMAD R7, R20, R22.reuse, RZ ;  /* 0x0000001614077224 */ /* 0x084fe200078e02ff */
[----:B------:R-:W-:Y:S01]  /*14a0*/  UIMAD UR39, UR22, UR11, UR39 ;  /* 0x0000000b162772a4 */ /* 0x000fe2000f8e0227 */
[----:B------:R-:W-:Y:S01]  /*14b0*/  IMAD.WIDE.U32 R4, R0, R22, R248 ;  /* 0x0000001600047225 */ /* 0x000fe200078e00f8 */
[----:B------:R-:W-:-:S02]  /*14c0*/  CS2R R110, SRZ ;  /* 0x00000000006e7805 */ /* 0x000fc4000001ff00 */
[----:B------:R-:W-:Y:S02]  /*14d0*/  CS2R R108, SRZ ;  /* 0x00000000006c7805 */ /* 0x000fe4000001ff00 */
[----:B------:R-:W-:Y:S01]  /*14e0*/  CS2R R114, SRZ ;  /* 0x0000000000727805 */ /* 0x000fe2000001ff00 */
[----:B------:R-:W-:Y:S01]  /*14f0*/  IMAD R8, R0, R23, R7 ;  /* 0x0000001700087224 */ /* 0x000fe200078e0207 */
[----:B------:R-:W-:Y:S01]  /*1500*/  CS2R R112, SRZ ;  /* 0x0000000000707805 */ /* 0x000fe2000001ff00 */
[----:B------:R-:W-:Y:S01]  /*1510*/  VIADD R11, R3, UR6 ;  /* 0x00000006030b7c36 */ /* 0x000fe20008000000 */
[----:B------:R-:W-:Y:S01]  /*1520*/  ULDC.64 UR6, c[0x0][0x250] ;  /* 0x0000940000067ab9 */ /* 0x000fe20000000a00 */
[----:B------:R-:W-:Y:S01]  /*1530*/  IMAD.X R7, R9, 0x1, R10, P0 ;  /* 0x0000000109077824 */ /* 0x000fe200000e060a */
[----:B------:R-:W-:Y:S01]  /*1540*/  UIMAD UR40, UR4, UR6, URZ ;  /* 0x00000006042872a4 */ /* 0x000fe2000f8e023f */
[----:B------:R-:W-:Y:S01]  /*1550*/  IMAD.IADD R3, R5, 0x1, R8 ;  /* 0x0000000105037824 */ /* 0x000fe200078e0208 */
[----:B------:R-:W-:Y:S01]  /*1560*/  CS2R R106, SRZ ;  /* 0x00000000006a7805 */ /* 0x000fe2000001ff00 */
[----:B------:R-:W-:Y:S01]  /*1570*/  IMAD.MOV.U32 R10, RZ, RZ, R2 ;  /* 0x000000ffff0a7224 */ /* 0x000fe200078e0002 */
[----:B------:R-:W-:Y:S01]  /*1580*/  UIMAD UR40, UR32, UR7, UR40 ;  /* 0x00000007202872a4 */ /* 0x000fe2000f8e0228 */
[C---:B---3--:R-:W-:Y:S01]  /*1590*/  IMAD R5, R16.reuse, UR29, RZ ;  /* 0x0000001d10057c24 */ /* 0x048fe2000f8e02ff */
[----:B------:R-:W-:Y:S01]  /*15a0*/  CS2R R104, SRZ ;  /* 0x0000000000687805 */ /* 0x000fe2000001ff00 */
[----:B------:R-:W-:Y:S01]  /*15b0*/  IMAD.MOV.U32 R2, RZ, RZ, R4 ;  /* 0x000000ffff027224 */ /* 0x000fe200078e0004 */
[----:B------:R-:W-:Y:S01]  /*15c0*/  CS2R R102, SRZ ;  /* 0x0000000000667805 */ /* 0x000fe2000001ff00 */
[----:B------:R-:W-:Y:S01]  /*15d0*/  IMAD R4, R17, UR20, R5 ;  /* 0x0000001411047c24 */ /* 0x000fe2000f8e0205 */
[----:B------:R-:W-:Y:S01]  /*15e0*/  CS2R R100, SRZ ;  /* 0x0000000000647805 */ /* 0x000fe2000001ff00 */
[----:B------:R-:W-:Y:S01]  /*15f0*/  IMAD.WIDE.U32 R2, R16, UR20, R2 ;  /* 0x0000001410027c25 */ /* 0x000fe2000f8e0002 */
[----:B------:R-:W-:Y:S01]  /*1600*/  CS2R R94, SRZ ;  /* 0x00000000005e7805 */ /* 0x000fe2000001ff00 */
[----:B------:R-:W1:Y:S01]  /*1610*/  LDC.64 R16, c[0x0][0x230] ;  /* 0x00008c00ff107b82 */ /* 0x000e620000000a00 */
[----:B------:R-:W-:Y:S01]  /*1620*/  CS2R R92, SRZ ;  /* 0x00000000005c7805 */ /* 0x000fe2000001ff00 */
[----:B------:R-:W-:Y:S01]  /*1630*/  IMAD.WIDE.U32 R12, R12, UR41, R6 ;  /* 0x000000290c0c7c25 */ /* 0x000fe2000f8e0006 */
[----:B------:R-:W-:Y:S01]  /*1640*/  UIMAD UR41, UR13, UR41, URZ ;  /* 0x000000290d2972a4 */ /* 0x000fe2000f8e023f */
[----:B------:R-:W-:-:S02]  /*1650*/  CS2R R98, SRZ ;  /* 0x0000000000627805 */ /* 0x000fc4000001ff00 */
[----:B------:R-:W-:Y:S01]  /*1660*/  CS2R R96, SRZ ;  /* 0x0000000000607805 */ /* 0x000fe2000001ff00 */
[----:B------:R-:W-:Y:S01]  /*1670*/  IMAD.U32 R5, RZ, RZ, UR10 ;  /* 0x0000000aff057e24 */ /* 0x000fe2000f8e00ff */
[----:B------:R-:W-:Y:S01]  /*1680*/  UIMAD UR44, UR46, UR44, UR41 ;  /* 0x0000002c2e2c72a4 */ /* 0x000fe2000f8e0229 */
[----:B------:R-:W-:Y:S01]  /*1690*/  IMAD.IADD R3, R3, 0x1, R4 ;  /* 0x0000000103037824 */ /* 0x000fe200078e0204 */
[----:B------:R-:W-:Y:S01]  /*16a0*/  ULDC.64 UR10, c[0x0][0x400] ;  /* 0x00010000000a7ab9 */ /* 0x000fe20000000a00 */
[----:B------:R-:W-:Y:S01]  /*16b0*/  IMAD.WIDE.U32 R6, R18, UR20, R248 ;  /* 0x0000001412067c25 */ /* 0x000fe2000f8e00f8 */
[----:B------:R-:W-:Y:S01]  /*16c0*/  LEA R218, P0, R12, UR10, 0x2 ;  /* 0x0000000a0cda7c11 */ /* 0x000fe2000f8010ff */
[----:B------:R-:W-:Y:S01]  /*16d0*/  ULDC.64 UR12, c[0x0][0x210] ;  /* 0x00008400000c7ab9 */ /* 0x000fe20000000a00 */
[----:B------:R-:W2:Y:S01]  /*16e0*/  LDC.64 R18, c[0x0][0x238] ;  /* 0x00008e00ff127b82 */ /* 0x000ea20000000a00 */
[----:B------:R-:W-:Y:S01]  /*16f0*/  IMAD.WIDE.U32 R4, R5, UR22, R2 ;  /* 0x0000001605047c25 */ /* 0x000fe2000f8e0002 */
[----:B------:R-:W-:-:S02]  /*1700*/  CS2R R90, SRZ ;  /* 0x00000000005a7805 */ /* 0x000fc4000001ff00 */
[----:B------:R-:W-:Y:S02]  /*1710*/  CS2R R88, SRZ ;  /* 0x0000000000587805 */ /* 0x000fe4000001ff00 */
[----:B------:R-:W-:Y:S01]  /*1720*/  CS2R R86, SRZ ;  /* 0x0000000000567805 */ /* 0x000fe2000001ff00 */
[----:B------:R-:W-:Y:S01]  /*1730*/  IMAD.IADD R3, R7, 0x1, R15 ;  /* 0x0000000107037824 */ /* 0x000fe200078e020f */
[----:B------:R-:W-:Y:S01]  /*1740*/  LEA R230, P2, R4, UR12, 0x1 ;  /* 0x0000000c04e67c11 */ /* 0x000fe2000f8408ff */
[-C--:B-----5:R-:W-:Y:S01]  /*1750*/  IMAD R7, R20, R24.reuse, RZ ;  /* 0x0000001814077224 */ /* 0x0a0fe200078e02ff */
[----:B------:R-:W-:Y:S01]  /*1760*/  CS2R R84, SRZ ;  /* 0x0000000000547805 */ /* 0x000fe2000001ff00 */
[----:B------:R-:W-:Y:S01]  /*1770*/  IMAD.MOV.U32 R2, RZ, RZ, R6 ;  /* 0x000000ffff027224 */ /* 0x000fe200078e0006 */
[----:B------:R-:W-:Y:S01]  /*1780*/  CS2R R78, SRZ ;  /* 0x00000000004e7805 */ /* 0x000fe2000001ff00 */
[C---:B------:R-:W-:Y:S01]  /*1790*/  IMAD R6, R0.reuse, R25, R7 ;  /* 0x0000001900067224 */ /* 0x040fe200078e0207 */
[----:B------:R-:W-:Y:S01]  /*17a0*/  CS2R R76, SRZ ;  /* 0x00000000004c7805 */ /* 0x000fe2000001ff00 */
[----:B------:R-:W-:Y:S01]  /*17b0*/  IMAD.WIDE.U32 R2, R0, R24, R2 ;  /* 0x0000001800027225 */ /* 0x000fe200078e0002 */
[----:B------:R-:W-:-:S02]  /*17c0*/  CS2R R82, SRZ ;  /* 0x0000000000527805 */ /* 0x000fc4000001ff00 */
[----:B------:R-:W-:Y:S02]  /*17d0*/  CS2R R80, SRZ ;  /* 0x0000000000507805 */ /* 0x000fe4000001ff00 */
[----:B------:R-:W-:Y:S01]  /*17e0*/  CS2R R74, SRZ ;  /* 0x00000000004a7805 */ /* 0x000fe2000001ff00 */
[----:B------:R-:W-:Y:S01]  /*17f0*/  VIADD R0, R5, UR39 ;  /* 0x0000002705007c36 */ /* 0x000fe20008000000 */
[----:B------:R-:W-:Y:S01]  /*1800*/  CS2R R72, SRZ ;  /* 0x0000000000487805 */ /* 0x000fe2000001ff00 */
[----:B------:R-:W-:Y:S01]  /*1810*/  VIADD R5, R13, UR44 ;  /* 0x0000002c0d057c36 */ /* 0x000fe20008000000 */
[----:B------:R-:W-:Y:S01]  /*1820*/  CS2R R70, SRZ ;  /* 0x0000000000467805 */ /* 0x000fe2000001ff00 */
[----:B------:R-:W-:Y:S01]  /*1830*/  IMAD.U32 R8, RZ, RZ, UR6 ;  /* 0x00000006ff087e24 */ /* 0x000fe2000f8e00ff */
[----:B------:R-:W-:Y:S01]  /*1840*/  LEA.HI.X R231, R4, UR13, R0, 0x1, P2 ;  /* 0x0000000d04e77c11 */ /* 0x000fe200090f0c00 */
[----:B------:R-:W-:Y:S01]  /*1850*/  IMAD.IADD R3, R3, 0x1, R6 ;  /* 0x0000000103037824 */ /* 0x000fe200078e0206 */
[----:B------:R-:W-:Y:S01]  /*1860*/  LEA.HI.X R219, R12, UR11, R5, 0x2, P0 ;  /* 0x0000000b0cdb7c11 */ /* 0x000fe200080f1405 */
[----:B------:R-:W-:Y:S01]  /*1870*/  ULDC.64 UR10, c[0x0][0x428] ;  /* 0x00010a00000a7ab9 */ /* 0x000fe20000000a00 */
[----:B------:R-:W-:Y:S01]  /*1880*/  IMAD.WIDE.U32 R8, R8, UR32, R248 ;  /* 0x0000002008087c25 */ /* 0x000fe2000f8e00f8 */
[----:B------:R-:W-:Y:S01]  /*1890*/  UIMAD UR12, UR28, UR10, URZ ;  /* 0x0000000a1c0c72a4 */ /* 0x000fe2000f8e023f */
[----:B------:R-:W-:-:S02]  /*18a0*/  LEA R12, P0, R22, R230, 0x6 ;  /* 0x000000e6160c7211 */ /* 0x000fc400078030ff */
[----:B------:R-:W-:Y:S01]  /*18b0*/  CS2R R68, SRZ ;  /* 0x0000000000447805 */ /* 0x000fe2000001ff00 */
[----:B------:R-:W-:Y:S01]  /*18c0*/  IMAD.U32 R0, RZ, RZ, UR10 ;  /* 0x0000000aff007e24 */ /* 0x000fe2000f8e00ff */
[----:B------:R-:W-:Y:S01]  /*18d0*/  UIMAD UR11, UR22, UR11, UR12 ;  /* 0x0000000b160b72a4 */ /* 0x000fe2000f8e020c */
[----:B------:R-:W-:Y:S01]  /*18e0*/  IMAD.MOV.U32 R6, RZ, RZ, R8 ;  /* 0x000000ffff067224 */ /* 0x000fe200078e0008 */
[----:B------:R-:W-:Y:S01]  /*18f0*/  LEA.HI.X R13, R22, R231, R23, 0x6, P0 ;  /* 0x000000e7160d7211 */ /* 0x000fe200000f3417 */
[----:B------:R-:W-:Y:S01]  /*1900*/  IMAD.WIDE.U32 R2, R0, UR22, R2 ;  /* 0x0000001600027c25 */ /* 0x000fe2000f8e0002 */
[----:B------:R-:W-:Y:S01]  /*1910*/  ULDC.64 UR12, c[0x0][0x3e0] ;  /* 0x0000f800000c7ab9 */ /* 0x000fe20000000a00 */
[----:B------:R-:W-:Y:S02]  /*1920*/  CS2R R62, SRZ ;  /* 0x00000000003e7805 */ /* 0x000fe4000001ff00 */
[----:B------:R-:W-:Y:S01]  /*1930*/  CS2R R60, SRZ ;  /* 0x00000000003c7805 */ /* 0x000fe2000001ff00 */
[----:B-1----:R-:W-:Y:S01]  /*1940*/  IMAD R4, R16, UR29, RZ ;  /* 0x0000001d10047c24 */ /* 0x002fe2000f8e02ff */
[----:B------:R-:W-:Y:S01]  /*1950*/  LEA R228, P0, R2, UR12, 0x1 ;  /* 0x0000000c02e47c11 */ /* 0x000fe2000f8008ff */
[----:B------:R-:W-:Y:S01]  /*1960*/  VIADD R8, R3, UR11 ;  /* 0x0000000b03087c36 */ /* 0x000fe20008000000 */
[----:B------:R-:W-:Y:S01]  /*1970*/  ULEA.HI.SX32 UR12, UR37, 0xffffffff, 0x1a ;  /* 0xffffffff250c7891 */ /* 0x000fe2000f8fd23f */
[----:B------:R-:W-:Y:S01]  /*1980*/  IMAD R0, R17, UR20, R4 ;  /* 0x0000001411007c24 */ /* 0x000fe2000f8e0204 */
[----:B------:R-:W-:Y:S01]  /*1990*/  ULDC.64 UR10, c[0x0][0x260] ;  /* 0x00009800000a7ab9 */ /* 0x000fe20000000a00 */
[----:B------:R-:W-:Y:S01]  /*19a0*/  IMAD.WIDE.U32 R4, R16, UR20, R10 ;  /* 0x0000001410047c25 */ /* 0x000fe2000f8e000a */
[----:B------:R-:W-:Y:S01]  /*19b0*/  LEA.HI.X R229, R2, UR13, R8, 0x1, P0 ;  /* 0x0000000d02e57c11 */ /* 0x000fe200080f0c08 */
[----:B------:R-:W-:Y:S01]  /*19c0*/  ULEA.HI UR13, UR12, UR12, URZ, 0x1 ;  /* 0x0000000c0c0d7291 */ /* 0x000fe2000f8f083f */
[----:B------:R-:W-:Y:S01]  /*19d0*/  LEA R8, P0, R24, R228, 0x6 ;  /* 0x000000e418087211 */ /* 0x000fe200078030ff */
[----:B------:R-:W-:Y:S01]  /*19e0*/  IMAD.IADD R3, R5, 0x1, R0 ;  /* 0x0000000105037824 */ /* 0x000fe200078e0200 */
[----:B------:R-:W-:Y:S01]  /*19f0*/  CS2R R66, SRZ ;  /* 0x0000000000427805 */ /* 0x000fe2000001ff00 */
[----:B------:R-:W-:Y:S01]  /*1a00*/  IMAD R0, R21, UR10, RZ ;  /* 0x0000000a15007c24 */ /* 0x000fe2000f8e02ff */
[----:B------:R-:W-:Y:S01]  /*1a10*/  ULOP3.LUT UR13, UR13, 0xfffffffe, URZ, 0xc0, !UPT ;  /* 0xfffffffe0d0d7892 */ /* 0x000fe2000f8ec03f */
[----:B------:R-:W-:Y:S01]  /*1a20*/  IMAD.MOV.U32 R2, RZ, RZ, R4 ;  /* 0x000000ffff027224 */ /* 0x000fe200078e0004 */
[----:B------:R-:W-:Y:S01]  /*1a30*/  CS2R R64, SRZ ;  /* 0x0000000000407805 */ /* 0x000fe2000001ff00 */
[----:B------:R-:W-:Y:S01]  /*1a40*/  VIADD R7, R9, UR40 ;  /* 0x0000002809077c36 */ /* 0x000fe20008000000 */
[----:B------:R-:W-:Y:S01]  /*1a50*/  UIADD3 UR13, UR12, -UR13, URZ ;  /* 0x8000000d0c0d7290 */ /* 0x000fe2000fffe03f */
[----:B--2---:R-:W-:Y:S01]  /*1a60*/  IMAD R5, R18, UR29, RZ ;  /* 0x0000001d12057c24 */ /* 0x004fe2000f8e02ff */
[----:B------:R-:W-:Y:S01]  /*1a70*/  LEA.HI.X R9, R24, R229, R25, 0x6, P0 ;  /* 0x000000e518097211 */ /* 0x000fe200000f3419 */
[C---:B------:R-:W-:Y:S01]  /*1a80*/  IMAD R0, R14.reuse, UR11, R0 ;  /* 0x0000000b0e007c24 */ /* 0x040fe2000f8e0200 */
[----:B------:R-:W-:Y:S01]  /*1a90*/  UISETP.NE.AND UP0, UPT, UR13, 0x1, UPT ;  /* 0x000000010d00788c */ /* 0x000fe2000bf05270 */
[----:B------:R-:W-:Y:S01]  /*1aa0*/  IMAD.WIDE.U32 R2, R14, UR10, R2 ;  /* 0x0000000a0e027c25 */ /* 0x000fe2000f8e0002 */
[----:B------:R-:W-:Y:S01]  /*1ab0*/  ULDC.64 UR10, c[0x0][0x268] ;  /* 0x00009a00000a7ab9 */ /* 0x000fe20000000a00 */
[----:B------:R-:W-:Y:S01]  /*1ac0*/  USHF.L.U32 UR13, UR6, 0x6, URZ ;  /* 0x00000006060d7899 */ /* 0x000fe2000800063f */
[----:B------:R-:W-:Y:S01]  /*1ad0*/  CS2R R58, SRZ ;  /* 0x00000000003a7805 */ /* 0x000fe2000001ff00 */
[----:B------:R-:W-:Y:S01]  /*1ae0*/  IMAD R4, R19, UR20, R5 ;  /* 0x0000001413047c24 */ /* 0x000fe2000f8e0205 */
[----:B------:R-:W-:Y:S01]  /*1af0*/  PLOP3.LUT P0, PT, PT, PT, UP0, 0x80, 0x0 ;  /* 0x000000000000781c */ /* 0x000fe20003f0f008 */
[----:B------:R-:W-:Y:S01]  /*1b00*/  IMAD.WIDE.U32 R6, R18, UR20, R6 ;  /* 0x0000001412067c25 */ /* 0x000fe2000f8e0006 */
[----:B------:R-:W-:Y:S01]  /*1b10*/  UISETP.GE.AND UP0, UPT, UR34, 0x1, UPT ;  /* 0x000000012200788c */ /* 0x000fe2000bf06270 */
[----:B------:R-:W-:-:S02]  /*1b20*/  CS2R R56, SRZ ;  /* 0x0000000000387805 */ /* 0x000fc4000001ff00 */
[----:B------:R-:W-:Y:S01]  /*1b30*/  CS2R R54, SRZ ;  /* 0x0000000000367805 */ /* 0x000fe2000001ff00 */
[----:B------:R-:W-:Y:S01]  /*1b40*/  IMAD.IADD R5, R3, 0x1, R0 ;  /* 0x0000000103057824 */ /* 0x000fe200078e0200 */
[----:B------:R-:W-:Y:S01]  /*1b50*/  CS2R R52, SRZ ;  /* 0x0000000000347805 */ /* 0x000fe2000001ff00 */
[----:B------:R-:W-:Y:S01]  /*1b60*/  IMAD R0, R245, 0x200, R26 ;  /* 0x00000200f5007824 */ /* 0x000fe200078e021a */
[----:B------:R-:W-:Y:S01]  /*1b70*/  CS2R R46, SRZ ;  /* 0x00000000002e7805 */ /* 0x000fe2000001ff00 */
[----:B------:R-:W-:Y:S01]  /*1b80*/  IMAD.IADD R3, R7, 0x1, R4 ;  /* 0x0000000107037824 */ /* 0x000fe200078e0204 */
[----:B------:R-:W-:Y:S01]  /*1b90*/  CS2R R44, SRZ ;  /* 0x00000000002c7805 */ /* 0x000fe2000001ff00 */
[----:B------:R-:W-:Y:S01]  /*1ba0*/  IMAD.MOV.U32 R4, RZ, RZ, R2 ;  /* 0x000000ffff047224 */ /* 0x000fe200078e0002 */
[----:B------:R-:W-:Y:S01]  /*1bb0*/  CS2R R50, SRZ ;  /* 0x0000000000327805 */ /* 0x000fe2000001ff00 */
[----:B------:R-:W-:Y:S01]  /*1bc0*/  IMAD.MOV.U32 R2, RZ, RZ, R6 ;  /* 0x000000ffff027224 */ /* 0x000fe200078e0006 */
[----:B------:R-:W-:Y:S01]  /*1bd0*/  CS2R R48, SRZ ;  /* 0x0000000000307805 */ /* 0x000fe2000001ff00 */
[----:B------:R-:W-:Y:S01]  /*1be0*/  VIADD R16, R0, 0x2000 ;  /* 0x0000200000107836 */ /* 0x000fe20000000000 */
[----:B------:R-:W-:Y:S01]  /*1bf0*/  CS2R R42, SRZ ;  /* 0x00000000002a7805 */ /* 0x000fe2000001ff00 */
[----:B------:R-:W-:Y:S01]  /*1c00*/  IMAD R6, R21, UR10, RZ ;  /* 0x0000000a15067c24 */ /* 0x000fe2000f8e02ff */
[----:B------:R-:W-:Y:S01]  /*1c10*/  CS2R R40, SRZ ;  /* 0x0000000000287805 */ /* 0x000fe2000001ff00 */
[----:B------:R-:W-:Y:S01]  /*1c20*/  IMAD R7, R28, UR8, RZ ;  /* 0x000000081c077c24 */ /* 0x000fe2000f8e02ff */
[----:B------:R-:W-:Y:S01]  /*1c30*/  SEL R16, R16, R0, !P0 ;  /* 0x0000000010107207 */ /* 0x000fe20004000000 */
[----:B------:R-:W-:Y:S01]  /*1c40*/  IMAD.WIDE.U32 R10, R14, UR10, R2 ;  /* 0x0000000a0e0a7c25 */ /* 0x000fe2000f8e0002 */
[----:B------:R-:W-:Y:S01]  /*1c50*/  LEA R0, R0, UR5, 0x1 ;  /* 0x0000000500007c11 */ /* 0x000fe2000f8e08ff */
[----:B------:R-:W-:Y:S01]  /*1c60*/  @P1 BAR.SYNC.DEFER_BLOCKING 0x0 ;  /* 0x0000000000001b1d */ /* 0x000fe20000010000 */
[----:B------:R-:W-:Y:S01]  /*1c70*/  LEA R16, R16, UR5, 0x1 ;  /* 0x0000000510107c11 */ /* 0x000fe2000f8e08ff */
[----:B------:R-:W-:Y:S01]  /*1c80*/  IMAD R15, R14, UR11, R6 ;  /* 0x0000000b0e0f7c24 */ /* 0x000fe2000f8e0206 */
[----:B------:R-:W-:Y:S01]  /*1c90*/  CS2R R38, SRZ ;  /* 0x0000000000267805 */ /* 0x000fe2000001ff00 */
[C---:B------:R-:W-:Y:S01]  /*1ca0*/  IMAD R3, R246.reuse, UR9, R7 ;  /* 0x00000009f6037c24 */ /* 0x040fe2000f8e0207 */
[----:B------:R-:W-:Y:S01]  /*1cb0*/  CS2R R36, SRZ ;  /* 0x0000000000247805 */ /* 0x000fe2000001ff00 */
[----:B------:R-:W-:Y:S01]  /*1cc0*/  IMAD.WIDE.U32 R6, R246, UR8, R4 ;  /* 0x00000008f6067c25 */ /* 0x000fe2000f8e0004 */
[----:B------:R-:W-:-:S03]  /*1cd0*/  ULDC.64 UR10, c[0x0][0x218] ;  /* 0x00008600000a7ab9 */ /* 0x000fc60000000a00 */
[----:B------:R-:W-:Y:S01]  /*1ce0*/  IMAD.IADD R3, R7, 0x1, R3 ;  /* 0x0000000107037824 */ /* 0x000fe200078e0203 */
[C---:B------:R-:W-:Y:S01]  /*1cf0*/  LEA R2, P1, R6.reuse, UR10, 0x1 ;  /* 0x0000000a06027c11 */ /* 0x040fe2000f8208ff */
[----:B------:R-:W-:Y:S01]  /*1d00*/  USHF.L.U32 UR10, UR8, 0x6, URZ ;  /* 0x00000006080a7899 */ /* 0x000fe2000800063f */
[----:B------:R-:W-:Y:S02]  /*1d10*/  IMAD.IADD R5, R11, 0x1, R15 ;  /* 0x000000010b057824 */ /* 0x000fe400078e020f */
[----:B------:R-:W-:Y:S01]  /*1d20*/  IMAD.MOV.U32 R4, RZ, RZ, R10 ;  /* 0x000000ffff047224 */ /* 0x000fe200078e000a */
[----:B------:R-:W-:Y:S01]  /*1d30*/  LEA.HI.X R3, R6, UR11, R3, 0x1, P1 ;  /* 0x0000000b06037c11 */ /* 0x000fe200088f0c03 */
[----:B------:R-:W-:Y:S01]  /*1d40*/  IMAD R7, R28, UR6, RZ ;  /* 0x000000061c077c24 */ /* 0x000fe2000f8e02ff */
[----:B------:R-:W-:Y:S01]  /*1d50*/  USHF.L.U64.HI UR11, UR8, 0x6, UR9 ;  /* 0x00000006080b7899 */ /* 0x000fe20008010209 */
[----:B------:R-:W-:Y:S01]  /*1d60*/  IMAD.WIDE.U32 R10, R246, UR6, R4 ;  /* 0x00000006f60a7c25 */ /* 0x000fe2000f8e0004 */
[----:B------:R-:W-:Y:S01]  /*1d70*/  IADD3 R4, P1, R2, UR10, RZ ;  /* 0x0000000a02047c10 */ /* 0x000fe2000ff3e0ff */
[----:B------:R-:W-:Y:S01]  /*1d80*/  ULDC.64 UR8, c[0x0][0x220] ;  /* 0x0000880000087ab9 */ /* 0x000fe20000000a00 */
[----:B------:R-:W-:Y:S01]  /*1d90*/  USHF.L.U64.HI UR6, UR6, 0x6, UR7 ;  /* 0x0000000606067899 */ /* 0x000fe20008010207 */
[----:B------:R-:W-:Y:S01]  /*1da0*/  IMAD R6, R246, UR7, R7 ;  /* 0x00000007f6067c24 */ /* 0x000fe2000f8e0207 */
[----:B------:R-:W-:Y:S01]  /*1db0*/  @!PT LDS RZ, [RZ] ;  /* 0x00000000fffff984 */ /* 0x000fe20000000800 */
[----:B------:R-:W-:Y:S01]  /*1dc0*/  @!PT LDS RZ, [RZ] ;  /* 0x00000000fffff984 */ /* 0x000fe20000000800 */
[----:B------:R-:W-:Y:S01]  /*1dd0*/  @!PT LDS RZ, [RZ] ;  /* 0x00000000fffff984 */ /* 0x000fe20000000800 */
[----:B------:R-:W-:Y:S01]  /*1de0*/  LDGSTS.E.BYPASS.LTC128B.128 [R0+0x8000], desc[UR24][R228.64] ;  /* 0x08000000e4007fae */ /* 0x000fe2000b901d58 */
[----:B------:R-:W-:-:S02]  /*1df0*/  IADD3.X R5, R3, UR11, RZ, P1, !PT ;  /* 0x0000000b03057c10 */ /* 0x000fc40008ffe4ff */
[----:B------:R-:W-:Y:S01]  /*1e00*/  IMAD.IADD R7, R11, 0x1, R6 ;  /* 0x000000010b077824 */ /* 0x000fe200078e0206 */
[----:B------:R-:W-:Y:S01]  /*1e10*/  LDGSTS.E.BYPASS.LTC128B.128 [R0+0xa000], desc[UR24][R228.64+0x80] ;  /* 0x0a000080e4007fae */ /* 0x000fe2000b901d58 */
[----:B------:R-:W-:-:S03]  /*1e20*/  LEA R6, P1, R10, UR8, 0x1 ;  /* 0x000000080a067c11 */ /* 0x000fc6000f8208ff */
[----:B------:R-:W-:Y:S01]  /*1e30*/  LDGSTS.E.BYPASS.LTC128B.128 [R0+0x9000], desc[UR24][R8.64] ;  /* 0x0900000008007fae */ /* 0x000fe2000b901d58 */
[----:B------:R-:W-:Y:S01]  /*1e40*/  LEA.HI.X R7, R10, UR9, R7, 0x1, P1 ;  /* 0x000000090a077c11 */ /* 0x000fe200088f0c07 */
[----:B------:R-:W-:Y:S02]  /*1e50*/  ULDC.64 UR8, c[0x0][0x2b0] ;  /* 0x0000ac0000087ab9 */ /* 0x000fe40000000a00 */
[----:B------:R-:W-:Y:S01]  /*1e60*/  LDGSTS.E.BYPASS.LTC128B.128 [R0+0xb000], desc[UR24][R8.64+0x80] ;  /* 0x0b00008008007fae */ /* 0x000fe2000b901d58 */
[----:B------:R-:W-:-:S03]  /*1e70*/  UIMAD.WIDE UR48, UR36, 0x4, UR8 ;  /* 0x00000004243078a5 */ /* 0x000fc6000f8e0208 */
[----:B------:R-:W-:Y:S04]  /*1e80*/  LDGSTS.E.BYPASS.LTC128B.128 [R16], desc[UR24][R230.64] ;  /* 0x00000000e6107fae */ /* 0x000fe8000b901d58 */
[----:B------:R-:W-:Y:S04]  /*1e90*/  LDGSTS.E.BYPASS.LTC128B.128 [R16+0x2000], desc[UR24][R230.64+0x80] ;  /* 0x02000080e6107fae */ /* 0x000fe8000b901d58 */
[----:B------:R-:W-:Y:S04]  /*1ea0*/  LDGSTS.E.BYPASS.LTC128B.128 [R16+0x1000], desc[UR24][R12.64] ;  /* 0x010000000c107fae */ /* 0x000fe8000b901d58 */
[----:B------:R-:W-:Y:S04]  /*1eb0*/  LDGSTS.E.BYPASS.LTC128B.128 [R16+0x3000], desc[UR24][R12.64+0x80] ;  /* 0x030000800c107fae */ /* 0x000fe8000b901d58 */
[----:B------:R-:W-:Y:S04]  /*1ec0*/  LDGSTS.E.BYPASS.LTC128B.128 [R0+0xc000], desc[UR24][R2.64] ;  /* 0x0c00000002007fae */ /* 0x000fe8000b901d58 */
[----:B------:R1:W-:Y:S04]  /*1ed0*/  LDGSTS.E.BYPASS.LTC128B.128 [R0+0x10000], desc[UR24][R2.64+0x80] ;  /* 0x1000008002007fae */ /* 0x0003e8000b901d58 */
[----:B------:R-:W-:Y:S04]  /*1ee0*/  LDGSTS.E.BYPASS.LTC128B.128 [R0+0xd000], desc[UR24][R4.64] ;  /* 0x0d00000004007fae */ /* 0x000fe8000b901d58 */
[----:B------:R2:W-:Y:S01]  /*1ef0*/  LDGSTS.E.BYPASS.LTC128B.128 [R0+0x11000], desc[UR24][R4.64+0x80] ;  /* 0x1100008004007fae */ /* 0x0005e2000b901d58 */
[----:B-1----:R-:W-:-:S04]  /*1f00*/  IADD3 R2, P2, R4, UR10, RZ ;  /* 0x0000000a04027c10 */ /* 0x002fc8000ff5e0ff */
[----:B------:R-:W-:Y:S02]  /*1f10*/  IADD3.X R3, R5, UR11, RZ, P2, !PT ;  /* 0x0000000b05037c10 */ /* 0x000fe400097fe4ff */
[----:B------:R-:W-:Y:S01]  /*1f20*/  IADD3 R8, P2, R2, UR10, RZ ;  /* 0x0000000a02087c10 */ /* 0x000fe2000ff5e0ff */
[----:B------:R-:W-:Y:S01]  /*1f30*/  UIADD3 UR10, UR38, UR35, URZ ;  /* 0x00000023260a7290 */ /* 0x000fe2000fffe03f */
[----:B--2---:R-:W-:Y:S01]  /*1f40*/  IADD3 R4, P1, R6, UR13, RZ ;  /* 0x0000000d06047c10 */ /* 0x004fe2000ff3e0ff */
[----:B------:R-:W-:Y:S01]  /*1f50*/  LDGSTS.E.BYPASS.LTC128B.128 [R0+0xe000], desc[UR24][R2.64] ;  /* 0x0e00000002007fae */ /* 0x000fe2000b901d58 */
[----:B------:R-:W-:Y:S02]  /*1f60*/  IADD3.X R9, R3, UR11, RZ, P2, !PT ;  /* 0x0000000b03097c10 */ /* 0x000fe400097fe4ff */
[----:B------:R-:W-:Y:S01]  /*1f70*/  IADD3.X R5, R7, UR6, RZ, P1, !PT ;  /* 0x0000000607057c10 */ /* 0x000fe20008ffe4ff */
[----:B------:R1:W-:Y:S04]  /*1f80*/  LDGSTS.E.BYPASS.LTC128B.128 [R0+0x12000], desc[UR24][R2.64+0x80] ;  /* 0x1200008002007fae */ /* 0x0003e8000b901d58 */
[----:B------:R-:W-:Y:S04]  /*1f90*/  LDGSTS.E.BYPASS.LTC128B.128 [R0+0xf000], desc[UR24][R8.64] ;  /* 0x0f00000008007fae */ /* 0x000fe8000b901d58 */
[----:B------:R-:W-:Y:S04]  /*1fa0*/  LDGSTS.E.BYPASS.LTC128B.128 [R0+0x13000], desc[UR24][R8.64+0x80] ;  /* 0x1300008008007fae */ /* 0x000fe8000b901d58 */
[----:B------:R-:W-:Y:S04]  /*1fb0*/  LDGSTS.E.BYPASS.LTC128B.128 [R0+0x14000], desc[UR24][R6.64] ;  /* 0x1400000006007fae */ /* 0x000fe8000b901d58 */
[----:B------:R2:W-:Y:S04]  /*1fc0*/  LDGSTS.E.BYPASS.LTC128B.128 [R0+0x18000], desc[UR24][R6.64+0x80] ;  /* 0x1800008006007fae */ /* 0x0005e8000b901d58 */
[----:B------:R3:W-:Y:S04]  /*1fd0*/  LDGSTS.E.BYPASS.LTC128B.128 [R0+0x15000], desc[UR24][R4.64] ;  /* 0x1500000004007fae */ /* 0x0007e8000b901d58 */
[----:B------:R3:W-:Y:S01]  /*1fe0*/  LDGSTS.E.BYPASS.LTC128B.128 [R0+0x19000], desc[UR24][R4.64+0x80] ;  /* 0x1900008004007fae */ /* 0x0007e2000b901d58 */
[----:B-1----:R-:W-:-:S04]  /*1ff0*/  IADD3 R2, P1, R4, UR13, RZ ;  /* 0x0000000d04027c10 */ /* 0x002fc8000ff3e0ff */
[----:B------:R-:W-:-:S05]  /*2000*/  IADD3.X R3, R5, UR6, RZ, P1, !PT ;  /* 0x0000000605037c10 */ /* 0x000fca0008ffe4ff */
[----:B------:R3:W-:Y:S04]  /*2010*/  LDGSTS.E.BYPASS.LTC128B.128 [R0+0x16000], desc[UR24][R2.64] ;  /* 0x1600000002007fae */ /* 0x0007e8000b901d58 */
[----:B------:R3:W-:Y:S01]  /*2020*/  LDGSTS.E.BYPASS.LTC128B.128 [R0+0x1a000], desc[UR24][R2.64+0x80] ;  /* 0x1a00008002007fae */ /* 0x0007e2000b901d58 */
[----:B--2---:R-:W-:-:S04]  /*2030*/  IADD3 R6, P1, R2, UR13, RZ ;  /* 0x0000000d02067c10 */ /* 0x004fc8000ff3e0ff */
[----:B------:R-:W-:Y:S01]  /*2040*/  IADD3.X R7, R3, UR6, RZ, P1, !PT ;  /* 0x0000000603077c10 */ /* 0x000fe20008ffe4ff */
[----:B------:R-:W-:Y:S01]  /*2050*/  ULDC.64 UR6, c[0x0][0x478] ;  /* 0x00011e0000067ab9 */ /* 0x000fe20000000a00 */
[----:B------:R-:W-:Y:S01]  /*2060*/  PLOP3.LUT P1, PT, PT, PT, UP0, 0x80, 0x0 ;  /* 0x000000000000781c */ /* 0x000fe20003f2f008 */
[----:B------:R-:W-:Y:S02]  /*2070*/  UIMAD.WIDE UR10, UR10, 0x4, UR6 ;  /* 0x000000040a0a78a5 */ /* 0x000fe4000f8e0206 */
[----:B------:R3:W-:Y:S04]  /*2080*/  LDGSTS.E.BYPASS.LTC128B.128 [R0+0x17000], desc[UR24][R6.64] ;  /* 0x1700000006007fae */ /* 0x0007e8000b901d58 */
[----:B------:R3:W-:Y:S04]  /*2090*/  LDGSTS.E.BYPASS.LTC128B.128 [R0+0x1b000], desc[UR24][R6.64+0x80] ;  /* 0x1b00008006007fae */ /* 0x0007e8000b901d58 */
[----:B------:R-:W0:Y:S02]  /*20a0*/  LDGDEPBAR ;  /* 0x00000000000079af */ /* 0x000e240000000000 */
[----:B------:R-:W-:Y:S05]  /*20b0*/  @!P1 BRA `(.L_x_1622) ;  /* 0x0000004800549947 */ /* 0x000fea0003800000 */
[----:B---3--:R-:W1:Y:S01]  /*20c0*/  LDC.64 R4, c[0x0][0x3b8] ;  /* 0x0000ee00ff047b82 */ /* 0x008e620000000a00 */
[----:B------:R-:W-:Y:S01]  /*20d0*/  IMAD.MOV.U32 R2, RZ, RZ, 0x4 ;  /* 0x00000004ff027424 */ /* 0x000fe200078e00ff */
[----:B------:R-:W-:-:S06]  /*20e0*/  UIMAD UR6, UR20, UR33, UR22 ;  /* 0x00000021140672a4 */ /* 0x000fcc000f8e0216 */
[----:B------:R-:W2:Y:S01]  /*20f0*/  LDC R247, c[0x0][0x2dc] ;  /* 0x0000b700fff77b82 */ /* 0x000ea20000000800 */
[----:B-1----:R-:W3:Y:S04]  /*2100*/  LDG.E.64 R6, desc[UR24][R4.64] ;  /* 0x0000001804067981 */ /* 0x002ee8000c1e1b00 */
[----:B------:R-:W4:Y:S01]  /*2110*/  LDG.E.64 R4, desc[UR24][R4.64+0x8] ;  /* 0x0000081804047981 */ /* 0x000f22000c1e1b00 */
[----:B------:R-:W-:Y:S01]  /*2120*/  IMAD.WIDE R2, R241, R2, UR48 ;  /* 0x00000030f1027e25 */ /* 0x000fe2000f8e0202 */
[----:B------:R-:W-:Y:S01]  /*2130*/  USHF.L.U32 UR6, UR6, 0x5, URZ ;  /* 0x0000000506067899 */ /* 0x000fe2000800063f */
[----:B------:R-:W-:-:S03]  /*2140*/  SHF.R.S32.HI R244, RZ, 0x1f, R27 ;  /* 0x0000001ffff47819 */ /* 0x000fc6000001141b */
[----:B------:R-:W5:Y:S01]  /*2150*/  LDG.E R240, desc[UR24][R2.64] ;  /* 0x0000001802f07981 */ /* 0x000f62000c1e1900 */
[----:B------:R-:W-:Y:S01]  /*2160*/  USHF.R.S32.HI UR8, URZ, 0x1f, UR6 ;  /* 0x0000001f3f087899 */ /* 0x000fe20008011406 */
[----:B------:R-:W-:Y:S02]  /*2170*/  IADD3 R0, R215, 0x2000, RZ ;  /* 0x00002000d7007810 */ /* 0x000fe40007ffe0ff */
[----:B------:R-:W5:Y:S04]  /*2180*/  LDG.E R239, desc[UR24][R2.64+0x20] ;  /* 0x0000201802ef7981 */ /* 0x000f68000c1e1900 */
[----:B------:R-:W5:Y:S04]  /*2190*/  LDG.E R238, desc[UR24][R2.64+0x80] ;  /* 0x0000801802ee7981 */ /* 0x000f68000c1e1900 */
[----:B------:R1:W5:Y:S01]  /*21a0*/  LDG.E R237, desc[UR24][R2.64+0xa0] ;  /* 0x0000a01802ed7981 */ /* 0x000362000c1e1900 */
[----:B------:R-:W-:Y:S01]  /*21b0*/  IMAD.MOV.U32 R236, RZ, RZ, R16 ;  /* 0x000000ffffec7224 */ /* 0x000fe200078e0010 */
[----:B------:R-:W-:Y:S01]  /*21c0*/  MOV R159, RZ ;  /* 0x000000ff009f7202 */ /* 0x000fe20000000f00 */
[----:B------:R-:W-:Y:S01]  /*21d0*/  IMAD.MOV.U32 R217, RZ, RZ, 0x20 ;  /* 0x00000020ffd97424 */ /* 0x000fe200078e00ff */
[----:B------:R-:W-:Y:S01]  /*21e0*/  SEL R0, R0, R215, !P0 ;  /* 0x000000d700007207 */ /* 0x000fe20004000000 */
[----:B------:R-:W-:Y:S01]  /*21f0*/  IMAD.MOV.U32 R216, RZ, RZ, 0x40 ;  /* 0x00000040ffd87424 */ /* 0x000fe200078e00ff */
[----:B------:R-:W-:Y:S01]  /*2200*/  UMOV UR9, UR11 ;  /* 0x0000000b00097c82 */ /* 0x000fe20008000000 */
[----:B-1----:R-:W-:-:S05]  /*2210*/  VIADD R2, R214, 0x2000 ;  /* 0x00002000d6027836 */ /* 0x002fca0000000000 */
[----:B------:R-:W-:Y:S02]  /*2220*/  SEL R2, R2, R214, !P0 ;  /* 0x000000d602027207 */ /* 0x000fe40004000000 */
[----:B---3--:R-:W-:Y:S02]  /*2230*/  R2UR UR46, R7 ;  /* 0x00000000072e72ca */ /* 0x008fe400000e0000 */
[----:B------:R-:W-:-:S11]  /*2240*/  R2UR UR7, R6 ;  /* 0x00000000060772ca */ /* 0x000fd600000e0000 */
[----:B------:R-:W-:Y:S02]  /*2250*/  UIADD3 UR45, UR46, 0x646e171e, URZ ;  /* 0x646e171e2e2d7890 */ /* 0x000fe4000fffe03f */
[----:B------:R-:W-:Y:S02]  /*2260*/  UIADD3 UR44, UR7, -0x4ab325aa, URZ ;  /* 0xb54cda56072c7890 */ /* 0x000fe4000fffe03f */
[----:B------:R-:W-:Y:S02]  /*2270*/  UIADD3 UR43, UR46, -0x56f99767, URZ ;  /* 0xa90668992e2b7890 */ /* 0x000fe4000fffe03f */
[----:B------:R-:W-:Y:S02]  /*2280*/  UIADD3 UR42, UR7, 0x1715609d, URZ ;  /* 0x1715609d072a7890 */ /* 0x000fe4000fffe03f */
[----:B------:R-:W-:Y:S02]  /*2290*/  UIADD3 UR41, UR46, -0x126145ec, URZ ;  /* 0xed9eba142e297890 */ /* 0x000fe4000fffe03f */
[----:B------:R-:W-:Y:S01]  /*22a0*/  UIADD3 UR40, UR7, 0x78dde6e4, URZ ;  /* 0x78dde6e407287890 */ /* 0x000fe2000fffe03f */
[----:B----4-:R-:W-:Y:S01]  /*22b0*/  IADD3 R242, P2, P1, R4, UR6, R27 ;  /* 0x0000000604f27c10 */ /* 0x010fe2000f95e01b */
[----:B------:R-:W-:Y:S01]  /*22c0*/  ULDC UR6, c[0x0][0x270] ;  /* 0x00009c0000067ab9 */ /* 0x000fe20000000800 */
[----:B------:R-:W-:-:S02]  /*22d0*/  UIADD3 UR39, UR46, 0x32370b8f, URZ ;  /* 0x32370b8f2e277890 */ /* 0x000fc4000fffe03f */
[----:B------:R-:W-:Y:S01]  /*22e0*/  IADD3.X R244, R5, UR8, R244, P2, P1 ;  /* 0x0000000805f47c10 */ /* 0x000fe200097e24f4 */
[----:B------:R-:W-:Y:S02]  /*22f0*/  UIADD3 UR38, UR7, -0x255992d5, URZ ;  /* 0xdaa66d2b07267890 */ /* 0x000fe4000fffe03f */
[----:B------:R-:W-:Y:S02]  /*2300*/  UIADD3 UR37, UR46, 0x76cf5d0a, URZ ;  /* 0x76cf5d0a2e257890 */ /* 0x000fe4000fffe03f */
[----:B------:R-:W-:Y:S02]  /*2310*/  UIADD3 UR36, UR7, 0x3c6ef372, URZ ;  /* 0x3c6ef37207247890 */ /* 0x000fe4000fffe03f */
[----:B------:R-:W-:Y:S02]  /*2320*/  UIADD3 UR35, UR46, -0x4498517b, URZ ;  /* 0xbb67ae852e237890 */ /* 0x000fe4000fffe03f */
[----:B------:R-:W-:Y:S01]  /*2330*/  UIADD3 UR34, UR7, -0x61c88647, URZ ;  /* 0x9e3779b907227890 */ /* 0x000fe2000fffe03f */
[----:B------:R-:W-:Y:S01]  /*2340*/  LEA R207, R2, UR5, 0x1 ;  /* 0x0000000502cf7c11 */ /* 0x000fe2000f8e08ff */
[----:B------:R-:W-:Y:S01]  /*2350*/  IMAD.WIDE.U32 R242, R242, -0x2daee0ad, RZ ;  /* 0xd2511f53f2f27825 */ /* 0x000fe200078e00ff */
[----:B------:R-:W-:Y:S01]  /*2360*/  LEA R209, R0, UR5, 0x1 ;  /* 0x0000000500d17c11 */ /* 0x000fe2000f8e08ff */
[----:B------:R-:W-:Y:S01]  /*2370*/  ULDC.U8 UR8, c[0x0][0x388] ;  /* 0x0000e20000087ab9 */ /* 0x000fe20000000000 */
[----:B------:R-:W-:Y:S01]  /*2380*/  LOP3.LUT R244, R244, UR7, RZ, 0x3c, !PT ;  /* 0x00000007f4f47c12 */ /* 0x000fe2000f8e3cff */
[----:B--2---:R-:W-:-:S06]  /*2390*/  ULDC UR7, c[0x0][0x2ec] ;  /* 0x0000bb0000077ab9 */ /* 0x004fcc0000000800 */
.L_x_1625:
[----:B------:R-:W2:Y:S01]  /*23a0*/  LDL R0, [R1] ;  /* 0x0000000001007983 */ /* 0x000ea20000100800 */
[----:B------:R-:W-:Y:S03]  /*23b0*/  UISETP.GE.AND UP2, UPT, UR12, 0x1, UPT ;  /* 0x000000010c00788c */ /* 0x000fe6000bf46270 */
[----:B------:R-:W0:Y:S01]  /*23c0*/  LDGDEPBAR ;  /* 0x00000000000079af */ /* 0x000e220000000000 */
[----:B--2---:R-:W-:Y:S01]  /*23d0*/  R2P PR, R0, 0x6 ;  /* 0x0000000600007804 */ /* 0x004fe20000000000 */
[----:B------:R-:W-:Y:S04]  /*23e0*/  DEPBAR.LE SB0, 0x0 ;  /* 0x000080000000791a */ /* 0x000fe80000000000 */
[----:B------:R-:W-:Y:S01]  /*23f0*/  BAR.SYNC.DEFER_BLOCKING 0x0 ;  /* 0x0000000000007b1d */ /* 0x000fe20000010000 */
[----:B------:R-:W-:Y:S02]  /*2400*/  SEL R204, R217, 0xffffffe0, !P1 ;  /* 0xffffffe0d9cc7807 */ /* 0x000fe40004800000 */
[----:B------:R-:W-:Y:S02]  /*2410*/  SEL R208, R216, 0xffffffc0, !P2 ;  /* 0xffffffc0d8d07807 */ /* 0x000fe40005000000 */
[----:B-----5:R-:W-:Y:S01]  /*2420*/  FSETP.NEU.FTZ.AND P0, PT, R240, -INF , PT ;  /* 0xff800000f000780b */ /* 0x020fe20003f1d000 */
[C---:B------:R-:W-:Y:S02]  /*2430*/  IMAD.IADD R0, R209.reuse, 0x1, R204 ;  /* 0x00000001d1007824 */ /* 0x040fe400078e02cc */
[----:B------:R-:W-:Y:S02]  /*2440*/  IMAD.IADD R3, R209, 0x1, R208 ;  /* 0x00000001d1037824 */ /* 0x000fe400078e02d0 */
[----:B------:R-:W-:Y:S01]  /*2450*/  IMAD.IADD R2, R208, 0x1, R0 ;  /* 0x00000001d0027824 */ /* 0x000fe200078e0200 */
        /* <DEDUP_REMOVED lines=16> */
[----:B------:R-:W-:Y:S05]  /*2560*/  LDSM.16.M88.4 R192, [R213+0xc800] ;  /* 0x00c80000d5c0783b */ /* 0x000fea0000000200 */
[-C--:B------:R-:W-:Y:S03]  /*2570*/  HMMA.16816.F32 R28, R28, R166.reuse, RZ ;  /* 0x000000a61c1c723c */ /* 0x080fe600000018ff */
[----:B------:R-:W-:Y:S03]  /*2580*/  LDSM.16.M88.4 R200, [R212+0xc000] ;  /* 0x00c00000d4c8783b */ /* 0x000fe60000000200 */
[----:B------:R-:W-:Y:S05]  /*2590*/  HMMA.16816.F32 R32, R32, R166, RZ ;  /* 0x000000a62020723c */ /* 0x000fea00000018ff */
[----:B------:R-:W3:Y:S01]  /*25a0*/  LDSM.16.M88.4 R164, [R3+0x1000] ;  /* 0x0010000003a4783b */ /* 0x000ee20000000200 */
[-C--:B----4-:R-:W-:Y:S06]  /*25b0*/  HMMA.16816.F32 R4, R168, R172.reuse, R4 ;  /* 0x000000aca804723c */ /* 0x090fec0000001804 */
[C---:B-1----:R-:W-:Y:S01]  /*25c0*/  HMMA.16816.F32 R8, R176.reuse, R172, R8 ;  /* 0x000000acb008723c */ /* 0x042fe20000001808 */
[----:B------:R-:W1:Y:S05]  /*25d0*/  LDSM.16.M88.4 R196, [R2] ;  /* 0x0000000002c4783b */ /* 0x000e6a0000000200 */
[-C--:B------:R-:W-:Y:S06]  /*25e0*/  HMMA.16816.F32 R12, R176, R174.reuse, R12 ;  /* 0x000000aeb00c723c */ /* 0x080fec000000180c */
[C---:B------:R-:W-:Y:S01]  /*25f0*/  HMMA.16816.F32 R16, R168.reuse, R174, R16 ;  /* 0x000000aea810723c */ /* 0x040fe20000001810 */
[----:B------:R-:W-:Y:S05]  /*2600*/  LDSM.16.M88.4 R172, [R212+0xc800] ;  /* 0x00c80000d4ac783b */ /* 0x000fea0000000200 */
[-C--:B--2---:R-:W-:Y:S06]  /*2610*/  HMMA.16816.F32 R20, R168, R180.reuse, R20 ;  /* 0x000000b4a814723c */ /* 0x084fec0000001814 */
[C---:B------:R-:W-:Y:S06]  /*2620*/  HMMA.16816.F32 R24, R176.reuse, R180, R24 ;  /* 0x000000b4b018723c */ /* 0x040fec0000001818 */
[-C--:B------:R-:W-:Y:S01]  /*2630*/  HMMA.16816.F32 R28, R176, R182.reuse, R28 ;  /* 0x000000b6b01c723c */ /* 0x080fe2000000181c */
[----:B------:R-:W-:Y:S05]  /*2640*/  LDSM.16.M88.4 R176, [R209+0x2000] ;  /* 0x00200000d1b0783b */ /* 0x000fea0000000200 */
[----:B------:R-:W-:Y:S03]  /*2650*/  HMMA.16816.F32 R32, R168, R182, R32 ;  /* 0x000000b6a820723c */ /* 0x000fe60000001820 */
[----:B------:R-:W2:Y:S03]  /*2660*/  LDSM.16.M88.4 R168, [R2+0x1000] ;  /* 0x0010000002a8783b */ /* 0x000ea60000000200 */
[-C--:B------:R-:W-:Y:S05]  /*2670*/  HMMA.16816.F32 R4, R184, R188.reuse, R4 ;  /* 0x000000bcb804723c */ /* 0x080fea0000001804 */
[----:B------:R-:W4:Y:S01]  /*2680*/  LDSM.16.M88.4 R180, [R210+0x10000] ;  /* 0x01000000d2b4783b */ /* 0x000f220000000200 */
[C---:B---3--:R-:W-:Y:S06]  /*2690*/  HMMA.16816.F32 R8, R164.reuse, R188, R8 ;  /* 0x000000bca408723c */ /* 0x048fec0000001808 */
        /* <DEDUP_REMOVED lines=9> */
[-C--:B-1----:R-:W-:Y:S05]  /*2730*/  HMMA.16816.F32 R4, R196, R200.reuse, R4 ;  /* 0x000000c8c404723c */ /* 0x082fea0000001804 */
[----:B------:R-:W1:Y:S01]  /*2740*/  LDSM.16.M88.4 R192, [R211+0x10000] ;  /* 0x01000000d3c0783b */ /* 0x000e620000000200 */
[C---:B--2---:R-:W-:Y:S06]  /*2750*/  HMMA.16816.F32 R8, R168.reuse, R200, R8 ;  /* 0x000000c8a808723c */ /* 0x044fec0000001808 */
[-C--:B------:R-:W-:Y:S06]  /*2760*/  HMMA.16816.F32 R12, R168, R202.reuse, R12 ;  /* 0x000000caa80c723c */ /* 0x080fec000000180c */
[C---:B------:R-:W-:Y:S01]  /*2770*/  HMMA.16816.F32 R16, R196.reuse, R202, R16 ;  /* 0x000000cac410723c */ /* 0x040fe20000001810 */
[----:B------:R-:W-:Y:S05]  /*2780*/  LDSM.16.M88.4 R200, [R213+0x10000] ;  /* 0x01000000d5c8783b */ /* 0x000fea0000000200 */
[-C--:B------:R-:W-:Y:S06]  /*2790*/  HMMA.16816.F32 R20, R196, R172.reuse, R20 ;  /* 0x000000acc414723c */ /* 0x080fec0000001814 */
[C---:B------:R-:W-:Y:S06]  /*27a0*/  HMMA.16816.F32 R24, R168.reuse, R172, R24 ;  /* 0x000000aca818723c */ /* 0x040fec0000001818 */
[-C--:B------:R-:W-:Y:S01]  /*27b0*/  HMMA.16816.F32 R28, R168, R174.reuse, R28 ;  /* 0x000000aea81c723c */ /* 0x080fe2000000181c */
[----:B------:R2:W1:Y:S05]  /*27c0*/  LDSM.16.M88.4 R168, [R0+0x3000] ;  /* 0x0030000000a8783b */ /* 0x00046a0000000200 */
[----:B------:R-:W-:Y:S03]  /*27d0*/  HMMA.16816.F32 R32, R196, R174, R32 ;  /* 0x000000aec420723c */ /* 0x000fe60000001820 */
[----:B------:R-:W1:Y:S03]  /*27e0*/  LDSM.16.M88.4 R172, [R211+0x10800] ;  /* 0x01080000d3ac783b */ /* 0x000e660000000200 */
[-C--:B----4-:R-:W-:Y:S05]  /*27f0*/  HMMA.16816.F32 R4, R176, R180.reuse, R4 ;  /* 0x000000b4b004723c */ /* 0x090fea0000001804 */
[----:B------:R-:W4:Y:S01]  /*2800*/  LDSM.16.M88.4 R196, [R3+0x2000] ;  /* 0x0020000003c4783b */ /* 0x000f220000000200 */
[C---:B---3--:R-:W-:Y:S06]  /*2810*/  HMMA.16816.F32 R8, R164.reuse, R180, R8 ;  /* 0x000000b4a408723c */ /* 0x048fec0000001808 */
[-C--:B------:R-:W-:Y:S01]  /*2820*/  HMMA.16816.F32 R12, R164, R182.reuse, R12 ;  /* 0x000000b6a40c723c */ /* 0x080fe2000000180c */
[----:B--2---:R-:W-:Y:S04]  /*2830*/  IMAD.U32 R0, RZ, RZ, UR12 ;  /* 0x0000000cff007e24 */ /* 0x004fe8000f8e00ff */
[----:B------:R-:W-:Y:S01]  /*2840*/  IMAD R0, R0, 0x4, R252 ;  /* 0x0000000400007824 */ /* 0x000fe200078e02fc */
[C---:B------:R-:W-:Y:S01]  /*2850*/  HMMA.16816.F32 R16, R176.reuse, R182, R16 ;  /* 0x000000b6b010723c */ /* 0x040fe20000001810 */
[----:B------:R-:W-:Y:S05]  /*2860*/  LDSM.16.M88.4 R180, [R2+0x2000] ;  /* 0x0020000002b4783b */ /* 0x000fea0000000200 */
[-C--:B------:R-:W-:Y:S06]  /*2870*/  HMMA.16816.F32 R20, R176, R184.reuse, R20 ;  /* 0x000000b8b014723c */ /* 0x080fec0000001814 */
[C---:B------:R-:W-:Y:S06]  /*2880*/  HMMA.16816.F32 R24, R164.reuse, R184, R24 ;  /* 0x000000b8a418723c */ /* 0x040fec0000001818 */
[-C--:B------:R-:W-:Y:S01]  /*2890*/  HMMA.16816.F32 R28, R164, R186.reuse, R28 ;  /* 0x000000baa41c723c */ /* 0x080fe2000000181c */
[----:B------:R-:W2:Y:S05]  /*28a0*/  LDSM.16.M88.4 R164, [R3+0x3000] ;  /* 0x0030000003a4783b */ /* 0x000eaa0000000200 */
[----:B------:R-:W-:Y:S03]  /*28b0*/  HMMA.16816.F32 R32, R176, R186, R32 ;  /* 0x000000bab020723c */ /* 0x000fe60000001820 */
[----:B------:R-:W3:Y:S03]  /*28c0*/  LDSM.16.M88.4 R176, [R213+0x10800] ;  /* 0x01080000d5b0783b */ /* 0x000ee60000000200 */
[-C--:B-1----:R-:W-:Y:S05]  /*28d0*/  HMMA.16816.F32 R4, R188, R192.reuse, R4 ;  /* 0x000000c0bc04723c */ /* 0x082fea0000001804 */
[----:B------:R-:W1:Y:S01]  /*28e0*/  LDSM.16.M88.4 R184, [R212+0x10000] ;  /* 0x01000000d4b8783b */ /* 0x000e620000000200 */
[C---:B------:R-:W-:Y:S06]  /*28f0*/  HMMA.16816.F32 R8, R168.reuse, R192, R8 ;  /* 0x000000c0a808723c */ /* 0x040fec0000001808 */
[-C--:B------:R-:W-:Y:S06]  /*2900*/  HMMA.16816.F32 R12, R168, R194.reuse, R12 ;  /* 0x000000c2a80c723c */ /* 0x080fec000000180c */
[C---:B------:R-:W-:Y:S06]  /*2910*/  HMMA.16816.F32 R16, R188.reuse, R194, R16 ;  /* 0x000000c2bc10723c */ /* 0x040fec0000001810 */
[-C--:B------:R-:W-:Y:S06]  /*2920*/  HMMA.16816.F32 R20, R188, R172.reuse, R20 ;  /* 0x000000acbc14723c */ /* 0x080fec0000001814 */
[C---:B------:R-:W-:Y:S06]  /*2930*/  HMMA.16816.F32 R24, R168.reuse, R172, R24 ;  /* 0x000000aca818723c */ /* 0x040fec0000001818 */
[-C--:B------:R-:W-:Y:S01]  /*2940*/  HMMA.16816.F32 R28, R168, R174.reuse, R28 ;  /* 0x000000aea81c723c */ /* 0x080fe2000000181c */
[----:B------:R3:W1:Y:S04]  /*2950*/  LDSM.16.M88.4 R168, [R2+0x3000] ;  /* 0x0030000002a8783b */ /* 0x0006680000000200 */
[----:B------:R-:W-:Y:S01]  /*2960*/  IMAD.WIDE.U32 R172, R0, -0x326172a9, RZ ;  /* 0xcd9e8d5700ac7825 */ /* 0x000fe200078e00ff */
[----:B------:R-:W-:Y:S06]  /*2970*/  HMMA.16816.F32 R32, R188, R174, R32 ;  /* 0x000000aebc20723c */ /* 0x000fec0000001820 */
[-C--:B----4-:R-:W-:Y:S06]  /*2980*/  HMMA.16816.F32 R4, R196, R200.reuse, R4 ;  /* 0x000000c8c404723c */ /* 0x090fec0000001804 */
[C---:B--2---:R-:W-:Y:S06]  /*2990*/  HMMA.16816.F32 R8, R164.reuse, R200, R8 ;  /* 0x000000c8a408723c */ /* 0x044fec0000001808 */
[-C--:B------:R-:W-:Y:S01]  /*29a0*/  HMMA.16816.F32 R12, R164, R202.reuse, R12 ;  /* 0x000000caa40c723c */ /* 0x080fe2000000180c */
[----:B---3--:R-:W-:Y:S04]  /*29b0*/  IMAD.U32 R2, RZ, RZ, UR23 ;  /* 0x00000017ff027e24 */ /* 0x008fe8000f8e00ff */
[----:B------:R-:W-:Y:S01]  /*29c0*/  IMAD R2, R2, 0x4, R245 ;  /* 0x0000000402027824 */ /* 0x000fe200078e02f5 */
[C---:B------:R-:W-:Y:S05]  /*29d0*/  HMMA.16816.F32 R16, R196.reuse, R202, R16 ;  /* 0x000000cac410723c */ /* 0x040fea0000001810 */
[----:B------:R-:W-:Y:S01]  /*29e0*/  LOP3.LUT R2, R2, UR46, RZ, 0x3c, !PT ;  /* 0x0000002e02027c12 */ /* 0x000fe2000f8e3cff */
[-C--:B------:R-:W-:Y:S05]  /*29f0*/  HMMA.16816.F32 R20, R196, R176.reuse, R20 ;  /* 0x000000b0c414723c */ /* 0x080fea0000001814 */
[----:B------:R-:W-:Y:S01]  /*2a00*/  LOP3.LUT R2, R243, R2, RZ, 0x3c, !PT ;  /* 0x00000002f3027212 */ /* 0x000fe200078e3cff */
[C---:B------:R-:W-:Y:S05]  /*2a10*/  HMMA.16816.F32 R24, R164.reuse, R176, R24 ;  /* 0x000000b0a418723c */ /* 0x040fea0000001818 */
[----:B------:R-:W-:Y:S01]  /*2a20*/  IMAD.WIDE.U32 R2, R2, -0x326172a9, RZ ;  /* 0xcd9e8d5702027825 */ /* 0x000fe200078e00ff */
[-C--:B------:R-:W-:Y:S05]  /*2a30*/  HMMA.16816.F32 R28, R164, R178.reuse, R28 ;  /* 0x000000b2a41c723c */ /* 0x080fea000000181c */
[----:B------:R-:W-:Y:S01]  /*2a40*/  LOP3.LUT R172, R3, UR34, R172, 0x96, !PT ;  /* 0x0000002203ac7c12 */ /* 0x000fe2000f8e96ac */
[----:B------:R-:W-:Y:S05]  /*2a50*/  HMMA.16816.F32 R32, R196, R178, R32 ;  /* 0x000000b2c420723c */ /* 0x000fea0000001820 */
[----:B------:R-:W-:Y:S01]  /*2a60*/  FMUL.FTZ R164, R240, 1.4426950216293334961 ;  /* 0x3fb8aa3bf0a47820 */ /* 0x000fe20000410000 */
[-C--:B-1----:R-:W-:Y:S05]  /*2a70*/  HMMA.16816.F32 R4, R180, R184.reuse, R4 ;  /* 0x000000b8b404723c */ /* 0x082fea0000001804 */
[----:B------:R-:W-:Y:S01]  /*2a80*/  FSEL R164, R164, RZ, P0 ;  /* 0x000000ffa4a47208 */ /* 0x000fe20000000000 */
[C---:B------:R-:W-:Y:S04]  /*2a90*/  HMMA.16816.F32 R8, R168.reuse, R184, R8 ;  /* 0x000000b8a808723c */ /* 0x040fe80000001808 */
[----:B------:R-:W-:Y:S01]  /*2aa0*/  FSETP.NEU.FTZ.AND P0, PT, R239, -INF , PT ;  /* 0xff800000ef00780b */ /* 0x000fe20003f1d000 */
[----:B------:R-:W-:Y:S01]  /*2ab0*/  VIADD R166, R0, 0x2 ;  /* 0x0000000200a67836 */ /* 0x000fe20000000000 */
[-C--:B------:R-:W-:Y:S05]  /*2ac0*/  HMMA.16816.F32 R12, R168, R186.reuse, R12 ;  /* 0x000000baa80c723c */ /* 0x080fea000000180c */
[----:B------:R-:W-:Y:S01]  /*2ad0*/  IMAD.WIDE.U32 R166, R166, -0x326172a9, RZ ;  /* 0xcd9e8d57a6a67825 */ /* 0x000fe200078e00ff */
[C---:B------:R-:W-:Y:S05]  /*2ae0*/  HMMA.16816.F32 R16, R180.reuse, R186, R16 ;  /* 0x000000bab410723c */ /* 0x040fea0000001810 */
[----:B------:R-:W-:Y:S01]  /*2af0*/  LOP3.LUT R174, R3, UR34, R166, 0x96, !PT ;  /* 0x0000002203ae7c12 */ /* 0x000fe2000f8e96a6 */
[--C-:B------:R-:W-:Y:S01]  /*2b00*/  FFMA.FTZ R4, R4, UR7, -R164.reuse ;  /* 0x0000000704047c23 */ /* 0x100fe200080108a4 */
[----:B------:R-:W-:Y:S01]  /*2b10*/  FFMA.FTZ R5, R5, UR7, -R164 ;  /* 0x0000000705057c23 */ /* 0x000fe200080108a4 */
[----:B------:R-:W-:Y:S02]  /*2b20*/  FMUL.FTZ R3, R239, 1.4426950216293334961 ;  /* 0x3fb8aa3bef037820 */ /* 0x000fe40000410000 */
[----:B------:R-:W-:Y:S01]  /*2b30*/  MUFU.EX2 R200, R4 ;  /* 0x0000000400c87308 */ /* 0x000fe20000000800 */
[-C--:B------:R-:W-:Y:S01]  /*2b40*/  LOP3.LUT R0, R173, R244.reuse, RZ, 0x3c, !PT ;  /* 0x000000f4ad007212 */ /* 0x080fe200078e3cff */
[----:B------:R-:W-:Y:S01]  /*2b50*/  IMAD.WIDE.U32 R172, R172, -0x2daee0ad, RZ ;  /* 0xd2511f53acac7825 */ /* 0x000fe200078e00ff */
[----:B------:R-:W-:Y:S02]  /*2b60*/  FSEL R3, R3, RZ, P0 ;  /* 0x000000ff03037208 */ /* 0x000fe40000000000 */
[----:B------:R-:W-:Y:S01]  /*2b70*/  LOP3.LUT R165, R167, R244, RZ, 0x3c, !PT ;  /* 0x000000f4a7a57212 */ /* 0x000fe200078e3cff */
[----:B------:R-:W-:Y:S01]  /*2b80*/  IMAD.WIDE.U32 R166, R0, -0x2daee0ad, RZ ;  /* 0xd2511f5300a67825 */ /* 0x000fe200078e00ff */
[----:B------:R-:W-:Y:S03]  /*2b90*/  LOP3.LUT R177, R242, UR35, RZ, 0x3c, !PT ;  /* 0x00000023f2b17c12 */ /* 0x000fe6000f8e3cff */
[----:B------:R1:W-:Y:S01]  /*2ba0*/  MUFU.EX2 R202, R5 ;  /* 0x0000000500ca7308 */ /* 0x0003e20000000800 */
[--C-:B------:R-:W-:Y:S01]  /*2bb0*/  FFMA.FTZ R6, R6, UR7, -R3.reuse ;  /* 0x0000000706067c23 */ /* 0x100fe20008010803 */
[--C-:B------:R-:W-:Y:S01]  /*2bc0*/  FFMA.FTZ R7, R7, UR7, -R3.reuse ;  /* 0x0000000707077c23 */ /* 0x100fe20008010803 */
[----:B------:R-:W-:Y:S01]  /*2bd0*/  LOP3.LUT R167, R177, R167, RZ, 0x3c, !PT ;  /* 0x000000a7b1a77212 */ /* 0x000fe200078e3cff */
[----:B------:R-:W-:Y:S01]  /*2be0*/  IMAD.WIDE.U32 R174, R174, -0x2daee0ad, RZ ;  /* 0xd2511f53aeae7825 */ /* 0x000fe200078e00ff */
[----:B------:R-:W-:Y:S02]  /*2bf0*/  LOP3.LUT R176, R173, UR37, R166, 0x96, !PT ;  /* 0x00000025adb07c12 */ /* 0x000fe4000f8e96a6 */
[----:B------:R-:W-:Y:S03]  /*2c00*/  LOP3.LUT R0, R2, UR36, RZ, 0x3c, !PT ;  /* 0x0000002402007c12 */ /* 0x000fe6000f8e3cff */
[----:B------:R2:W-:Y:S01]  /*2c10*/  MUFU.EX2 R201, R6 ;  /* 0x0000000600c97308 */ /* 0x0005e20000000800 */
[----:B------:R-:W-:Y:S04]  /*2c20*/  IMAD.WIDE.U32 R166, R167, -0x326172a9, RZ ;  /* 0xcd9e8d57a7a67825 */ /* 0x000fe800078e00ff */
[C---:B------:R-:W-:Y:S01]  /*2c30*/  FMUL.FTZ R2, R238.reuse, 1.4426950216293334961 ;  /* 0x3fb8aa3bee027820 */ /* 0x040fe20000410000 */
[----:B------:R-:W-:Y:S01]  /*2c40*/  FSETP.NEU.FTZ.AND P0, PT, R238, -INF , PT ;  /* 0xff800000ee00780b */ /* 0x000fe20003f1d000 */
[----:B------:R-:W-:Y:S01]  /*2c50*/  FFMA.FTZ R16, R16, UR7, -R164 ;  /* 0x0000000710107c23 */ /* 0x000fe200080108a4 */
[--C-:B------:R-:W-:Y:S01]  /*2c60*/  FFMA.FTZ R18, R18, UR7, -R3.reuse ;  /* 0x0000000712127c23 */ /* 0x100fe20008010803 */
[----:B------:R-:W-:Y:S01]  /*2c70*/  LOP3.LUT R184, R0, R167, RZ, 0x3c, !PT ;  /* 0x000000a700b87212 */ /* 0x000fe200078e3cff */
[--C-:B------:R-:W-:Y:S01]  /*2c80*/  FFMA.FTZ R19, R19, UR7, -R3.reuse ;  /* 0x0000000713137c23 */ /* 0x100fe20008010803 */
[----:B------:R3:W-:Y:S01]  /*2c90*/  MUFU.EX2 R223, R7 ;  /* 0x0000000700df7308 */ /* 0x0007e20000000800 */
[----:B-1----:R-:W-:Y:S01]  /*2ca0*/  IMAD.WIDE.U32 R4, R165, -0x2daee0ad, RZ ;  /* 0xd2511f53a5047825 */ /* 0x002fe200078e00ff */
[----:B------:R-:W-:Y:S02]  /*2cb0*/  FSEL R2, R2, RZ, P0 ;  /* 0x000000ff02027208 */ /* 0x000fe40000000000 */
[----:B------:R-:W-:Y:S01]  /*2cc0*/  FSETP.NEU.FTZ.AND P0, PT, R237, -INF , PT ;  /* 0xff800000ed00780b */ /* 0x000fe20003f1d000 */
[----:B------:R-:W-:Y:S01]  /*2cd0*/  IMAD.WIDE.U32 R184, R184, -0x2daee0ad, RZ ;  /* 0xd2511f53b8b87825 */ /* 0x000fe200078e00ff */
[----:B------:R-:W-:Y:S02]  /*2ce0*/  LOP3.LUT R5, R177, R5, RZ, 0x3c, !PT ;  /* 0x00000005b1057212 */ /* 0x000fe400078e3cff */
[----:B------:R-:W-:Y:S01]  /*2cf0*/  LOP3.LUT R167, R175, UR37, R4, 0x96, !PT ;  /* 0x00000025afa77c12 */ /* 0x000fe2000f8e9604 */
[----:B------:R-:W-:Y:S01]  /*2d00*/  FFMA.FTZ R8, R8, UR7, -R2 ;  /* 0x0000000708087c23 */ /* 0x000fe20008010802 */
[----:B------:R-:W-:Y:S01]  /*2d10*/  IMAD.WIDE.U32 R176, R176, -0x326172a9, RZ ;  /* 0xcd9e8d57b0b07825 */ /* 0x000fe200078e00ff */
[----:B------:R-:W-:Y:S01]  /*2d20*/  LOP3.LUT R178, R185, UR39, R172, 0x96, !PT ;  /* 0x00000027b9b27c12 */ /* 0x000fe2000f8e96ac */
[----:B------:R-:W1:Y:S02]  /*2d30*/  MUFU.EX2 R196, R16 ;  /* 0x0000001000c47308 */ /* 0x000e640000000800 */
[----:B------:R-:W-:Y:S01]  /*2d40*/  FFMA.FTZ R9, R9, UR7, -R2 ;  /* 0x0000000709097c23 */ /* 0x000fe20008010802 */
[----:B------:R-:W-:Y:S01]  /*2d50*/  IMAD.WIDE.U32 R4, R5, -0x326172a9, RZ ;  /* 0xcd9e8d5705047825 */ /* 0x000fe200078e00ff */
[----:B------:R-:W-:Y:S03]  /*2d60*/  LOP3.LUT R165, R177, UR38, R166, 0x96, !PT ;  /* 0x00000026b1a57c12 */ /* 0x000fe6000f8e96a6 */
[----:B------:R-:W-:Y:S01]  /*2d70*/  FFMA.FTZ R12, R12, UR7, -R2 ;  /* 0x000000070c0c7c23 */ /* 0x000fe20008010802 */
[----:B------:R-:W-:Y:S01]  /*2d80*/  IMAD.WIDE.U32 R166, R167, -0x326172a9, RZ ;  /* 0xcd9e8d57a7a67825 */ /* 0x000fe200078e00ff */
[----:B--2---:R-:W-:Y:S01]  /*2d90*/  LOP3.LUT R6, R0, R5, RZ, 0x3c, !PT ;  /* 0x0000000500067212 */ /* 0x004fe200078e3cff */
[----:B------:R2:W-:Y:S02]  /*2da0*/  MUFU.EX2 R226, R8 ;  /* 0x0000000800e27308 */ /* 0x0005e40000000800 */
[----:B------:R-:W-:Y:S01]  /*2db0*/  FMUL.FTZ R0, R237, 1.4426950216293334961 ;  /* 0x3fb8aa3bed007820 */ /* 0x000fe20000410000 */
[----:B------:R-:W-:Y:S01]  /*2dc0*/  IMAD.WIDE.U32 R178, R178, -0x326172a9, RZ ;  /* 0xcd9e8d57b2b27825 */ /* 0x000fe200078e00ff */
[----:B------:R-:W-:Y:S03]  /*2dd0*/  LOP3.LUT R175, R167, UR38, R4, 0x96, !PT ;  /* 0x00000026a7af7c12 */ /* 0x000fe6000f8e9604 */
[----:B------:R-:W-:Y:S01]  /*2de0*/  FFMA.FTZ R13, R13, UR7, -R2 ;  /* 0x000000070d0d7c23 */ /* 0x000fe20008010802 */
[----:B---3--:R-:W-:Y:S01]  /*2df0*/  IMAD.WIDE.U32 R6, R6, -0x2daee0ad, RZ ;  /* 0xd2511f5306067825 */ /* 0x008fe200078e00ff */
[----:B------:R-:W-:Y:S01]  /*2e00*/  LOP3.LUT R188, R179, UR40, R176, 0x96, !PT ;  /* 0x00000028b3bc7c12 */ /* 0x000fe2000f8e96b0 */
[----:B------:R3:W-:Y:S01]  /*2e10*/  MUFU.EX2 R224, R9 ;  /* 0x0000000900e07308 */ /* 0x0007e20000000800 */
[----:B------:R-:W-:Y:S01]  /*2e20*/  FSEL R0, R0, RZ, P0 ;  /* 0x000000ff00007208 */ /* 0x000fe20000000000 */
[----:B------:R-:W-:Y:S01]  /*2e30*/  IMAD.WIDE.U32 R4, R165, -0x2daee0ad, RZ ;  /* 0xd2511f53a5047825 */ /* 0x000fe200078e00ff */
[----:B------:R-:W-:Y:S03]  /*2e40*/  LOP3.LUT R172, R7, UR39, R174, 0x96, !PT ;  /* 0x0000002707ac7c12 */ /* 0x000fe6000f8e96ae */
[----:B------:R-:W-:Y:S01]  /*2e50*/  FFMA.FTZ R17, R17, UR7, -R164 ;  /* 0x0000000711117c23 */ /* 0x000fe200080108a4 */
[----:B------:R-:W-:Y:S04]  /*2e60*/  IMAD.WIDE.U32 R174, R175, -0x2daee0ad, RZ ;  /* 0xd2511f53afae7825 */ /* 0x000fe800078e00ff */
[----:B------:R-:W-:Y:S01]  /*2e70*/  FFMA.FTZ R10, R10, UR7, -R0 ;  /* 0x000000070a0a7c23 */ /* 0x000fe20008010800 */
[----:B------:R4:W-:Y:S01]  /*2e80*/  MUFU.EX2 R220, R12 ;  /* 0x0000000c00dc7308 */ /* 0x0009e20000000800 */
[----:B--2---:R-:W-:Y:S01]  /*2e90*/  LOP3.LUT R8, R5, UR41, R184, 0x96, !PT ;  /* 0x0000002905087c12 */ /* 0x004fe2000f8e96b8 */
[----:B------:R-:W-:Y:S01]  /*2ea0*/  IMAD.WIDE.U32 R172, R172, -0x326172a9, RZ ;  /* 0xcd9e8d57acac7825 */ /* 0x000fe200078e00ff */
[----:B------:R-:W-:Y:S03]  /*2eb0*/  LOP3.LUT R184, R175, UR41, R6, 0x96, !PT ;  /* 0x00000029afb87c12 */ /* 0x000fe6000f8e9606 */
[----:B------:R-:W-:Y:S01]  /*2ec0*/  FFMA.FTZ R11, R11, UR7, -R0 ;  /* 0x000000070b0b7c23 */ /* 0x000fe20008010800 */
[----:B------:R-:W-:Y:S01]  /*2ed0*/  IMAD.WIDE.U32 R188, R188, -0x2daee0ad, RZ ;  /* 0xd2511f53bcbc7825 */ /* 0x000fe200078e00ff */
[----:B------:R-:W-:Y:S02]  /*2ee0*/  LOP3.LUT R176, R173, UR40, R166, 0x96, !PT ;  /* 0x00000028adb07c12 */ /* 0x000fe4000f8e96a6 */
[----:B------:R2:W-:Y:S01]  /*2ef0*/  MUFU.EX2 R227, R10 ;  /* 0x0000000a00e37308 */ /* 0x0005e20000000800 */
[--C-:B------:R-:W-:Y:S01]  /*2f00*/  FFMA.FTZ R165, R14, UR7, -R0.reuse ;  /* 0x000000070ea57c23 */ /* 0x100fe20008010800 */
[----:B------:R-:W-:Y:S01]  /*2f10*/  FFMA.FTZ R15, R15, UR7, -R0 ;  /* 0x000000070f0f7c23 */ /* 0x000fe20008010800 */
[----:B------:R-:W-:Y:S01]  /*2f20*/  LOP3.LUT R166, R189, UR43, R4, 0x96, !PT ;  /* 0x0000002bbda67c12 */ /* 0x000fe2000f8e9604 */
[----:B---3--:R-:W-:Y:S01]  /*2f30*/  IMAD.WIDE.U32 R8, R8, -0x326172a9, RZ ;  /* 0xcd9e8d5708087825 */ /* 0x008fe200078e00ff */
[----:B------:R-:W3:Y:S05]  /*2f40*/  LDSM.16.M88.4 R4, [R212+0x10800] ;  /* 0x01080000d404783b */ /* 0x000eea0000000200 */
[----:B------:R1:W-:Y:S01]  /*2f50*/  MUFU.EX2 R225, R11 ;  /* 0x0000000b00e17308 */ /* 0x0003e20000000800 */
[----:B------:R-:W-:Y:S01]  /*2f60*/  IMAD.WIDE.U32 R166, R166, -0x326172a9, RZ ;  /* 0xcd9e8d57a6a67825 */ /* 0x000fe200078e00ff */
[----:B------:R-:W-:Y:S03]  /*2f70*/  LOP3.LUT R9, R9, UR42, R178, 0x96, !PT ;  /* 0x0000002a09097c12 */ /* 0x000fe6000f8e96b2 */
[----:B------:R-:W-:Y:S01]  /*2f80*/  IMAD.WIDE.U32 R176, R176, -0x2daee0ad, RZ ;  /* 0xd2511f53b0b07825 */ /* 0x000fe200078e00ff */
[----:B----4-:R-:W-:Y:S04]  /*2f90*/  LOP3.LUT R12, R167, UR44, R8, 0x96, !PT ;  /* 0x0000002ca70c7c12 */ /* 0x010fe8000f8e9608 */
[----:B------:R4:W-:Y:S01]  /*2fa0*/  MUFU.EX2 R222, R165 ;  /* 0x000000a500de7308 */ /* 0x0009e20000000800 */
[----:B------:R-:W-:Y:S01]  /*2fb0*/  IMAD.WIDE.U32 R184, R184, -0x326172a9, RZ ;  /* 0xcd9e8d57b8b87825 */ /* 0x000fe200078e00ff */
[----:B------:R-:W-:Y:S02]  /*2fc0*/  LOP3.LUT R174, R177, UR43, R174, 0x96, !PT ;  /* 0x0000002bb1ae7c12 */ /* 0x000fe4000f8e96ae */
[C---:B------:R-:W-:Y:S01]  /*2fd0*/  LOP3.LUT R177, R166.reuse, 0xffff, RZ, 0xc0, !PT ;  /* 0x0000ffffa6b17812 */ /* 0x040fe200078ec0ff */
[----:B------:R-:W-:Y:S01]  /*2fe0*/  IMAD.WIDE.U32 R8, R9, -0x2daee0ad, RZ ;  /* 0xd2511f5309087825 */ /* 0x000fe200078e00ff */
[----:B--2---:R-:W-:Y:S04]  /*2ff0*/  LOP3.LUT R10, R185, UR42, R172, 0x96, !PT ;  /* 0x0000002ab90a7c12 */ /* 0x004fe8000f8e96ac */
[----:B------:R2:W-:Y:S01]  /*3000*/  MUFU.EX2 R221, R15 ;  /* 0x0000000f00dd7308 */ /* 0x0005e20000000800 */
[----:B------:R-:W-:Y:S02]  /*3010*/  LOP3.LUT R172, R166, 0xff, RZ, 0xc0, !PT ;  /* 0x000000ffa6ac7812 */ /* 0x000fe400078ec0ff */
[----:B------:R-:W-:Y:S01]  /*3020*/  LOP3.LUT R167, R8, 0xff, RZ, 0xc0, !PT ;  /* 0x000000ff08a77812 */ /* 0x000fe200078ec0ff */
[----:B-1----:R-:W-:Y:S01]  /*3030*/  IMAD.WIDE.U32 R10, R10, -0x2daee0ad, RZ ;  /* 0xd2511f530a0a7825 */ /* 0x002fe200078e00ff */
[--C-:B------:R-:W-:Y:S02]  /*3040*/  SHF.R.U32.HI R175, RZ, 0x18, R8.reuse ;  /* 0x00000018ffaf7819 */ /* 0x100fe40000011608 */
[----:B------:R-:W-:Y:S03]  /*3050*/  LOP3.LUT R179, R8, 0xffff, RZ, 0xc0, !PT ;  /* 0x0000ffff08b37812 */ /* 0x000fe600078ec0ff */
[----:B------:R1:W-:Y:S01]  /*3060*/  MUFU.EX2 R203, R13 ;  /* 0x0000000d00cb7308 */ /* 0x0003e20000000800 */
[----:B------:R-:W-:Y:S02]  /*3070*/  SHF.R.U32.HI R185, RZ, 0x10, R8 ;  /* 0x00000010ffb97819 */ /* 0x000fe40000011608 */
[----:B------:R-:W-:Y:S01]  /*3080*/  LOP3.LUT R14, R9, UR45, R188, 0x96, !PT ;  /* 0x0000002d090e7c12 */ /* 0x000fe2000f8e96bc */
[----:B------:R-:W-:Y:S01]  /*3090*/  IMAD.WIDE.U32 R8, R174, -0x326172a9, RZ ;  /* 0xcd9e8d57ae087825 */ /* 0x000fe200078e00ff */
[--C-:B------:R-:W-:Y:S02]  /*30a0*/  SHF.R.U32.HI R173, RZ, 0x18, R166.reuse ;  /* 0x00000018ffad7819 */ /* 0x100fe400000116a6 */
[----:B------:R-:W-:Y:S03]  /*30b0*/  SHF.R.U32.HI R178, RZ, 0x10, R166 ;  /* 0x00000010ffb27819 */ /* 0x000fe600000116a6 */
[----:B------:R-:W-:Y:S01]  /*30c0*/  MUFU.EX2 R199, R18 ;  /* 0x0000001200c77308 */ /* 0x000fe20000000800 */
[C---:B----4-:R-:W-:Y:S02]  /*30d0*/  LOP3.LUT R165, R8.reuse, 0xff, RZ, 0xc0, !PT ;  /* 0x000000ff08a57812 */ /* 0x050fe400078ec0ff */
[--C-:B------:R-:W-:Y:S01]  /*30e0*/  SHF.R.U32.HI R166, RZ, 0x10, R8.reuse ;  /* 0x00000010ffa67819 */ /* 0x100fe20000011608 */
[-C--:B---3--:R-:W-:Y:S03]  /*30f0*/  HMMA.16816.F32 R20, R180, R4.reuse, R20 ;  /* 0x00000004b414723c */ /* 0x088fe60000001814 */
[----:B------:R-:W-:Y:S03]  /*3100*/  SHF.R.U32.HI R16, RZ, 0x18, R8 ;  /* 0x00000018ff107819 */ /* 0x000fe60000011608 */
[----:B------:R-:W3:Y:S01]  /*3110*/  MUFU.EX2 R198, R19 ;  /* 0x0000001300c67308 */ /* 0x000ee20000000800 */
[----:B--2---:R-:W-:Y:S01]  /*3120*/  LOP3.LUT R15, R8, 0xffff, RZ, 0xc0, !PT ;  /* 0x0000ffff080f7812 */ /* 0x004fe200078ec0ff */
[C---:B------:R-:W-:Y:S04]  /*3130*/  HMMA.16816.F32 R24, R168.reuse, R4, R24 ;  /* 0x00000004a818723c */ /* 0x040fe80000001818 */
[----:B------:R-:W-:Y:S02]  /*3140*/  ISETP.LE.U32.AND P4, PT, R172, UR8, PT ;  /* 0x00000008ac007c0c */ /* 0x000fe4000bf83070 */
[-C--:B------:R-:W-:Y:S02]  /*3150*/  HMMA.16816.F32 R28, R168, R6.reuse, R28 ;  /* 0x00000006a81c723c */ /* 0x080fe4000000181c */
[----:B------:R-:W2:Y:S01]  /*3160*/  MUFU.EX2 R193, R17 ;  /* 0x0000001100c17308 */ /* 0x000ea20000000800 */
[----:B------:R-:W-:Y:S02]  /*3170*/  ISETP.LE.U32.AND P5, PT, R173, UR8, PT ;  /* 0x00000008ad007c0c */ /* 0x000fe4000bfa3070 */
[----:B-1----:R-:W-:Y:S01]  /*3180*/  LOP3.LUT R13, R11, UR45, R176, 0x96, !PT ;  /* 0x0000002d0b0d7c12 */ /* 0x002fe2000f8e96b0 */
[----:B------:R-:W-:Y:S05]  /*3190*/  HMMA.16816.F32 R32, R180, R6, R32 ;  /* 0x00000006b420723c */ /* 0x000fea0000001820 */
[----:B------:R-:W-:Y:S01]  /*31a0*/  LOP3.LUT R8, R12, 0xffff, RZ, 0xc0, !PT ;  /* 0x0000ffff0c087812 */ /* 0x000fe200078ec0ff */
[----:B------:R-:W-:Y:S01]  /*31b0*/  FFMA.FTZ R20, R20, UR7, -R164 ;  /* 0x0000000714147c23 */ /* 0x000fe200080108a4 */
[----:B------:R-:W-:Y:S01]  /*31c0*/  LOP3.LUT R174, R10, 0xff, RZ, 0xc0, !PT ;  /* 0x000000ff0aae7812 */ /* 0x000fe200078ec0ff */
[--C-:B------:R-:W-:Y:S02]  /*31d0*/  FFMA.FTZ R22, R22, UR7, -R3.reuse ;  /* 0x0000000716167c23 */ /* 0x100fe40008010803 */
[----:B------:R-:W1:Y:S01]  /*31e0*/  MUFU.EX2 R189, R20 ;  /* 0x0000001400bd7308 */ /* 0x000e620000000800 */
[--C-:B------:R-:W-:Y:S01]  /*31f0*/  SHF.R.U32.HI R176, RZ, 0x18, R10.reuse ;  /* 0x00000018ffb07819 */ /* 0x100fe2000001160a */
[----:B------:R-:W-:Y:S01]  /*3200*/  @!P4 FADD.FTZ R196, -R196, -RZ ;  /* 0x800000ffc4c4c221 */ /* 0x000fe20000010100 */
[----:B------:R-:W-:Y:S01]  /*3210*/  LOP3.LUT R188, R10, 0xffff, RZ, 0xc0, !PT ;  /* 0x0000ffff0abc7812 */ /* 0x000fe200078ec0ff */
[--C-:B------:R-:W-:Y:S01]  /*3220*/  FFMA.FTZ R23, R23, UR7, -R3.reuse ;  /* 0x0000000717177c23 */ /* 0x100fe20008010803 */
[----:B------:R-:W-:Y:S01]  /*3230*/  SHF.R.U32.HI R186, RZ, 0x10, R10 ;  /* 0x00000010ffba7819 */ /* 0x000fe2000001160a */
[----:B------:R-:W-:Y:S01]  /*3240*/  FFMA.FTZ R24, R24, UR7, -R2 ;  /* 0x0000000718187c23 */ /* 0x000fe20008010802 */
[----:B------:R-:W-:Y:S03]  /*3250*/  LOP3.LUT R10, R9, UR44, R184, 0x96, !PT ;  /* 0x0000002c090a7c12 */ /* 0x000fe6000f8e96b8 */
[----:B------:R-:W4:Y:S01]  /*3260*/  MUFU.EX2 R192, R22 ;  /* 0x0000001600c07308 */ /* 0x000f220000000800 */
[----:B------:R-:W-:Y:S01]  /*3270*/  LOP3.LUT R9, R12, 0xff, RZ, 0xc0, !PT ;  /* 0x000000ff0c097812 */ /* 0x000fe200078ec0ff */
[----:B---3--:R-:W-:Y:S01]  /*3280*/  @!P5 FADD.FTZ R198, -R198, -RZ ;  /* 0x800000ffc6c6d221 */ /* 0x008fe20000010100 */
[----:B------:R-:W-:Y:S01]  /*3290*/  SHF.R.U32.HI R8, RZ, 0x8, R8 ;  /* 0x00000008ff087819 */ /* 0x000fe20000011608 */
[----:B------:R-:W-:Y:S01]  /*32a0*/  FFMA.FTZ R21, R21, UR7, -R164 ;  /* 0x0000000715157c23 */ /* 0x000fe200080108a4 */
[--C-:B------:R-:W-:Y:S01]  /*32b0*/  SHF.R.U32.HI R11, RZ, 0x18, R12.reuse ;  /* 0x00000018ff0b7819 */ /* 0x100fe2000001160c */
[--C-:B------:R-:W-:Y:S01]  /*32c0*/  FFMA.FTZ R34, R34, UR7, -R3.reuse ;  /* 0x0000000722227c23 */ /* 0x100fe20008010803 */
[----:B------:R-:W-:Y:S01]  /*32d0*/  ISETP.LE.U32.AND P3, PT, R9, UR8, PT ;  /* 0x0000000809007c0c */ /* 0x000fe2000bf63070 */
[----:B------:R-:W-:Y:S01]  /*32e0*/  FFMA.FTZ R3, R35, UR7, -R3 ;  /* 0x0000000723037c23 */ /* 0x000fe20008010803 */
[----:B------:R-:W-:Y:S01]  /*32f0*/  SHF.R.U32.HI R12, RZ, 0x10, R12 ;  /* 0x00000010ff0c7819 */ /* 0x000fe2000001160c */
[----:B------:R-:W3:Y:S01]  /*3300*/  MUFU.EX2 R190, R23 ;  /* 0x0000001700be7308 */ /* 0x000ee20000000800 */
[----:B------:R-:W-:Y:S01]  /*3310*/  LOP3.LUT R9, R8, 0xffff, RZ, 0xc0, !PT ;  /* 0x0000ffff08097812 */ /* 0x000fe200078ec0ff */
[--C-:B------:R-:W-:Y:S01]  /*3320*/  FFMA.FTZ R32, R32, UR7, -R164.reuse ;  /* 0x0000000720207c23 */ /* 0x100fe200080108a4 */
[----:B------:R-:W-:Y:S01]  /*3330*/  LOP3.LUT R8, R10, 0xffff, RZ, 0xc0, !PT ;  /* 0x0000ffff0a087812 */ /* 0x000fe200078ec0ff */
[----:B------:R-:W-:Y:S01]  /*3340*/  FFMA.FTZ R164, R33, UR7, -R164 ;  /* 0x0000000721a47c23 */ /* 0x000fe200080108a4 */
[----:B------:R-:W-:Y:S01]  /*3350*/  LOP3.LUT R12, R12, 0xff, RZ, 0xc0, !PT ;  /* 0x000000ff0c0c7812 */ /* 0x000fe200078ec0ff */
[----:B------:R-:W-:Y:S01]  /*3360*/  FFMA.FTZ R28, R28, UR7, -R2 ;  /* 0x000000071c1c7c23 */ /* 0x000fe20008010802 */
[----:B------:R-:W-:Y:S03]  /*3370*/  SHF.R.U32.HI R8, RZ, 0x8, R8 ;  /* 0x00000008ff087819 */ /* 0x000fe60000011608 */
[----:B------:R2:W-:Y:S01]  /*3380*/  MUFU.EX2 R182, R3 ;  /* 0x0000000300b67308 */ /* 0x0005e20000000800 */
[----:B------:R-:W-:Y:S01]  /*3390*/  ISETP.LE.U32.AND P2, PT, R12, UR8, PT ;  /* 0x000000080c007c0c */ /* 0x000fe2000bf43070 */
[----:B------:R-:W-:Y:S01]  /*33a0*/  @!P3 FADD.FTZ R200, -R200, -RZ ;  /* 0x800000ffc8c8b221 */ /* 0x000fe20000010100 */
[----:B------:R-:W-:Y:S01]  /*33b0*/  LOP3.LUT R8, R8, 0xffff, RZ, 0xc0, !PT ;  /* 0x0000ffff08087812 */ /* 0x000fe200078ec0ff */
[--C-:B------:R-:W-:Y:S01]  /*33c0*/  FFMA.FTZ R25, R25, UR7, -R2.reuse ;  /* 0x0000000719197c23 */ /* 0x100fe20008010802 */
[----:B------:R-:W-:Y:S01]  /*33d0*/  ISETP.LE.U32.AND P0, PT, R9, UR8, PT ;  /* 0x0000000809007c0c */ /* 0x000fe2000bf03070 */
[----:B------:R-:W-:Y:S01]  /*33e0*/  FFMA.FTZ R2, R29, UR7, -R2 ;  /* 0x000000071d027c23 */ /* 0x000fe20008010802 */
[----:B------:R-:W-:Y:S03]  /*33f0*/  ISETP.LE.U32.AND P3, PT, R8, UR8, PT ;  /* 0x0000000808007c0c */ /* 0x000fe6000bf63070 */
[----:B------:R-:W-:Y:S01]  /*3400*/  MUFU.EX2 R194, R24 ;  /* 0x0000001800c27308 */ /* 0x000fe20000000800 */
[----:B------:R-:W-:Y:S01]  /*3410*/  SHF.R.U32.HI R8, RZ, 0x10, R10 ;  /* 0x00000010ff087819 */ /* 0x000fe2000001160a */
[--C-:B------:R-:W-:Y:S01]  /*3420*/  FFMA.FTZ R30, R30, UR7, -R0.reuse ;  /* 0x000000071e1e7c23 */ /* 0x100fe20008010800 */
[----:B------:R-:W-:Y:S01]  /*3430*/  LOP3.LUT R9, R10, 0xff, RZ, 0xc0, !PT ;  /* 0x000000ff0a097812 */ /* 0x000fe200078ec0ff */
[----:B------:R-:W-:Y:S01]  /*3440*/  FFMA.FTZ R26, R26, UR7, -R0 ;  /* 0x000000071a1a7c23 */ /* 0x000fe20008010800 */
[----:B------:R-:W-:Y:S01]  /*3450*/  LOP3.LUT R4, R8, 0xff, RZ, 0xc0, !PT ;  /* 0x000000ff08047812 */ /* 0x000fe200078ec0ff */
[----:B------:R-:W-:Y:S01]  /*3460*/  @!P2 FADD.FTZ R201, -R201, -RZ ;  /* 0x800000ffc9c9a221 */ /* 0x000fe20000010100 */
[----:B------:R-:W-:Y:S03]  /*3470*/  SHF.R.U32.HI R10, RZ, 0x18, R10 ;  /* 0x00000018ff0a7819 */ /* 0x000fe6000001160a */
[----:B------:R-:W-:Y:S01]  /*3480*/  MUFU.EX2 R183, R34 ;  /* 0x0000002200b77308 */ /* 0x000fe20000000800 */
[----:B------:R-:W-:Y:S01]  /*3490*/  ISETP.LE.U32.AND P2, PT, R4, UR8, PT ;  /* 0x0000000804007c0c */ /* 0x000fe2000bf43070 */
[----:B------:R-:W-:Y:S01]  /*34a0*/  @!P0 FADD.FTZ R202, -R202, -RZ ;  /* 0x800000ffcaca8221 */ /* 0x000fe20000010100 */
[----:B------:R-:W-:Y:S01]  /*34b0*/  ISETP.LE.U32.AND P0, PT, R10, UR8, PT ;  /* 0x000000080a007c0c */ /* 0x000fe2000bf03070 */
[----:B------:R-:W-:Y:S01]  /*34c0*/  @!P3 FADD.FTZ R224, -R224, -RZ ;  /* 0x800000ffe0e0b221 */ /* 0x000fe20000010100 */
[----:B------:R-:W-:Y:S01]  /*34d0*/  SHF.R.U32.HI R4, RZ, 0x8, R15 ;  /* 0x00000008ff047819 */ /* 0x000fe2000001160f */
[--C-:B------:R-:W-:Y:S01]  /*34e0*/  FFMA.FTZ R27, R27, UR7, -R0.reuse ;  /* 0x000000071b1b7c23 */ /* 0x100fe20008010800 */
[----:B------:R-:W-:Y:S03]  /*34f0*/  SHF.R.U32.HI R5, RZ, 0x8, R177 ;  /* 0x00000008ff057819 */ /* 0x000fe600000116b1 */
[----:B------:R-:W-:Y:S01]  /*3500*/  MUFU.EX2 R180, R164 ;  /* 0x000000a400b47308 */ /* 0x000fe20000000800 */
[----:B------:R-:W-:Y:S01]  /*3510*/  LOP3.LUT R4, R4, 0xffff, RZ, 0xc0, !PT ;  /* 0x0000ffff04047812 */ /* 0x000fe200078ec0ff */
[----:B------:R-:W-:Y:S01]  /*3520*/  FFMA.FTZ R0, R31, UR7, -R0 ;  /* 0x000000071f007c23 */ /* 0x000fe20008010800 */
[----:B------:R-:W-:Y:S02]  /*3530*/  LOP3.LUT R5, R5, 0xffff, RZ, 0xc0, !PT ;  /* 0x0000ffff05057812 */ /* 0x000fe400078ec0ff */
[----:B------:R-:W-:Y:S01]  /*3540*/  ISETP.LE.U32.AND P3, PT, R4, UR8, PT ;  /* 0x0000000804007c0c */ /* 0x000fe2000bf63070 */
[----:B------:R-:W-:Y:S01]  /*3550*/  @!P2 FADD.FTZ R227, -R227, -RZ ;  /* 0x800000ffe3e3a221 */ /* 0x000fe20000010100 */
[----:B------:R-:W-:Y:S01]  /*3560*/  LOP3.LUT R4, R166, 0xff, RZ, 0xc0, !PT ;  /* 0x000000ffa6047812 */ /* 0x000fe200078ec0ff */
[----:B------:R-:W-:Y:S01]  /*3570*/  @!P0 FADD.FTZ R225, -R225, -RZ ;  /* 0x800000ffe1e18221 */ /* 0x000fe20000010100 */
[----:B------:R-:W-:Y:S01]  /*3580*/  ISETP.LE.U32.AND P2, PT, R16, UR8, PT ;  /* 0x0000000810007c0c */ /* 0x000fe2000bf43070 */
[----:B------:R-:W-:Y:S01]  /*3590*/  MUFU.EX2 R181, R32 ;  /* 0x0000002000b57308 */ /* 0x000fe20000000800 */
[----:B------:R-:W-:Y:S02]  /*35a0*/  ISETP.LE.U32.AND P0, PT, R4, UR8, PT ;  /* 0x0000000804007c0c */ /* 0x000fe4000bf03070 */
[----:B------:R-:W-:Y:S02]  /*35b0*/  LOP3.LUT R4, R178, 0xff, RZ, 0xc0, !PT ;  /* 0x000000ffb2047812 */ /* 0x000fe400078ec0ff */
[----:B------:R-:W-:Y:S02]  /*35c0*/  SHF.R.U32.HI R6, RZ, 0x10, R14 ;  /* 0x00000010ff067819 */ /* 0x000fe4000001160e */
[----:B------:R-:W-:Y:S03]  /*35d0*/  ISETP.LE.U32.AND P6, PT, R11, UR8, PT ;  /* 0x000000080b007c0c */ /* 0x000fe6000bfc3070 */
[----:B------:R-:W-:Y:S01]  /*35e0*/  MUFU.EX2 R184, R2 ;  /* 0x0000000200b87308 */ /* 0x000fe20000000800 */
[----:B--2---:R-:W-:Y:S01]  /*35f0*/  SHF.R.U32.HI R3, RZ, 0x8, R188 ;  /* 0x00000008ff037819 */ /* 0x004fe200000116bc */
[----:B------:R-:W-:Y:S01]  /*3600*/  @!P3 FADD.FTZ R203, -R203, -RZ ;  /* 0x800000ffcbcbb221 */ /* 0x000fe20000010100 */
[----:B------:R-:W-:Y:S01]  /*3610*/  ISETP.LE.U32.AND P1, PT, R9, UR8, PT ;  /* 0x0000000809007c0c */ /* 0x000fe2000bf23070 */
[----:B------:R-:W-:Y:S01]  /*3620*/  @!P2 FADD.FTZ R221, -R221, -RZ ;  /* 0x800000ffdddda221 */ /* 0x000fe20000010100 */
[----:B------:R-:W-:Y:S01]  /*3630*/  ISETP.LE.U32.AND P2, PT, R4, UR8, PT ;  /* 0x0000000804007c0c */ /* 0x000fe2000bf43070 */
[----:B------:R-:W-:Y:S01]  /*3640*/  @!P0 FADD.FTZ R222, -R222, -RZ ;  /* 0x800000ffdede8221 */ /* 0x000fe20000010100 */
[C---:B------:R-:W-:Y:S03]  /*3650*/  LOP3.LUT R4, R14.reuse, 0xffff, RZ, 0xc0, !PT ;  /* 0x0000ffff0e047812 */ /* 0x040fe600078ec0ff */
[----:B------:R-:W2:Y:S01]  /*3660*/  MUFU.EX2 R187, R21 ;  /* 0x0000001500bb7308 */ /* 0x000ea20000000800 */
[----:B------:R-:W-:Y:S02]  /*3670*/  ISETP.LE.U32.AND P0, PT, R5, UR8, PT ;  /* 0x0000000805007c0c */ /* 0x000fe4000bf03070 */
[----:B------:R-:W-:Y:S01]  /*3680*/  LOP3.LUT R5, R14, 0xff, RZ, 0xc0, !PT ;  /* 0x000000ff0e057812 */ /* 0x000fe200078ec0ff */
[----:B------:R-:W-:Y:S01]  /*3690*/  @!P6 FADD.FTZ R223, -R223, -RZ ;  /* 0x800000ffdfdfe221 */ /* 0x000fe20000010100 */
[----:B------:R-:W-:Y:S02]  /*36a0*/  SHF.R.U32.HI R4, RZ, 0x8, R4 ;  /* 0x00000008ff047819 */ /* 0x000fe40000011604 */
[----:B------:R-:W-:Y:S01]  /*36b0*/  ISETP.LE.U32.AND P4, PT, R5, UR8, PT ;  /* 0x0000000805007c0c */ /* 0x000fe2000bf83070 */
[----:B------:R-:W-:Y:S01]  /*36c0*/  @!P1 FADD.FTZ R226, -R226, -RZ ;  /* 0x800000ffe2e29221 */ /* 0x000fe20000010100 */
[----:B------:R-:W-:Y:S01]  /*36d0*/  LOP3.LUT R5, R4, 0xffff, RZ, 0xc0, !PT ;  /* 0x0000ffff04057812 */ /* 0x000fe200078ec0ff */
[----:B------:R-:W-:Y:S01]  /*36e0*/  @!P2 FADD.FTZ R199, -R199, -RZ ;  /* 0x800000ffc7c7a221 */ /* 0x000fe20000010100 */
[----:B------:R-:W-:Y:S01]  /*36f0*/  LOP3.LUT R4, R6, 0xff, RZ, 0xc0, !PT ;  /* 0x000000ff06047812 */ /* 0x000fe200078ec0ff */
[----:B------:R-:W-:Y:S01]  /*3700*/  MUFU.EX2 R191, R25 ;  /* 0x0000001900bf7308 */ /* 0x000fe20000000800 */
[----:B------:R-:W-:Y:S01]  /*3710*/  SHF.R.U32.HI R14, RZ, 0x18, R14 ;  /* 0x00000018ff0e7819 */ /* 0x000fe2000001160e */
[----:B------:R-:W-:Y:S01]  /*3720*/  @!P0 FADD.FTZ R193, -R193, -RZ ;  /* 0x800000ffc1c18221 */ /* 0x000fe20000010100 */
[----:B------:R-:W-:Y:S02]  /*3730*/  ISETP.LE.U32.AND P2, PT, R4, UR8, PT ;  /* 0x0000000804007c0c */ /* 0x000fe4000bf43070 */
[----:B------:R-:W-:Y:S02]  /*3740*/  ISETP.LE.U32.AND P5, PT, R14, UR8, PT ;  /* 0x000000080e007c0c */ /* 0x000fe4000bfa3070 */
[----:B------:R-:W-:Y:S01]  /*3750*/  LOP3.LUT R4, R13, 0xff, RZ, 0xc0, !PT ;  /* 0x000000ff0d047812 */ /* 0x000fe200078ec0ff */
[----:B-1----:R-:W-:Y:S01]  /*3760*/  @!P4 FADD.FTZ R189, -R189, -RZ ;  /* 0x800000ffbdbdc221 */ /* 0x002fe20000010100 */
[----:B------:R-:W-:Y:S01]  /*3770*/  ISETP.LE.U32.AND P0, PT, R5, UR8, PT ;  /* 0x0000000805007c0c */ /* 0x000fe2000bf03070 */
[----:B------:R-:W-:Y:S01]  /*3780*/  MUFU.EX2 R197, R26 ;  /* 0x0000001a00c57308 */ /* 0x000fe20000000800 */
[----:B------:R-:W-:Y:S02]  /*3790*/  ISETP.LE.U32.AND P4, PT, R4, UR8, PT ;  /* 0x0000000804007c0c */ /* 0x000fe4000bf83070 */
[----:B------:R-:W-:Y:S02]  /*37a0*/  SHF.R.U32.HI R5, RZ, 0x8, R179 ;  /* 0x00000008ff057819 */ /* 0x000fe400000116b3 */
[----:B------:R-:W-:Y:S01]  /*37b0*/  LOP3.LUT R4, R185, 0xff, RZ, 0xc0, !PT ;  /* 0x000000ffb9047812 */ /* 0x000fe200078ec0ff */
[----:B----4-:R-:W-:Y:S01]  /*37c0*/  @!P2 FADD.FTZ R192, -R192, -RZ ;  /* 0x800000ffc0c0a221 */ /* 0x010fe20000010100 */
[----:B------:R-:W-:Y:S01]  /*37d0*/  LOP3.LUT R5, R5, 0xffff, RZ, 0xc0, !PT ;  /* 0x0000ffff05057812 */ /* 0x000fe200078ec0ff */
[----:B---3--:R-:W-:Y:S01]  /*37e0*/  @!P5 FADD.FTZ R190, -R190, -RZ ;  /* 0x800000ffbebed221 */ /* 0x008fe20000010100 */
[----:B------:R-:W-:Y:S01]  /*37f0*/  ISETP.LE.U32.AND P2, PT, R4, UR8, PT ;  /* 0x0000000804007c0c */ /* 0x000fe2000bf43070 */
[----:B------:R-:W1:Y:S01]  /*3800*/  MUFU.EX2 R195, R27 ;  /* 0x0000001b00c37308 */ /* 0x000e620000000800 */
[----:B------:R-:W-:Y:S01]  /*3810*/  ISETP.LE.U32.AND P5, PT, R5, UR8, PT ;  /* 0x0000000805007c0c */ /* 0x000fe2000bfa3070 */
[----:B--2---:R-:W-:Y:S01]  /*3820*/  @!P0 FADD.FTZ R187, -R187, -RZ ;  /* 0x800000ffbbbb8221 */ /* 0x004fe20000010100 */
[--C-:B------:R-:W-:Y:S01]  /*3830*/  SHF.R.U32.HI R4, RZ, 0x18, R13.reuse ;  /* 0x00000018ff047819 */ /* 0x100fe2000001160d */
[----:B------:R-:W-:Y:S01]  /*3840*/  @!P4 FADD.FTZ R194, -R194, -RZ ;  /* 0x800000ffc2c2c221 */ /* 0x000fe20000010100 */
[----:B------:R-:W-:Y:S02]  /*3850*/  LOP3.LUT R3, R3, 0xffff, RZ, 0xc0, !PT ;  /* 0x0000ffff03037812 */ /* 0x000fe400078ec0ff */
[----:B------:R-:W-:Y:S03]  /*3860*/  ISETP.LE.U32.AND P4, PT, R4, UR8, PT ;  /* 0x0000000804007c0c */ /* 0x000fe6000bf83070 */
[----:B------:R-:W2:Y:S01]  /*3870*/  MUFU.EX2 R185, R28 ;  /* 0x0000001c00b97308 */ /* 0x000ea20000000800 */
[----:B------:R-:W-:Y:S02]  /*3880*/  SHF.R.U32.HI R4, RZ, 0x10, R13 ;  /* 0x00000010ff047819 */ /* 0x000fe4000001160d */
[----:B------:R-:W-:Y:S01]  /*3890*/  ISETP.LE.U32.AND P6, PT, R165, UR8, PT ;  /* 0x00000008a5007c0c */ /* 0x000fe2000bfc3070 */
[----:B------:R-:W-:Y:S01]  /*38a0*/  @!P2 FADD.FTZ R183, -R183, -RZ ;  /* 0x800000ffb7b7a221 */ /* 0x000fe20000010100 */
[----:B------:R-:W-:Y:S01]  /*38b0*/  ISETP.LE.U32.AND P2, PT, R3, UR8, PT ;  /* 0x0000000803007c0c */ /* 0x000fe2000bf43070 */
[----:B------:R-:W-:Y:S01]  /*38c0*/  @!P5 FADD.FTZ R180, -R180, -RZ ;  /* 0x800000ffb4b4d221 */ /* 0x000fe20000010100 */
[----:B------:R-:W-:Y:S03]  /*38d0*/  LOP3.LUT R4, R4, 0xff, RZ, 0xc0, !PT ;  /* 0x000000ff04047812 */ /* 0x000fe600078ec0ff */
[----:B------:R-:W-:Y:S01]  /*38e0*/  MUFU.EX2 R188, R30 ;  /* 0x0000001e00bc7308 */ /* 0x000fe20000000800 */
[----:B------:R-:W-:Y:S02]  /*38f0*/  F2FP.RELU.F16.F32.PACK_AB R3, R223, R201 ;  /* 0x000000c9df03723e */ /* 0x000fe400000008ff */
[----:B------:R-:W-:Y:S01]  /*3900*/  ISETP.LE.U32.AND P5, PT, R4, UR8, PT ;  /* 0x0000000804007c0c */ /* 0x000fe2000bfa3070 */
[----:B-1----:R-:W-:Y:S01]  /*3910*/  @!P4 FADD.FTZ R195, -R195, -RZ ;  /* 0x800000ffc3c3c221 */ /* 0x002fe20000010100 */
[----:B------:R-:W-:Y:S01]  /*3920*/  F2FP.RELU.F16.F32.PACK_AB R4, R202, R200 ;  /* 0x000000c8ca04723e */ /* 0x000fe200000008ff */
[----:B------:R1:W-:Y:S01]  /*3930*/  STS [R232+0x20400], R3 ;  /* 0x02040003e8007388 */ /* 0x0003e20000000800 */
[----:B------:R-:W-:Y:S01]  /*3940*/  ISETP.LE.U32.AND P1, PT, R167, UR8, PT ;  /* 0x00000008a7007c0c */ /* 0x000fe2000bf23070 */
[----:B------:R-:W-:Y:S01]  /*3950*/  @!P6 FADD.FTZ R220, -R220, -RZ ;  /* 0x800000ffdcdce221 */ /* 0x000fe20000010100 */
[----:B------:R-:W-:Y:S01]  /*3960*/  LOP3.LUT R5, R186, 0xff, RZ, 0xc0, !PT ;  /* 0x000000ffba057812 */ /* 0x000fe200078ec0ff */
[----:B------:R3:W-:Y:S01]  /*3970*/  STS [R232+0x20000], R4 ;  /* 0x02000004e8007388 */ /* 0x0007e20000000800 */
[----:B------:R-:W-:Y:S01]  /*3980*/  ISETP.LE.U32.AND P6, PT, R175, UR8, PT ;  /* 0x00000008af007c0c */ /* 0x000fe2000bfc3070 */
[----:B------:R4:W4:Y:S01]  /*3990*/  MUFU.EX2 R186, R0 ;  /* 0x0000000000ba7308 */ /* 0x0009220000000800 */
[----:B------:R-:W-:Y:S01]  /*39a0*/  F2FP.RELU.F16.F32.PACK_AB R2, R198, R199 ;  /* 0x000000c7c602723e */ /* 0x000fe200000008ff */
[----:B------:R-:W-:Y:S01]  /*39b0*/  @!P2 FADD.FTZ R184, -R184, -RZ ;  /* 0x800000ffb8b8a221 */ /* 0x000fe20000010100 */
[----:B------:R-:W-:Y:S01]  /*39c0*/  ISETP.LE.U32.AND P3, PT, R174, UR8, PT ;  /* 0x00000008ae007c0c */ /* 0x000fe2000bf63070 */
[----:B------:R-:W-:Y:S01]  /*39d0*/  @!P5 FADD.FTZ R197, -R197, -RZ ;  /* 0x800000ffc5c5d221 */ /* 0x000fe20000010100 */
[----:B------:R-:W-:Y:S01]  /*39e0*/  ISETP.LE.U32.AND P0, PT, R176, UR8, PT ;  /* 0x00000008b0007c0c */ /* 0x000fe2000bf03070 */
[----:B------:R3:W-:Y:S01]  /*39f0*/  STS [R235+0x20400], R2 ;  /* 0x02040002eb007388 */ /* 0x0007e20000000800 */
[----:B------:R-:W-:Y:S01]  /*3a00*/  FSETP.GE.FTZ.AND P2, PT, R200, RZ, PT ;  /* 0x000000ffc800720b */ /* 0x000fe20003f56000 */
[----:B------:R-:W-:Y:S01]  /*3a10*/  @!P1 FADD.FTZ R181, -R181, -RZ ;  /* 0x800000ffb5b59221 */ /* 0x000fe20000010100 */
[----:B------:R-:W-:Y:S02]  /*3a20*/  ISETP.LE.U32.AND P1, PT, R5, UR8, PT ;  /* 0x0000000805007c0c */ /* 0x000fe4000bf23070 */
[----:B------:R-:W-:Y:S01]  /*3a30*/  LOP3.LUT R5, R13, 0xffff, RZ, 0xc0, !PT ;  /* 0x0000ffff0d057812 */ /* 0x000fe200078ec0ff */
[----:B------:R-:W-:Y:S03]  /*3a40*/  @!P6 FADD.FTZ R182, -R182, -RZ ;  /* 0x800000ffb6b6e221 */ /* 0x000fe60000010100 */
[----:B------:R-:W-:Y:S01]  /*3a50*/  SHF.R.U32.HI R5, RZ, 0x8, R5 ;  /* 0x00000008ff057819 */ /* 0x000fe20000011605 */
[----:B--2---:R-:W-:Y:S01]  /*3a60*/  @!P3 FADD.FTZ R185, -R185, -RZ ;  /* 0x800000ffb9b9b221 */ /* 0x004fe20000010100 */
[----:B----4-:R-:W-:Y:S01]  /*3a70*/  F2FP.RELU.F16.F32.PACK_AB R0, R180, R181 ;  /* 0x000000b5b400723e */ /* 0x010fe200000008ff */
[----:B------:R-:W-:Y:S01]  /*3a80*/  @!P0 FADD.FTZ R186, -R186, -RZ ;  /* 0x800000ffbaba8221 */ /* 0x000fe20000010100 */
[----:B------:R-:W-:Y:S02]  /*3a90*/  LOP3.LUT R5, R5, 0xffff, RZ, 0xc0, !PT ;  /* 0x0000ffff05057812 */ /* 0x000fe400078ec0ff */
[----:B-1----:R-:W-:Y:S01]  /*3aa0*/  F2FP.RELU.F16.F32.PACK_AB R3, R193, R196 ;  /* 0x000000c4c103723e */ /* 0x002fe200000008ff */
[----:B------:R-:W-:Y:S01]  /*3ab0*/  @!P1 FADD.FTZ R188, -R188, -RZ ;  /* 0x800000ffbcbc9221 */ /* 0x000fe20000010100 */
[----:B------:R-:W-:Y:S02]  /*3ac0*/  ISETP.LE.U32.AND P6, PT, R5, UR8, PT ;  /* 0x0000000805007c0c */ /* 0x000fe4000bfc3070 */
[----:B------:R-:W-:Y:S01]  /*3ad0*/  F2FP.RELU.F16.F32.PACK_AB R5, R224, R226 ;  /* 0x000000e2e005723e */ /* 0x000fe200000008ff */
[----:B------:R1:W-:Y:S01]  /*3ae0*/  STS [R235+0x20000], R3 ;  /* 0x02000003eb007388 */ /* 0x0003e20000000800 */
[----:B---3--:R-:W-:Y:S02]  /*3af0*/  F2FP.RELU.F16.F32.PACK_AB R4, R225, R227 ;  /* 0x000000e3e104723e */ /* 0x008fe400000008ff */
[----:B------:R-:W-:Y:S01]  /*3b00*/  FSETP.GE.FTZ.AND P1, PT, R202, RZ, PT ;  /* 0x000000ffca00720b */ /* 0x000fe20003f36000 */
[----:B------:R2:W-:Y:S01]  /*3b10*/  STS [R232+0x21000], R5 ;  /* 0x02100005e8007388 */ /* 0x0005e20000000800 */
[----:B------:R-:W-:Y:S02]  /*3b20*/  F2FP.RELU.F16.F32.PACK_AB R2, R190, R192 ;  /* 0x000000c0be02723e */ /* 0x000fe400000008ff */
[----:B------:R-:W-:Y:S01]  /*3b30*/  FSETP.GE.FTZ.AND P3, PT, R196, RZ, PT ;  /* 0x000000ffc400720b */ /* 0x000fe20003f76000 */
[----:B------:R3:W-:Y:S02]  /*3b40*/  STS [R232+0x21400], R4 ;  /* 0x02140004e8007388 */ /* 0x0007e40000000800 */
[----:B------:R-:W-:Y:S01]  /*3b50*/  @!P6 FADD.FTZ R191, -R191, -RZ ;  /* 0x800000ffbfbfe221 */ /* 0x000fe20000010100 */
        /* <DEDUP_REMOVED lines=19> */
[----:B-1----:R-:W-:Y:S07]  /*3c90*/  LEA R0, R215, UR5, 0x1 ;  /* 0x00000005d7007c11 */ /* 0x002fee000f8e08ff */
[----:B------:R-:W-:Y:S08]  /*3ca0*/  LDSM.16.M88.4 R164, [R210+0x14800] ;  /* 0x01480000d2a4783b */ /* 0x000ff00000000200 */
[----:B------:R-:W1:Y:S01]  /*3cb0*/  LDSM.16.M88.4 R32, [R0+0x8000] ;  /* 0x008000000020783b */ /* 0x000e620000000200 */
[C---:B--2---:R-:W-:Y:S02]  /*3cc0*/  IMAD.IADD R2, R0.reuse, 0x1, R204 ;  /* 0x0000000100027824 */ /* 0x044fe400078e02cc */
[----:B------:R-:W-:Y:S05]  /*3cd0*/  IMAD.IADD R204, R0, 0x1, R208 ;  /* 0x0000000100cc7824 */ /* 0x000fea00078e02d0 */
[----:B------:R-:W2:Y:S01]  /*3ce0*/  LDSM.16.M88.4 R28, [R0+0x9000] ;  /* 0x00900000001c783b */ /* 0x000ea20000000200 */
[----:B------:R-:W-:Y:S07]  /*3cf0*/  IMAD.IADD R3, R208, 0x1, R2 ;  /* 0x00000001d0037824 */ /* 0x000fee00078e0202 */
[----:B------:R-:W-:Y:S08]  /*3d00*/  LDSM.16.M88.4 R168, [R2+0x8000] ;  /* 0x0080000002a8783b */ /* 0x000ff00000000200 */
[----:B------:R-:W3:Y:S08]  /*3d10*/  LDSM.16.M88.4 R172, [R211+0x14000] ;  /* 0x01400000d3ac783b */ /* 0x000ef00000000200 */
[----:B------:R-:W4:Y:S01]  /*3d20*/  LDSM.16.M88.4 R176, [R2+0x9000] ;  /* 0x0090000002b0783b */ /* 0x000f220000000200 */
        /* <DEDUP_REMOVED lines=10> */
[C---:B----4-:R-:W-:Y:S06]  /*3dd0*/  HMMA.16816.F32 R8, R176.reuse, R172, R8 ;  /* 0x000000acb008723c */ /* 0x050fec0000001808 */
        /* <DEDUP_REMOVED lines=11> */
[C---:B--2---:R-:W-:Y:S06]  /*3e90*/  HMMA.16816.F32 R8, R164.reuse, R176, R8 ;  /* 0x000000b0a408723c */ /* 0x044fec0000001808 */
[-C--:B------:R-:W-:Y:S01]  /*3ea0*/  HMMA.16816.F32 R12, R164, R178.reuse, R12 ;  /* 0x000000b2a40c723c */ /* 0x080fe2000000180c */
[----:B------:R-:W-:Y:S04]  /*3eb0*/  IMAD.U32 R176, RZ, RZ, UR10 ;  /* 0x0000000affb07e24 */ /* 0x000fe8000f8e00ff */
[----:B------:R-:W-:Y:S01]  /*3ec0*/  IMAD.U32 R177, RZ, RZ, UR9 ;  /* 0x00000009ffb17e24 */ /* 0x000fe2000f8e00ff */
[C---:B------:R-:W-:Y:S06]  /*3ed0*/  HMMA.16816.F32 R16, R172.reuse, R178, R16 ;  /* 0x000000b2ac10723c */ /* 0x040fec0000001810 */
[-C--:B---3--:R-:W-:Y:S05]  /*3ee0*/  HMMA.16816.F32 R20, R172, R168.reuse, R20 ;  /* 0x000000a8ac14723c */ /* 0x088fea0000001814 */
[C---:B------:R-:W-:Y:S01]  /*3ef0*/  LEA R178, P0, R241.reuse, R176, 0x2 ;  /* 0x000000b0f1b27211 */ /* 0x040fe200078010ff */
[C---:B------:R-:W-:Y:S05]  /*3f00*/  HMMA.16816.F32 R24, R164.reuse, R168, R24 ;  /* 0x000000a8a418723c */ /* 0x040fea0000001818 */
[----:B------:R-:W-:Y:S01]  /*3f10*/  LEA.HI.X.SX32 R179, R241, R177, 0x2, P0 ;  /* 0x000000b1f1b37211 */ /* 0x000fe200000f16ff */
[-C--:B------:R-:W-:Y:S01]  /*3f20*/  HMMA.16816.F32 R28, R164, R170.reuse, R28 ;  /* 0x000000aaa41c723c */ /* 0x080fe2000000181c */
[----:B------:R-:W-:Y:S02]  /*3f30*/  LDSM.16.M88.4 R164, [R3+0x8000] ;  /* 0x0080000003a4783b */ /* 0x000fe40000000200 */
[----:B------:R-:W-:Y:S03]  /*3f40*/  FSETP.GE.FTZ.AND P0, PT, R201, RZ, PT ;  /* 0x000000ffc900720b */ /* 0x000fe60003f16000 */
[----:B------:R-:W-:Y:S03]  /*3f50*/  HMMA.16816.F32 R32, R172, R170, R32 ;  /* 0x000000aaac20723c */ /* 0x000fe60000001820 */
[----:B------:R-:W1:Y:S08]  /*3f60*/  LDSM.16.M88.4 R168, [R212+0x14000] ;  /* 0x01400000d4a8783b */ /* 0x000e700000000200 */
[----:B------:R-:W2:Y:S08]  /*3f70*/  LDSM.16.M88.4 R172, [R3+0x9000] ;  /* 0x0090000003ac783b */ /* 0x000eb00000000200 */
[----:B------:R-:W3:Y:S04]  /*3f80*/  LDG.E R177, desc[UR24][R178.64] ;  /* 0x00000018b2b17981 */ /* 0x000ee8000c1e1900 */
[----:B------:R-:W4:Y:S01]  /*3f90*/  LDG.E R176, desc[UR24][R178.64+0x20] ;  /* 0x00002018b2b07981 */ /* 0x000f22000c1e1900 */
        /* <DEDUP_REMOVED lines=46> */
[----:B------:R-:W1:Y:S03]  /*4280*/  LDSM.16.M88.4 R164, [R3+0xa000] ;  /* 0x00a0000003a4783b */ /* 0x000e660000000200 */
[-C--:B-1----:R-:W-:Y:S11]  /*4290*/  HMMA.16816.F32 R4, R164, R168.reuse, R4 ;  /* 0x000000a8a404723c */ /* 0x082ff60000001804 */
[----:B------:R-:W-:Y:S11]  /*42a0*/  @!UPT UIADD3 URZ, URZ, URZ, URZ ;  /* 0x0000003f3f3ff290 */ /* 0x000ff6000fffe03f */
[----:B------:R-:W-:Y:S02]  /*42b0*/  @!UPT UIADD3 URZ, URZ, URZ, URZ ;  /* 0x0000003f3f3ff290 */ /* 0x000fe4000fffe03f */
[C---:B---3--:R-:W-:Y:S01]  /*42c0*/  FADD.FTZ R172, -R177.reuse, R4 ;  /* 0x00000004b1ac7221 */ /* 0x048fe20000010100 */
[C---:B----4-:R-:W-:Y:S01]  /*42d0*/  FADD.FTZ R4, -R176.reuse, R6 ;  /* 0x00000006b0047221 */ /* 0x050fe20000010100 */
[----:B------:R-:W-:Y:S01]  /*42e0*/  FADD.FTZ R5, -R177, R5 ;  /* 0x00000005b1057221 */ /* 0x000fe20000010100 */
[----:B------:R-:W-:Y:S02]  /*42f0*/  FADD.FTZ R7, -R176, R7 ;  /* 0x00000007b0077221 */ /* 0x000fe40000010100 */
[-C--:B------:R-:W-:Y:S02]  /*4300*/  FSEL R6, R172, R177.reuse, P2 ;  /* 0x000000b1ac067208 */ /* 0x080fe40001000000 */
[----:B------:R-:W-:Y:S01]  /*4310*/  FSEL R5, R5, R177, P1 ;  /* 0x000000b105057208 */ /* 0x000fe20000800000 */
[----:B------:R-:W1:Y:S01]  /*4320*/  LDSM.16.M88.4 R172, [R3+0xb000] ;  /* 0x00b0000003ac783b */ /* 0x000e620000000200 */
[----:B------:R-:W-:Y:S01]  /*4330*/  FSEL R4, R4, R176, P0 ;  /* 0x000000b004047208 */ /* 0x000fe20000000000 */
[----:B------:R-:W-:Y:S01]  /*4340*/  FMUL.FTZ R200, R200, R6 ;  /* 0x00000006c8c87220 */ /* 0x000fe20000410000 */
[----:B------:R-:W-:Y:S01]  /*4350*/  FSETP.GE.FTZ.AND P1, PT, R193, RZ, PT ;  /* 0x000000ffc100720b */ /* 0x000fe20003f36000 */
[----:B------:R-:W-:Y:S01]  /*4360*/  FMUL.FTZ R6, R202, R5 ;  /* 0x00000005ca067220 */ /* 0x000fe20000410000 */
[----:B------:R-:W-:Y:S01]  /*4370*/  FSETP.GE.FTZ.AND P0, PT, R187, RZ, PT ;  /* 0x000000ffbb00720b */ /* 0x000fe20003f16000 */
[----:B------:R-:W-:Y:S01]  /*4380*/  FMUL.FTZ R201, R201, R4 ;  /* 0x00000004c9c97220 */ /* 0x000fe20000410000 */
[----:B------:R-:W-:Y:S01]  /*4390*/  FSETP.GE.FTZ.AND P2, PT, R189, RZ, PT ;  /* 0x000000ffbd00720b */ /* 0x000fe20003f56000 */
[----:B------:R2:W5:Y:S04]  /*43a0*/  LDG.E R5, desc[UR24][R178.64+0x80] ;  /* 0x00008018b2057981 */ /* 0x000568000c1e1900 */
[----:B------:R2:W5:Y:S01]  /*43b0*/  LDG.E R4, desc[UR24][R178.64+0xa0] ;  /* 0x0000a018b2047981 */ /* 0x000562000c1e1900 */
[C---:B-1----:R-:W-:Y:S06]  /*43c0*/  HMMA.16816.F32 R8, R172.reuse, R168, R8 ;  /* 0x000000a8ac08723c */ /* 0x042fec0000001808 */
[-C--:B------:R-:W-:Y:S06]  /*43d0*/  HMMA.16816.F32 R12, R172, R170.reuse, R12 ;  /* 0x000000aaac0c723c */ /* 0x080fec000000180c */
[C---:B------:R-:W-:Y:S01]  /*43e0*/  HMMA.16816.F32 R16, R164.reuse, R170, R16 ;  /* 0x000000aaa410723c */ /* 0x040fe20000001810 */
[----:B------:R-:W1:Y:S11]  /*43f0*/  LDSM.16.M88.4 R168, [R212+0x18800] ;  /* 0x01880000d4a8783b */ /* 0x000e760000000200 */
[----:B------:R-:W-:Y:S11]  /*4400*/  @!UPT UIADD3 URZ, URZ, URZ, URZ ;  /* 0x0000003f3f3ff290 */ /* 0x000ff6000fffe03f */
[----:B------:R-:W-:Y:S01]  /*4410*/  @!UPT UIADD3 URZ, URZ, URZ, URZ ;  /* 0x0000003f3f3ff290 */ /* 0x000fe2000fffe03f */
[----:B------:R-:W-:Y:S05]  /*4420*/  FADD.FTZ R17, -R177, R17 ;  /* 0x00000011b1117221 */ /* 0x000fea0000010100 */
[----:B------:R-:W-:Y:S02]  /*4430*/  FSEL R17, R17, R177, P1 ;  /* 0x000000b111117208 */ /* 0x000fe40000800000 */
[----:B------:R-:W-:Y:S03]  /*4440*/  FSETP.GE.FTZ.AND P1, PT, R180, RZ, PT ;  /* 0x000000ffb400720b */ /* 0x000fe60003f36000 */
[----:B------:R-:W-:Y:S01]  /*4450*/  FMUL.FTZ R17, R193, R17 ;  /* 0x00000011c1117220 */ /* 0x000fe20000410000 */
[-C--:B-1----:R-:W-:Y:S06]  /*4460*/  HMMA.16816.F32 R20, R164, R168.reuse, R20 ;  /* 0x000000a8a414723c */ /* 0x082fec0000001814 */
[C---:B------:R-:W-:Y:S06]  /*4470*/  HMMA.16816.F32 R24, R172.reuse, R168, R24 ;  /* 0x000000a8ac18723c */ /* 0x040fec0000001818 */
[-C--:B------:R-:W-:Y:S06]  /*4480*/  HMMA.16816.F32 R28, R172, R170.reuse, R28 ;  /* 0x000000aaac1c723c */ /* 0x080fec000000181c */
[----:B------:R-:W-:Y:S07]  /*4490*/  HMMA.16816.F32 R32, R164, R170, R32 ;  /* 0x000000aaa420723c */ /* 0x000fee0000001820 */
[----:B------:R-:W-:Y:S01]  /*44a0*/  F2FP.F16.F32.PACK_AB R164, R6, R200 ;  /* 0x000000c806a4723e */ /* 0x000fe200000000ff */
[C---:B------:R-:W-:Y:S03]  /*44b0*/  FADD.FTZ R6, -R177.reuse, R16 ;  /* 0x00000010b1067221 */ /* 0x040fe60000010100 */
[C---:B------:R-:W-:Y:S02]  /*44c0*/  FADD.FTZ R16, -R177.reuse, R20 ;  /* 0x00000014b1107221 */ /* 0x040fe40000010100 */
[-C--:B------:R-:W-:Y:S01]  /*44d0*/  FSEL R20, R6, R177.reuse, P3 ;  /* 0x000000b106147208 */ /* 0x080fe20001800000 */
[----:B------:R-:W-:Y:S02]  /*44e0*/  FADD.FTZ R6, -R177, R21 ;  /* 0x00000015b1067221 */ /* 0x000fe40000010100 */
[-C--:B------:R-:W-:Y:S02]  /*44f0*/  FSEL R16, R16, R177.reuse, P2 ;  /* 0x000000b110107208 */ /* 0x080fe40001000000 */
[----:B------:R-:W-:Y:S01]  /*4500*/  FSETP.GE.FTZ.AND P2, PT, R181, RZ, PT ;  /* 0x000000ffb500720b */ /* 0x000fe20003f56000 */
[----:B------:R-:W-:Y:S01]  /*4510*/  FMUL.FTZ R20, R196, R20 ;  /* 0x00000014c4147220 */ /* 0x000fe20000410000 */
[-C--:B------:R-:W-:Y:S01]  /*4520*/  FSEL R6, R6, R177.reuse, P0 ;  /* 0x000000b106067208 */ /* 0x080fe20000000000 */
[----:B------:R-:W-:Y:S01]  /*4530*/  FMUL.FTZ R16, R189, R16 ;  /* 0x00000010bd107220 */ /* 0x000fe20000410000 */
[----:B------:R-:W-:Y:S02]  /*4540*/  PLOP3.LUT P0, PT, PT, PT, UP2, 0x80, 0x0 ;  /* 0x000000000000781c */ /* 0x000fe40003f0f028 */
[----:B------:R-:W-:Y:S01]  /*4550*/  F2FP.F16.F32.PACK_AB R17, R17, R20 ;  /* 0x000000141111723e */ /* 0x000fe200000000ff */
[----:B------:R-:W-:Y:S01]  /*4560*/  FADD.FTZ R32, -R177, R32 ;  /* 0x00000020b1207221 */ /* 0x000fe20000010100 */
[----:B------:R-:W-:Y:S04]  /*4570*/  FMUL.FTZ R6, R187, R6 ;  /* 0x00000006bb067220 */ /* 0x000fe80000410000 */
[----:B------:R-:W-:Y:S01]  /*4580*/  FSEL R32, R32, R177, P2 ;  /* 0x000000b120207208 */ /* 0x000fe20001000000 */
[----:B------:R-:W-:Y:S01]  /*4590*/  @P1 FADD.FTZ R177, -R177, R33 ;  /* 0x00000021b1b11221 */ /* 0x000fe20000010100 */
[----:B------:R-:W-:Y:S02]  /*45a0*/  FSETP.GE.FTZ.AND P1, PT, R223, RZ, PT ;  /* 0x000000ffdf00720b */ /* 0x000fe40003f36000 */
[----:B------:R-:W-:Y:S01]  /*45b0*/  F2FP.F16.F32.PACK_AB R21, R6, R16 ;  /* 0x000000100615723e */ /* 0x000fe200000000ff */
[----:B------:R-:W-:Y:S01]  /*45c0*/  FMUL.FTZ R32, R181, R32 ;  /* 0x00000020b5207220 */ /* 0x000fe20000410000 */
[----:B------:R-:W-:Y:S01]  /*45d0*/  FSEL R16, R7, R176, P1 ;  /* 0x000000b007107208 */ /* 0x000fe20000800000 */
[----:B------:R-:W-:Y:S01]  /*45e0*/  FMUL.FTZ R20, R180, R177 ;  /* 0x000000b1b4147220 */ /* 0x000fe20000410000 */
[----:B--2---:R-:W-:Y:S07]  /*45f0*/  @!P0 BRA `(.L_x_1623) ;  /* 0x0000000000588947 */ /* 0x004fee0003800000 */
        /* <DEDUP_REMOVED lines=22> */
.L_x_1623:
[----:B-1----:R-:W-:Y:S01]  /*4760*/  FADD.FTZ R7, -R176, R19 ;  /* 0x00000013b0077221 */ /* 0x002fe20000010100 */
[----:B------:R-:W-:Y:S01]  /*4770*/  FSETP.GE.FTZ.AND P4, PT, R198, RZ, PT ;  /* 0x000000ffc600720b */ /* 0x000fe20003f96000 */
[----:B------:R-:W-:Y:S01]  /*4780*/  FMUL.FTZ R33, R223, R16 ;  /* 0x00000010df217220 */ /* 0x000fe20000410000 */
[C---:B------:R-:W-:Y:S01]  /*4790*/  FADD.FTZ R6, -R176.reuse, R18 ;  /* 0x00000012b0067221 */ /* 0x040fe20000010100 */
[----:B------:R-:W-:Y:S01]  /*47a0*/  FSETP.GE.FTZ.AND P1, PT, R199, RZ, PT ;  /* 0x000000ffc700720b */ /* 0x000fe20003f36000 */
[C---:B------:R-:W-:Y:S01]  /*47b0*/  FADD.FTZ R22, -R176.reuse, R22 ;  /* 0x00000016b0167221 */ /* 0x040fe20000010100 */
[-C--:B------:R-:W-:Y:S01]  /*47c0*/  FSEL R7, R7, R176.reuse, P4 ;  /* 0x000000b007077208 */ /* 0x080fe20002000000 */
[----:B------:R-:W-:Y:S01]  /*47d0*/  FADD.FTZ R23, -R176, R23 ;  /* 0x00000017b0177221 */ /* 0x000fe20000010100 */
[----:B------:R-:W-:Y:S01]  /*47e0*/  FSEL R6, R6, R176, P1 ;  /* 0x000000b006067208 */ /* 0x000fe20000800000 */
[----:B------:R-:W-:Y:S01]  /*47f0*/  STS [R232+0x1c000], R164 ;  /* 0x01c000a4e8007388 */ /* 0x000fe20000000800 */
[----:B------:R-:W-:Y:S01]  /*4800*/  FSETP.GE.FTZ.AND P3, PT, R192, RZ, PT ;  /* 0x000000ffc000720b */ /* 0x000fe20003f76000 */
[----:B------:R-:W-:Y:S01]  /*4810*/  FMUL.FTZ R19, R198, R7 ;  /* 0x00000007c6137220 */ /* 0x000fe20000410000 */
[----:B------:R-:W-:Y:S01]  /*4820*/  F2FP.F16.F32.PACK_AB R7, R33, R201 ;  /* 0x000000c92107723e */ /* 0x000fe200000000ff */
[----:B------:R-:W-:Y:S01]  /*4830*/  FADD.FTZ R34, -R176, R34 ;  /* 0x00000022b0227221 */ /* 0x000fe20000010100 */
[----:B------:R-:W-:Y:S01]  /*4840*/  F2FP.F16.F32.PACK_AB R20, R20, R32 ;  /* 0x000000201414723e */ /* 0x000fe200000000ff */
[----:B------:R-:W-:Y:S01]  /*4850*/  FMUL.FTZ R32, R199, R6 ;  /* 0x00000006c7207220 */ /* 0x000fe20000410000 */
[----:B------:R-:W-:Y:S01]  /*4860*/  FSETP.GE.FTZ.AND P1, PT, R182, RZ, PT ;  /* 0x000000ffb600720b */ /* 0x000fe20003f36000 */
[----:B------:R1:W-:Y:S01]  /*4870*/  STS [R232+0x1c400], R7 ;  /* 0x01c40007e8007388 */ /* 0x0003e20000000800 */
[----:B------:R-:W-:Y:S01]  /*4880*/  FSETP.GE.FTZ.AND P2, PT, R190, RZ, PT ;  /* 0x000000ffbe00720b */ /* 0x000fe20003f56000 */
[----:B-----5:R-:W-:Y:S01]  /*4890*/  FADD.FTZ R13, -R5, R13 ;  /* 0x0000000d050d7221 */ /* 0x020fe20000010100 */
[-C--:B------:R-:W-:Y:S02]  /*48a0*/  FSEL R6, R22, R176.reuse, P3 ;  /* 0x000000b016067208 */ /* 0x080fe40001800000 */
[----:B------:R2:W-:Y:S01]  /*48b0*/  STS [R235+0x1c000], R17 ;  /* 0x01c00011eb007388 */ /* 0x0005e20000000800 */
[----:B------:R-:W-:Y:S01]  /*48c0*/  FSEL R23, R23, R176, P2 ;  /* 0x000000b017177208 */ /* 0x000fe20001000000 */
[----:B------:R-:W-:Y:S01]  /*48d0*/  FADD.FTZ R24, -R5, R24 ;  /* 0x0000001805187221 */ /* 0x000fe20000010100 */
[----:B------:R-:W-:Y:S01]  /*48e0*/  FSETP.GE.FTZ.AND P2, PT, R183, RZ, PT ;  /* 0x000000ffb700720b */ /* 0x000fe20003f56000 */
[----:B------:R-:W-:Y:S01]  /*48f0*/  FMUL.FTZ R18, R192, R6 ;  /* 0x00000006c0127220 */ /* 0x000fe20000410000 */
[----:B------:R-:W-:Y:S01]  /*4900*/  F2FP.F16.F32.PACK_AB R6, R19, R32 ;  /* 0x000000201306723e */ /* 0x000fe200000000ff */
[----:B------:R-:W-:Y:S01]  /*4910*/  FMUL.FTZ R16, R190, R23 ;  /* 0x00000017be107220 */ /* 0x000fe20000410000 */
[----:B------:R-:W-:Y:S01]  /*4920*/  FSEL R34, R34, R176, P2 ;  /* 0x000000b022227208 */ /* 0x000fe20001000000 */
[----:B------:R-:W-:Y:S01]  /*4930*/  @P1 FADD.FTZ R176, -R176, R35 ;  /* 0x00000023b0b01221 */ /* 0x000fe20000010100 */
[----:B------:R-:W-:Y:S01]  /*4940*/  FSETP.GE.FTZ.AND P1, PT, R220, RZ, PT ;  /* 0x000000ffdc00720b */ /* 0x000fe20003f36000 */
[----:B------:R3:W-:Y:S01]  /*4950*/  STS [R235+0x1c400], R6 ;  /* 0x01c40006eb007388 */ /* 0x0007e20000000800 */
[----:B------:R-:W-:Y:S01]  /*4960*/  F2FP.F16.F32.PACK_AB R16, R16, R18 ;  /* 0x000000121010723e */ /* 0x000fe200000000ff */
[C---:B------:R-:W-:Y:S01]  /*4970*/  FADD.FTZ R18, -R5.reuse, R8 ;  /* 0x0000000805127221 */ /* 0x040fe20000010100 */
[C---:B------:R-:W-:Y:S01]  /*4980*/  FADD.FTZ R8, -R5.reuse, R9 ;  /* 0x0000000905087221 */ /* 0x040fe20000010100 */
[----:B------:R-:W-:Y:S01]  /*4990*/  FSETP.GE.FTZ.AND P2, PT, R224, RZ, PT ;  /* 0x000000ffe000720b */ /* 0x000fe20003f56000 */
[C---:B------:R-:W-:Y:S01]  /*49a0*/  FADD.FTZ R25, -R5.reuse, R25 ;  /* 0x0000001905197221 */ /* 0x040fe20000010100 */
[----:B------:R-:W-:Y:S01]  /*49b0*/  FSETP.GE.FTZ.AND P3, PT, R226, RZ, PT ;  /* 0x000000ffe200720b */ /* 0x000fe20003f76000 */
[----:B------:R-:W-:Y:S01]  /*49c0*/  FADD.FTZ R28, -R5, R28 ;  /* 0x0000001c051c7221 */ /* 0x000fe20000010100 */
[-C--:B------:R-:W-:Y:S01]  /*49d0*/  FSEL R8, R8, R5.reuse, P2 ;  /* 0x0000000508087208 */ /* 0x080fe20001000000 */
[----:B------:R-:W-:Y:S01]  /*49e0*/  FADD.FTZ R11, -R4, R11 ;  /* 0x0000000b040b7221 */ /* 0x000fe20000010100 */
[----:B------:R-:W-:Y:S01]  /*49f0*/  FSETP.GE.FTZ.AND P2, PT, R203, RZ, PT ;  /* 0x000000ffcb00720b */ /* 0x000fe20003f56000 */
[----:B-1----:R-:W-:Y:S01]  /*4a00*/  FADD.FTZ R7, -R5, R12 ;  /* 0x0000000c05077221 */ /* 0x002fe20000010100 */
[-C--:B------:R-:W-:Y:S01]  /*4a10*/  FSEL R9, R18, R5.reuse, P3 ;  /* 0x0000000512097208 */ /* 0x080fe20001800000 */
[C---:B------:R-:W-:Y:S01]  /*4a20*/  FADD.FTZ R10, -R4.reuse, R10 ;  /* 0x0000000a040a7221 */ /* 0x040fe20000010100 */
[-C--:B------:R-:W-:Y:S01]  /*4a30*/  FSEL R13, R13, R5.reuse, P2 ;  /* 0x000000050d0d7208 */ /* 0x080fe20001000000 */
[----:B------:R-:W-:Y:S01]  /*4a40*/  FADD.FTZ R14, -R4, R14 ;  /* 0x0000000e040e7221 */ /* 0x000fe20000010100 */
[----:B------:R-:W-:Y:S01]  /*4a50*/  FSEL R7, R7, R5, P1 ;  /* 0x0000000507077208 */ /* 0x000fe20000800000 */
[----:B------:R-:W-:Y:S01]  /*4a60*/  FMUL.FTZ R9, R226, R9 ;  /* 0x00000009e2097220 */ /* 0x000fe20000410000 */
[----:B------:R-:W-:Y:S01]  /*4a70*/  FSETP.GE.FTZ.AND P1, PT, R184, RZ, PT ;  /* 0x000000ffb800720b */ /* 0x000fe20003f36000 */
[----:B------:R-:W-:Y:S01]  /*4a80*/  FADD.FTZ R26, -R4, R26 ;  /* 0x0000001a041a7221 */ /* 0x000fe20000010100 */
[----:B------:R-:W-:Y:S01]  /*4a90*/  FSETP.GE.FTZ.AND P3, PT, R191, RZ, PT ;  /* 0x000000ffbf00720b */ /* 0x000fe20003f76000 */
[----:B--2---:R-:W-:Y:S01]  /*4aa0*/  FMUL.FTZ R17, R220, R7 ;  /* 0x00000007dc117220 */ /* 0x004fe20000410000 */
[----:B------:R-:W-:Y:S01]  /*4ab0*/  FSETP.GE.FTZ.AND P4, PT, R194, RZ, PT ;  /* 0x000000ffc200720b */ /* 0x000fe20003f96000 */
[----:B------:R-:W-:Y:S01]  /*4ac0*/  FMUL.FTZ R34, R183, R34 ;  /* 0x00000022b7227220 */ /* 0x000fe20000410000 */
[----:B------:R-:W-:Y:S01]  /*4ad0*/  FSETP.GE.FTZ.AND P2, PT, R185, RZ, PT ;  /* 0x000000ffb900720b */ /* 0x000fe20003f56000 */
[----:B---3--:R-:W-:Y:S01]  /*4ae0*/  FMUL.FTZ R6, R224, R8 ;  /* 0x00000008e0067220 */ /* 0x008fe20000410000 */
[----:B------:R-:W-:Y:S01]  /*4af0*/  FSEL R25, R25, R5, P3 ;  /* 0x0000000519197208 */ /* 0x000fe20001800000 */
[----:B------:R-:W-:Y:S01]  /*4b00*/  FMUL.FTZ R8, R203, R13 ;  /* 0x0000000dcb087220 */ /* 0x000fe20000410000 */
[-C--:B------:R-:W-:Y:S01]  /*4b10*/  FSEL R24, R24, R5.reuse, P4 ;  /* 0x0000000518187208 */ /* 0x080fe20002000000 */
[----:B------:R-:W-:Y:S01]  /*4b20*/  FADD.FTZ R13, -R4, R15 ;  /* 0x0000000f040d7221 */ /* 0x000fe20000010100 */
[----:B------:R-:W-:Y:S01]  /*4b30*/  FSEL R28, R28, R5, P2 ;  /* 0x000000051c1c7208 */ /* 0x000fe20001000000 */
[----:B------:R-:W-:Y:S01]  /*4b40*/  @P1 FADD.FTZ R5, -R5, R29 ;  /* 0x0000001d05051221 */ /* 0x000fe20000010100 */
[----:B------:R-:W-:Y:S01]  /*4b50*/  FSETP.GE.FTZ.AND P1, PT, R225, RZ, PT ;  /* 0x000000ffe100720b */ /* 0x000fe20003f36000 */
[----:B------:R-:W-:Y:S01]  /*4b60*/  FMUL.FTZ R176, R182, R176 ;  /* 0x000000b0b6b07220 */ /* 0x000fe20000410000 */
[----:B------:R-:W-:Y:S01]  /*4b70*/  FSETP.GE.FTZ.AND P2, PT, R227, RZ, PT ;  /* 0x000000ffe300720b */ /* 0x000fe20003f56000 */
[----:B------:R-:W-:Y:S01]  /*4b80*/  FMUL.FTZ R7, R184, R5 ;  /* 0x00000005b8077220 */ /* 0x000fe20000410000 */
[----:B------:R-:W-:Y:S01]  /*4b90*/  FSEL R11, R11, R4, P1 ;  /* 0x000000040b0b7208 */ /* 0x000fe20000800000 */
[----:B------:R-:W-:Y:S01]  /*4ba0*/  FMUL.FTZ R28, R185, R28 ;  /* 0x0000001cb91c7220 */ /* 0x000fe20000410000 */
[----:B------:R-:W-:Y:S01]  /*4bb0*/  FSEL R5, R10, R4, P2 ;  /* 0x000000040a057208 */ /* 0x000fe20001000000 */
[----:B------:R-:W-:Y:S01]  /*4bc0*/  FMUL.FTZ R24, R194, R24 ;  /* 0x00000018c2187220 */ /* 0x000fe20000410000 */
[----:B------:R-:W-:Y:S01]  /*4bd0*/  FSETP.GE.FTZ.AND P2, PT, R222, RZ, PT ;  /* 0x000000ffde00720b */ /* 0x000fe20003f56000 */
[----:B------:R-:W-:Y:S01]  /*4be0*/  FMUL.FTZ R18, R225, R11 ;  /* 0x0000000be1127220 */ /* 0x000fe20000410000 */
[----:B------:R-:W-:Y:S01]  /*4bf0*/  F2FP.F16.F32.PACK_AB R6, R6, R9 ;  /* 0x000000090606723e */ /* 0x000fe200000000ff */
[----:B------:R-:W-:Y:S01]  /*4c00*/  FMUL.FTZ R19, R227, R5 ;  /* 0x00000005e3137220 */ /* 0x000fe20000410000 */
[----:B------:R-:W-:Y:S01]  /*4c10*/  FSETP.GE.FTZ.AND P1, PT, R186, RZ, PT ;  /* 0x000000ffba00720b */ /* 0x000fe20003f36000 */
[----:B------:R-:W-:Y:S01]  /*4c20*/  FADD.FTZ R5, -R4, R30 ;  /* 0x0000001e04057221 */ /* 0x000fe20000010100 */
[----:B------:R-:W-:Y:S01]  /*4c30*/  FSEL R11, R14, R4, P2 ;  /* 0x000000040e0b7208 */ /* 0x000fe20001000000 */
[----:B------:R1:W-:Y:S01]  /*4c40*/  STS [R232+0x1d000], R6 ;  /* 0x01d00006e8007388 */ /* 0x0003e20000000800 */
[----:B------:R-:W-:Y:S01]  /*4c50*/  FSETP.GE.FTZ.AND P4, PT, R197, RZ, PT ;  /* 0x000000ffc500720b */ /* 0x000fe20003f96000 */
[----:B------:R-:W-:Y:S01]  /*4c60*/  FMUL.FTZ R9, R191, R25 ;  /* 0x00000019bf097220 */ /* 0x000fe20000410000 */
[----:B------:R-:W-:Y:S01]  /*4c70*/  FSETP.GE.FTZ.AND P5, PT, R221, RZ, PT ;  /* 0x000000ffdd00720b */ /* 0x000fe20003fb6000 */
[----:B------:R-:W-:Y:S01]  /*4c80*/  IMAD R220, R247, UR6, RZ ;  /* 0x00000006f7dc7c24 */ /* 0x000fe2000f8e02ff */
[----:B------:R-:W-:Y:S02]  /*4c90*/  FSETP.GE.FTZ.AND P2, PT, R188, RZ, PT ;  /* 0x000000ffbc00720b */ /* 0x000fe40003f56000 */
[----:B------:R-:W-:Y:S01]  /*4ca0*/  F2FP.F16.F32.PACK_AB R8, R8, R17 ;  /* 0x000000110808723e */ /* 0x000fe200000000ff */
[----:B------:R-:W-:Y:S01]  /*4cb0*/  FMUL.FTZ R17, R222, R11 ;  /* 0x0000000bde117220 */ /* 0x000fe20000410000 */
[----:B------:R-:W-:Y:S01]  /*4cc0*/  F2FP.F16.F32.PACK_AB R10, R7, R28 ;  /* 0x0000001c070a723e */ /* 0x000fe200000000ff */
[----:B------:R-:W-:Y:S01]  /*4cd0*/  FADD.FTZ R7, -R4, R27 ;  /* 0x0000001b04077221 */ /* 0x000fe20000010100 */
[-C--:B------:R-:W-:Y:S02]  /*4ce0*/  FSEL R11, R26, R4.reuse, P4 ;  /* 0x000000041a0b7208 */ /* 0x080fe40002000000 */
[----:B------:R-:W-:Y:S02]  /*4cf0*/  FSETP.GE.FTZ.AND P3, PT, R195, RZ, PT ;  /* 0x000000ffc300720b */ /* 0x000fe40003f76000 */
[-C--:B------:R-:W-:Y:S01]  /*4d00*/  FSEL R13, R13, R4.reuse, P5 ;  /* 0x000000040d0d7208 */ /* 0x080fe20002800000 */
[----:B------:R-:W-:Y:S01]  /*4d10*/  FMUL.FTZ R14, R197, R11 ;  /* 0x0000000bc50e7220 */ /* 0x000fe20000410000 */
[-C--:B------:R-:W-:Y:S02]  /*4d20*/  FSEL R5, R5, R4.reuse, P2 ;  /* 0x0000000405057208 */ /* 0x080fe40001000000 */
[----:B------:R-:W-:Y:S01]  /*4d30*/  FSEL R7, R7, R4, P3 ;  /* 0x0000000407077208 */ /* 0x000fe20001800000 */
[----:B------:R-:W-:Y:S01]  /*4d40*/  FMUL.FTZ R15, R221, R13 ;  /* 0x0000000ddd0f7220 */ /* 0x000fe20000410000 */
[----:B------:R-:W-:Y:S01]  /*4d50*/  @P1 FADD.FTZ R4, -R4, R31 ;  /* 0x0000001f04041221 */ /* 0x000fe20000010100 */
[----:B------:R-:W-:Y:S01]  /*4d60*/  FMUL.FTZ R11, R188, R5 ;  /* 0x00000005bc0b7220 */ /* 0x000fe20000410000 */
[----:B------:R-:W-:Y:S01]  /*4d70*/  F2FP.F16.F32.PACK_AB R5, R18, R19 ;  /* 0x000000131205723e */ /* 0x000fe200000000ff */
[----:B------:R-:W-:Y:S01]  /*4d80*/  FMUL.FTZ R13, R195, R7 ;  /* 0x00000007c30d7220 */ /* 0x000fe20000410000 */
[----:B------:R-:W-:Y:S01]  /*4d90*/  FMUL.FTZ R7, R186, R4 ;  /* 0x00000004ba077220 */ /* 0x000fe20000410000 */
[----:B------:R-:W-:Y:S02]  /*4da0*/  F2FP.F16.F32.PACK_AB R4, R15, R17 ;  /* 0x000000110f04723e */ /* 0x000fe400000000ff */
[----:B------:R-:W-:Y:S01]  /*4db0*/  STS [R232+0x1d400], R5 ;  /* 0x01d40005e8007388 */ /* 0x000fe20000000800 */
[----:B------:R-:W-:Y:S02]  /*4dc0*/  F2FP.F16.F32.PACK_AB R12, R176, R34 ;  /* 0x00000022b00c723e */ /* 0x000fe400000000ff */
[----:B------:R-:W-:Y:S02]  /*4dd0*/  F2FP.F16.F32.PACK_AB R9, R9, R24 ;  /* 0x000000180909723e */ /* 0x000fe400000000ff */
[----:B------:R-:W-:Y:S01]  /*4de0*/  STS [R235+0x1d000], R8 ;  /* 0x01d00008eb007388 */ /* 0x000fe20000000800 */
[----:B-1----:R-:W-:Y:S02]  /*4df0*/  F2FP.F16.F32.PACK_AB R6, R13, R14 ;  /* 0x0000000e0d06723e */ /* 0x002fe400000000ff */
[----:B------:R-:W-:Y:S02]  /*4e00*/  F2FP.F16.F32.PACK_AB R7, R7, R11 ;  /* 0x0000000b0707723e */ /* 0x000fe400000000ff */
[----:B------:R-:W-:Y:S01]  /*4e10*/  STS [R235+0x1d400], R4 ;  /* 0x01d40004eb007388 */ /* 0x000fe20000000800 */
[----:B------:R-:W-:Y:S04]  /*4e20*/  LEA R172, R214, UR5, 0x1 ;  /* 0x00000005d6ac7c11 */ /* 0x000fe8000f8e08ff */
[----:B------:R-:W-:Y:S01]  /*4e30*/  STS [R233+0x1c000], R21 ;  /* 0x01c00015e9007388 */ /* 0x000fe20000000800 */
[----:B------:R-:W-:Y:S04]  /*4e40*/  IMAD.IADD R176, R208, 0x1, R172 ;  /* 0x00000001d0b07824 */ /* 0x000fe800078e02ac */
        /* <DEDUP_REMOVED lines=11> */
[----:B------:R-:W3:Y:S05]  /*4f00*/  LDSM.16.MT88.4 R16, [R176+0x8000] ;  /* 0x00800000b010783b */ /* 0x000eea0000004200 */
        /* <DEDUP_REMOVED lines=70> */
[----:B------:R-:W-:Y:S01]  /*5370*/  IMAD.U32 R4, R220, -0x40, RZ ;  /* 0xffffffc0dc047824 */ /* 0x000fe200078e00ff */
        /* <DEDUP_REMOVED lines=26> */
[----:B------:R-:W-:Y:S05]  /*5520*/  LOP3.LUT R5, R5, R4, RZ, 0x3c, !PT ;  /* 0x0000000405057212 */ /* 0x000fea00078e3cff */
[----:B------:R-:W-:Y:S02]  /*5530*/  IMAD R5, R245, 0x200, R5 ;  /* 0x00000200f5057824 */ /* 0x000fe400078e0205 */
        /* <DEDUP_REMOVED lines=16> */
.L_x_1624:
[----:B------:R-:W-:Y:S01]  /*5640*/  LDSM.16.M88.4 R32, [R0+0x1c000] ;  /* 0x01c000000020783b */ /* 0x000fe20000000200 */
[----:B------:R-:W-:Y:S01]  /*5650*/  IMAD.MOV.U32 R221, RZ, RZ, 0x4 ;  /* 0x00000004ffdd7424 */ /* 0x000fe200078e00ff */
[----:B------:R-:W-:Y:S02]  /*5660*/  ULOP3.LUT UR11, UR12, 0x1, URZ, 0xc0, !UPT ;  /* 0x000000010c0b7892 */ /* 0x000fe4000f8ec03f */
[----:B------:R-:W1:Y:S01]  /*5670*/  LDSM.16.MT88.4 R16, [R205] ;  /* 0x00000000cd10783b */ /* 0x000e620000004200 */
        /* <DEDUP_REMOVED lines=46> */
[----:B------:R-:W-:Y:S04]  /*5960*/  LDSM.16.MT88.4 R184, [R205+0x2800] ;  /* 0x00280000cdb8783b */ /* 0x000fe80000004200 */
[----:B------:R-:W-:Y:S01]  /*5970*/  LDSM.16.M88.4 R196, [R2+0x1f000] ;  /* 0x01f0000002c4783b */ /* 0x000fe20000000200 */
[-C--:B--2---:R-:W-:Y:S05]  /*5980*/  HMMA.16816.F32 R4, R164, R172.reuse, R4 ;  /* 0x000000aca404723c */ /* 0x084fea0000001804 */
[----:B---3--:R-:W-:Y:S01]  /*5990*/  IMAD R0, R220, 0x18, RZ ;  /* 0x00000018dc007824 */ /* 0x008fe200078e02ff */
[C---:B------:R-:W-:Y:S06]  /*59a0*/  HMMA.16816.F32 R8, R200.reuse, R172, R8 ;  /* 0x000000acc808723c */ /* 0x040fec0000001808 */
        /* <DEDUP_REMOVED lines=11> */
[----:B--2---:R-:W-:Y:S01]  /*5a60*/  @P0 VIADD R2, R241, 0xffffffc0 ;  /* 0xffffffc0f1020836 */ /* 0x004fe20000000000 */
[C---:B------:R-:W-:Y:S06]  /*5a70*/  HMMA.16816.F32 R8, R188.reuse, R180, R8 ;  /* 0x000000b4bc08723c */ /* 0x040fec0000001808 */
        /* <DEDUP_REMOVED lines=10> */
[-C--:B---3--:R-:W-:Y:S06]  /*5b20*/  HMMA.16816.F32 R4, R172, R184.reuse, R4 ;  /* 0x000000b8ac04723c */ /* 0x088fec0000001804 */
[C---:B------:R-:W-:Y:S06]  /*5b30*/  HMMA.16816.F32 R8, R196.reuse, R184, R8 ;  /* 0x000000b8c408723c */ /* 0x040fec0000001808 */
[-C--:B------:R-:W-:Y:S06]  /*5b40*/  HMMA.16816.F32 R12, R196, R186.reuse, R12 ;  /* 0x000000bac40c723c */ /* 0x080fec000000180c */
[C---:B------:R-:W-:Y:S01]  /*5b50*/  HMMA.16816.F32 R16, R172.reuse, R186, R16 ;  /* 0x000000baac10723c */ /* 0x040fe20000001810 */
[----:B------:R-:W3:Y:S04]  /*5b60*/  LDSM.16.MT88.4 R184, [R205+0x3800] ;  /* 0x00380000cdb8783b */ /* 0x000ee80000004200 */
[----:B----4-:R-:W-:Y:S01]  /*5b70*/  @P0 IMAD.WIDE R2, R2, R221, UR48 ;  /* 0x0000003002020e25 */ /* 0x010fe2000f8e02dd */
[-C--:B------:R-:W-:Y:S01]  /*5b80*/  HMMA.16816.F32 R20, R172, R200.reuse, R20 ;  /* 0x000000c8ac14723c */ /* 0x080fe20000001814 */
[----:B------:R-:W-:Y:S01]  /*5b90*/  @UP2 UMOV UR48, UR13 ;  /* 0x0000000d00302c82 */ /* 0x000fe20008000000 */
[----:B------:R-:W-:Y:S02]  /*5ba0*/  @UP2 UMOV UR49, UR11 ;  /* 0x0000000b00312c82 */ /* 0x000fe40008000000 */
        /* <DEDUP_REMOVED lines=8> */
[-C--:B------:R-:W-:Y:S05]  /*5c30*/  HMMA.16816.F32 R4, R164, R176.reuse, R4 ;  /* 0x000000b0a404723c */ /* 0x080fea0000001804 */
[C---:B------:R-:W-:Y:S01]  /*5c40*/  IMAD.SHL.U32 R173, R220.reuse, 0x8, RZ ;  /* 0x00000008dcad7824 */ /* 0x040fe200078e00ff */
[C---:B--2---:R-:W-:Y:S05]  /*5c50*/  HMMA.16816.F32 R8, R180.reuse, R176, R8 ;  /* 0x000000b0b408723c */ /* 0x044fea0000001808 */
[----:B------:R-:W-:Y:S01]  /*5c60*/  IMAD.SHL.U32 R172, R220, 0x10, RZ ;  /* 0x00000010dcac7824 */ /* 0x000fe200078e00ff */
[-C--:B------:R-:W-:Y:S05]  /*5c70*/  HMMA.16816.F32 R12, R180, R178.reuse, R12 ;  /* 0x000000b2b40c723c */ /* 0x080fea000000180c */
[----:B------:R-:W-:Y:S01]  /*5c80*/  IMAD.IADD R176, R208, 0x1, R207 ;  /* 0x00000001d0b07824 */ /* 0x000fe200078e02cf */
[C---:B------:R-:W-:Y:S05]  /*5c90*/  HMMA.16816.F32 R16, R164.reuse, R178, R16 ;  /* 0x000000b2a410723c */ /* 0x040fea0000001810 */
[CC--:B-1----:R-:W-:Y:S01]  /*5ca0*/  LEA R2, P0, R173.reuse, R218.reuse, 0x2 ;  /* 0x000000daad027211 */ /* 0x0c2fe200078010ff */
[-C--:B------:R-:W-:Y:S05]  /*5cb0*/  HMMA.16816.F32 R20, R164, R188.reuse, R20 ;  /* 0x000000bca414723c */ /* 0x080fea0000001814 */
[-C--:B------:R-:W-:Y:S01]  /*5cc0*/  LEA.HI.X.SX32 R3, R173, R219.reuse, 0x2, P0 ;  /* 0x000000dbad037211 */ /* 0x080fe200000f16ff */
[C---:B------:R-:W-:Y:S06]  /*5cd0*/  HMMA.16816.F32 R24, R180.reuse, R188, R24 ;  /* 0x000000bcb418723c */ /* 0x040fec0000001818 */
[-C--:B------:R-:W-:Y:S06]  /*5ce0*/  HMMA.16816.F32 R28, R180, R190.reuse, R28 ;  /* 0x000000beb41c723c */ /* 0x080fec000000181c */
[----:B------:R-:W-:Y:S06]  /*5cf0*/  HMMA.16816.F32 R32, R164, R190, R32 ;  /* 0x000000bea420723c */ /* 0x000fec0000001820 */
[-C--:B---3--:R-:W-:Y:S05]  /*5d00*/  HMMA.16816.F32 R4, R168, R184.reuse, R4 ;  /* 0x000000b8a804723c */ /* 0x088fea0000001804 */
        /* <DEDUP_REMOVED lines=208> */
.L_x_1622:
[----:B------:R-:W2:Y:S01]  /*6a10*/  LDL R173, [R1+0x4] ;  /* 0x0000040001ad7983 */ /* 0x000ea20000100800 */
[----:B------:R-:W-:Y:S01]  /*6a20*/  ULDC UR7, c[0x0][0x38c] ;  /* 0x0000e30000077ab9 */ /* 0x000fe20000000800 */
[----:B------:R-:W-:Y:S02]  /*6a30*/  ULDC UR6, c[0x0][0x390] ;  /* 0x0000e40000067ab9 */ /* 0x000fe40000000800 */
[----:B------:R-:W4:Y:S04]  /*6a40*/  LDL R175, [R1+0x10] ;  /* 0x0000100001af7983 */ /* 0x000f280000100800 */
[----:B------:R-:W4:Y:S04]  /*6a50*/  LDL R172, [R1+0x8] ;  /* 0x0000080001ac7983 */ /* 0x000f280000100800 */
[----:B------:R-:W4:Y:S01]  /*6a60*/  LDL R174, [R1+0xc] ;  /* 0x00000c0001ae7983 */ /* 0x000f220000100800 */
[----:B---3--:R-:W-:Y:S01]  /*6a70*/  FMUL.FTZ R0, R60, UR7 ;  /* 0x000000073c007c20 */ /* 0x008fe20008410000 */
        /* <DEDUP_REMOVED lines=58> */
[----:B------:R-:W-:Y:S01]  /*6e20*/  STS [R250+0x400], R60 ;  /* 0x0004003cfa007388 */ /* 0x000fe20000000800 */
        /* <DEDUP_REMOVED lines=60> */
[----:B------:R-:W-:Y:S01]  /*71f0*/  ULDC.64 UR10, c[0x0][0x450] ;  /* 0x00011400000a7ab9 */ /* 0x000fe20000000a00 */
[----:B------:R-:W-:Y:S01]  /*7200*/  F2FP.F16.F32.PACK_AB R162, R163, R162 ;  /* 0x000000a2a3a2723e */ /* 0x000fe200000000ff */
[----:B------:R-:W-:Y:S01]  /*7210*/  ULDC.64 UR8, c[0x0][0x3f0] ;  /* 0x0000fc0000087ab9 */ /* 0x000fe20000000a00 */
[----:B------:R-:W-:-:S02]  /*7220*/  F2FP.F16.F32.PACK_AB R152, R153, R152 ;  /* 0x000000989998723e */ /* 0x000fc400000000ff */
[----:B------:R-:W-:Y:S02]  /*7230*/  F2FP.F16.F32.PACK_AB R154, R155, R154 ;  /* 0x0000009a9b9a723e */ /* 0x000fe400000000ff */
[----:B------:R-:W-:Y:S02]  /*7240*/  F2FP.F16.F32.PACK_AB R156, R157, R156 ;  /* 0x0000009c9d9c723e */ /* 0x000fe400000000ff */
[----:B------:R-:W-:Y:S02]  /*7250*/  F2FP.F16.F32.PACK_AB R158, R159, R158 ;  /* 0x0000009e9f9e723e */ /* 0x000fe400000000ff */
[----:B------:R-:W-:Y:S02]  /*7260*/  F2FP.F16.F32.PACK_AB R10, R10, R171 ;  /* 0x000000ab0a0a723e */ /* 0x000fe400000000ff */
[----:B------:R-:W-:Y:S01]  /*7270*/  F2FP.F16.F32.PACK_AB R9, R9, R170 ;  /* 0x000000aa0909723e */ /* 0x000fe200000000ff */
[----:B------:R-:W-:Y:S01]  /*7280*/  FMUL.FTZ R64, R64, UR7 ;  /* 0x0000000740407c20 */ /* 0x000fe20008410000 */
[----:B------:R-:W-:Y:S01]  /*7290*/  F2FP.F16.F32.PACK_AB R7, R7, R167 ;  /* 0x000000a70707723e */ /* 0x000fe200000000ff */
[----:B------:R-:W-:Y:S01]  /*72a0*/  FMUL.FTZ R27, R65, UR7 ;  /* 0x00000007411b7c20 */ /* 0x000fe20008410000 */
[----:B------:R-:W-:Y:S01]  /*72b0*/  F2FP.F16.F32.PACK_AB R6, R6, R166 ;  /* 0x000000a60606723e */ /* 0x000fe200000000ff */
[----:B------:R-:W-:Y:S01]  /*72c0*/  FMUL.FTZ R66, R66, UR7 ;  /* 0x0000000742427c20 */ /* 0x000fe20008410000 */
[----:B------:R-:W-:Y:S01]  /*72d0*/  FMUL.FTZ R26, R67, UR7 ;  /* 0x00000007431a7c20 */ /* 0x000fe20008410000 */
[----:B------:R-:W-:-:S02]  /*72e0*/  F2FP.F16.F32.PACK_AB R8, R8, R169 ;  /* 0x000000a90808723e */ /* 0x000fc400000000ff */
[----:B------:R-:W-:Y:S02]  /*72f0*/  F2FP.F16.F32.PACK_AB R34, R34, R168 ;  /* 0x000000a82222723e */ /* 0x000fe400000000ff */
        /* <DEDUP_REMOVED lines=60> */
[----:B------:R-:W-:-:S04]  /*76c0*/  SHF.L.U32 R0, R246, 0x6, RZ ;  /* 0x00000006f6007819 */ /* 0x000fc800000006ff */
[----:B------:R-:W-:Y:S01]  /*76d0*/  LOP3.LUT R0, R0, 0x1c0, RZ, 0xc0, !PT ;  /* 0x000001c000007812 */ /* 0x000fe200078ec0ff */
[----:B------:R-:W-:Y:S01]  /*76e0*/  UIMAD UR6, UR4, UR10, URZ ;  /* 0x0000000a040672a4 */ /* 0x000fe2000f8e023f */
[--C-:B------:R-:W-:Y:S02]  /*76f0*/  SHF.R.S32.HI R3, RZ, 0x1f, R248.reuse ;  /* 0x0000001fff037819 */ /* 0x100fe400000114f8 */
[----:B------:R-:W-:Y:S02]  /*7700*/  LOP3.LUT R62, R0, 0x38, R248, 0xf8, !PT ;  /* 0x00000038003e7812 */ /* 0x000fe400078ef8f8 */
[----:B------:R-:W-:Y:S02]  /*7710*/  MOV R4, UR10 ;  /* 0x0000000a00047c02 */ /* 0x000fe40008000f00 */
[----:B------:R-:W-:Y:S02]  /*7720*/  MOV R2, R248 ;  /* 0x000000f800027202 */ /* 0x000fe40000000f00 */
[----:B------:R-:W-:Y:S01]  /*7730*/  SHF.R.U32.HI R0, RZ, 0x3, R0 ;  /* 0x00000003ff007819 */ /* 0x000fe20000011600 */
[----:B------:R-:W-:Y:S01]  /*7740*/  UIMAD UR6, UR32, UR11, UR6 ;  /* 0x0000000b200672a4 */ /* 0x000fe2000f8e0206 */
[----:B--2---:R-:W-:Y:S04]  /*7750*/  STS [R173], R57 ;  /* 0x00000039ad007388 */ /* 0x004fe80000000800 */
        /* <DEDUP_REMOVED lines=34> */
[----:B------:R-:W-:Y:S04]  /*7980*/  STS [R250+0xa400], R34 ;  /* 0x00a40022fa007388 */ /* 0x000fe80000000800 */
[----:B------:R-:W-:Y:S04]  /*7990*/  STS [R173+0xa000], R33 ;  /* 0x00a00021ad007388 */ /* 0x000fe80000000800 */
[----:B------:R-:W-:Y:S04]  /*79a0*/  STS [R173+0xa400], R32 ;  /* 0x00a40020ad007388 */ /* 0x000fe80000000800 */
[----:B------:R-:W-:Y:S04]  /*79b0*/  STS [R251+0x8000], R31 ;  /* 0x0080001ffb007388 */ /* 0x000fe80000000800 */
[----:B------:R-:W-:Y:S01]  /*79c0*/  STS [R251+0x8400], R30 ;  /* 0x0084001efb007388 */ /* 0x000fe20000000800 */
[----:B-1----:R-:W1:Y:S03]  /*79d0*/  LDC.64 R6, c[0x0][0x438] ;  /* 0x00010e00ff067b82 */ /* 0x002e660000000a00 */
[----:B------:R-:W-:Y:S04]  /*79e0*/  STS [R172+0x8000], R27 ;  /* 0x0080001bac007388 */ /* 0x000fe80000000800 */
[----:B------:R-:W-:Y:S01]  /*79f0*/  STS [R174+0x8000], R26 ;  /* 0x0080001aae007388 */ /* 0x000fe20000000800 */
[----:B--2---:R-:W2:Y:S03]  /*7a00*/  LDC.64 R8, c[0x0][0x468] ;  /* 0x00011a00ff087b82 */ /* 0x004ea60000000a00 */
        /* <DEDUP_REMOVED lines=19> */
[----:B------:R-:W-:Y:S01]  /*7b40*/  STS [R172+0xe400], R36 ;  /* 0x00e40024ac007388 */ /* 0x000fe20000000800 */
[----:B------:R-:W-:Y:S01]  /*7b50*/  LOP3.LUT R0, R62, R0, RZ, 0x3c, !PT ;  /* 0x000000003e007212 */ /* 0x000fe200078e3cff */
[----:B------:R-:W-:-:S03]  /*7b60*/  IMAD.WIDE.U32 R4, R4, UR32, R2 ;  /* 0x0000002004047c25 */ /* 0x000fc6000f8e0002 */
[----:B------:R-:W-:Y:S01]  /*7b70*/  LEA R0, R245, R0, 0x9 ;  /* 0x00000000f5007211 */ /* 0x000fe200078e48ff */
[----:B-1----:R-:W-:Y:S01]  /*7b80*/  IMAD R10, R6, UR26, RZ ;  /* 0x0000001a060a7c24 */ /* 0x002fe2000f8e02ff */
[----:B------:R-:W-:Y:S01]  /*7b90*/  IADD3 R5, R5, UR6, RZ ;  /* 0x0000000605057c10 */ /* 0x000fe2000fffe0ff */
[----:B------:R-:W-:Y:S01]  /*7ba0*/  ULDC.64 UR6, c[0x0][0x458] ;  /* 0x0001160000067ab9 */ /* 0x000fe20000000a00 */
[----:B------:R-:W-:Y:S01]  /*7bb0*/  LEA R0, R0, UR5, 0x1 ;  /* 0x0000000500007c11 */ /* 0x000fe2000f8e08ff */
[----:B------:R-:W-:Y:S01]  /*7bc0*/  BAR.SYNC.DEFER_BLOCKING 0x0 ;  /* 0x0000000000007b1d */ /* 0x000fe20000010000 */
[----:B------:R-:W-:Y:S02]  /*7bd0*/  IMAD R7, R7, UR18, R10 ;  /* 0x0000001207077c24 */ /* 0x000fe4000f8e020a */
[----:B------:R-:W-:-:S05]  /*7be0*/  IMAD.WIDE.U32 R4, R6, UR18, R4 ;  /* 0x0000001206047c25 */ /* 0x000fca000f8e0004 */
[----:B---3--:R-:W1:Y:S01]  /*7bf0*/  LDC.64 R12, c[0x0][0x440] ;  /* 0x00011000ff0c7b82 */ /* 0x008e620000000a00 */
[----:B------:R-:W-:Y:S01]  /*7c00*/  IADD3 R5, R5, R7, RZ ;  /* 0x0000000705057210 */ /* 0x000fe20007ffe0ff */
[C---:B--2---:R-:W-:Y:S01]  /*7c10*/  IMAD R6, R8.reuse, UR27, RZ ;  /* 0x0000001b08067c24 */ /* 0x044fe2000f8e02ff */
[----:B------:R-:W-:Y:S01]  /*7c20*/  SHF.R.S32.HI R14, RZ, 0x1f, R246 ;  /* 0x0000001fff0e7819 */ /* 0x000fe200000114f6 */
[----:B------:R-:W-:Y:S01]  /*7c30*/  IMAD.WIDE.U32 R4, R8, UR19, R4 ;  /* 0x0000001308047c25 */ /* 0x000fe2000f8e0004 */
[----:B------:R-:W-:-:S03]  /*7c40*/  MOV R8, UR6 ;  /* 0x0000000600087c02 */ /* 0x000fc60008000f00 */
[----:B------:R-:W2:Y:S01]  /*7c50*/  LDC.64 R10, c[0x0][0x470] ;  /* 0x00011c00ff0a7b82 */ /* 0x000ea20000000a00 */
[----:B------:R-:W3:Y:S04]  /*7c60*/  LDS.128 R16, [R0+0xc000] ;  /* 0x00c0000000107984 */ /* 0x000ee80000000c00 */
[----:B------:R-:W4:Y:S01]  /*7c70*/  LDS.128 R20, [R0+0x10000] ;  /* 0x0100000000147984 */ /* 0x000f220000000c00 */
[----:B------:R-:W-:Y:S01]  /*7c80*/  IMAD R6, R9, UR19, R6 ;  /* 0x0000001309067c24 */ /* 0x000fe2000f8e0206 */
[----:B------:R-:W-:Y:S01]  /*7c90*/  UIMAD UR4, UR4, UR6, URZ ;  /* 0x00000006040472a4 */ /* 0x000fe2000f8e023f */
[----:B------:R-:W-:Y:S01]  /*7ca0*/  IMAD.WIDE.U32 R8, R8, UR32, R2 ;  /* 0x0000002008087c25 */ /* 0x000fe2000f8e0002 */
[----:B------:R-:W4:Y:S02]  /*7cb0*/  LDS.128 R60, [R0+0xd000] ;  /* 0x00d00000003c7984 */ /* 0x000f240000000c00 */
[----:B------:R-:W-:Y:S01]  /*7cc0*/  IADD3 R5, R5, R6, RZ ;  /* 0x0000000605057210 */ /* 0x000fe20007ffe0ff */
[----:B------:R-:W-:Y:S01]  /*7cd0*/  IMAD R2, R14, UR10, RZ ;  /* 0x0000000a0e027c24 */ /* 0x000fe2000f8e02ff */
[----:B------:R-:W-:Y:S01]  /*7ce0*/  UIMAD UR32, UR32, UR7, UR4 ;  /* 0x00000007202072a4 */ /* 0x000fe2000f8e0204 */
[----:B------:R-:W4:Y:S02]  /*7cf0*/  LDS.128 R64, [R0+0x11000] ;  /* 0x0110000000407984 */ /* 0x000f240000000c00 */
[----:B------:R-:W-:-:S02]  /*7d00*/  IMAD R2, R246, UR11, R2 ;  /* 0x0000000bf6027c24 */ /* 0x000fc4000f8e0202 */
[----:B------:R-:W-:Y:S01]  /*7d10*/  IMAD.WIDE.U32 R6, R246, UR10, R4 ;  /* 0x0000000af6067c25 */ /* 0x000fe2000f8e0004 */
[----:B------:R-:W-:Y:S01]  /*7d20*/  IADD3 R5, R9, UR32, RZ ;  /* 0x0000002009057c10 */ /* 0x000fe2000fffe0ff */
[----:B------:R-:W4:Y:S01]  /*7d30*/  LDS.128 R56, [R0+0xe000] ;  /* 0x00e0000000387984 */ /* 0x000f220000000c00 */
[----:B------:R-:W-:Y:S02]  /*7d40*/  MOV R4, R8 ;  /* 0x0000000800047202 */ /* 0x000fe40000000f00 */
[----:B------:R-:W-:Y:S01]  /*7d50*/  IADD3 R3, R7, R2, RZ ;  /* 0x0000000207037210 */ /* 0x000fe20007ffe0ff */
[----:B-1----:R-:W-:Y:S01]  /*7d60*/  IMAD R7, R12, UR26, RZ ;  /* 0x0000001a0c077c24 */ /* 0x002fe2000f8e02ff */
[----:B------:R-:W-:Y:S01]  /*7d70*/  LEA R2, P0, R6, UR8, 0x1 ;  /* 0x0000000806027c11 */ /* 0x000fe2000f8008ff */
[----:B------:R-:W-:Y:S01]  /*7d80*/  IMAD.WIDE.U32 R4, R12, UR18, R4 ;  /* 0x000000120c047c25 */ /* 0x000fe2000f8e0004 */
[----:B------:R-:W1:Y:S02]  /*7d90*/  LDS.128 R48, [R0+0x12000] ;  /* 0x0120000000307984 */ /* 0x000e640000000c00 */
[----:B------:R-:W-:Y:S01]  /*7da0*/  LEA.HI.X R3, R6, UR9, R3, 0x1, P0 ;  /* 0x0000000906037c11 */ /* 0x000fe200080f0c03 */
[----:B------:R-:W-:Y:S01]  /*7db0*/  IMAD R6, R13, UR18, R7 ;  /* 0x000000120d067c24 */ /* 0x000fe2000f8e0207 */
[----:B------:R-:W1:Y:S04]  /*7dc0*/  LDS.128 R52, [R0+0xf000] ;  /* 0x00f0000000347984 */ /* 0x000e680000000c00 */
[----:B------:R-:W1:Y:S01]  /*7dd0*/  LDS.128 R44, [R0+0x13000] ;  /* 0x01300000002c7984 */ /* 0x000e620000000c00 */
[----:B------:R-:W-:Y:S01]  /*7de0*/  IADD3 R5, R5, R6, RZ ;  /* 0x0000000605057210 */ /* 0x000fe20007ffe0ff */
[----:B--2---:R-:W-:-:S02]  /*7df0*/  IMAD R6, R10, UR27, RZ ;  /* 0x0000001b0a067c24 */ /* 0x004fc4000f8e02ff */
[----:B------:R-:W2:Y:S01]  /*7e00*/  LDS.128 R40, [R0+0x14000] ;  /* 0x0140000000287984 */ /* 0x000ea20000000c00 */
[----:B------:R-:W-:Y:S01]  /*7e10*/  USHF.L.U32 UR4, UR10, 0x6, URZ ;  /* 0x000000060a047899 */ /* 0x000fe2000800063f */
[----:B------:R-:W-:Y:S01]  /*7e20*/  IMAD R11, R11, UR19, R6 ;  /* 0x000000130b0b7c24 */ /* 0x000fe2000f8e0206 */
[----:B------:R-:W-:Y:S01]  /*7e30*/  ULDC.64 UR8, c[0x0][0x3f8] ;  /* 0x0000fe0000087ab9 */ /* 0x000fe20000000a00 */
[----:B------:R-:W2:Y:S01]  /*7e40*/  LDS.128 R32, [R0+0x18000] ;  /* 0x0180000000207984 */ /* 0x000ea20000000c00 */
[----:B------:R-:W-:-:S03]  /*7e50*/  IMAD R6, R14, UR6, RZ ;  /* 0x000000060e067c24 */ /* 0x000fc6000f8e02ff */
[----:B---3--:R-:W-:Y:S01]  /*7e60*/  STG.E.128 desc[UR24][R2.64], R16 ;  /* 0x0000001002007986 */ /* 0x008fe2000c101d18 */
[----:B------:R-:W-:-:S03]  /*7e70*/  IMAD.WIDE.U32 R4, R10, UR19, R4 ;  /* 0x000000130a047c25 */ /* 0x000fc6000f8e0004 */
[----:B------:R-:W3:Y:S04]  /*7e80*/  LDS.128 R36, [R0+0x15000] ;  /* 0x0150000000247984 */ /* 0x000ee80000000c00 */
[----:B------:R-:W3:Y:S04]  /*7e90*/  LDS.128 R28, [R0+0x19000] ;  /* 0x01900000001c7984 */ /* 0x000ee80000000c00 */
[----:B----4-:R4:W-:Y:S04]  /*7ea0*/  STG.E.128 desc[UR24][R2.64+0x80], R20 ;  /* 0x0000801402007986 */ /* 0x0109e8000c101d18 */
[----:B------:R-:W3:Y:S04]  /*7eb0*/  LDS.128 R24, [R0+0x16000] ;  /* 0x0160000000187984 */ /* 0x000ee80000000c00 */
[----:B------:R-:W3:Y:S04]  /*7ec0*/  LDS.128 R16, [R0+0x1a000] ;  /* 0x01a0000000107984 */ /* 0x000ee80000000c00 */
[----:B------:R-:W3:Y:S04]  /*7ed0*/  LDS.128 R20, [R0+0x17000] ;  /* 0x0170000000147984 */ /* 0x000ee80000000c00 */
[----:B------:R1:W3:Y:S01]  /*7ee0*/  LDS.128 R12, [R0+0x1b000] ;  /* 0x01b00000000c7984 */ /* 0x0002e20000000c00 */
[----:B------:R-:W-:Y:S01]  /*7ef0*/  USHF.L.U64.HI UR10, UR10, 0x6, UR11 ;  /* 0x000000060a0a7899 */ /* 0x000fe2000801020b */
[----:B------:R-:W-:Y:S01]  /*7f00*/  IADD3 R5, R5, R11, RZ ;  /* 0x0000000b05057210 */ /* 0x000fe20007ffe0ff */
[----:B------:R-:W-:-:S02]  /*7f10*/  USHF.L.U32 UR11, UR6, 0x6, URZ ;  /* 0x00000006060b7899 */ /* 0x000fc4000800063f */
[----:B------:R-:W-:Y:S01]  /*7f20*/  IMAD.WIDE.U32 R4, R246, UR6, R4 ;  /* 0x00000006f6047c25 */ /* 0x000fe2000f8e0004 */
[----:B----4-:R-:W-:-:S04]  /*7f30*/  IADD3 R2, P0, R2, UR4, RZ ;  /* 0x0000000402027c10 */ /* 0x010fc8000ff1e0ff */
[----:B------:R-:W-:Y:S01]  /*7f40*/  IADD3.X R3, R3, UR10, RZ, P0, !PT ;  /* 0x0000000a03037c10 */ /* 0x000fe200087fe4ff */
[----:B-1----:R-:W-:Y:S01]  /*7f50*/  IMAD R0, R246, UR7, R6 ;  /* 0x00000007f6007c24 */ /* 0x002fe2000f8e0206 */
[----:B------:R-:W-:-:S04]  /*7f60*/  IADD3 R8, P0, R2, UR4, RZ ;  /* 0x0000000402087c10 */ /* 0x000fc8000ff1e0ff */
[----:B------:R-:W-:Y:S02]  /*7f70*/  IADD3.X R9, R3, UR10, RZ, P0, !PT ;  /* 0x0000000a03097c10 */ /* 0x000fe400087fe4ff */
[----:B------:R-:W-:Y:S02]  /*7f80*/  IADD3 R0, R5, R0, RZ ;  /* 0x0000000005007210 */ /* 0x000fe40007ffe0ff */
[----:B------:R-:W-:Y:S01]  /*7f90*/  LEA R6, P0, R4, UR8, 0x1 ;  /* 0x0000000804067c11 */ /* 0x000fe2000f8008ff */
[----:B------:R-:W-:-:S03]  /*7fa0*/  USHF.L.U64.HI UR6, UR6, 0x6, UR7 ;  /* 0x0000000606067899 */ /* 0x000fc60008010207 */
[----:B------:R-:W-:Y:S02]  /*7fb0*/  LEA.HI.X R7, R4, UR9, R0, 0x1, P0 ;  /* 0x0000000904077c11 */ /* 0x000fe400080f0c00 */
[----:B------:R-:W-:Y:S01]  /*7fc0*/  IADD3 R4, P0, R6, UR11, RZ ;  /* 0x0000000b06047c10 */ /* 0x000fe2000ff1e0ff */
[----:B------:R-:W-:Y:S01]  /*7fd0*/  STG.E.128 desc[UR24][R2.64], R60 ;  /* 0x0000003c02007986 */ /* 0x000fe2000c101d18 */
[----:B------:R-:W-:Y:S02]  /*7fe0*/  IADD3 R10, P1, R8, UR4, RZ ;  /* 0x00000004080a7c10 */ /* 0x000fe4000ff3e0ff */
[----:B------:R-:W-:Y:S01]  /*7ff0*/  IADD3.X R5, R7, UR6, RZ, P0, !PT ;  /* 0x0000000607057c10 */ /* 0x000fe200087fe4ff */
[----:B------:R1:W-:Y:S01]  /*8000*/  STG.E.128 desc[UR24][R2.64+0x80], R64 ;  /* 0x0000804002007986 */ /* 0x0003e2000c101d18 */
[----:B------:R-:W-:-:S03]  /*8010*/  IADD3.X R11, R9, UR10, RZ, P1, !PT ;  /* 0x0000000a090b7c10 */ /* 0x000fc60008ffe4ff */
[----:B------:R-:W-:Y:S04]  /*8020*/  STG.E.128 desc[UR24][R8.64], R56 ;  /* 0x0000003808007986 */ /* 0x000fe8000c101d18 */
[----:B------:R4:W-:Y:S04]  /*8030*/  STG.E.128 desc[UR24][R8.64+0x80], R48 ;  /* 0x0000803008007986 */ /* 0x0009e8000c101d18 */
[----:B------:R3:W-:Y:S04]  /*8040*/  STG.E.128 desc[UR24][R10.64], R52 ;  /* 0x000000340a007986 */ /* 0x0007e8000c101d18 */
[----:B------:R3:W-:Y:S04]  /*8050*/  STG.E.128 desc[UR24][R10.64+0x80], R44 ;  /* 0x0000802c0a007986 */ /* 0x0007e8000c101d18 */
[----:B--2---:R2:W-:Y:S01]  /*8060*/  STG.E.128 desc[UR24][R6.64], R40 ;  /* 0x0000002806007986 */ /* 0x0045e2000c101d18 */
[----:B-1----:R-:W-:-:S04]  /*8070*/  IADD3 R2, P0, R4, UR11, RZ ;  /* 0x0000000b04027c10 */ /* 0x002fc8000ff1e0ff */
[----:B------:R-:W-:Y:S02]  /*8080*/  IADD3.X R3, R5, UR6, RZ, P0, !PT ;  /* 0x0000000605037c10 */ /* 0x000fe400087fe4ff */
[----:B----4-:R-:W-:Y:S01]  /*8090*/  IADD3 R8, P0, R2, UR11, RZ ;  /* 0x0000000b02087c10 */ /* 0x010fe2000ff1e0ff */
[----:B------:R2:W-:Y:S03]  /*80a0*/  STG.E.128 desc[UR24][R6.64+0x80], R32 ;  /* 0x0000802006007986 */ /* 0x0005e6000c101d18 */
[----:B------:R-:W-:Y:S01]  /*80b0*/  IADD3.X R9, R3, UR6, RZ, P0, !PT ;  /* 0x0000000603097c10 */ /* 0x000fe200087fe4ff */
[----:B---3--:R2:W-:Y:S04]  /*80c0*/  STG.E.128 desc[UR24][R4.64], R36 ;  /* 0x0000002404007986 */ /* 0x0085e8000c101d18 */
[----:B------:R2:W-:Y:S04]  /*80d0*/  STG.E.128 desc[UR24][R4.64+0x80], R28 ;  /* 0x0000801c04007986 */ /* 0x0005e8000c101d18 */
[----:B------:R2:W-:Y:S04]  /*80e0*/  STG.E.128 desc[UR24][R2.64], R24 ;  /* 0x0000001802007986 */ /* 0x0005e8000c101d18 */
[----:B------:R2:W-:Y:S04]  /*80f0*/  STG.E.128 desc[UR24][R2.64+0x80], R16 ;  /* 0x0000801002007986 */ /* 0x0005e8000c101d18 */
[----:B------:R2:W-:Y:S04]  /*8100*/  STG.E.128 desc[UR24][R8.64], R20 ;  /* 0x0000001408007986 */ /* 0x0005e8000c101d18 */
[----:B------:R2:W-:Y:S02]  /*8110*/  STG.E.128 desc[UR24][R8.64+0x80], R12 ;  /* 0x0000800c08007986 */ /* 0x0005e4000c101d18 */
.L_x_1619:
        /* <DEDUP_REMOVED lines=11> */
.L_x_1626:
[----:B------:R-:W-:Y:S05]  /*81d0*/  EXIT ;  /* 0x000000000000794d */ /* 0x000fea0003800000 */
.L_x_1628:
        /* <DEDUP_REMOVED lines=10> */
.L_x_2088:


//--------------------- .text._ZN5flash44flash_bwd_dq_dk_dv_loop_seqk_parallel_kernelI23Flash_bwd_kernel_traitsILi128ELi64ELi128ELi8ELi2ELi4ELi2ELb0ELb0EN7cutlass6half_tE19Flash_kernel_traitsILi128ELi64ELi128ELi8ES3_EELb0ELb0ELb0ELb0ELb1ELb1ELb1EEEvNS_16Flash_bwd_paramsE --------------------------
	.section	.text._ZN5flash44flash_bwd_dq_dk_dv_loop_seqk_parallel_kernelI23Flash_bwd_kernel_traitsILi128ELi64ELi128ELi8ELi2ELi4ELi2ELb0ELb0EN7cutlass6half_tE19Flash_kernel_traitsILi128ELi64ELi128ELi8ES3_EELb0ELb0ELb0ELb0ELb1ELb1ELb1EEEvNS_16Flash_bwd_paramsE,"ax",@progbits
	.align	128
        .global         _ZN5flash44flash_bwd_dq_dk_dv_loop_seqk_parallel_kernelI23Flash_bwd_kernel_traitsILi128ELi64ELi128ELi8ELi2ELi4ELi2ELb0ELb0EN7cutlass6half_tE19Flash_kernel_traitsILi128ELi64ELi128ELi8ES3_EELb0ELb0ELb0ELb0ELb1ELb1ELb1EEEvNS_16Flash_bwd_paramsE
        .type           _ZN5flash44flash_bwd_dq_dk_dv_loop_seqk_parallel_kernelI23Flash_bwd_kernel_traitsILi128ELi64ELi128ELi8ELi2ELi4ELi2ELb0ELb0EN7cutlass6half_tE19Flash_kernel_traitsILi128ELi64ELi128ELi8ES3_EELb0ELb0ELb0ELb0ELb1ELb1ELb1EEEvNS_16Flash_bwd_paramsE,@function
        .size           _ZN5flash44flash_bwd_dq_dk_dv_loop_seqk_parallel_kernelI23Flash_bwd_kernel_traitsILi128ELi64ELi128ELi8ELi2ELi4ELi2ELb0ELb0EN7cutlass6half_tE19Flash_kernel_traitsILi128ELi64ELi128ELi8ES3_EELb0ELb0ELb0ELb0ELb1ELb1ELb1EEEvNS_16Flash_bwd_paramsE,(.L_x_2089 - _ZN5flash44flash_bwd_dq_dk_dv_loop_seqk_parallel_kernelI23Flash_bwd_kernel_traitsILi128ELi64ELi128ELi8ELi2ELi4ELi2ELb0ELb0EN7cutlass6half_tE19Flash_kernel_traitsILi128ELi64ELi128ELi8ES3_EELb0ELb0ELb0ELb0ELb1ELb1ELb1EEEvNS_16Flash_bwd_paramsE)
        .other          _ZN5flash44flash_bwd_dq_dk_dv_loop_seqk_parallel_kernelI23Flash_bwd_kernel_traitsILi128ELi64ELi128ELi8ELi2ELi4ELi2ELb0ELb0EN7cutlass6half_tE19Flash_kernel_traitsILi128ELi64ELi128ELi8ES3_EELb0ELb0ELb0ELb0ELb1ELb1ELb1EEEvNS_16Flash_bwd_paramsE,@"STO_CUDA_ENTRY STV_DEFAULT"
_ZN5flash44flash_bwd_dq_dk_dv_loop_seqk_parallel_kernelI23Flash_bwd_kernel_traitsILi128ELi64ELi128ELi8ELi2ELi4ELi2ELb0ELb0EN7cutlass6half_tE19Flash_kernel_traitsILi128ELi64ELi128ELi8ES3_EELb0ELb0ELb0ELb0ELb1ELb1ELb1EEEvNS_16Flash_bwd_paramsE:
.text._ZN5flash44flash_bwd_dq_dk_dv_loop_seqk_parallel_kernelI23Flash_bwd_kernel_traitsILi128ELi64ELi128ELi8ELi2ELi4ELi2ELb0ELb0EN7cutlass6half_tE19Flash_kernel_traitsILi128ELi64ELi128ELi8ES3_EELb0ELb0ELb0ELb0ELb1ELb1ELb1EEEvNS_16Flash_bwd_paramsE:
        /* <DEDUP_REMOVED lines=14> */
[----:B------:R-:W-:Y:S01]  /*00e0*/  ULDC.64 UR24, c[0x0][0x208] ;  /* 0x0000820000187ab9 */ /* 0x000fe20000000a00 */
[----:B------:R-:W-:Y:S01]  /*00f0*/  UMOV UR21, 0xffffc000 ;  /* 0xffffc00000157882 */ /* 0x000fe20000000000 */
[----:B------:R-:W-:Y:S01]  /*0100*/  ULDC.64 UR16, c[0x0][0x300] ;  /* 0x0000c00000107ab9 */ /* 0x000fe20000000a00 */
[----:B------:R-:W-:-:S03]  /*0110*/  ULDC.64 UR14, c[0x0][0x308] ;  /* 0x0000c200000e7ab9 */ /* 0x000fc60000000a00 */
        /* <DEDUP_REMOVED lines=66> */
[----:B------:R-:W-:Y:S01]  /*0540*/  IMAD R12, R12, 0x400, R3 ;  /* 0x000004000c0c7824 */ /* 0x000fe200078e0203 */
[----:B------:R-:W-:-:S02]  /*0550*/  LOP3.LUT R15, R4, R2, RZ, 0x3c, !PT ;  /* 0x00000002040f7212 */ /* 0x000fc400078e3cff */
        /* <DEDUP_REMOVED lines=18> */
[----:B------:R-:W-:Y:S01]  /*0680*/  LOP3.LUT R6, R0, 0x20, R8, 0xf8, !PT ;  /* 0x0000002000067812 */ /* 0x000fe200078ef808 */
[----:B------:R-:W-:Y:S01]  /*0690*/  STL [R1+0x38], R21 ;  /* 0x0000381501007387 */ /* 0x000fe20000100800 */
[----:B------:R-:W-:-:S02]  /*06a0*/  LOP3.LUT R0, R3, R0, R2, 0x1e, !PT ;  /* 0x0000000003007212 */ /* 0x000fc400078e1e02 */
[----:B------:R-:W-:Y:S01]  /*06b0*/  LOP3.LUT R4, R4, 0x20, RZ, 0xc0, !PT ;  /* 0x0000002004047812 */ /* 0x000fe200078ec0ff */
[----:B------:R1:W-:Y:S01]  /*06c0*/  STL [R1+0x28], R5 ;  /* 0x0000280501007387 */ /* 0x0003e20000100800 */
[----:B------:R-:W-:Y:S01]  /*06d0*/  LOP3.LUT R210, R11, R14, R210, 0xf6, !PT ;  /* 0x0000000e0bd27212 */ /* 0x000fe200078ef6d2 */
[----:B------:R-:W-:Y:S01]  /*06e0*/  IMAD.IADD R12, R12, 0x1, R0 ;  /* 0x000000010c0c7824 */ /* 0x000fe200078e0200 */
[----:B------:R-:W-:Y:S02]  /*06f0*/  SHF.R.S32.HI R0, RZ, 0x2, R18 ;  /* 0x00000002ff007819 */ /* 0x000fe40000011412 */
[----:B------:R-:W-:Y:S01]  /*0700*/  LOP3.LUT R209, R4, 0x18, R7, 0xf8, !PT ;  /* 0x0000001804d17812 */ /* 0x000fe200078ef807 */
[----:B------:R-:W-:Y:S01]  /*0710*/  IMAD R7, R16, 0x400, R10 ;  /* 0x0000040010077824 */ /* 0x000fe200078e020a */
[----:B------:R-:W-:Y:S01]  /*0720*/  LOP3.LUT R4, R6, R3, RZ, 0x3c, !PT ;  /* 0x0000000306047212 */ /* 0x000fe200078e3cff */
[----:B------:R-:W-:Y:S01]  /*0730*/  IMAD R17, R16, 0x10, R0 ;  /* 0x0000001010117824 */ /* 0x000fe200078e0200 */
[----:B------:R-:W-:Y:S01]  /*0740*/  LEA R11, R12, UR4, 0x1 ;  /* 0x000000040c0b7c11 */ /* 0x000fe2000f8e08ff */
[----:B------:R-:W-:Y:S01]  /*0750*/  IMAD.SHL.U32 R0, R13, 0x40, RZ ;  /* 0x000000400d007824 */ /* 0x000fe200078e00ff */
[----:B------:R-:W-:Y:S01]  /*0760*/  LEA R214, R214, UR4, 0x1 ;  /* 0x00000004d6d67c11 */ /* 0x000fe2000f8e08ff */
[----:B------:R-:W-:Y:S01]  /*0770*/  IMAD.IADD R7, R4, 0x1, R7 ;  /* 0x0000000104077824 */ /* 0x000fe200078e0207 */
[----:B------:R-:W-:Y:S01]  /*0780*/  STL [R1+0x44], R17 ;  /* 0x0000441101007387 */ /* 0x000fe20000100800 */
[----:B------:R-:W-:Y:S01]  /*0790*/  IMAD.SHL.U32 R3, R9, 0x8, RZ ;  /* 0x0000000809037824 */ /* 0x000fe200078e00ff */
[----:B------:R-:W-:-:S02]  /*07a0*/  LOP3.LUT R0, R0, 0xfffffe00, RZ, 0xc0, !PT ;  /* 0xfffffe0000007812 */ /* 0x000fc400078ec0ff */
[----:B------:R-:W-:Y:S02]  /*07b0*/  LEA R247, R7, UR5, 0x1 ;  /* 0x0000000507f77c11 */ /* 0x000fe4000f8e08ff */
[----:B------:R-:W-:Y:S01]  /*07c0*/  LEA R210, R210, UR5, 0x1 ;  /* 0x00000005d2d27c11 */ /* 0x000fe2000f8e08ff */
[----:B-1----:R-:W-:Y:S02]  /*07d0*/  IMAD.SHL.U32 R5, R9, 0x10, RZ ;  /* 0x0000001009057824 */ /* 0x002fe400078e00ff */
[C---:B------:R-:W-:Y:S02]  /*07e0*/  VIADD R9, R11.reuse, 0x420 ;  /* 0x000004200b097836 */ /* 0x040fe40000000000 */
[----:B------:R-:W-:Y:S01]  /*07f0*/  @P1 VIADD R9, R11, 0x3e0 ;  /* 0x000003e00b091836 */ /* 0x000fe20000000000 */
[----:B------:R-:W-:Y:S01]  /*0800*/  LOP3.LUT R8, R2, 0x10, R5, 0xf8, !PT ;  /* 0x0000001002087812 */ /* 0x000fe200078ef805 */
[----:B------:R-:W-:Y:S02]  /*0810*/  VIADD R2, R17, 0xffffffc0 ;  /* 0xffffffc011027836 */ /* 0x000fe40000000000 */
[----:B------:R-:W-:-:S03]  /*0820*/  IMAD.SHL.U32 R5, R21, 0x40, RZ ;  /* 0x0000004015057824 */ /* 0x000fc600078e00ff */
[----:B------:R-:W-:Y:S02]  /*0830*/  SHF.R.S32.HI R4, RZ, 0x1f, R2 ;  /* 0x0000001fff047819 */ /* 0x000fe40000011402 */
[----:B------:R-:W-:Y:S02]  /*0840*/  LOP3.LUT R5, R5, 0x1c0, RZ, 0xc0, !PT ;  /* 0x000001c005057812 */ /* 0x000fe400078ec0ff */
[----:B------:R-:W-:Y:S01]  /*0850*/  SHF.L.U64.HI R2, R2, 0x2, R4 ;  /* 0x0000000202027819 */ /* 0x000fe20000010204 */
[----:B------:R-:W-:Y:S01]  /*0860*/  IMAD R4, R16, 0x400, R0 ;  /* 0x0000040010047824 */ /* 0x000fe200078e0200 */
[----:B------:R-:W-:Y:S02]  /*0870*/  LOP3.LUT R3, R5, 0x8, R3, 0xf8, !PT ;  /* 0x0000000805037812 */ /* 0x000fe400078ef803 */
[--C-:B------:R-:W-:Y:S01]  /*0880*/  SHF.R.U32.HI R6, RZ, 0x3, R5.reuse ;  /* 0x00000003ff067819 */ /* 0x100fe20000011605 */
[----:B------:R1:W-:Y:S03]  /*0890*/  STL [R1+0x34], R2 ;  /* 0x0000340201007387 */ /* 0x0003e60000100800 */
[----:B------:R-:W-:Y:S01]  /*08a0*/  LOP3.LUT R3, R3, R6, RZ, 0x3c, !PT ;  /* 0x0000000603037212 */ /* 0x000fe200078e3cff */
[----:B------:R-:W-:Y:S01]  /*08b0*/  STL [R1+0x2c], R11 ;  /* 0x00002c0b01007387 */ /* 0x000fe20000100800 */
[----:B------:R-:W-:-:S03]  /*08c0*/  LOP3.LUT R209, R6, R209, R5, 0x1e, !PT ;  /* 0x000000d106d17212 */ /* 0x000fc600078e1e05 */
[----:B------:R-:W-:Y:S01]  /*08d0*/  IMAD.IADD R219, R4, 0x1, R3 ;  /* 0x0000000104db7824 */ /* 0x000fe200078e0203 */
[----:B------:R-:W-:Y:S01]  /*08e0*/  LOP3.LUT R209, R209, R0, RZ, 0xfc, !PT ;  /* 0x00000000d1d17212 */ /* 0x000fe200078efcff */
[----:B------:R-:W-:-:S03]  /*08f0*/  IMAD.MOV.U32 R3, RZ, RZ, 0x40 ;  /* 0x00000040ff037424 */ /* 0x000fc600078e00ff */
[----:B------:R-:W-:Y:S02]  /*0900*/  LEA R209, R209, UR4, 0x1 ;  /* 0x00000004d1d17c11 */ /* 0x000fe4000f8e08ff */
[C---:B------:R-:W-:Y:S02]  /*0910*/  SEL R216, R3.reuse, 0xffffffc0, !P3 ;  /* 0xffffffc003d87807 */ /* 0x040fe40005800000 */
[----:B------:R-:W-:-:S03]  /*0920*/  SEL R3, R3, 0xffffffc0, !P2 ;  /* 0xffffffc003037807 */ /* 0x000fc60005000000 */
[----:B------:R-:W-:Y:S01]  /*0930*/  IMAD.IADD R217, R214, 0x1, R216 ;  /* 0x00000001d6d97824 */ /* 0x000fe200078e02d8 */
[----:B-1----:R-:W-:-:S04]  /*0940*/  LOP3.LUT R2, R6, R8, R5, 0x1e, !PT ;  /* 0x0000000806027212 */ /* 0x002fc800078e1e05 */
[----:B------:R-:W-:Y:S01]  /*0950*/  LOP3.LUT R218, R2, R0, RZ, 0xfc, !PT ;  /* 0x0000000002da7212 */ /* 0x000fe200078efcff */
[----:B------:R-:W-:Y:S02]  /*0960*/  IMAD.MOV.U32 R0, RZ, RZ, 0x20 ;  /* 0x00000020ff007424 */ /* 0x000fe400078e00ff */
[----:B------:R-:W-:-:S03]  /*0970*/  IMAD.MOV.U32 R2, RZ, RZ, -0x10 ;  /* 0xfffffff0ff027424 */ /* 0x000fc600078e00ff */
[----:B------:R-:W-:Y:S02]  /*0980*/  SEL R215, R0, 0xffffffe0, !P4 ;  /* 0xffffffe000d77807 */ /* 0x000fe40006000000 */
[----:B------:R-:W-:Y:S02]  /*0990*/  SEL R2, R2, 0x10, !P0 ;  /* 0x0000001002027807 */ /* 0x000fe40004000000 */
[----:B------:R-:W-:Y:S01]  /*09a0*/  SEL R0, R0, 0xffffffe0, !P1 ;  /* 0xffffffe000007807 */ /* 0x000fe20004800000 */
[----:B------:R-:W-:Y:S02]  /*09b0*/  IMAD.IADD R215, R214, 0x1, R215 ;  /* 0x00000001d6d77824 */ /* 0x000fe400078e02d7 */
[C---:B------:R-:W-:Y:S02]  /*09c0*/  IMAD.IADD R4, R247.reuse, 0x1, R2 ;  /* 0x00000001f7047824 */ /* 0x040fe400078e0202 */
[----:B------:R-:W-:Y:S02]  /*09d0*/  IMAD.IADD R252, R247, 0x1, R0 ;  /* 0x00000001f7fc7824 */ /* 0x000fe400078e0200 */
[----:B------:R-:W-:Y:S01]  /*09e0*/  IMAD.IADD R10, R0, 0x1, R11 ;  /* 0x00000001000a7824 */ /* 0x000fe200078e020b */
[----:B------:R-:W-:Y:S01]  /*09f0*/  STL [R1+0x4], R4 ;  /* 0x0000040401007387 */ /* 0x000fe20000100800 */
[----:B------:R-:W-:-:S02]  /*0a00*/  IMAD.IADD R0, R11, 0x1, R3 ;  /* 0x000000010b007824 */ /* 0x000fc400078e0203 */
[----:B------:R-:W-:Y:S01]  /*0a10*/  IMAD.IADD R216, R215, 0x1, R216 ;  /* 0x00000001d7d87824 */ /* 0x000fe200078e02d8 */
[----:B------:R-:W-:Y:S04]  /*0a20*/  STL [R1+0x3c], R10 ;  /* 0x00003c0a01007387 */ /* 0x000fe80000100800 */
[----:B------:R1:W-:Y:S04]  /*0a30*/  STL [R1+0x30], R0 ;  /* 0x0000300001007387 */ /* 0x0003e80000100800 */
[----:B------:R-:W-:Y:S01]  /*0a40*/  STL [R1+0x4c], R9 ;  /* 0x00004c0901007387 */ /* 0x000fe20000100800 */
[----:B-1----:R-:W-:-:S02]  /*0a50*/  IMAD.IADD R0, R2, 0x1, R252 ;  /* 0x0000000102007824 */ /* 0x002fc400078e02fc */
[----:B------:R-:W-:-:S03]  /*0a60*/  IMAD.IADD R2, R10, 0x1, R3 ;  /* 0x000000010a027824 */ /* 0x000fc600078e0203 */
[----:B------:R1:W-:Y:S04]  /*0a70*/  STL [R1], R0 ;  /* 0x0000000001007387 */ /* 0x0003e80000100800 */
[----:B------:R2:W-:Y:S01]  /*0a80*/  STL [R1+0x40], R2 ;  /* 0x0000400201007387 */ /* 0x0005e20000100800 */
[----:B-1----:R-:W-:-:S05]  /*0a90*/  IMAD.IADD R0, R3, 0x1, R9 ;  /* 0x0000000103007824 */ /* 0x002fca00078e0209 */
[----:B------:R2:W-:Y:S02]  /*0aa0*/  STL [R1+0x48], R0 ;  /* 0x0000480001007387 */ /* 0x0005e40000100800 */
.L_x_1637:
[----:B------:R-:W-:Y:S02]  /*0ab0*/  ISETP.NE.U32.AND P0, PT, RZ, UR16, PT ;  /* 0x00000010ff007c0c */ /* 0x000fe4000bf05070 */
[----:B------:R-:W-:Y:S02]  /*0ac0*/  ISETP.NE.U32.AND P1, PT, RZ, UR14, PT ;  /* 0x0000000eff007c0c */ /* 0x000fe4000bf25070 */
[----:B------:R-:W-:Y:S02]  /*0ad0*/  ISETP.NE.AND.EX P0, PT, RZ, UR17, PT, P0 ;  /* 0x00000011ff007c0c */ /* 0x000fe4000bf05300 */
[----:B------:R-:W-:-:S11]  /*0ae0*/  ISETP.NE.AND.EX P1, PT, RZ, UR15, PT, P1 ;  /* 0x0000000fff007c0c */ /* 0x000fd6000bf25310 */
[----:B--2---:R-:W1:Y:S01]  /*0af0*/  @P0 S2R R0, SR_CTAID.Y ;  /* 0x0000000000000919 */ /* 0x004e620000002600 */
        /* <DEDUP_REMOVED lines=18> */
[----:B------:R-:W-:Y:S05]  /*0c20*/  @P0 BRA `(.L_x_1629) ;  /* 0x0000006c00b80947 */ /* 0x000fea0003800000 */
        /* <DEDUP_REMOVED lines=72> */
.L_x_1630:
[----:B------:R-:W-:Y:S01]  /*10b0*/  UIMAD UR34, UR20, UR40, UR22 ;  /* 0x00000028142272a4 */ /* 0x000fe2000f8e0216 */
[----:B------:R-:W-:-:S03]  /*10c0*/  ULDC UR48, c[0x0][0x2d4] ;  /* 0x0000b50000307ab9 */ /* 0x000fc60000000800 */
[----:B------:R-:W-:-:S12]  /*10d0*/  UIMAD UR34, UR34, UR48, URZ ;  /* 0x00000030222272a4 */ /* 0x000fd8000f8e023f */
.L_x_1631:
[----:B------:R-:W1:Y:S01]  /*10e0*/  S2R R5, SR_TID.X ;  /* 0x0000000000057919 */ /* 0x000e620000002100 */
[----:B------:R-:W2:Y:S01]  /*10f0*/  LDC.64 R22, c[0x0][0x240] ;  /* 0x00009000ff167b82 */ /* 0x000ea20000000a00 */
[----:B------:R-:W-:Y:S01]  /*1100*/  UIMAD UR10, UR40, UR39, URZ ;  /* 0x00000027280a72a4 */ /* 0x000fe2000f8e023f */
[----:B------:R-:W-:Y:S01]  /*1110*/  IMAD.U32 R6, RZ, RZ, UR9 ;  /* 0x00000009ff067e24 */ /* 0x000fe2000f8e00ff */
[----:B------:R-:W3:Y:S01]  /*1120*/  LDL R29, [R1+0x28] ;  /* 0x00002800011d7983 */ /* 0x000ee20000100800 */
[----:B------:R-:W-:Y:S02]  /*1130*/  UIMAD.WIDE UR48, UR20, UR48, UR36 ;  /* 0x00000030143072a5 */ /* 0x000fe4000f8e0224 */
[----:B------:R-:W-:Y:S02]  /*1140*/  UIMAD.WIDE.U32 UR46, UR39, UR40, URZ ;  /* 0x00000028272e72a5 */ /* 0x000fe4000f8e003f */
[----:B------:R-:W4:Y:S01]  /*1150*/  LDC.64 R8, c[0x0][0x228] ;  /* 0x00008a00ff087b82 */ /* 0x000f220000000a00 */
[----:B------:R-:W-:-:S02]  /*1160*/  UIADD3 UR32, UP0, UR32, UR8, URZ ;  /* 0x0000000820207290 */ /* 0x000fc4000ff1e03f */
[----:B------:R-:W-:Y:S01]  /*1170*/  USHF.R.S32.HI UR45, URZ, 0x1f, UR39 ;  /* 0x0000001f3f2d7899 */ /* 0x000fe20008011427 */
[----:B------:R-:W-:Y:S01]  /*1180*/  IMAD.U32 R26, RZ, RZ, UR46 ;  /* 0x0000002eff1a7e24 */ /* 0x000fe2000f8e00ff */
[----:B------:R-:W-:Y:S01]  /*1190*/  ULDC.64 UR8, c[0x0][0x248] ;  /* 0x0000920000087ab9 */ /* 0x000fe20000000a00 */
[----:B------:R-:W-:Y:S01]  /*11a0*/  IMAD.U32 R27, RZ, RZ, UR47 ;  /* 0x0000002fff1b7e24 */ /* 0x000fe2000f8e00ff */
[----:B------:R-:W-:Y:S01]  /*11b0*/  UIADD3.X UR4, UR12, UR4, URZ, UP0, !UPT ;  /* 0x000000040c047290 */ /* 0x000fe200087fe43f */
[----:B------:R-:W5:Y:S01]  /*11c0*/  LDC.64 R18, c[0x0][0x418] ;  /* 0x00010600ff127b82 */ /* 0x000f620000000a00 */
[----:B------:R-:W-:Y:S01]  /*11d0*/  UIMAD UR45, UR45, UR40, URZ ;  /* 0x000000282d2d72a4 */ /* 0x000fe2000f8e023f */
[----:B------:R-:W-:Y:S01]  /*11e0*/  ULDC.64 UR12, c[0x0][0x210] ;  /* 0x00008400000c7ab9 */ /* 0x000fe20000000a00 */
[----:B------:R-:W-:Y:S02]  /*11f0*/  UIMAD UR43, UR4, UR8, URZ ;  /* 0x00000008042b72a4 */ /* 0x000fe4000f8e023f */
[----:B------:R-:W-:-:S03]  /*1200*/  UIMAD UR42, UR42, UR39, UR45 ;  /* 0x000000272a2a72a4 */ /* 0x000fc6000f8e022d */
[----:B------:R-:W5:Y:S01]  /*1210*/  LDC.64 R24, c[0x0][0x420] ;  /* 0x00010800ff187b82 */ /* 0x000f620000000a00 */
[----:B------:R-:W-:Y:S02]  /*1220*/  UIMAD UR43, UR32, UR9, UR43 ;  /* 0x00000009202b72a4 */ /* 0x000fe4000f8e022b */
[----:B------:R-:W-:Y:S01]  /*1230*/  ULEA.HI.SX32 UR38, UR38, 0xffffffff, 0x1a ;  /* 0xffffffff26267891 */ /* 0x000fe2000f8fd23f */
[----:B-1----:R-:W-:-:S04]  /*1240*/  SHF.R.S32.HI R2, RZ, 0x1f, R5 ;  /* 0x0000001fff027819 */ /* 0x002fc80000011405 */
[----:B------:R-:W1:Y:S01]  /*1250*/  LDC.64 R20, c[0x0][0x230] ;  /* 0x00008c00ff147b82 */ /* 0x000e620000000a00 */
[CC--:B------:R-:W-:Y:S02]  /*1260*/  LEA.HI R3, R2.reuse, R5.reuse, RZ, 0x5 ;  /* 0x0000000502037211 */ /* 0x0c0fe400078f28ff */
[----:B------:R-:W-:Y:S02]  /*1270*/  LEA.HI R2, R2, R5, RZ, 0x3 ;  /* 0x0000000502027211 */ /* 0x000fe400078f18ff */
[----:B------:R-:W-:Y:S02]  /*1280*/  LOP3.LUT R0, R3, 0xffffffe0, RZ, 0xc0, !PT ;  /* 0xffffffe003007812 */ /* 0x000fe400078ec0ff */
[----:B------:R-:W-:Y:S02]  /*1290*/  SHF.R.S32.HI R3, RZ, 0x5, R3 ;  /* 0x00000005ff037819 */ /* 0x000fe40000011403 */
[----:B------:R-:W-:Y:S01]  /*12a0*/  LOP3.LUT R4, R2, 0xfffffff8, RZ, 0xc0, !PT ;  /* 0xfffffff802047812 */ /* 0x000fe200078ec0ff */
[----:B------:R-:W-:Y:S01]  /*12b0*/  IMAD.IADD R0, R5, 0x1, -R0 ;  /* 0x0000000105007824 */ /* 0x000fe200078e0a00 */
[----:B------:R-:W-:-:S03]  /*12c0*/  SHF.R.S32.HI R16, RZ, 0x3, R2 ;  /* 0x00000003ff107819 */ /* 0x000fc60000011402 */
        /* <DEDUP_REMOVED lines=17> */
[----:B--2---:R-:W-:Y:S01]  /*13e0*/  IMAD R0, R13, R22, RZ ;  /* 0x000000160d007224 */ /* 0x004fe200078e02ff */
[----:B------:R-:W-:Y:S01]  /*13f0*/  SHF.R.S32.HI R3, RZ, 0x1f, R2 ;  /* 0x0000001fff037819 */ /* 0x000fe20000011402 */
[----:B------:R-:W-:Y:S01]  /*1400*/  ULDC.64 UR6, c[0x0][0x250] ;  /* 0x0000940000067ab9 */ /* 0x000fe20000000a00 */
[----:B------:R-:W-:Y:S01]  /*1410*/  UIADD3.X UR41, UR49, UR41, URZ, UP1, !UPT ;  /* 0x0000002931297290 */ /* 0x000fe20008ffe43f */
[----:B------:R-:W-:-:S02]  /*1420*/  IMAD.X R7, R5, 0x1, R12, P0 ;  /* 0x0000000105077824 */ /* 0x000fc400000e060c */
[C---:B------:R-:W-:Y:S02]  /*1430*/  IMAD R0, R10.reuse, R23, R0 ;  /* 0x000000170a007224 */ /* 0x040fe400078e0200 */
[----:B------:R-:W-:-:S04]  /*1440*/  IMAD.WIDE.U32 R4, R10, R22, R2 ;  /* 0x000000160a047225 */ /* 0x000fc800078e0002 */
[----:B------:R-:W-:Y:S02]  /*1450*/  IMAD.IADD R5, R5, 0x1, R0 ;  /* 0x0000000105057824 */ /* 0x000fe400078e0200 */
[C---:B----4-:R-:W-:Y:S02]  /*1460*/  IMAD R0, R8.reuse, UR29, RZ ;  /* 0x0000001d08007c24 */ /* 0x050fe4000f8e02ff */
[----:B------:R-:W-:-:S04]  /*1470*/  IMAD.WIDE.U32 R4, R8, UR20, R4 ;  /* 0x0000001408047c25 */ /* 0x000fc8000f8e0004 */
[----:B------:R-:W-:Y:S02]  /*1480*/  IMAD R0, R9, UR20, R0 ;  /* 0x0000001409007c24 */ /* 0x000fe4000f8e0200 */
[----:B------:R-:W-:Y:S02]  /*1490*/  IMAD.U32 R8, RZ, RZ, UR8 ;  /* 0x00000008ff087e24 */ /* 0x000fe4000f8e00ff */
[----:B------:R-:W-:Y:S02]  /*14a0*/  IMAD.U32 R14, RZ, RZ, UR6 ;  /* 0x00000006ff0e7e24 */ /* 0x000fe4000f8e00ff */
[----:B-----5:R-:W-:Y:S02]  /*14b0*/  IMAD R12, R18, UR29, RZ ;  /* 0x0000001d120c7c24 */ /* 0x020fe4000f8e02ff */
[----:B------:R-:W-:-:S04]  /*14c0*/  IMAD.WIDE.U32 R26, R26, UR37, R6 ;  /* 0x000000251a1a7c25 */ /* 0x000fc8000f8e0006 */
[----:B------:R-:W-:Y:S02]  /*14d0*/  IMAD.IADD R5, R5, 0x1, R0 ;  /* 0x0000000105057824 */ /* 0x000fe400078e0200 */
[----:B------:R-:W-:Y:S01]  /*14e0*/  IMAD.U32 R6, RZ, RZ, UR10 ;  /* 0x0000000aff067e24 */ /* 0x000fe2000f8e00ff */
[----:B------:R-:W-:Y:S01]  /*14f0*/  ULDC.64 UR10, c[0x0][0x428] ;  /* 0x00010a00000a7ab9 */ /* 0x000fe20000000a00 */
[----:B------:R-:W-:-:S04]  /*1500*/  IMAD.WIDE.U32 R8, R8, UR32, R2 ;  /* 0x0000002008087c25 */ /* 0x000fc8000f8e0002 */
[----:B------:R-:W-:-:S04]  /*1510*/  IMAD.WIDE.U32 R14, R14, UR32, R2 ;  /* 0x000000200e0e7c25 */ /* 0x000fc8000f8e0002 */
[----:B------:R-:W-:Y:S02]  /*1520*/  IMAD R12, R19, UR20, R12 ;  /* 0x00000014130c7c24 */ /* 0x000fe4000f8e020c */
[----:B------:R-:W-:Y:S02]  /*1530*/  IMAD.WIDE.U32 R2, R18, UR20, R2 ;  /* 0x0000001412027c25 */ /* 0x000fe4000f8e0002 */
[----:B------:R-:W2:Y:S02]  /*1540*/  LDC.64 R18, c[0x0][0x238] ;  /* 0x00008e00ff127b82 */ /* 0x000ea40000000a00 */
[----:B------:R-:W-:Y:S02]  /*1550*/  IMAD R0, R13, R24, RZ ;  /* 0x000000180d007224 */ /* 0x000fe400078e02ff */
[----:B------:R-:W-:-:S04]  /*1560*/  IMAD.WIDE.U32 R6, R6, UR22, R4 ;  /* 0x0000001606067c25 */ /* 0x000fc8000f8e0004 */
[----:B------:R-:W-:Y:S01]  /*1570*/  IMAD.IADD R3, R3, 0x1, R12 ;  /* 0x0000000103037824 */ /* 0x000fe200078e020c */
[----:B------:R-:W-:Y:S01]  /*1580*/  LEA R250, P0, R6, UR12, 0x1 ;  /* 0x0000000c06fa7c11 */ /* 0x000fe2000f8008ff */
[C---:B------:R-:W-:Y:S01]  /*1590*/  IMAD R12, R10.reuse, R25, R0 ;  /* 0x000000190a0c7224 */ /* 0x040fe200078e0200 */
[----:B------:R-:W-:Y:S01]  /*15a0*/  UIMAD UR12, UR28, UR10, URZ ;  /* 0x0000000a1c0c72a4 */ /* 0x000fe2000f8e023f */
[----:B------:R-:W-:Y:S02]  /*15b0*/  VIADD R0, R7, UR44 ;  /* 0x0000002c07007c36 */ /* 0x000fe40008000000 */
[----:B------:R-:W-:Y:S01]  /*15c0*/  IMAD.WIDE.U32 R4, R10, R24, R2 ;  /* 0x000000180a047225 */ /* 0x000fe200078e0002 */
[----:B------:R-:W-:Y:S02]  /*15d0*/  UIMAD UR39, UR22, UR11, UR12 ;  /* 0x0000000b162772a4 */ /* 0x000fe4000f8e020c */
        /* <DEDUP_REMOVED lines=30> */
[----:B------:R-:W-:-:S03]  /*17c0*/  IMAD.WIDE.U32 R4, R11, UR10, R4 ;  /* 0x0000000a0b047c25 */ /* 0x000fc6000f8e0004 */
[----:B------:R-:W-:Y:S01]  /*17d0*/  UISETP.NE.AND UP0, UPT, UR12, 0x1, UPT ;  /* 0x000000010c00788c */ /* 0x000fe2000bf05270 */
[----:B------:R-:W-:Y:S01]  /*17e0*/  IMAD R0, R11, UR11, R0 ;  /* 0x0000000b0b007c24 */ /* 0x000fe2000f8e0200 */
[----:B------:R-:W-:Y:S01]  /*17f0*/  ULDC.64 UR10, c[0x0][0x268] ;  /* 0x00009a00000a7ab9 */ /* 0x000fe20000000a00 */
[----:B------:R-:W-:Y:S02]  /*1800*/  VIADD R3, R15, UR37 ;  /* 0x000000250f037c36 */ /* 0x000fe40008000000 */
[----:B------:R-:W-:Y:S02]  /*1810*/  IMAD.IADD R5, R5, 0x1, R0 ;  /* 0x0000000105057824 */ /* 0x000fe400078e0200 */
[----:B------:R-:W-:Y:S02]  /*1820*/  IMAD R0, R17, UR10, RZ ;  /* 0x0000000a11007c24 */ /* 0x000fe4000f8e02ff */
[----:B------:R-:W4:Y:S01]  /*1830*/  LDL R17, [R1+0x44] ;  /* 0x0000440001117983 */ /* 0x000f220000100800 */
[----:B------:R-:W-:-:S02]  /*1840*/  IMAD.MOV.U32 R2, RZ, RZ, R14 ;  /* 0x000000ffff027224 */ /* 0x000fc400078e000e */
[C---:B--2---:R-:W-:Y:S02]  /*1850*/  IMAD R6, R18.reuse, UR29, RZ ;  /* 0x0000001d12067c24 */ /* 0x044fe4000f8e02ff */
[----:B------:R-:W-:-:S04]  /*1860*/  IMAD.WIDE.U32 R2, R18, UR20, R2 ;  /* 0x0000001412027c25 */ /* 0x000fc8000f8e0002 */
[----:B------:R-:W-:Y:S01]  /*1870*/  IMAD R19, R19, UR20, R6 ;  /* 0x0000001413137c24 */ /* 0x000fe2000f8e0206 */
[C---:B------:R-:W-:Y:S01]  /*1880*/  LEA R6, P0, R24.reuse, R248, 0x6 ;  /* 0x000000f818067211 */ /* 0x040fe200078030ff */
[----:B------:R-:W-:Y:S02]  /*1890*/  IMAD R14, R11, UR11, R0 ;  /* 0x0000000b0b0e7c24 */ /* 0x000fe4000f8e0200 */
[----:B------:R-:W-:Y:S01]  /*18a0*/  IMAD.IADD R3, R3, 0x1, R19 ;  /* 0x0000000103037824 */ /* 0x000fe200078e0213 */
[----:B------:R-:W-:Y:S02]  /*18b0*/  LEA.HI.X R7, R24, R249, R25, 0x6, P0 ;  /* 0x000000f918077211 */ /* 0x000fe400000f3419 */
[----:B------:R-:W-:Y:S01]  /*18c0*/  PLOP3.LUT P0, PT, PT, PT, UP0, 0x80, 0x0 ;  /* 0x000000000000781c */ /* 0x000fe20003f0f008 */
[----:B------:R-:W-:Y:S01]  /*18d0*/  IMAD.WIDE.U32 R10, R11, UR10, R2 ;  /* 0x0000000a0b0a7c25 */ /* 0x000fe2000f8e0002 */
[----:B------:R-:W-:-:S03]  /*18e0*/  ULDC.64 UR10, c[0x0][0x218] ;  /* 0x00008600000a7ab9 */ /* 0x000fc60000000a00 */
[----:B------:R-:W-:Y:S02]  /*18f0*/  IMAD R3, R28, UR8, RZ ;  /* 0x000000081c037c24 */ /* 0x000fe4000f8e02ff */
[----:B------:R-:W-:-:S04]  /*1900*/  IMAD.WIDE.U32 R8, R16, UR8, R4 ;  /* 0x0000000810087c25 */ /* 0x000fc8000f8e0004 */
[----:B------:R-:W-:-:S04]  /*1910*/  IMAD R3, R16, UR9, R3 ;  /* 0x0000000910037c24 */ /* 0x000fc8000f8e0203 */
[----:B------:R-:W-:Y:S02]  /*1920*/  IMAD.IADD R3, R9, 0x1, R3 ;  /* 0x0000000109037824 */ /* 0x000fe400078e0203 */
[----:B------:R-:W-:Y:S02]  /*1930*/  IMAD.IADD R5, R11, 0x1, R14 ;  /* 0x000000010b057824 */ /* 0x000fe400078e020e */
[----:B------:R-:W-:-:S04]  /*1940*/  IMAD.MOV.U32 R4, RZ, RZ, R10 ;  /* 0x000000ffff047224 */ /* 0x000fc800078e000a */
[----:B------:R-:W-:Y:S01]  /*1950*/  IMAD.WIDE.U32 R10, R16, UR6, R4 ;  /* 0x00000006100a7c25 */ /* 0x000fe2000f8e0004 */
[----:B------:R-:W-:Y:S02]  /*1960*/  USHF.L.U32 UR12, UR6, 0x6, URZ ;  /* 0x00000006060c7899 */ /* 0x000fe4000800063f */
[----:B------:R-:W-:Y:S02]  /*1970*/  UISETP.GE.AND UP0, UPT, UR33, 0x1, UPT ;  /* 0x000000012100788c */ /* 0x000fe4000bf06270 */
[----:B------:R-:W-:Y:S02]  /*1980*/  UIADD3 UR35, UR36, UR35, URZ ;  /* 0x0000002324237290 */ /* 0x000fe4000fffe03f */
        /* <DEDUP_REMOVED lines=25> */
[C---:B---3--:R-:W-:Y:S01]  /*1b20*/  VIADD R2, R29.reuse, 0x2000 ;  /* 0x000020001d027836 */ /* 0x048fe20000000000 */
[----:B------:R-:W-:Y:S01]  /*1b30*/  LEA R0, R29, UR5, 0x1 ;  /* 0x000000051d007c11 */ /* 0x000fe2000f8e08ff */
[----:B------:R-:W-:Y:S03]  /*1b40*/  @P3 BAR.SYNC.DEFER_BLOCKING 0x0 ;  /* 0x0000000000003b1d */ /* 0x000fe60000010000 */
[----:B------:R-:W-:-:S04]  /*1b50*/  SEL R2, R2, R29, !P0 ;  /* 0x0000001d02027207 */ /* 0x000fc80004000000 */
[----:B------:R-:W-:Y:S02]  /*1b60*/  LEA R15, R2, UR5, 0x1 ;  /* 0x00000005020f7c11 */ /* 0x000fe4000f8e08ff */
[----:B------:R-:W-:Y:S01]  /*1b70*/  LEA R2, P1, R8, UR10, 0x1 ;  /* 0x0000000a08027c11 */ /* 0x000fe2000f8208ff */
[----:B------:R-:W-:-:S03]  /*1b80*/  USHF.L.U32 UR10, UR8, 0x6, URZ ;  /* 0x00000006080a7899 */ /* 0x000fc6000800063f */
[----:B------:R-:W-:Y:S01]  /*1b90*/  LEA.HI.X R3, R8, UR11, R3, 0x1, P1 ;  /* 0x0000000b08037c11 */ /* 0x000fe200088f0c03 */
[----:B------:R-:W-:Y:S02]  /*1ba0*/  USHF.L.U64.HI UR11, UR8, 0x6, UR9 ;  /* 0x00000006080b7899 */ /* 0x000fe40008010209 */
[----:B------:R-:W-:Y:S01]  /*1bb0*/  IADD3 R4, P1, R2, UR10, RZ ;  /* 0x0000000a02047c10 */ /* 0x000fe2000ff3e0ff */
[----:B------:R-:W-:Y:S01]  /*1bc0*/  ULDC.64 UR8, c[0x0][0x220] ;  /* 0x0000880000087ab9 */ /* 0x000fe20000000a00 */
[----:B------:R-:W-:Y:S01]  /*1bd0*/  @!PT LDS RZ, [RZ] ;  /* 0x00000000fffff984 */ /* 0x000fe20000000800 */
[----:B------:R-:W-:Y:S01]  /*1be0*/  @!PT LDS RZ, [RZ] ;  /* 0x00000000fffff984 */ /* 0x000fe20000000800 */
[----:B------:R-:W-:Y:S01]  /*1bf0*/  @!PT LDS RZ, [RZ] ;  /* 0x00000000fffff984 */ /* 0x000fe20000000800 */
[----:B------:R-:W-:Y:S04]  /*1c00*/  LDGSTS.E.BYPASS.LTC128B.128 [R0+0x8000], desc[UR24][R248.64] ;  /* 0x08000000f8007fae */ /* 0x000fe8000b901d58 */
[----:B------:R-:W-:Y:S04]  /*1c10*/  LDGSTS.E.BYPASS.LTC128B.128 [R0+0xa000], desc[UR24][R248.64+0x80] ;  /* 0x0a000080f8007fae */ /* 0x000fe8000b901d58 */
[----:B------:R-:W-:Y:S04]  /*1c20*/  LDGSTS.E.BYPASS.LTC128B.128 [R0+0x9000], desc[UR24][R6.64] ;  /* 0x0900000006007fae */ /* 0x000fe8000b901d58 */
[----:B------:R1:W-:Y:S04]  /*1c30*/  LDGSTS.E.BYPASS.LTC128B.128 [R0+0xb000], desc[UR24][R6.64+0x80] ;  /* 0x0b00008006007fae */ /* 0x0003e8000b901d58 */
[----:B------:R-:W-:Y:S04]  /*1c40*/  LDGSTS.E.BYPASS.LTC128B.128 [R15], desc[UR24][R250.64] ;  /* 0x00000000fa0f7fae */ /* 0x000fe8000b901d58 */
[----:B------:R-:W-:Y:S04]  /*1c50*/  LDGSTS.E.BYPASS.LTC128B.128 [R15+0x2000], desc[UR24][R250.64+0x80] ;  /* 0x02000080fa0f7fae */ /* 0x000fe8000b901d58 */
[----:B------:R-:W-:Y:S01]  /*1c60*/  LDGSTS.E.BYPASS.LTC128B.128 [R15+0x1000], desc[UR24][R12.64] ;  /* 0x010000000c0f7fae */ /* 0x000fe2000b901d58 */
[----:B------:R-:W-:-:S03]  /*1c70*/  IADD3.X R5, R3, UR11, RZ, P1, !PT ;  /* 0x0000000b03057c10 */ /* 0x000fc60008ffe4ff */
[----:B------:R-:W-:Y:S04]  /*1c80*/  LDGSTS.E.BYPASS.LTC128B.128 [R15+0x3000], desc[UR24][R12.64+0x80] ;  /* 0x030000800c0f7fae */ /* 0x000fe8000b901d58 */
[----:B------:R-:W-:Y:S04]  /*1c90*/  LDGSTS.E.BYPASS.LTC128B.128 [R0+0xc000], desc[UR24][R2.64] ;  /* 0x0c00000002007fae */ /* 0x000fe8000b901d58 */
[----:B------:R2:W-:Y:S01]  /*1ca0*/  LDGSTS.E.BYPASS.LTC128B.128 [R0+0x10000], desc[UR24][R2.64+0x80] ;  /* 0x1000008002007fae */ /* 0x0005e2000b901d58 */
[----:B-1----:R-:W-:-:S03]  /*1cb0*/  IMAD R6, R28, UR6, RZ ;  /* 0x000000061c067c24 */ /* 0x002fc6000f8e02ff */
[----:B------:R-:W-:Y:S01]  /*1cc0*/  LDGSTS.E.BYPASS.LTC128B.128 [R0+0xd000], desc[UR24][R4.64] ;  /* 0x0d00000004007fae */ /* 0x000fe2000b901d58 */
[----:B------:R-:W-:Y:S01]  /*1cd0*/  IMAD R6, R16, UR7, R6 ;  /* 0x0000000710067c24 */ /* 0x000fe2000f8e0206 */
[----:B------:R-:W-:Y:S02]  /*1ce0*/  USHF.L.U64.HI UR6, UR6, 0x6, UR7 ;  /* 0x0000000606067899 */ /* 0x000fe40008010207 */
[----:B------:R1:W-:Y:S01]  /*1cf0*/  LDGSTS.E.BYPASS.LTC128B.128 [R0+0x11000], desc[UR24][R4.64+0x80] ;  /* 0x1100008004007fae */ /* 0x0003e2000b901d58 */
        /* <DEDUP_REMOVED lines=16> */
[----:B------:R-:W-:Y:S01]  /*1e00*/  LDGSTS.E.BYPASS.LTC128B.128 [R0+0x15000], desc[UR24][R4.64] ;  /* 0x1500000004007fae */ /* 0x000fe2000b901d58 */
[----:B------:R-:W-:-:S03]  /*1e10*/  UIMAD.WIDE UR10, UR35, 0x4, UR8 ;  /* 0x00000004230a78a5 */ /* 0x000fc6000f8e0208 */
        /* <DEDUP_REMOVED lines=8> */
[----:B------:R-:W-:-:S03]  /*1ea0*/  PLOP3.LUT P1, PT, PT, PT, UP0, 0x80, 0x0 ;  /* 0x000000000000781c */ /* 0x000fc60003f2f008 */
[----:B------:R-:W-:Y:S04]  /*1eb0*/  LDGSTS.E.BYPASS.LTC128B.128 [R0+0x17000], desc[UR24][R6.64] ;  /* 0x1700000006007fae */ /* 0x000fe8000b901d58 */
[----:B------:R1:W-:Y:S01]  /*1ec0*/  LDGSTS.E.BYPASS.LTC128B.128 [R0+0x1b000], desc[UR24][R6.64+0x80] ;  /* 0x1b00008006007fae */ /* 0x0003e2000b901d58 */
[----:B------:R-:W-:-:S03]  /*1ed0*/  UIMAD.WIDE UR12, UR34, 0x4, UR6 ;  /* 0x00000004220c78a5 */ /* 0x000fc6000f8e0206 */
[----:B------:R-:W0:Y:S01]  /*1ee0*/  LDGDEPBAR ;  /* 0x00000000000079af */ /* 0x000e220000000000 */
[----:B----4-:R-:W-:-:S05]  /*1ef0*/  IMAD.SHL.U32 R2, R17, 0x4, RZ ;  /* 0x0000000411027824 */ /* 0x010fca00078e00ff */
[----:B------:R-:W-:Y:S02]  /*1f00*/  IADD3 R2, P2, R2, UR10, RZ ;  /* 0x0000000a02027c10 */ /* 0x000fe4000ff5e0ff */
[----:B-1----:R-:W-:-:S04]  /*1f10*/  SHF.R.S32.HI R0, RZ, 0x1f, R17 ;  /* 0x0000001fff007819 */ /* 0x002fc80000011411 */
[----:B------:R-:W-:Y:S02]  /*1f20*/  SHF.L.U64.HI R3, R17, 0x2, R0 ;  /* 0x0000000211037819 */ /* 0x000fe40000010200 */
[----:B------:R-:W-:Y:S02]  /*1f30*/  CS2R R110, SRZ ;  /* 0x00000000006e7805 */ /* 0x000fe4000001ff00 */
[----:B------:R-:W-:Y:S02]  /*1f40*/  IADD3.X R3, R3, UR11, RZ, P2, !PT ;  /* 0x0000000b03037c10 */ /* 0x000fe400097fe4ff */
        /* <DEDUP_REMOVED lines=39> */
[----:B------:R-:W-:Y:S06]  /*21c0*/  @!P1 BRA `(.L_x_1632) ;  /* 0x0000004400849947 */ /* 0x000fec0003800000 */
[----:B------:R-:W2:Y:S04]  /*21d0*/  LDG.E R4, desc[UR24][R2.64+0xa0] ;  /* 0x0000a01802047981 */ /* 0x000ea8000c1e1900 */
[----:B------:R-:W3:Y:S04]  /*21e0*/  LDG.E R5, desc[UR24][R2.64+0x80] ;  /* 0x0000801802057981 */ /* 0x000ee8000c1e1900 */
[----:B------:R-:W4:Y:S04]  /*21f0*/  LDG.E R6, desc[UR24][R2.64+0x20] ;  /* 0x0000201802067981 */ /* 0x000f28000c1e1900 */
[----:B------:R1:W5:Y:S01]  /*2200*/  LDG.E R7, desc[UR24][R2.64] ;  /* 0x0000001802077981 */ /* 0x000362000c1e1900 */
[----:B------:R-:W-:-:S03]  /*2210*/  ULDC UR7, c[0x0][0x270] ;  /* 0x00009c0000077ab9 */ /* 0x000fc60000000800 */
[----:B------:R-:W-:Y:S01]  /*2220*/  STL [R1+0x8], R15 ;  /* 0x0000080f01007387 */ /* 0x000fe20000100800 */
[C---:B-1----:R-:W-:Y:S01]  /*2230*/  SHF.L.U64.HI R2, R17.reuse, 0x2, R0 ;  /* 0x0000000211027819 */ /* 0x042fe20000010200 */
[----:B------:R-:W-:-:S04]  /*2240*/  IMAD.SHL.U32 R3, R17, 0x4, RZ ;  /* 0x0000000411037824 */ /* 0x000fc800078e00ff */
[----:B------:R1:W-:Y:S04]  /*2250*/  STL [R1+0x24], R2 ;  /* 0x0000240201007387 */ /* 0x0003e80000100800 */
[----:B------:R2:W-:Y:S01]  /*2260*/  STL [R1+0x20], R3 ;  /* 0x0000200301007387 */ /* 0x0005e20000100800 */
[----:B------:R-:W-:Y:S02]  /*2270*/  VIADD R0, R218, 0x2000 ;  /* 0x00002000da007836 */ /* 0x000fe40000000000 */
[----:B------:R-:W-:Y:S01]  /*2280*/  VIADD R213, R219, 0x2000 ;  /* 0x00002000dbd57836 */ /* 0x000fe20000000000 */
[----:B------:R-:W-:Y:S01]  /*2290*/  MOV R221, 0x20 ;  /* 0x0000002000dd7802 */ /* 0x000fe20000000f00 */
[----:B------:R-:W-:Y:S01]  /*22a0*/  IMAD.MOV.U32 R220, RZ, RZ, 0x40 ;  /* 0x00000040ffdc7424 */ /* 0x000fe200078e00ff */
[----:B------:R-:W-:-:S02]  /*22b0*/  MOV R159, RZ ;  /* 0x000000ff009f7202 */ /* 0x000fc40000000f00 */
[----:B------:R-:W-:Y:S02]  /*22c0*/  SEL R0, R0, R218, !P0 ;  /* 0x000000da00007207 */ /* 0x000fe40004000000 */
[----:B------:R-:W-:Y:S02]  /*22d0*/  SEL R213, R213, R219, !P0 ;  /* 0x000000dbd5d57207 */ /* 0x000fe40004000000 */
[----:B-1----:R-:W-:Y:S01]  /*22e0*/  IADD3 R2, R17, -0x40, RZ ;  /* 0xffffffc011027810 */ /* 0x002fe20007ffe0ff */
[----:B--2---:R1:W-:Y:S04]  /*22f0*/  STL [R1+0xc], R4 ;  /* 0x00000c0401007387 */ /* 0x0043e80000100800 */
[----:B---3--:R1:W-:Y:S04]  /*2300*/  STL [R1+0x10], R5 ;  /* 0x0000100501007387 */ /* 0x0083e80000100800 */
[----:B----4-:R1:W-:Y:S04]  /*2310*/  STL [R1+0x14], R6 ;  /* 0x0000140601007387 */ /* 0x0103e80000100800 */
[----:B-----5:R1:W-:Y:S01]  /*2320*/  STL [R1+0x18], R7 ;  /* 0x0000180701007387 */ /* 0x0203e20000100800 */
[----:B------:R-:W-:Y:S01]  /*2330*/  IMAD.SHL.U32 R2, R2, 0x4, RZ ;  /* 0x0000000402027824 */ /* 0x000fe200078e00ff */
[----:B------:R-:W-:Y:S01]  /*2340*/  LEA R211, R0, UR5, 0x1 ;  /* 0x0000000500d37c11 */ /* 0x000fe2000f8e08ff */
[----:B------:R-:W-:Y:S01]  /*2350*/  ULDC UR9, c[0x0][0x39c] ;  /* 0x0000e70000097ab9 */ /* 0x000fe20000000800 */
[----:B------:R-:W-:Y:S01]  /*2360*/  LEA R213, R213, UR5, 0x1 ;  /* 0x00000005d5d57c11 */ /* 0x000fe2000f8e08ff */
[----:B------:R-:W-:Y:S01]  /*2370*/  ULDC UR8, c[0x0][0x2ec] ;  /* 0x0000bb0000087ab9 */ /* 0x000fe20000000800 */
[----:B------:R1:W-:Y:S05]  /*2380*/  STL [R1+0x1c], R2 ;  /* 0x00001c0201007387 */ /* 0x0003ea0000100800 */
.L_x_1635:
[----:B------:R-:W2:Y:S01]  /*2390*/  LDL R0, [R1+0x38] ;  /* 0x0000380001007983 */ /* 0x000ea20000100800 */
[----:B------:R-:W-:Y:S04]  /*23a0*/  UISETP.GE.AND UP2, UPT, UR38, 0x1, UPT ;  /* 0x000000012600788c */ /* 0x000fe8000bf46270 */
[----:B------:R-:W0:Y:S05]  /*23b0*/  LDGDEPBAR ;  /* 0x00000000000079af */ /* 0x000e2a0000000000 */
[----:B------:R-:W-:Y:S05]  /*23c0*/  STL [R1+0x78], R46 ;  /* 0x0000782e01007387 */ /* 0x000fea0000100800 */
[----:B------:R-:W-:Y:S05]  /*23d0*/  STL [R1+0x74], R45 ;  /* 0x0000742d01007387 */ /* 0x000fea0000100800 */
[----:B------:R-:W-:Y:S05]  /*23e0*/  STL [R1+0x70], R44 ;  /* 0x0000702c01007387 */ /* 0x000fea0000100800 */
[----:B------:R-:W-:Y:S05]  /*23f0*/  STL [R1+0x6c], R43 ;  /* 0x00006c2b01007387 */ /* 0x000fea0000100800 */
[----:B------:R-:W-:Y:S05]  /*2400*/  STL [R1+0x68], R42 ;  /* 0x0000682a01007387 */ /* 0x000fea0000100800 */
[----:B------:R-:W-:Y:S05]  /*2410*/  STL [R1+0x64], R41 ;  /* 0x0000642901007387 */ /* 0x000fea0000100800 */
[----:B------:R-:W-:Y:S05]  /*2420*/  STL [R1+0x60], R40 ;  /* 0x0000602801007387 */ /* 0x000fea0000100800 */
[----:B------:R3:W-:Y:S05]  /*2430*/  STL [R1+0x5c], R39 ;  /* 0x00005c2701007387 */ /* 0x0007ea0000100800 */
[----:B------:R4:W-:Y:S05]  /*2440*/  STL [R1+0x58], R38 ;  /* 0x0000582601007387 */ /* 0x0009ea0000100800 */
[----:B------:R1:W-:Y:S05]  /*2450*/  STL [R1+0x54], R37 ;  /* 0x0000542501007387 */ /* 0x0003ea0000100800 */
[----:B------:R1:W-:Y:S05]  /*2460*/  STL [R1+0x50], R36 ;  /* 0x0000502401007387 */ /* 0x0003ea0000100800 */
[----:B---3--:R-:W3:Y:S05]  /*2470*/  LDL R39, [R1+0x18] ;  /* 0x0000180001277983 */ /* 0x008eea0000100800 */
[----:B----4-:R-:W4:Y:S05]  /*2480*/  LDL R38, [R1+0x14] ;  /* 0x0000140001267983 */ /* 0x010f2a0000100800 */
[----:B-1----:R-:W4:Y:S05]  /*2490*/  LDL R37, [R1+0x10] ;  /* 0x0000100001257983 */ /* 0x002f2a0000100800 */
[----:B------:R-:W4:Y:S01]  /*24a0*/  LDL R36, [R1+0xc] ;  /* 0x00000c0001247983 */ /* 0x000f220000100800 */
[----:B------:R-:W-:Y:S04]  /*24b0*/  DEPBAR.LE SB0, 0x0 ;  /* 0x000080000000791a */ /* 0x000fe80000000000 */
[----:B------:R-:W-:Y:S06]  /*24c0*/  BAR.SYNC.DEFER_BLOCKING 0x0 ;  /* 0x0000000000007b1d */ /* 0x000fec0000010000 */
[----:B------:R-:W-:Y:S05]  /*24d0*/  LDSM.16.M88.4 R32, [R213] ;  /* 0x00000000d520783b */ /* 0x000fea0000000200 */
[----:B------:R-:W1:Y:S05]  /*24e0*/  LDSM.16.M88.4 R16, [R214] ;  /* 0x00000000d610783b */ /* 0x000e6a0000000200 */
[----:B------:R-:W1:Y:S05]  /*24f0*/  LDSM.16.M88.4 R28, [R213+0x1000] ;  /* 0x00100000d51c783b */ /* 0x000e6a0000000200 */
[----:B------:R-:W1:Y:S05]  /*2500*/  LDSM.16.M88.4 R164, [R214+0x800] ;  /* 0x00080000d6a4783b */ /* 0x000e6a0000000200 */
[----:B------:R-:W-:Y:S05]  /*2510*/  LDSM.16.M88.4 R172, [R215] ;  /* 0x00000000d7ac783b */ /* 0x000fea0000000200 */
[----:B------:R-:W-:Y:S05]  /*2520*/  LDSM.16.M88.4 R180, [R215+0x800] ;  /* 0x00080000d7b4783b */ /* 0x000fea0000000200 */
[----:B------:R-:W-:Y:S05]  /*2530*/  LDSM.16.M88.4 R188, [R217] ;  /* 0x00000000d9bc783b */ /* 0x000fea0000000200 */
[----:B------:R-:W-:Y:S05]  /*2540*/  LDSM.16.M88.4 R192, [R217+0x800] ;  /* 0x00080000d9c0783b */ /* 0x000fea0000000200 */
[----:B------:R-:W-:Y:S01]  /*2550*/  LDSM.16.M88.4 R200, [R216] ;  /* 0x00000000d8c8783b */ /* 0x000fe20000000200 */
[-C--:B-1----:R-:W-:Y:S06]  /*2560*/  HMMA.16816.F32 R4, R32, R16.reuse, RZ ;  /* 0x000000102004723c */ /* 0x082fec00000018ff */
[C---:B------:R-:W-:Y:S06]  /*2570*/  HMMA.16816.F32 R8, R28.reuse, R16, RZ ;  /* 0x000000101c08723c */ /* 0x040fec00000018ff */
[-C--:B------:R-:W-:Y:S06]  /*2580*/  HMMA.16816.F32 R12, R28, R18.reuse, RZ ;  /* 0x000000121c0c723c */ /* 0x080fec00000018ff */
[C---:B------:R-:W-:Y:S06]  /*2590*/  HMMA.16816.F32 R16, R32.reuse, R18, RZ ;  /* 0x000000122010723c */ /* 0x040fec00000018ff */
[-C--:B------:R-:W-:Y:S06]  /*25a0*/  HMMA.16816.F32 R20, R32, R164.reuse, RZ ;  /* 0x000000a42014723c */ /* 0x080fec00000018ff */
[C---:B------:R-:W-:Y:S06]  /*25b0*/  HMMA.16816.F32 R24, R28.reuse, R164, RZ ;  /* 0x000000a41c18723c */ /* 0x040fec00000018ff */
[-C--:B------:R-:W-:Y:S06]  /*25c0*/  HMMA.16816.F32 R28, R28, R166.reuse, RZ ;  /* 0x000000a61c1c723c */ /* 0x080fec00000018ff */
[----:B------:R-:W-:Y:S02]  /*25d0*/  HMMA.16816.F32 R32, R32, R166, RZ ;  /* 0x000000a62020723c */ /* 0x000fe400000018ff */
[----:B--2---:R-:W-:Y:S05]  /*25e0*/  R2P PR, R0, 0x6 ;  /* 0x0000000600007804 */ /* 0x004fea0000000000 */
[----:B------:R-:W-:Y:S04]  /*25f0*/  SEL R204, R221, 0xffffffe0, !P1 ;  /* 0xffffffe0ddcc7807 */ /* 0x000fe80004800000 */
[----:B------:R-:W-:Y:S02]  /*2600*/  SEL R212, R220, 0xffffffc0, !P2 ;  /* 0xffffffc0dcd47807 */ /* 0x000fe40005000000 */
[C---:B------:R-:W-:Y:S02]  /*2610*/  IADD3 R0, R213.reuse, R204, RZ ;  /* 0x000000ccd5007210 */ /* 0x040fe40007ffe0ff */
[----:B------:R-:W-:Y:S02]  /*2620*/  IADD3 R3, R213, R212, RZ ;  /* 0x000000d4d5037210 */ /* 0x000fe40007ffe0ff */
[----:B------:R-:W-:Y:S01]  /*2630*/  IADD3 R2, R212, R0, RZ ;  /* 0x00000000d4027210 */ /* 0x000fe20007ffe0ff */
[----:B------:R-:W1:Y:S01]  /*2640*/  LDSM.16.M88.4 R168, [R0] ;  /* 0x0000000000a8783b */ /* 0x000e620000000200 */
[----:B------:R-:W-:Y:S04]  /*2650*/  PLOP3.LUT P1, PT, PT, PT, UP2, 0x80, 0x0 ;  /* 0x000000000000781c */ /* 0x000fe80003f2f028 */
[----:B------:R-:W2:Y:S05]  /*2660*/  LDSM.16.M88.4 R176, [R0+0x1000] ;  /* 0x0010000000b0783b */ /* 0x000eaa0000000200 */
[----:B------:R-:W4:Y:S05]  /*2670*/  LDSM.16.M88.4 R184, [R3] ;  /* 0x0000000003b8783b */ /* 0x000f2a0000000200 */
[----:B------:R-:W4:Y:S05]  /*2680*/  LDSM.16.M88.4 R164, [R3+0x1000] ;  /* 0x0010000003a4783b */ /* 0x000f2a0000000200 */
[----:B------:R-:W4:Y:S01]  /*2690*/  LDSM.16.M88.4 R196, [R2] ;  /* 0x0000000002c4783b */ /* 0x000f220000000200 */
[-C--:B-1----:R-:W-:Y:S06]  /*26a0*/  HMMA.16816.F32 R4, R168, R172.reuse, R4 ;  /* 0x000000aca804723c */ /* 0x082fec0000001804 */
        /* <DEDUP_REMOVED lines=10> */
[----:B------:R-:W1:Y:S05]  /*2750*/  LDSM.16.M88.4 R168, [R2+0x1000] ;  /* 0x0010000002a8783b */ /* 0x000e6a0000000200 */
[-C--:B----4-:R-:W-:Y:S01]  /*2760*/  HMMA.16816.F32 R4, R184, R188.reuse, R4 ;  /* 0x000000bcb804723c */ /* 0x090fe20000001804 */
[----:B------:R-:W2:Y:S05]  /*2770*/  LDSM.16.M88.4 R180, [R214+0x4000] ;  /* 0x00400000d6b4783b */ /* 0x000eaa0000000200 */
[C---:B------:R-:W-:Y:S06]  /*2780*/  HMMA.16816.F32 R8, R164.reuse, R188, R8 ;  /* 0x000000bca408723c */ /* 0x040fec0000001808 */
[-C--:B------:R-:W-:Y:S06]  /*2790*/  HMMA.16816.F32 R12, R164, R190.reuse, R12 ;  /* 0x000000bea40c723c */ /* 0x080fec000000180c */
[C---:B------:R-:W-:Y:S01]  /*27a0*/  HMMA.16816.F32 R16, R184.reuse, R190, R16 ;  /* 0x000000beb810723c */ /* 0x040fe20000001810 */
[----:B------:R-:W-:Y:S05]  /*27b0*/  LDSM.16.M88.4 R188, [R0+0x2000] ;  /* 0x0020000000bc783b */ /* 0x000fea0000000200 */
[-C--:B------:R-:W-:Y:S06]  /*27c0*/  HMMA.16816.F32 R20, R184, R192.reuse, R20 ;  /* 0x000000c0b814723c */ /* 0x080fec0000001814 */
[C---:B------:R-:W-:Y:S06]  /*27d0*/  HMMA.16816.F32 R24, R164.reuse, R192, R24 ;  /* 0x000000c0a418723c */ /* 0x040fec0000001818 */
[-C--:B------:R-:W-:Y:S01]  /*27e0*/  HMMA.16816.F32 R28, R164, R194.reuse, R28 ;  /* 0x000000c2a41c723c */ /* 0x080fe2000000181c */
[----:B------:R-:W3:Y:S05]  /*27f0*/  LDSM.16.M88.4 R164, [R213+0x3000] ;  /* 0x00300000d5a4783b */ /* 0x000eea0000000200 */
[----:B------:R-:W-:Y:S01]  /*2800*/  HMMA.16816.F32 R32, R184, R194, R32 ;  /* 0x000000c2b820723c */ /* 0x000fe20000001820 */
[----:B------:R-:W4:Y:S05]  /*2810*/  LDSM.16.M88.4 R184, [R214+0x4800] ;  /* 0x00480000d6b8783b */ /* 0x000f2a0000000200 */
[-C--:B------:R-:W-:Y:S01]  /*2820*/  HMMA.16816.F32 R4, R196, R200.reuse, R4 ;  /* 0x000000c8c404723c */ /* 0x080fe20000001804 */
[----:B------:R-:W4:Y:S05]  /*2830*/  LDSM.16.M88.4 R192, [R215+0x4000] ;  /* 0x00400000d7c0783b */ /* 0x000f2a0000000200 */
[C---:B-1----:R-:W-:Y:S06]  /*2840*/  HMMA.16816.F32 R8, R168.reuse, R200, R8 ;  /* 0x000000c8a808723c */ /* 0x042fec0000001808 */
[-C--:B------:R-:W-:Y:S06]  /*2850*/  HMMA.16816.F32 R12, R168, R202.reuse, R12 ;  /* 0x000000caa80c723c */ /* 0x080fec000000180c */
[C---:B------:R-:W-:Y:S01]  /*2860*/  HMMA.16816.F32 R16, R196.reuse, R202, R16 ;  /* 0x000000cac410723c */ /* 0x040fe20000001810 */
[----:B------:R-:W-:Y:S05]  /*2870*/  LDSM.16.M88.4 R200, [R217+0x4000] ;  /* 0x00400000d9c8783b */ /* 0x000fea0000000200 */
[-C--:B------:R-:W-:Y:S06]  /*2880*/  HMMA.16816.F32 R20, R196, R172.reuse, R20 ;  /* 0x000000acc414723c */ /* 0x080fec0000001814 */
        /* <DEDUP_REMOVED lines=11> */
[-C--:B----4-:R-:W-:Y:S06]  /*2940*/  HMMA.16816.F32 R20, R176, R184.reuse, R20 ;  /* 0x000000b8b014723c */ /* 0x090fec0000001814 */
[C---:B------:R-:W-:Y:S06]  /*2950*/  HMMA.16816.F32 R24, R164.reuse, R184, R24 ;  /* 0x000000b8a418723c */ /* 0x040fec0000001818 */
[-C--:B------:R-:W-:Y:S01]  /*2960*/  HMMA.16816.F32 R28, R164, R186.reuse, R28 ;  /* 0x000000baa41c723c */ /* 0x080fe2000000181c */
[----:B------:R3:W4:Y:S05]  /*2970*/  LDSM.16.M88.4 R164, [R3+0x3000] ;  /* 0x0030000003a4783b */ /* 0x00072a0000000200 */
[----:B------:R-:W-:Y:S01]  /*2980*/  HMMA.16816.F32 R32, R176, R186, R32 ;  /* 0x000000bab020723c */ /* 0x000fe20000001820 */
[----:B------:R-:W4:Y:S05]  /*2990*/  LDSM.16.M88.4 R176, [R217+0x4800] ;  /* 0x00480000d9b0783b */ /* 0x000f2a0000000200 */
[-C--:B------:R-:W-:Y:S01]  /*29a0*/  HMMA.16816.F32 R4, R188, R192.reuse, R4 ;  /* 0x000000c0bc04723c */ /* 0x080fe20000001804 */
[----:B------:R-:W4:Y:S05]  /*29b0*/  LDSM.16.M88.4 R184, [R216+0x4000] ;  /* 0x00400000d8b8783b */ /* 0x000f2a0000000200 */
[C---:B-1----:R-:W-:Y:S06]  /*29c0*/  HMMA.16816.F32 R8, R168.reuse, R192, R8 ;  /* 0x000000c0a808723c */ /* 0x042fec0000001808 */
[-C--:B------:R-:W-:Y:S05]  /*29d0*/  HMMA.16816.F32 R12, R168, R194.reuse, R12 ;  /* 0x000000c2a80c723c */ /* 0x080fea000000180c */
[----:B---3--:R-:W-:Y:S01]  /*29e0*/  FMUL.FTZ R3, R38, 1.4426950216293334961 ;  /* 0x3fb8aa3b26037820 */ /* 0x008fe20000410000 */
[C---:B------:R-:W-:Y:S06]  /*29f0*/  HMMA.16816.F32 R16, R188.reuse, R194, R16 ;  /* 0x000000c2bc10723c */ /* 0x040fec0000001810 */
[-C--:B------:R-:W-:Y:S06]  /*2a00*/  HMMA.16816.F32 R20, R188, R172.reuse, R20 ;  /* 0x000000acbc14723c */ /* 0x080fec0000001814 */
[C---:B------:R-:W-:Y:S06]  /*2a10*/  HMMA.16816.F32 R24, R168.reuse, R172, R24 ;  /* 0x000000aca818723c */ /* 0x040fec0000001818 */
[-C--:B------:R-:W-:Y:S01]  /*2a20*/  HMMA.16816.F32 R28, R168, R174.reuse, R28 ;  /* 0x000000aea81c723c */ /* 0x080fe2000000181c */
[----:B------:R1:W3:Y:S05]  /*2a30*/  LDSM.16.M88.4 R168, [R2+0x3000] ;  /* 0x0030000002a8783b */ /* 0x0002ea0000000200 */
[----:B------:R-:W-:Y:S06]  /*2a40*/  HMMA.16816.F32 R32, R188, R174, R32 ;  /* 0x000000aebc20723c */ /* 0x000fec0000001820 */
[-C--:B--2---:R-:W-:Y:S06]  /*2a50*/  HMMA.16816.F32 R4, R196, R200.reuse, R4 ;  /* 0x000000c8c404723c */ /* 0x084fec0000001804 */
[C---:B----4-:R-:W-:Y:S06]  /*2a60*/  HMMA.16816.F32 R8, R164.reuse, R200, R8 ;  /* 0x000000c8a408723c */ /* 0x050fec0000001808 */
[-C--:B------:R-:W-:Y:S05]  /*2a70*/  HMMA.16816.F32 R12, R164, R202.reuse, R12 ;  /* 0x000000caa40c723c */ /* 0x080fea000000180c */
[----:B-1----:R-:W-:Y:S01]  /*2a80*/  FMUL.FTZ R2, R37, 1.4426950216293334961 ;  /* 0x3fb8aa3b25027820 */ /* 0x002fe20000410000 */
[C---:B------:R-:W-:Y:S06]  /*2a90*/  HMMA.16816.F32 R16, R196.reuse, R202, R16 ;  /* 0x000000cac410723c */ /* 0x040fec0000001810 */
[-C--:B------:R-:W-:Y:S06]  /*2aa0*/  HMMA.16816.F32 R20, R196, R176.reuse, R20 ;  /* 0x000000b0c414723c */ /* 0x080fec0000001814 */
[C---:B------:R-:W-:Y:S06]  /*2ab0*/  HMMA.16816.F32 R24, R164.reuse, R176, R24 ;  /* 0x000000b0a418723c */ /* 0x040fec0000001818 */
[-C--:B------:R-:W-:Y:S06]  /*2ac0*/  HMMA.16816.F32 R28, R164, R178.reuse, R28 ;  /* 0x000000b2a41c723c */ /* 0x080fec000000181c */
[----:B------:R-:W-:Y:S06]  /*2ad0*/  HMMA.16816.F32 R32, R196, R178, R32 ;  /* 0x000000b2c420723c */ /* 0x000fec0000001820 */
[-C--:B------:R-:W-:Y:S06]  /*2ae0*/  HMMA.16816.F32 R4, R180, R184.reuse, R4 ;  /* 0x000000b8b404723c */ /* 0x080fec0000001804 */
        /* <DEDUP_REMOVED lines=12> */
[----:B------:R2:W-:Y:S01]  /*2bb0*/  MUFU.TANH R240, R8 ;  /* 0x0000000800f07308 */ /* 0x0005e20000002400 */
[----:B------:R-:W-:Y:S01]  /*2bc0*/  FMUL.FTZ R12, R12, UR9 ;  /* 0x000000090c0c7c20 */ /* 0x000fe20008410000 */
[----:B------:R-:W-:Y:S01]  /*2bd0*/  FMUL.FTZ R13, R13, UR9 ;  /* 0x000000090d0d7c20 */ /* 0x000fe20008410000 */
[----:B------:R-:W-:Y:S01]  /*2be0*/  FMUL.FTZ R14, R14, UR9 ;  /* 0x000000090e0e7c20 */ /* 0x000fe20008410000 */
[----:B------:R-:W-:Y:S01]  /*2bf0*/  FMUL.FTZ R15, R15, UR9 ;  /* 0x000000090f0f7c20 */ /* 0x000fe20008410000 */
[----:B------:R-:W-:Y:S01]  /*2c00*/  FMUL.FTZ R16, R16, UR9 ;  /* 0x0000000910107c20 */ /* 0x000fe20008410000 */
[----:B------:R-:W-:Y:S04]  /*2c10*/  FMUL.FTZ R17, R17, UR9 ;  /* 0x0000000911117c20 */ /* 0x000fe80008410000 */
[----:B------:R-:W3:Y:S01]  /*2c20*/  MUFU.TANH R173, R5 ;  /* 0x0000000500ad7308 */ /* 0x000ee20000002400 */
[----:B------:R-:W-:Y:S01]  /*2c30*/  FMUL.FTZ R18, R18, UR9 ;  /* 0x0000000912127c20 */ /* 0x000fe20008410000 */
[----:B------:R-:W-:Y:S08]  /*2c40*/  FMUL.FTZ R19, R19, UR9 ;  /* 0x0000000913137c20 */ /* 0x000ff00008410000 */
[----:B------:R-:W4:Y:S01]  /*2c50*/  MUFU.TANH R41, R6 ;  /* 0x0000000600297308 */ /* 0x000f220000002400 */
[----:B--2---:R-:W-:Y:S05]  /*2c60*/  FMUL.FTZ R8, R39, 1.4426950216293334961 ;  /* 0x3fb8aa3b27087820 */ /* 0x004fea0000410000 */
[----:B------:R-:W-:Y:S04]  /*2c70*/  FSEL R8, R8, RZ, P0 ;  /* 0x000000ff08087208 */ /* 0x000fe80000000000 */
[----:B------:R2:W-:Y:S01]  /*2c80*/  MUFU.TANH R40, R7 ;  /* 0x0000000700287308 */ /* 0x0005e20000002400 */
[----:B------:R-:W-:Y:S01]  /*2c90*/  FSETP.NEU.FTZ.AND P0, PT, R38, -INF , PT ;  /* 0xff8000002600780b */ /* 0x000fe20003f1d000 */
[--C-:B-1----:R-:W-:Y:S03]  /*2ca0*/  FFMA.FTZ R0, R208, UR8, -R8.reuse ;  /* 0x00000008d0007c23 */ /* 0x102fe60008010808 */
[----:B------:R-:W-:Y:S02]  /*2cb0*/  FSEL R3, R3, RZ, P0 ;  /* 0x000000ff03037208 */ /* 0x000fe40000000000 */
[----:B------:R-:W-:Y:S03]  /*2cc0*/  FSETP.NEU.FTZ.AND P0, PT, R37, -INF , PT ;  /* 0xff8000002500780b */ /* 0x000fe60003f1d000 */
[----:B------:R3:W-:Y:S01]  /*2cd0*/  MUFU.EX2 R188, R0 ;  /* 0x0000000000bc7308 */ /* 0x0007e20000000800 */
[----:B------:R-:W-:Y:S02]  /*2ce0*/  FSEL R2, R2, RZ, P0 ;  /* 0x000000ff02027208 */ /* 0x000fe40000000000 */
[----:B------:R-:W-:Y:S07]  /*2cf0*/  FSETP.NEU.FTZ.AND P0, PT, R36, -INF , PT ;  /* 0xff8000002400780b */ /* 0x000fee0003f1d000 */
[----:B------:R1:W4:Y:S01]  /*2d00*/  MUFU.TANH R235, R12 ;  /* 0x0000000c00eb7308 */ /* 0x0003220000002400 */
[----:B--2---:R-:W2:Y:S09]  /*2d10*/  LDSM.16.M88.4 R4, [R216+0x4800] ;  /* 0x00480000d804783b */ /* 0x004eb20000000200 */
[----:B------:R-:W2:Y:S01]  /*2d20*/  MUFU.TANH R234, R13 ;  /* 0x0000000d00ea7308 */ /* 0x000ea20000002400 */
[----:B---3--:R-:W-:Y:S09]  /*2d30*/  FFMA.FTZ R0, R173, UR8, -R8 ;  /* 0x00000008ad007c23 */ /* 0x008ff20008010808 */
[----:B------:R4:W-:Y:S01]  /*2d40*/  MUFU.EX2 R189, R0 ;  /* 0x0000000000bd7308 */ /* 0x0009e20000000800 */
[----:B-1----:R-:W3:Y:S09]  /*2d50*/  LDL R12, [R1+0x4] ;  /* 0x00000400010c7983 */ /* 0x002ef20000100800 */
[----:B------:R-:W1:Y:S10]  /*2d60*/  MUFU.TANH R244, R14 ;  /* 0x0000000e00f47308 */ /* 0x000e740000002400 */
[----:B------:R-:W1:Y:S01]  /*2d70*/  MUFU.TANH R243, R15 ;  /* 0x0000000f00f37308 */ /* 0x000e620000002400 */
[--C-:B----4-:R-:W-:Y:S09]  /*2d80*/  FFMA.FTZ R0, R41, UR8, -R3.reuse ;  /* 0x0000000829007c23 */ /* 0x110ff20008010803 */
[----:B------:R4:W-:Y:S01]  /*2d90*/  MUFU.EX2 R200, R0 ;  /* 0x0000000000c87308 */ /* 0x0009e20000000800 */
[-C--:B--2---:R-:W-:Y:S06]  /*2da0*/  HMMA.16816.F32 R20, R180, R4.reuse, R20 ;  /* 0x00000004b414723c */ /* 0x084fec0000001814 */
[C---:B------:R-:W-:Y:S03]  /*2db0*/  HMMA.16816.F32 R24, R168.reuse, R4, R24 ;  /* 0x00000004a818723c */ /* 0x040fe60000001818 */
[----:B------:R-:W-:Y:S03]  /*2dc0*/  MUFU.TANH R246, R10 ;  /* 0x0000000a00f67308 */ /* 0x000fe60000002400 */
[-C--:B------:R-:W-:Y:S07]  /*2dd0*/  HMMA.16816.F32 R28, R168, R6.reuse, R28 ;  /* 0x00000006a81c723c */ /* 0x080fee000000181c */
[----:B------:R-:W2:Y:S01]  /*2de0*/  MUFU.TANH R10, R16 ;  /* 0x00000010000a7308 */ /* 0x000ea20000002400 */
[--C-:B------:R-:W-:Y:S03]  /*2df0*/  FFMA.FTZ R4, R235, UR8, -R2.reuse ;  /* 0x00000008eb047c23 */ /* 0x100fe60008010802 */
[--C-:B----4-:R-:W-:Y:S01]  /*2e00*/  FFMA.FTZ R0, R40, UR8, -R3.reuse ;  /* 0x0000000828007c23 */ /* 0x110fe20008010803 */
[----:B------:R-:W-:Y:S05]  /*2e10*/  HMMA.16816.F32 R32, R180, R6, R32 ;  /* 0x00000006b420723c */ /* 0x000fea0000001820 */
[----:B------:R4:W-:Y:S01]  /*2e20*/  MUFU.EX2 R201, R0 ;  /* 0x0000000000c97308 */ /* 0x0009e20000000800 */
[----:B------:R-:W-:Y:S01]  /*2e30*/  FMUL.FTZ R20, R20, UR9 ;  /* 0x0000000914147c20 */ /* 0x000fe20008410000 */
[----:B------:R-:W-:Y:S01]  /*2e40*/  FMUL.FTZ R21, R21, UR9 ;  /* 0x0000000915157c20 */ /* 0x000fe20008410000 */
[----:B------:R-:W-:Y:S03]  /*2e50*/  MOV R180, R173 ;  /* 0x000000ad00b47202 */ /* 0x000fe60000000f00 */
[----:B------:R-:W-:Y:S01]  /*2e60*/  FMUL.FTZ R22, R22, UR9 ;  /* 0x0000000916167c20 */ /* 0x000fe20008410000 */
[----:B------:R-:W-:Y:S03]  /*2e70*/  MOV R181, R208 ;  /* 0x000000d000b57202 */ /* 0x000fe60000000f00 */
[----:B------:R1:W-:Y:S01]  /*2e80*/  MUFU.EX2 R225, R4 ;  /* 0x0000000400e17308 */ /* 0x0003e20000000800 */
[----:B------:R-:W-:Y:S01]  /*2e90*/  FMUL.FTZ R23, R23, UR9 ;  /* 0x0000000917177c20 */ /* 0x000fe20008410000 */
[----:B------:R-:W-:Y:S01]  /*2ea0*/  FMUL.FTZ R24, R24, UR9 ;  /* 0x0000000918187c20 */ /* 0x000fe20008410000 */
[----:B------:R-:W-:Y:S01]  /*2eb0*/  FMUL.FTZ R25, R25, UR9 ;  /* 0x0000000919197c20 */ /* 0x000fe20008410000 */
[----:B------:R-:W-:Y:S01]  /*2ec0*/  FMUL.FTZ R26, R26, UR9 ;  /* 0x000000091a1a7c20 */ /* 0x000fe20008410000 */
[----:B------:R-:W-:Y:S01]  /*2ed0*/  FMUL.FTZ R28, R28, UR9 ;  /* 0x000000091c1c7c20 */ /* 0x000fe20008410000 */
[----:B------:R-:W-:Y:S01]  /*2ee0*/  FMUL.FTZ R29, R29, UR9 ;  /* 0x000000091d1d7c20 */ /* 0x000fe20008410000 */
[----:B------:R-:W-:Y:S03]  /*2ef0*/  FMUL.FTZ R30, R30, UR9 ;  /* 0x000000091e1e7c20 */ /* 0x000fe60008410000 */
[----:B------:R-:W2:Y:S01]  /*2f00*/  MUFU.TANH R46, R17 ;  /* 0x00000011002e7308 */ /* 0x000ea20000002400 */
[----:B----4-:R-:W-:Y:S01]  /*2f10*/  FMUL.FTZ R0, R36, 1.4426950216293334961 ;  /* 0x3fb8aa3b24007820 */ /* 0x010fe20000410000 */
[----:B------:R-:W-:Y:S01]  /*2f20*/  FMUL.FTZ R27, R27, UR9 ;  /* 0x000000091b1b7c20 */ /* 0x000fe20008410000 */
[----:B------:R-:W-:Y:S01]  /*2f30*/  FMUL.FTZ R31, R31, UR9 ;  /* 0x000000091f1f7c20 */ /* 0x000fe20008410000 */
[----:B------:R-:W-:Y:S01]  /*2f40*/  FMUL.FTZ R32, R32, UR9 ;  /* 0x0000000920207c20 */ /* 0x000fe20008410000 */
[----:B------:R-:W-:Y:S01]  /*2f50*/  FMUL.FTZ R34, R34, UR9 ;  /* 0x0000000922227c20 */ /* 0x000fe20008410000 */
[----:B------:R-:W-:Y:S01]  /*2f60*/  FSEL R0, R0, RZ, P0 ;  /* 0x000000ff00007208 */ /* 0x000fe20000000000 */
[----:B------:R-:W-:Y:S03]  /*2f70*/  FMUL.FTZ R35, R35, UR9 ;  /* 0x0000000923237c20 */ /* 0x000fe60008410000 */
[----:B------:R-:W4:Y:S01]  /*2f80*/  MUFU.TANH R39, R18 ;  /* 0x0000001200277308 */ /* 0x000f220000002400 */
[----:B-1----:R-:W-:Y:S01]  /*2f90*/  FFMA.FTZ R4, R234, UR8, -R2 ;  /* 0x00000008ea047c23 */ /* 0x002fe20008010802 */
[----:B------:R-:W-:Y:S08]  /*2fa0*/  FMUL.FTZ R33, R33, UR9 ;  /* 0x0000000921217c20 */ /* 0x000ff00008410000 */
[----:B------:R1:W-:Y:S10]  /*2fb0*/  MUFU.EX2 R224, R4 ;  /* 0x0000000400e07308 */ /* 0x0003f40000000800 */
[----:B------:R-:W4:Y:S10]  /*2fc0*/  MUFU.TANH R38, R19 ;  /* 0x0000001300267308 */ /* 0x000f340000002400 */
[----:B------:R-:W4:Y:S01]  /*2fd0*/  MUFU.TANH R45, R20 ;  /* 0x00000014002d7308 */ /* 0x000f220000002400 */
[--C-:B-1----:R-:W-:Y:S09]  /*2fe0*/  FFMA.FTZ R4, R244, UR8, -R0.reuse ;  /* 0x00000008f4047c23 */ /* 0x102ff20008010800 */
[----:B------:R1:W-:Y:S10]  /*2ff0*/  MUFU.EX2 R238, R4 ;  /* 0x0000000400ee7308 */ /* 0x0003f40000000800 */
[----:B------:R2:W-:Y:S10]  /*3000*/  MUFU.TANH R245, R11 ;  /* 0x0000000b00f57308 */ /* 0x0005f40000002400 */
[----:B------:R-:W-:Y:S01]  /*3010*/  MUFU.TANH R44, R21 ;  /* 0x00000015002c7308 */ /* 0x000fe20000002400 */
[----:B-1----:R-:W-:Y:S09]  /*3020*/  FFMA.FTZ R4, R243, UR8, -R0 ;  /* 0x00000008f3047c23 */ /* 0x002ff20008010800 */
[----:B------:R1:W-:Y:S01]  /*3030*/  MUFU.EX2 R237, R4 ;  /* 0x0000000400ed7308 */ /* 0x0003e20000000800 */
[----:B--2---:R-:W2:Y:S09]  /*3040*/  LDL R11, [R1] ;  /* 0x00000000010b7983 */ /* 0x004eb20000100800 */
[----:B------:R-:W-:Y:S10]  /*3050*/  MUFU.TANH R37, R22 ;  /* 0x0000001600257308 */ /* 0x000ff40000002400 */
[----:B------:R-:W-:Y:S01]  /*3060*/  MUFU.TANH R36, R23 ;  /* 0x0000001700247308 */ /* 0x000fe20000002400 */
[--C-:B-1----:R-:W-:Y:S09]  /*3070*/  FFMA.FTZ R4, R10, UR8, -R8.reuse ;  /* 0x000000080a047c23 */ /* 0x102ff20008010808 */
[----:B------:R1:W-:Y:S10]  /*3080*/  MUFU.EX2 R187, R4 ;  /* 0x0000000400bb7308 */ /* 0x0003f40000000800 */
[----:B------:R-:W-:Y:S10]  /*3090*/  MUFU.TANH R226, R24 ;  /* 0x0000001800e27308 */ /* 0x000ff40000002400 */
[----:B------:R-:W-:Y:S01]  /*30a0*/  MUFU.TANH R207, R25 ;  /* 0x0000001900cf7308 */ /* 0x000fe20000002400 */
[----:B-1----:R-:W-:Y:S09]  /*30b0*/  FFMA.FTZ R4, R46, UR8, -R8 ;  /* 0x000000082e047c23 */ /* 0x002ff20008010808 */
[----:B------:R4:W-:Y:S10]  /*30c0*/  MUFU.EX2 R186, R4 ;  /* 0x0000000400ba7308 */ /* 0x0009f40000000800 */
[----:B------:R-:W-:Y:S10]  /*30d0*/  MUFU.TANH R236, R26 ;  /* 0x0000001a00ec7308 */ /* 0x000ff40000002400 */
[----:B------:R-:W-:Y:S01]  /*30e0*/  MUFU.TANH R233, R27 ;  /* 0x0000001b00e97308 */ /* 0x000fe20000002400 */
[--C-:B----4-:R-:W-:Y:S09]  /*30f0*/  FFMA.FTZ R4, R39, UR8, -R3.reuse ;  /* 0x0000000827047c23 */ /* 0x110ff20008010803 */
[----:B------:R1:W-:Y:S10]  /*3100*/  MUFU.EX2 R195, R4 ;  /* 0x0000000400c37308 */ /* 0x0003f40000000800 */
[----:B------:R4:W3:Y:S10]  /*3110*/  MUFU.TANH R239, R9 ;  /* 0x0000000900ef7308 */ /* 0x0008f40000002400 */
[----:B------:R-:W-:Y:S01]  /*3120*/  MUFU.TANH R202, R28 ;  /* 0x0000001c00ca7308 */ /* 0x000fe20000002400 */
[--C-:B-1----:R-:W-:Y:S09]  /*3130*/  FFMA.FTZ R4, R38, UR8, -R3.reuse ;  /* 0x0000000826047c23 */ /* 0x102ff20008010803 */
[----:B------:R1:W-:Y:S01]  /*3140*/  MUFU.EX2 R194, R4 ;  /* 0x0000000400c27308 */ /* 0x0003e20000000800 */
[----:B----4-:R-:W-:Y:S09]  /*3150*/  FFMA.FTZ R9, R240, UR8, -R2 ;  /* 0x00000008f0097c23 */ /* 0x010ff20008010802 */
[----:B------:R3:W-:Y:S10]  /*3160*/  MUFU.EX2 R230, R9 ;  /* 0x0000000900e67308 */ /* 0x0007f40000000800 */
[----:B------:R-:W-:Y:S01]  /*3170*/  MUFU.TANH R206, R29 ;  /* 0x0000001d00ce7308 */ /* 0x000fe20000002400 */
[----:B-1----:R-:W-:Y:S09]  /*3180*/  FFMA.FTZ R4, R45, UR8, -R8 ;  /* 0x000000082d047c23 */ /* 0x002ff20008010808 */
[----:B------:R1:W-:Y:S01]  /*3190*/  MUFU.EX2 R184, R4 ;  /* 0x0000000400b87308 */ /* 0x0003e20000000800 */
[----:B---3--:R-:W-:Y:S09]  /*31a0*/  FFMA.FTZ R9, R239, UR8, -R2 ;  /* 0x00000008ef097c23 */ /* 0x008ff20008010802 */
[----:B------:R-:W-:Y:S10]  /*31b0*/  MUFU.TANH R43, R32 ;  /* 0x00000020002b7308 */ /* 0x000ff40000002400 */
[----:B------:R-:W-:Y:S01]  /*31c0*/  MUFU.TANH R220, R34 ;  /* 0x0000002200dc7308 */ /* 0x000fe20000002400 */
[----:B-1----:R-:W-:Y:S09]  /*31d0*/  FFMA.FTZ R4, R44, UR8, -R8 ;  /* 0x000000082c047c23 */ /* 0x002ff20008010808 */
[----:B------:R1:W-:Y:S10]  /*31e0*/  MUFU.EX2 R185, R4 ;  /* 0x0000000400b97308 */ /* 0x0003f40000000800 */
[----:B------:R-:W-:Y:S10]  /*31f0*/  MUFU.TANH R221, R35 ;  /* 0x0000002300dd7308 */ /* 0x000ff40000002400 */
[----:B------:R3:W-:Y:S01]  /*3200*/  MUFU.EX2 R229, R9 ;  /* 0x0000000900e57308 */ /* 0x0007e20000000800 */
[--C-:B-1----:R-:W-:Y:S09]  /*3210*/  FFMA.FTZ R4, R37, UR8, -R3.reuse ;  /* 0x0000000825047c23 */ /* 0x102ff20008010803 */
[----:B------:R1:W-:Y:S10]  /*3220*/  MUFU.EX2 R192, R4 ;  /* 0x0000000400c07308 */ /* 0x0003f40000000800 */
[----:B------:R-:W4:Y:S01]  /*3230*/  MUFU.TANH R231, R30 ;  /* 0x0000001e00e77308 */ /* 0x000f220000002400 */
[--C-:B---3--:R-:W-:Y:S09]  /*3240*/  FFMA.FTZ R9, R246, UR8, -R0.reuse ;  /* 0x00000008f6097c23 */ /* 0x108ff20008010800 */
[----:B------:R3:W-:Y:S01]  /*3250*/  MUFU.EX2 R242, R9 ;  /* 0x0000000900f27308 */ /* 0x0007e20000000800 */
[--C-:B-1----:R-:W-:Y:S09]  /*3260*/  FFMA.FTZ R4, R36, UR8, -R3.reuse ;  /* 0x0000000824047c23 */ /* 0x102ff20008010803 */
[----:B------:R1:W-:Y:S01]  /*3270*/  MUFU.EX2 R193, R4 ;  /* 0x0000000400c17308 */ /* 0x0003e20000000800 */
[--C-:B----4-:R-:W-:Y:S09]  /*3280*/  FFMA.FTZ R5, R231, UR8, -R0.reuse ;  /* 0x00000008e7057c23 */ /* 0x110ff20008010800 */
[----:B------:R4:W-:Y:S01]  /*3290*/  MUFU.EX2 R205, R5 ;  /* 0x0000000500cd7308 */ /* 0x0009e20000000800 */
[----:B---3--:R-:W-:Y:S09]  /*32a0*/  FFMA.FTZ R9, R245, UR8, -R0 ;  /* 0x00000008f5097c23 */ /* 0x008ff20008010800 */
[----:B------:R-:W-:Y:S01]  /*32b0*/  MUFU.EX2 R241, R9 ;  /* 0x0000000900f17308 */ /* 0x000fe20000000800 */
[--C-:B-1----:R-:W-:Y:S09]  /*32c0*/  FFMA.FTZ R4, R226, UR8, -R2.reuse ;  /* 0x00000008e2047c23 */ /* 0x102ff20008010802 */
[----:B------:R1:W-:Y:S01]  /*32d0*/  MUFU.EX2 R199, R4 ;  /* 0x0000000400c77308 */ /* 0x0003e20000000800 */
[----:B----4-:R-:W-:Y:S09]  /*32e0*/  F2FP.F16.F32.PACK_AB R5, R229, R230 ;  /* 0x000000e6e505723e */ /* 0x010ff200000000ff */
[----:B------:R-:W-:Y:S10]  /*32f0*/  MUFU.TANH R42, R33 ;  /* 0x00000021002a7308 */ /* 0x000ff40000002400 */
[----:B------:R-:W3:Y:S01]  /*3300*/  MUFU.TANH R232, R31 ;  /* 0x0000001f00e87308 */ /* 0x000ee20000002400 */
[----:B-1----:R-:W-:Y:S09]  /*3310*/  FFMA.FTZ R4, R207, UR8, -R2 ;  /* 0x00000008cf047c23 */ /* 0x002ff20008010802 */
[----:B------:R1:W-:Y:S02]  /*3320*/  MUFU.EX2 R198, R4 ;  /* 0x0000000400c67308 */ /* 0x0003e40000000800 */
[--C-:B-1----:R-:W-:Y:S08]  /*3330*/  FFMA.FTZ R4, R236, UR8, -R0.reuse ;  /* 0x00000008ec047c23 */ /* 0x102ff00008010800 */
[----:B------:R1:W-:Y:S02]  /*3340*/  MUFU.EX2 R228, R4 ;  /* 0x0000000400e47308 */ /* 0x0003e40000000800 */
[--C-:B-1----:R-:W-:Y:S01]  /*3350*/  FFMA.FTZ R4, R233, UR8, -R0.reuse ;  /* 0x00000008e9047c23 */ /* 0x102fe20008010800 */
[----:B---3--:R-:W-:Y:S07]  /*3360*/  FFMA.FTZ R0, R232, UR8, -R0 ;  /* 0x00000008e8007c23 */ /* 0x008fee0008010800 */
[----:B------:R1:W-:Y:S10]  /*3370*/  MUFU.EX2 R227, R4 ;  /* 0x0000000400e37308 */ /* 0x0003f40000000800 */
[----:B------:R-:W-:Y:S01]  /*3380*/  MUFU.EX2 R203, R0 ;  /* 0x0000000000cb7308 */ /* 0x000fe20000000800 */
[--C-:B-1----:R-:W-:Y:S01]  /*3390*/  FFMA.FTZ R4, R202, UR8, -R2.reuse ;  /* 0x00000008ca047c23 */ /* 0x102fe20008010802 */
[----:B------:R-:W-:Y:S08]  /*33a0*/  FFMA.FTZ R2, R206, UR8, -R2 ;  /* 0x00000008ce027c23 */ /* 0x000ff00008010802 */
[----:B------:R1:W-:Y:S10]  /*33b0*/  MUFU.EX2 R197, R4 ;  /* 0x0000000400c57308 */ /* 0x0003f40000000800 */
[----:B------:R3:W-:Y:S01]  /*33c0*/  MUFU.EX2 R196, R2 ;  /* 0x0000000200c47308 */ /* 0x0007e20000000800 */
[----:B-1----:R-:W-:Y:S05]  /*33d0*/  F2FP.F16.F32.PACK_AB R4, R189, R188 ;  /* 0x000000bcbd04723e */ /* 0x002fea00000000ff */
[----:B------:R1:W-:Y:S01]  /*33e0*/  STS [R247+0x20000], R4 ;  /* 0x02000004f7007388 */ /* 0x0003e20000000800 */
[--C-:B---3--:R-:W-:Y:S01]  /*33f0*/  FFMA.FTZ R2, R43, UR8, -R8.reuse ;  /* 0x000000082b027c23 */ /* 0x108fe20008010808 */
[----:B------:R-:W-:Y:S03]  /*3400*/  FFMA.FTZ R8, R42, UR8, -R8 ;  /* 0x000000082a087c23 */ /* 0x000fe60008010808 */
[----:B------:R3:W-:Y:S10]  /*3410*/  MUFU.EX2 R182, R2 ;  /* 0x0000000200b67308 */ /* 0x0007f40000000800 */
[----:B------:R-:W-:Y:S01]  /*3420*/  MUFU.EX2 R183, R8 ;  /* 0x0000000800b77308 */ /* 0x000fe20000000800 */
[--C-:B---3--:R-:W-:Y:S01]  /*3430*/  FFMA.FTZ R2, R220, UR8, -R3.reuse ;  /* 0x00000008dc027c23 */ /* 0x108fe20008010803 */
[----:B------:R-:W-:Y:S01]  /*3440*/  FFMA.FTZ R3, R221, UR8, -R3 ;  /* 0x00000008dd037c23 */ /* 0x000fe20008010803 */
[----:B-1----:R-:W-:Y:S07]  /*3450*/  F2FP.F16.F32.PACK_AB R4, R194, R195 ;  /* 0x000000c3c204723e */ /* 0x002fee00000000ff */
[----:B------:R1:W-:Y:S10]  /*3460*/  MUFU.EX2 R191, R2 ;  /* 0x0000000200bf7308 */ /* 0x0003f40000000800 */
[----:B------:R3:W4:Y:S01]  /*3470*/  MUFU.EX2 R190, R3 ;  /* 0x0000000300be7308 */ /* 0x0007220000000800 */
[----:B-1----:R-:W-:Y:S02]  /*3480*/  F2FP.F16.F32.PACK_AB R2, R186, R187 ;  /* 0x000000bbba02723e */ /* 0x002fe400000000ff */
[----:B---3--:R-:W-:Y:S02]  /*3490*/  F2FP.F16.F32.PACK_AB R3, R201, R200 ;  /* 0x000000c8c903723e */ /* 0x008fe400000000ff */
[----:B----4-:R-:W-:Y:S03]  /*34a0*/  F2FP.F16.F32.PACK_AB R0, R190, R191 ;  /* 0x000000bfbe00723e */ /* 0x010fe600000000ff */
[----:B------:R1:W-:Y:S05]  /*34b0*/  STS [R247+0x20400], R3 ;  /* 0x02040003f7007388 */ /* 0x0003ea0000000800 */
[----:B------:R3:W-:Y:S05]  /*34c0*/  STS [R12+0x20000], R2 ;  /* 0x020000020c007388 */ /* 0x0007ea0000000800 */
[----:B------:R4:W-:Y:S05]  /*34d0*/  STS [R12+0x20400], R4 ;  /* 0x020400040c007388 */ /* 0x0009ea0000000800 */
[----:B------:R2:W-:Y:S01]  /*34e0*/  STS [R247+0x21000], R5 ;  /* 0x02100005f7007388 */ /* 0x0005e20000000800 */
[----:B-1----:R-:W-:Y:S02]  /*34f0*/  F2FP.F16.F32.PACK_AB R3, R241, R242 ;  /* 0x000000f2f103723e */ /* 0x002fe400000000ff */
[----:B---3--:R-:W-:Y:S03]  /*3500*/  F2FP.F16.F32.PACK_AB R2, R224, R225 ;  /* 0x000000e1e002723e */ /* 0x008fe600000000ff */
[----:B------:R1:W-:Y:S01]  /*3510*/  STS [R247+0x21400], R3 ;  /* 0x02140003f7007388 */ /* 0x0003e20000000800 */
[----:B----4-:R-:W-:Y:S04]  /*3520*/  F2FP.F16.F32.PACK_AB R4, R185, R184 ;  /* 0x000000b8b904723e */ /* 0x010fe800000000ff */
[----:B------:R3:W-:Y:S01]  /*3530*/  STS [R12+0x21000], R2 ;  /* 0x021000020c007388 */ /* 0x0007e20000000800 */
[----:B--2---:R-:W-:Y:S05]  /*3540*/  F2FP.F16.F32.PACK_AB R5, R237, R238 ;  /* 0x000000eeed05723e */ /* 0x004fea00000000ff */
[----:B------:R2:W-:Y:S05]  /*3550*/  STS [R12+0x21400], R5 ;  /* 0x021400050c007388 */ /* 0x0005ea0000000800 */
[----:B------:R4:W-:Y:S01]  /*3560*/  STS [R252+0x20000], R4 ;  /* 0x02000004fc007388 */ /* 0x0009e20000000800 */
[----:B-1----:R-:W-:Y:S02]  /*3570*/  F2FP.F16.F32.PACK_AB R3, R193, R192 ;  /* 0x000000c0c103723e */ /* 0x002fe400000000ff */
[----:B---3--:R-:W-:Y:S03]  /*3580*/  F2FP.F16.F32.PACK_AB R2, R183, R182 ;  /* 0x000000b6b702723e */ /* 0x008fe600000000ff */
[----:B------:R1:W-:Y:S05]  /*3590*/  STS [R252+0x20400], R3 ;  /* 0x02040003fc007388 */ /* 0x0003ea0000000800 */
[----:B------:R3:W-:Y:S01]  /*35a0*/  STS [R11+0x20000], R2 ;  /* 0x020000020b007388 */ /* 0x0007e20000000800 */
[----:B--2---:R-:W-:Y:S04]  /*35b0*/  F2FP.F16.F32.PACK_AB R5, R198, R199 ;  /* 0x000000c7c605723e */ /* 0x004fe800000000ff */
[----:B------:R2:W-:Y:S01]  /*35c0*/  STS [R11+0x20400], R0 ;  /* 0x020400000b007388 */ /* 0x0005e20000000800 */
[----:B----4-:R-:W-:Y:S04]  /*35d0*/  F2FP.F16.F32.PACK_AB R4, R227, R228 ;  /* 0x000000e4e304723e */ /* 0x010fe800000000ff */
[----:B------:R-:W-:Y:S05]  /*35e0*/  STS [R252+0x21000], R5 ;  /* 0x02100005fc007388 */ /* 0x000fea0000000800 */
[----:B------:R-:W-:Y:S01]  /*35f0*/  STS [R252+0x21400], R4 ;  /* 0x02140004fc007388 */ /* 0x000fe20000000800 */
[----:B-1----:R-:W-:Y:S02]  /*3600*/  F2FP.F16.F32.PACK_AB R3, R196, R197 ;  /* 0x000000c5c403723e */ /* 0x002fe400000000ff */
[----:B---3--:R-:W-:Y:S03]  /*3610*/  F2FP.F16.F32.PACK_AB R2, R203, R205 ;  /* 0x000000cdcb02723e */ /* 0x008fe600000000ff */
[----:B------:R-:W-:Y:S01]  /*3620*/  STS [R11+0x21000], R3 ;  /* 0x021000030b007388 */ /* 0x000fe20000000800 */
[----:B--2---:R-:W-:Y:S04]  /*3630*/  LEA R0, R219, UR5, 0x1 ;  /* 0x00000005db007c11 */ /* 0x004fe8000f8e08ff */
[----:B------:R1:W-:Y:S01]  /*3640*/  STS [R11+0x21400], R2 ;  /* 0x021400020b007388 */ /* 0x0003e20000000800 */
[C---:B------:R-:W-:Y:S04]  /*3650*/  IADD3 R208, R0.reuse, R212, RZ ;  /* 0x000000d400d07210 */ /* 0x040fe80007ffe0ff */
[----:B------:R-:W-:Y:S05]  /*3660*/  LDSM.16.M88.4 R32, [R0+0x8000] ;  /* 0x008000000020783b */ /* 0x000fea0000000200 */
[----:B------:R-:W2:Y:S05]  /*3670*/  LDSM.16.M88.4 R16, [R214+0x8000] ;  /* 0x00800000d610783b */ /* 0x000eaa0000000200 */
[----:B------:R-:W3:Y:S05]  /*3680*/  LDSM.16.M88.4 R28, [R0+0x9000] ;  /* 0x00900000001c783b */ /* 0x000eea0000000200 */
[----:B------:R-:W4:Y:S05]  /*3690*/  LDSM.16.M88.4 R164, [R214+0x8800] ;  /* 0x00880000d6a4783b */ /* 0x000f2a0000000200 */
[----:B------:R-:W-:Y:S01]  /*36a0*/  LDSM.16.M88.4 R172, [R215+0x8000] ;  /* 0x00800000d7ac783b */ /* 0x000fe20000000200 */
[----:B-1----:R-:W-:Y:S02]  /*36b0*/  IADD3 R2, R0, R204, RZ ;  /* 0x000000cc00027210 */ /* 0x002fe40007ffe0ff */
[----:B------:R-:W-:Y:S02]  /*36c0*/  MOV R204, R10 ;  /* 0x0000000a00cc7202 */ /* 0x000fe40000000f00 */
[----:B------:R-:W-:Y:S01]  /*36d0*/  IADD3 R3, R212, R2, RZ ;  /* 0x00000002d4037210 */ /* 0x000fe20007ffe0ff */
[----:B------:R-:W1:Y:S05]  /*36e0*/  LDSM.16.M88.4 R168, [R2+0x8000] ;  /* 0x0080000002a8783b */ /* 0x000e6a0000000200 */
        /* <DEDUP_REMOVED lines=25> */
[-C--:B------:R-:W-:Y:S05]  /*3880*/  HMMA.16816.F32 R12, R164, R178.reuse, R12 ;  /* 0x000000b2a40c723c */ /* 0x080fea000000180c */
[----:B------:R-:W-:Y:S01]  /*3890*/  MOV R176, R180 ;  /* 0x000000b400b07202 */ /* 0x000fe20000000f00 */
[C---:B------:R-:W-:Y:S01]  /*38a0*/  HMMA.16816.F32 R16, R172.reuse, R178, R16 ;  /* 0x000000b2ac10723c */ /* 0x040fe20000001810 */
[----:B------:R-:W4:Y:S05]  /*38b0*/  LDL R178, [R1+0x20] ;  /* 0x0000200001b27983 */ /* 0x000f2a0000100800 */
[-C--:B---3--:R-:W-:Y:S05]  /*38c0*/  HMMA.16816.F32 R20, R172, R168.reuse, R20 ;  /* 0x000000a8ac14723c */ /* 0x088fea0000001814 */
[----:B------:R-:W-:Y:S01]  /*38d0*/  MOV R179, R181 ;  /* 0x000000b500b37202 */ /* 0x000fe20000000f00 */
        /* <DEDUP_REMOVED lines=30> */
[-C--:B-1----:R-:W-:Y:S05]  /*3ac0*/  HMMA.16816.F32 R4, R168, R164.reuse, R4 ;  /* 0x000000a4a804723c */ /* 0x082fea0000001804 */
[----:B----4-:R-:W-:Y:S01]  /*3ad0*/  IADD3 R180, P0, R178, UR12, RZ ;  /* 0x0000000cb2b47c10 */ /* 0x010fe2000ff1e0ff */
[C---:B---3--:R-:W-:Y:S05]  /*3ae0*/  HMMA.16816.F32 R8, R172.reuse, R164, R8 ;  /* 0x000000a4ac08723c */ /* 0x048fea0000001808 */
[----:B--2---:R-:W-:Y:S01]  /*3af0*/  IADD3.X R181, R177, UR13, RZ, P0, !PT ;  /* 0x0000000db1b57c10 */ /* 0x004fe200087fe4ff */
[-C--:B------:R-:W-:Y:S04]  /*3b00*/  HMMA.16816.F32 R12, R172, R166.reuse, R12 ;  /* 0x000000a6ac0c723c */ /* 0x080fe8000000180c */
[----:B------:R-:W2:Y:S02]  /*3b10*/  LDG.E R178, desc[UR24][R180.64+0x20] ;  /* 0x00002018b4b27981 */ /* 0x000ea4000c1e1900 */
[C---:B------:R-:W-:Y:S03]  /*3b20*/  HMMA.16816.F32 R16, R168.reuse, R166, R16 ;  /* 0x000000a6a810723c */ /* 0x040fe60000001810 */
[----:B------:R-:W1:Y:S05]  /*3b30*/  LDSM.16.M88.4 R164, [R215+0xc800] ;  /* 0x00c80000d7a4783b */ /* 0x000e6a0000000200 */
[----:B------:R-:W5:Y:S01]  /*3b40*/  LDG.E R177, desc[UR24][R180.64+0x80] ;  /* 0x00008018b4b17981 */ /* 0x000f62000c1e1900 */
        /* <DEDUP_REMOVED lines=15> */
[----:B------:R-:W-:Y:S04]  /*3c40*/  LDSM.16.M88.4 R168, [R216+0xc000] ;  /* 0x00c00000d8a8783b */ /* 0x000fe80000000200 */
[----:B------:R-:W-:Y:S01]  /*3c50*/  MOV R164, R179 ;  /* 0x000000b300a47202 */ /* 0x000fe20000000f00 */
[----:B------:R-:W-:Y:S01]  /*3c60*/  HMMA.16816.F32 R32, R172, R166, R32 ;  /* 0x000000a6ac20723c */ /* 0x000fe20000001820 */
[----:B------:R-:W3:Y:S04]  /*3c70*/  LDG.E R179, desc[UR24][R180.64] ;  /* 0x00000018b4b37981 */ /* 0x000ee8000c1e1900 */
[----:B------:R-:W-:Y:S02]  /*3c80*/  MOV R165, R176 ;  /* 0x000000b000a57202 */ /* 0x000fe40000000f00 */
[----:B------:R1:W5:Y:S04]  /*3c90*/  LDG.E R176, desc[UR24][R180.64+0xa0] ;  /* 0x0000a018b4b07981 */ /* 0x000368000c1e1900 */
[----:B-1----:R-:W-:Y:S02]  /*3ca0*/  MOV R180, R164 ;  /* 0x000000a400b47202 */ /* 0x002fe40000000f00 */
[----:B------:R-:W-:Y:S02]  /*3cb0*/  MOV R181, R165 ;  /* 0x000000a500b57202 */ /* 0x000fe40000000f00 */
[----:B------:R-:W1:Y:S01]  /*3cc0*/  LDSM.16.M88.4 R164, [R3+0xa000] ;  /* 0x00a0000003a4783b */ /* 0x000e620000000200 */
[----:B------:R-:W-:Y:S01]  /*3cd0*/  FFMA.FTZ R172, -R180, R180, 1 ;  /* 0x3f800000b4ac7423 */ /* 0x000fe200000101b4 */
[-C--:B-1----:R-:W-:Y:S11]  /*3ce0*/  HMMA.16816.F32 R4, R164, R168.reuse, R4 ;  /* 0x000000a8a404723c */ /* 0x082ff60000001804 */
[----:B------:R-:W-:Y:S11]  /*3cf0*/  @!UPT UIADD3 URZ, URZ, URZ, URZ ;  /* 0x0000003f3f3ff290 */ /* 0x000ff6000fffe03f */
[----:B------:R-:W-:Y:S02]  /*3d00*/  @!UPT UIADD3 URZ, URZ, URZ, URZ ;  /* 0x0000003f3f3ff290 */ /* 0x000fe4000fffe03f */
[C---:B---3--:R-:W-:Y:S01]  /*3d10*/  FADD.FTZ R180, -R179.reuse, R5 ;  /* 0x00000005b3b47221 */ /* 0x048fe20000010100 */
[----:B------:R-:W-:Y:S01]  /*3d20*/  FMUL.FTZ R5, R172, UR9 ;  /* 0x00000009ac057c20 */ /* 0x000fe20008410000 */
[----:B------:R-:W-:Y:S01]  /*3d30*/  FADD.FTZ R4, -R179, R4 ;  /* 0x00000004b3047221 */ /* 0x000fe20000010100 */
[----:B------:R-:W1:Y:S01]  /*3d40*/  LDSM.16.M88.4 R172, [R3+0xb000] ;  /* 0x00b0000003ac783b */ /* 0x000e620000000200 */
[----:B------:R-:W-:Y:S02]  /*3d50*/  FMUL.FTZ R180, R189, R180 ;  /* 0x000000b4bdb47220 */ /* 0x000fe40000410000 */
[----:B------:R-:W-:Y:S04]  /*3d60*/  FMUL.FTZ R4, R188, R4 ;  /* 0x00000004bc047220 */ /* 0x000fe80000410000 */
[----:B------:R-:W-:Y:S01]  /*3d70*/  FMUL.FTZ R5, R5, R4 ;  /* 0x0000000405057220 */ /* 0x000fe20000410000 */
[----:B------:R-:W-:Y:S04]  /*3d80*/  FFMA.FTZ R4, -R181, R181, 1 ;  /* 0x3f800000b5047423 */ /* 0x000fe800000101b5 */
[----:B------:R-:W-:Y:S04]  /*3d90*/  FMUL.FTZ R4, R4, UR9 ;  /* 0x0000000904047c20 */ /* 0x000fe80008410000 */
[----:B------:R-:W-:Y:S01]  /*3da0*/  FMUL.FTZ R4, R4, R180 ;  /* 0x000000b404047220 */ /* 0x000fe20000410000 */
[C---:B-1----:R-:W-:Y:S06]  /*3db0*/  HMMA.16816.F32 R8, R172.reuse, R168, R8 ;  /* 0x000000a8ac08723c */ /* 0x042fec0000001808 */
[-C--:B------:R-:W-:Y:S06]  /*3dc0*/  HMMA.16816.F32 R12, R172, R170.reuse, R12 ;  /* 0x000000aaac0c723c */ /* 0x080fec000000180c */
[C---:B------:R-:W-:Y:S01]  /*3dd0*/  HMMA.16816.F32 R16, R164.reuse, R170, R16 ;  /* 0x000000aaa410723c */ /* 0x040fe20000001810 */
[----:B------:R-:W1:Y:S11]  /*3de0*/  LDSM.16.M88.4 R168, [R216+0xc800] ;  /* 0x00c80000d8a8783b */ /* 0x000e760000000200 */
[----:B------:R-:W-:Y:S11]  /*3df0*/  @!UPT UIADD3 URZ, URZ, URZ, URZ ;  /* 0x0000003f3f3ff290 */ /* 0x000ff6000fffe03f */
[----:B------:R-:W-:Y:S01]  /*3e00*/  @!UPT UIADD3 URZ, URZ, URZ, URZ ;  /* 0x0000003f3f3ff290 */ /* 0x000fe2000fffe03f */
[----:B--2---:R-:W-:Y:S01]  /*3e10*/  FADD.FTZ R19, -R178, R19 ;  /* 0x00000013b2137221 */ /* 0x004fe20000010100 */
[----:B------:R-:W-:Y:S04]  /*3e20*/  FADD.FTZ R17, -R179, R17 ;  /* 0x00000011b3117221 */ /* 0x000fe80000010100 */
[----:B------:R-:W-:Y:S01]  /*3e30*/  FMUL.FTZ R17, R186, R17 ;  /* 0x00000011ba117220 */ /* 0x000fe20000410000 */
[-C--:B-1----:R-:W-:Y:S06]  /*3e40*/  HMMA.16816.F32 R20, R164, R168.reuse, R20 ;  /* 0x000000a8a414723c */ /* 0x082fec0000001814 */
[C---:B------:R-:W-:Y:S06]  /*3e50*/  HMMA.16816.F32 R24, R172.reuse, R168, R24 ;  /* 0x000000a8ac18723c */ /* 0x040fec0000001818 */
[-C--:B------:R-:W-:Y:S06]  /*3e60*/  HMMA.16816.F32 R28, R172, R170.reuse, R28 ;  /* 0x000000aaac1c723c */ /* 0x080fec000000181c */
[----:B------:R-:W-:Y:S07]  /*3e70*/  HMMA.16816.F32 R32, R164, R170, R32 ;  /* 0x000000aaa420723c */ /* 0x000fee0000001820 */
[----:B------:R-:W-:Y:S01]  /*3e80*/  FFMA.FTZ R166, -R45, R45, 1 ;  /* 0x3f8000002da67423 */ /* 0x000fe2000001012d */
[C---:B------:R-:W-:Y:S03]  /*3e90*/  FADD.FTZ R164, -R179.reuse, R20 ;  /* 0x00000014b3a47221 */ /* 0x040fe60000010100 */
[----:B------:R-:W-:Y:S01]  /*3ea0*/  FADD.FTZ R165, -R179, R16 ;  /* 0x00000010b3a57221 */ /* 0x000fe20000010100 */
[----:B------:R-:W-:Y:S01]  /*3eb0*/  F2FP.F16.F32.PACK_AB R16, R4, R5 ;  /* 0x000000050410723e */ /* 0x000fe200000000ff */
[----:B------:R-:W-:Y:S01]  /*3ec0*/  FMUL.FTZ R4, R184, R164 ;  /* 0x000000a4b8047220 */ /* 0x000fe20000410000 */
[----:B------:R-:W-:Y:S01]  /*3ed0*/  FFMA.FTZ R164, -R46, R46, 1 ;  /* 0x3f8000002ea47423 */ /* 0x000fe2000001012e */
[----:B------:R-:W-:Y:S01]  /*3ee0*/  FMUL.FTZ R20, R187, R165 ;  /* 0x000000a5bb147220 */ /* 0x000fe20000410000 */
[----:B------:R1:W5:Y:S01]  /*3ef0*/  LDL.LU R46, [R1+0x78] ;  /* 0x00007800012e7983 */ /* 0x0003620000300800 */
[----:B------:R-:W-:Y:S01]  /*3f00*/  FADD.FTZ R5, -R179, R21 ;  /* 0x00000015b3057221 */ /* 0x000fe20000010100 */
[----:B------:R-:W-:Y:S01]  /*3f10*/  FFMA.FTZ R21, -R44, R44, 1 ;  /* 0x3f8000002c157423 */ /* 0x000fe2000001012c */
[----:B------:R-:W-:Y:S02]  /*3f20*/  FFMA.FTZ R165, -R204, R204, 1 ;  /* 0x3f800000cca57423 */ /* 0x000fe400000101cc */
[----:B------:R1:W5:Y:S01]  /*3f30*/  LDL.LU R45, [R1+0x74] ;  /* 0x00007400012d7983 */ /* 0x0003620000300800 */
[----:B------:R-:W-:Y:S01]  /*3f40*/  FMUL.FTZ R5, R185, R5 ;  /* 0x00000005b9057220 */ /* 0x000fe20000410000 */
[----:B------:R-:W-:Y:S01]  /*3f50*/  FMUL.FTZ R166, R166, UR9 ;  /* 0x00000009a6a67c20 */ /* 0x000fe20008410000 */
[----:B------:R-:W-:Y:S02]  /*3f60*/  FMUL.FTZ R165, R165, UR9 ;  /* 0x00000009a5a57c20 */ /* 0x000fe40008410000 */
[----:B------:R1:W5:Y:S01]  /*3f70*/  LDL.LU R44, [R1+0x70] ;  /* 0x00007000012c7983 */ /* 0x0003620000300800 */
[----:B------:R-:W-:Y:S01]  /*3f80*/  FMUL.FTZ R21, R21, UR9 ;  /* 0x0000000915157c20 */ /* 0x000fe20008410000 */
[----:B------:R-:W-:Y:S01]  /*3f90*/  FMUL.FTZ R166, R166, R4 ;  /* 0x00000004a6a67220 */ /* 0x000fe20000410000 */
[----:B------:R-:W-:Y:S01]  /*3fa0*/  FMUL.FTZ R165, R165, R20 ;  /* 0x00000014a5a57220 */ /* 0x000fe20000410000 */
[----:B------:R-:W-:Y:S01]  /*3fb0*/  FFMA.FTZ R20, -R43, R43, 1 ;  /* 0x3f8000002b147423 */ /* 0x000fe2000001012b */
[----:B------:R-:W-:Y:S01]  /*3fc0*/  FADD.FTZ R4, -R179, R32 ;  /* 0x00000020b3047221 */ /* 0x000fe20000010100 */
[----:B------:R1:W5:Y:S01]  /*3fd0*/  LDL.LU R43, [R1+0x6c] ;  /* 0x00006c00012b7983 */ /* 0x0003620000300800 */
[----:B------:R-:W-:Y:S01]  /*3fe0*/  FFMA.FTZ R32, -R41, R41, 1 ;  /* 0x3f80000029207423 */ /* 0x000fe20000010129 */
[----:B------:R-:W-:Y:S01]  /*3ff0*/  FMUL.FTZ R21, R21, R5 ;  /* 0x0000000515157220 */ /* 0x000fe20000410000 */
[----:B------:R-:W-:Y:S01]  /*4000*/  FADD.FTZ R5, -R178, R6 ;  /* 0x00000006b2057221 */ /* 0x000fe20000010100 */
[----:B------:R-:W-:Y:S01]  /*4010*/  FFMA.FTZ R6, -R42, R42, 1 ;  /* 0x3f8000002a067423 */ /* 0x000fe2000001012a */
[----:B------:R-:W-:Y:S01]  /*4020*/  FMUL.FTZ R32, R32, UR9 ;  /* 0x0000000920207c20 */ /* 0x000fe20008410000 */
[----:B------:R1:W5:Y:S01]  /*4030*/  LDL.LU R42, [R1+0x68] ;  /* 0x00006800012a7983 */ /* 0x0003620000300800 */
[----:B------:R-:W-:Y:S01]  /*4040*/  FMUL.FTZ R5, R200, R5 ;  /* 0x00000005c8057220 */ /* 0x000fe20000410000 */
[----:B------:R-:W-:Y:S01]  /*4050*/  FMUL.FTZ R164, R164, UR9 ;  /* 0x00000009a4a47c20 */ /* 0x000fe20008410000 */
[----:B------:R-:W-:Y:S02]  /*4060*/  FMUL.FTZ R6, R6, UR9 ;  /* 0x0000000906067c20 */ /* 0x000fe40008410000 */
[----:B------:R1:W5:Y:S01]  /*4070*/  LDL.LU R41, [R1+0x64] ;  /* 0x0000640001297983 */ /* 0x0003620000300800 */
[----:B------:R-:W-:Y:S01]  /*4080*/  FMUL.FTZ R5, R32, R5 ;  /* 0x0000000520057220 */ /* 0x000fe20000410000 */
[----:B------:R-:W-:Y:S01]  /*4090*/  FFMA.FTZ R32, -R39, R39, 1 ;  /* 0x3f80000027207423 */ /* 0x000fe20000010127 */
[----:B------:R-:W-:Y:S01]  /*40a0*/  FMUL.FTZ R164, R164, R17 ;  /* 0x00000011a4a47220 */ /* 0x000fe20000410000 */
[----:B------:R-:W-:Y:S01]  /*40b0*/  FADD.FTZ R17, -R179, R33 ;  /* 0x00000021b3117221 */ /* 0x000fe20000010100 */
[----:B------:R-:W-:Y:S01]  /*40c0*/  FFMA.FTZ R33, -R40, R40, 1 ;  /* 0x3f80000028217423 */ /* 0x000fe20000010128 */
[----:B------:R-:W-:Y:S01]  /*40d0*/  FMUL.FTZ R4, R182, R4 ;  /* 0x00000004b6047220 */ /* 0x000fe20000410000 */
[----:B------:R1:W5:Y:S01]  /*40e0*/  LDL.LU R40, [R1+0x60] ;  /* 0x0000600001287983 */ /* 0x0003620000300800 */
[----:B------:R-:W-:Y:S01]  /*40f0*/  FMUL.FTZ R17, R183, R17 ;  /* 0x00000011b7117220 */ /* 0x000fe20000410000 */
[----:B------:R-:W-:Y:S01]  /*4100*/  FMUL.FTZ R33, R33, UR9 ;  /* 0x0000000921217c20 */ /* 0x000fe20008410000 */
[----:B------:R-:W-:Y:S02]  /*4110*/  FMUL.FTZ R20, R20, UR9 ;  /* 0x0000000914147c20 */ /* 0x000fe40008410000 */
[----:B------:R1:W5:Y:S01]  /*4120*/  LDL.LU R39, [R1+0x5c] ;  /* 0x00005c0001277983 */ /* 0x0003620000300800 */
[----:B------:R-:W-:Y:S01]  /*4130*/  FMUL.FTZ R17, R6, R17 ;  /* 0x0000001106117220 */ /* 0x000fe20000410000 */
[----:B------:R-:W-:Y:S01]  /*4140*/  FMUL.FTZ R32, R32, UR9 ;  /* 0x0000000920207c20 */ /* 0x000fe20008410000 */
[----:B------:R-:W-:Y:S01]  /*4150*/  FMUL.FTZ R20, R20, R4 ;  /* 0x0000000414147220 */ /* 0x000fe20000410000 */
[C---:B------:R-:W-:Y:S01]  /*4160*/  FADD.FTZ R4, -R178.reuse, R7 ;  /* 0x00000007b2047221 */ /* 0x040fe20000010100 */
[C---:B------:R-:W-:Y:S01]  /*4170*/  FADD.FTZ R34, -R178.reuse, R34 ;  /* 0x00000022b2227221 */ /* 0x040fe20000010100 */
[----:B------:R-:W-:Y:S01]  /*4180*/  FADD.FTZ R35, -R178, R35 ;  /* 0x00000023b2237221 */ /* 0x000fe20000010100 */
[----:B------:R-:W-:Y:S01]  /*4190*/  F2FP.F16.F32.PACK_AB R7, R164, R165 ;  /* 0x000000a5a407723e */ /* 0x000fe200000000ff */
[----:B------:R-:W-:Y:S01]  /*41a0*/  FMUL.FTZ R4, R201, R4 ;  /* 0x00000004c9047220 */ /* 0x000fe20000410000 */
[----:B------:R-:W-:Y:S01]  /*41b0*/  F2FP.F16.F32.PACK_AB R20, R17, R20 ;  /* 0x000000141114723e */ /* 0x000fe200000000ff */
[C---:B------:R-:W-:Y:S01]  /*41c0*/  FADD.FTZ R17, -R178.reuse, R18 ;  /* 0x00000012b2117221 */ /* 0x040fe20000010100 */
[----:B------:R-:W-:Y:S01]  /*41d0*/  FADD.FTZ R18, -R178, R22 ;  /* 0x00000016b2127221 */ /* 0x000fe20000010100 */
[----:B------:R-:W-:Y:S01]  /*41e0*/  FFMA.FTZ R22, -R37, R37, 1 ;  /* 0x3f80000025167423 */ /* 0x000fe20000010125 */
[----:B------:R-:W-:Y:S01]  /*41f0*/  FMUL.FTZ R4, R33, R4 ;  /* 0x0000000421047220 */ /* 0x000fe20000410000 */
[----:B------:R-:W-:Y:S01]  /*4200*/  FFMA.FTZ R33, -R220, R220, 1 ;  /* 0x3f800000dc217423 */ /* 0x000fe200000101dc */
[----:B------:R-:W-:Y:S01]  /*4210*/  FMUL.FTZ R18, R192, R18 ;  /* 0x00000012c0127220 */ /* 0x000fe20000410000 */
[----:B------:R-:W-:Y:S01]  /*4220*/  FMUL.FTZ R22, R22, UR9 ;  /* 0x0000000916167c20 */ /* 0x000fe20008410000 */
[----:B------:R-:W-:Y:S01]  /*4230*/  F2FP.F16.F32.PACK_AB R21, R21, R166 ;  /* 0x000000a61515723e */ /* 0x000fe200000000ff */
[----:B------:R-:W-:Y:S01]  /*4240*/  FMUL.FTZ R33, R33, UR9 ;  /* 0x0000000921217c20 */ /* 0x000fe20008410000 */
[----:B------:R-:W-:Y:S01]  /*4250*/  F2FP.F16.F32.PACK_AB R6, R4, R5 ;  /* 0x000000050406723e */ /* 0x000fe200000000ff */
[----:B------:R-:W-:Y:S01]  /*4260*/  FMUL.FTZ R4, R194, R19 ;  /* 0x00000013c2047220 */ /* 0x000fe20000410000 */
        /* <DEDUP_REMOVED lines=8> */
[----:B------:R-:W-:Y:S02]  /*42f0*/  FMUL.FTZ R5, R191, R34 ;  /* 0x00000022bf057220 */ /* 0x000fe40000410000 */
[----:B------:R1:W5:Y:S01]  /*4300*/  LDL.LU R37, [R1+0x54] ;  /* 0x0000540001257983 */ /* 0x0003620000300800 */
[----:B------:R-:W-:Y:S01]  /*4310*/  FFMA.FTZ R34, -R221, R221, 1 ;  /* 0x3f800000dd227423 */ /* 0x000fe200000101dd */
[----:B------:R-:W-:Y:S01]  /*4320*/  FMUL.FTZ R17, R193, R17 ;  /* 0x00000011c1117220 */ /* 0x000fe20000410000 */
[----:B------:R-:W-:Y:S02]  /*4330*/  FMUL.FTZ R23, R23, R4 ;  /* 0x0000000417177220 */ /* 0x000fe40000410000 */
[----:B------:R1:W5:Y:S01]  /*4340*/  LDL.LU R36, [R1+0x50] ;  /* 0x0000500001247983 */ /* 0x0003620000300800 */
[----:B------:R-:W-:Y:S01]  /*4350*/  FMUL.FTZ R4, R190, R35 ;  /* 0x00000023be047220 */ /* 0x000fe20000410000 */
[----:B------:R-:W-:Y:S01]  /*4360*/  FMUL.FTZ R34, R34, UR9 ;  /* 0x0000000922227c20 */ /* 0x000fe20008410000 */
[----:B------:R-:W-:Y:S01]  /*4370*/  FMUL.FTZ R22, R22, R18 ;  /* 0x0000001216167220 */ /* 0x000fe20000410000 */
[----:B------:R-:W-:Y:S01]  /*4380*/  MOV R220, 0x40 ;  /* 0x0000004000dc7802 */ /* 0x000fe20000000f00 */
[----:B------:R-:W-:Y:S01]  /*4390*/  FMUL.FTZ R19, R19, R17 ;  /* 0x0000001113137220 */ /* 0x000fe20000410000 */
[----:B------:R-:W-:Y:S01]  /*43a0*/  MOV R221, 0x20 ;  /* 0x0000002000dd7802 */ /* 0x000fe20000000f00 */
[----:B------:R-:W-:Y:S01]  /*43b0*/  FMUL.FTZ R18, R33, R5 ;  /* 0x0000000521127220 */ /* 0x000fe20000410000 */
[----:B------:R-:W-:Y:S01]  /*43c0*/  FMUL.FTZ R17, R34, R4 ;  /* 0x0000000422117220 */ /* 0x000fe20000410000 */
[----:B------:R-:W-:Y:S06]  /*43d0*/  @!P1 BRA `(.L_x_1633) ;  /* 0x0000000000609947 */ /* 0x000fec0003800000 */
[----:B------:R-:W2:Y:S01]  /*43e0*/  LDL.LU R164, [R1+0x8] ;  /* 0x0000080001a47983 */ /* 0x000ea20000300800 */
[----:B------:R-:W3:Y:S01]  /*43f0*/  LDC R33, c[0x0][0x240] ;  /* 0x00009000ff217b82 */ /* 0x000ee20000000800 */
[----:B------:R-:W-:Y:S04]  /*4400*/  ULOP3.LUT UR6, UR38, 0x1, URZ, 0xc0, !UPT ;  /* 0x0000000126067892 */ /* 0x000fe8000f8ec03f */
[----:B------:R-:W-:Y:S03]  /*4410*/  UISETP.NE.U32.AND UP0, UPT, UR6, 0x1, UPT ;  /* 0x000000010600788c */ /* 0x000fe6000bf05070 */
[----:B------:R-:W4:Y:S01]  /*4420*/  LDC R34, c[0x0][0x244] ;  /* 0x00009100ff227b82 */ /* 0x000f220000000800 */
[----:B------:R-:W-:Y:S06]  /*4430*/  USEL UR6, UR21, 0x4000, !UP0 ;  /* 0x0000400015067887 */ /* 0x000fec000c000000 */
[----:B------:R-:W-:Y:S01]  /*4440*/  IADD3 R213, R213, UR6, RZ ;  /* 0x00000006d5d57c10 */ /* 0x000fe2000fffe0ff */
[----:B--2---:R-:W-:Y:S02]  /*4450*/  VIADD R164, R164, UR6 ;  /* 0x00000006a4a47c36 */ /* 0x004fe40008000000 */
[C---:B---3--:R-:W-:Y:S03]  /*4460*/  IMAD.U32 R4, R33.reuse, -0x40, RZ ;  /* 0xffffffc021047824 */ /* 0x048fe600078e00ff */
[----:B------:R2:W-:Y:S02]  /*4470*/  STL [R1+0x8], R164 ;  /* 0x000008a401007387 */ /* 0x0005e40000100800 */
        /* <DEDUP_REMOVED lines=9> */
[----:B----4-:R-:W-:Y:S03]  /*4510*/  LEA.HI.X R5, R33, R251, R34, 0x6, P0 ;  /* 0x000000fb21057211 */ /* 0x010fe600000f3422 */
[----:B------:R2:W-:Y:S04]  /*4520*/  LDGSTS.E.BYPASS.LTC128B.128 [R164+0x2000], desc[UR24][R250.64+0x80] ;  /* 0x02000080faa47fae */ /* 0x0005e8000b901d58 */
[----:B------:R2:W-:Y:S04]  /*4530*/  LDGSTS.E.BYPASS.LTC128B.128 [R164+0x1000], desc[UR24][R4.64] ;  /* 0x0100000004a47fae */ /* 0x0005e8000b901d58 */
[----:B------:R2:W-:Y:S04]  /*4540*/  LDGSTS.E.BYPASS.LTC128B.128 [R164+0x3000], desc[UR24][R4.64+0x80] ;  /* 0x0300008004a47fae */ /* 0x0005e8000b901d58 */
[----:B------:R-:W0:Y:S02]  /*4550*/  LDGDEPBAR ;  /* 0x00000000000079af */ /* 0x000e240000000000 */
.L_x_1633:
[----:B------:R-:W3:Y:S01]  /*4560*/  LDL R34, [R1+0x4] ;  /* 0x0000040001227983 */ /* 0x000ee20000100800 */
[----:B--2---:R-:W-:Y:S01]  /*4570*/  F2FP.F16.F32.PACK_AB R4, R23, R32 ;  /* 0x000000201704723e */ /* 0x004fe200000000ff */
[C---:B-----5:R-:W-:Y:S01]  /*4580*/  FADD.FTZ R8, -R177.reuse, R8 ;  /* 0x00000008b1087221 */ /* 0x060fe20000010100 */
[----:B------:R-:W-:Y:S02]  /*4590*/  FADD.FTZ R9, -R177, R9 ;  /* 0x00000009b1097221 */ /* 0x000fe40000010100 */
[----:B------:R-:W2:Y:S01]  /*45a0*/  LDL R33, [R1] ;  /* 0x0000000001217983 */ /* 0x000ea20000100800 */
[----:B------:R-:W-:Y:S01]  /*45b0*/  F2FP.F16.F32.PACK_AB R17, R17, R18 ;  /* 0x000000121111723e */ /* 0x000fe200000000ff */
[----:B------:R-:W-:Y:S01]  /*45c0*/  FADD.FTZ R5, -R177, R13 ;  /* 0x0000000db1057221 */ /* 0x000fe20000010100 */
[----:B------:R-:W-:Y:S02]  /*45d0*/  FMUL.FTZ R18, R230, R8 ;  /* 0x00000008e6127220 */ /* 0x000fe40000410000 */
[----:B------:R4:W-:Y:S01]  /*45e0*/  STS [R247+0x1c000], R16 ;  /* 0x01c00010f7007388 */ /* 0x0009e20000000800 */
[----:B------:R-:W-:Y:S01]  /*45f0*/  FMUL.FTZ R13, R229, R9 ;  /* 0x00000009e50d7220 */ /* 0x000fe20000410000 */
[----:B------:R-:W-:Y:S01]  /*4600*/  FFMA.FTZ R9, -R240, R240, 1 ;  /* 0x3f800000f0097423 */ /* 0x000fe200000101f0 */
[----:B------:R-:W-:Y:S02]  /*4610*/  FFMA.FTZ R8, -R239, R239, 1 ;  /* 0x3f800000ef087423 */ /* 0x000fe400000101ef */
[----:B------:R1:W-:Y:S01]  /*4620*/  STS [R247+0x1c400], R6 ;  /* 0x01c40006f7007388 */ /* 0x0003e20000000800 */
[----:B------:R-:W-:Y:S01]  /*4630*/  FADD.FTZ R12, -R177, R12 ;  /* 0x0000000cb10c7221 */ /* 0x000fe20000010100 */
[----:B------:R-:W-:Y:S01]  /*4640*/  FMUL.FTZ R9, R9, UR9 ;  /* 0x0000000909097c20 */ /* 0x000fe20008410000 */
[----:B------:R-:W-:Y:S01]  /*4650*/  FMUL.FTZ R8, R8, UR9 ;  /* 0x0000000908087c20 */ /* 0x000fe20008410000 */
[----:B------:R-:W-:Y:S01]  /*4660*/  FMUL.FTZ R5, R224, R5 ;  /* 0x00000005e0057220 */ /* 0x000fe20000410000 */
[----:B------:R-:W-:Y:S01]  /*4670*/  FMUL.FTZ R12, R225, R12 ;  /* 0x0000000ce10c7220 */ /* 0x000fe20000410000 */
[C---:B------:R-:W-:Y:S01]  /*4680*/  FADD.FTZ R28, -R177.reuse, R28 ;  /* 0x0000001cb11c7221 */ /* 0x040fe20000010100 */
[C---:B------:R-:W-:Y:S01]  /*4690*/  FADD.FTZ R24, -R177.reuse, R24 ;  /* 0x00000018b1187221 */ /* 0x040fe20000010100 */
[----:B------:R-:W-:Y:S01]  /*46a0*/  FADD.FTZ R25, -R177, R25 ;  /* 0x00000019b1197221 */ /* 0x000fe20000010100 */
[----:B------:R-:W-:Y:S01]  /*46b0*/  FADD.FTZ R11, -R176, R11 ;  /* 0x0000000bb00b7221 */ /* 0x000fe20000010100 */
        /* <DEDUP_REMOVED lines=11> */
[----:B----4-:R-:W-:Y:S01]  /*4770*/  F2FP.F16.F32.PACK_AB R16, R19, R22 ;  /* 0x000000161310723e */ /* 0x010fe200000000ff */
[----:B------:R-:W-:Y:S01]  /*4780*/  FMUL.FTZ R22, R9, R18 ;  /* 0x0000001209167220 */ /* 0x000fe20000410000 */
[----:B------:R-:W-:Y:S01]  /*4790*/  FMUL.FTZ R19, R8, R13 ;  /* 0x0000000d08137220 */ /* 0x000fe20000410000 */
[----:B------:R-:W-:Y:S01]  /*47a0*/  FFMA.FTZ R9, -R226, R226, 1 ;  /* 0x3f800000e2097423 */ /* 0x000fe200000101e2 */
[----:B-1----:R-:W-:Y:S01]  /*47b0*/  FFMA.FTZ R6, -R234, R234, 1 ;  /* 0x3f800000ea067423 */ /* 0x002fe200000101ea */
[----:B------:R-:W-:Y:S01]  /*47c0*/  FFMA.FTZ R8, -R207, R207, 1 ;  /* 0x3f800000cf087423 */ /* 0x000fe200000101cf */
[----:B------:R-:W-:Y:S01]  /*47d0*/  FMUL.FTZ R30, R205, R30 ;  /* 0x0000001ecd1e7220 */ /* 0x000fe20000410000 */
[----:B------:R-:W-:Y:S01]  /*47e0*/  FMUL.FTZ R9, R9, UR9 ;  /* 0x0000000909097c20 */ /* 0x000fe20008410000 */
[----:B------:R-:W-:Y:S01]  /*47f0*/  FMUL.FTZ R6, R6, UR9 ;  /* 0x0000000906067c20 */ /* 0x000fe20008410000 */
[----:B------:R-:W-:Y:S01]  /*4800*/  FMUL.FTZ R8, R8, UR9 ;  /* 0x0000000908087c20 */ /* 0x000fe20008410000 */
[----:B------:R-:W-:Y:S01]  /*4810*/  LEA R172, R218, UR5, 0x1 ;  /* 0x00000005daac7c11 */ /* 0x000fe2000f8e08ff */
[----:B------:R-:W-:Y:S01]  /*4820*/  FMUL.FTZ R24, R9, R24 ;  /* 0x0000001809187220 */ /* 0x000fe20000410000 */
[----:B------:R-:W-:Y:S01]  /*4830*/  FMUL.FTZ R13, R6, R5 ;  /* 0x00000005060d7220 */ /* 0x000fe20000410000 */
[----:B------:R-:W-:Y:S01]  /*4840*/  FADD.FTZ R5, -R177, R29 ;  /* 0x0000001db1057221 */ /* 0x000fe20000010100 */
[----:B------:R-:W-:Y:S01]  /*4850*/  FFMA.FTZ R6, -R206, R206, 1 ;  /* 0x3f800000ce067423 */ /* 0x000fe200000101ce */
[----:B------:R-:W-:Y:S01]  /*4860*/  FMUL.FTZ R9, R8, R25 ;  /* 0x0000001908097220 */ /* 0x000fe20000410000 */
[----:B------:R-:W1:Y:S01]  /*4870*/  LDC R180, c[0x0][0x2dc] ;  /* 0x0000b700ffb47b82 */ /* 0x000e620000000800 */
[----:B------:R-:W-:Y:S01]  /*4880*/  FMUL.FTZ R5, R196, R5 ;  /* 0x00000005c4057220 */ /* 0x000fe20000410000 */
[----:B------:R-:W-:Y:S02]  /*4890*/  FMUL.FTZ R6, R6, UR9 ;  /* 0x0000000906067c20 */ /* 0x000fe40008410000 */
[----:B------:R-:W-:Y:S02]  /*48a0*/  F2FP.F16.F32.PACK_AB R9, R9, R24 ;  /* 0x000000180909723e */ /* 0x000fe400000000ff */
[----:B------:R-:W-:Y:S01]  /*48b0*/  FMUL.FTZ R5, R6, R5 ;  /* 0x0000000506057220 */ /* 0x000fe20000410000 */
[----:B------:R-:W-:Y:S04]  /*48c0*/  FFMA.FTZ R6, -R243, R243, 1 ;  /* 0x3f800000f3067423 */ /* 0x000fe800000101f3 */
[----:B------:R-:W-:Y:S01]  /*48d0*/  FMUL.FTZ R6, R6, UR9 ;  /* 0x0000000906067c20 */ /* 0x000fe20008410000 */
[----:B-1----:R-:W-:Y:S01]  /*48e0*/  IMAD R224, R180, UR7, RZ ;  /* 0x00000007b4e07c24 */ /* 0x002fe2000f8e02ff */
[----:B---3--:R1:W-:Y:S05]  /*48f0*/  STS [R34+0x1c000], R7 ;  /* 0x01c0000722007388 */ /* 0x0083ea0000000800 */
[----:B------:R3:W-:Y:S01]  /*4900*/  STS [R34+0x1c400], R4 ;  /* 0x01c4000422007388 */ /* 0x0007e20000000800 */
[----:B-1----:R-:W-:Y:S04]  /*4910*/  FFMA.FTZ R7, -R235, R235, 1 ;  /* 0x3f800000eb077423 */ /* 0x002fe800000101eb */
[----:B------:R-:W-:Y:S01]  /*4920*/  FMUL.FTZ R7, R7, UR9 ;  /* 0x0000000907077c20 */ /* 0x000fe20008410000 */
[----:B---3--:R-:W-:Y:S03]  /*4930*/  F2FP.F16.F32.PACK_AB R4, R19, R22 ;  /* 0x000000161304723e */ /* 0x008fe600000000ff */
[----:B------:R-:W-:Y:S01]  /*4940*/  FMUL.FTZ R18, R7, R12 ;  /* 0x0000000c07127220 */ /* 0x000fe20000410000 */
[----:B------:R-:W-:Y:S01]  /*4950*/  FFMA.FTZ R7, -R202, R202, 1 ;  /* 0x3f800000ca077423 */ /* 0x000fe200000101ca */
[----:B------:R1:W-:Y:S03]  /*4960*/  STS [R247+0x1d000], R4 ;  /* 0x01d00004f7007388 */ /* 0x0003e60000000800 */
[----:B------:R-:W-:Y:S01]  /*4970*/  FMUL.FTZ R7, R7, UR9 ;  /* 0x0000000907077c20 */ /* 0x000fe20008410000 */
[----:B------:R-:W-:Y:S01]  /*4980*/  F2FP.F16.F32.PACK_AB R8, R13, R18 ;  /* 0x000000120d08723e */ /* 0x000fe200000000ff */
[----:B------:R-:W-:Y:S01]  /*4990*/  FMUL.FTZ R13, R241, R11 ;  /* 0x0000000bf10d7220 */ /* 0x000fe20000410000 */
[----:B------:R-:W-:Y:S01]  /*49a0*/  FFMA.FTZ R11, -R246, R246, 1 ;  /* 0x3f800000f60b7423 */ /* 0x000fe200000101f6 */
[----:B------:R-:W-:Y:S01]  /*49b0*/  FMUL.FTZ R12, R7, R28 ;  /* 0x0000001c070c7220 */ /* 0x000fe20000410000 */
[----:B------:R-:W-:Y:S02]  /*49c0*/  FFMA.FTZ R7, -R244, R244, 1 ;  /* 0x3f800000f4077423 */ /* 0x000fe400000101f4 */
[----:B------:R-:W-:Y:S02]  /*49d0*/  FMUL.FTZ R11, R11, UR9 ;  /* 0x000000090b0b7c20 */ /* 0x000fe40008410000 */
[----:B------:R-:W-:Y:S01]  /*49e0*/  F2FP.F16.F32.PACK_AB R12, R5, R12 ;  /* 0x0000000c050c723e */ /* 0x000fe200000000ff */
[----:B------:R-:W-:Y:S01]  /*49f0*/  FADD.FTZ R5, -R176, R15 ;  /* 0x0000000fb0057221 */ /* 0x000fe20000010100 */
[----:B------:R-:W-:Y:S01]  /*4a00*/  FMUL.FTZ R15, R242, R10 ;  /* 0x0000000af20f7220 */ /* 0x000fe20000410000 */
[----:B------:R-:W-:Y:S01]  /*4a10*/  FFMA.FTZ R10, -R245, R245, 1 ;  /* 0x3f800000f50a7423 */ /* 0x000fe200000101f5 */
[----:B------:R-:W-:Y:S01]  /*4a20*/  FMUL.FTZ R7, R7, UR9 ;  /* 0x0000000907077c20 */ /* 0x000fe20008410000 */
[----:B------:R-:W-:Y:S01]  /*4a30*/  FMUL.FTZ R5, R237, R5 ;  /* 0x00000005ed057220 */ /* 0x000fe20000410000 */
[----:B------:R-:W-:Y:S01]  /*4a40*/  FMUL.FTZ R19, R11, R15 ;  /* 0x0000000f0b137220 */ /* 0x000fe20000410000 */
[----:B------:R-:W-:Y:S01]  /*4a50*/  FMUL.FTZ R10, R10, UR9 ;  /* 0x000000090a0a7c20 */ /* 0x000fe20008410000 */
[----:B------:R-:W-:Y:S01]  /*4a60*/  FFMA.FTZ R11, -R236, R236, 1 ;  /* 0x3f800000ec0b7423 */ /* 0x000fe200000101ec */
[----:B------:R-:W-:Y:S01]  /*4a70*/  FMUL.FTZ R14, R7, R14 ;  /* 0x0000000e070e7220 */ /* 0x000fe20000410000 */
[----:B------:R-:W-:Y:S01]  /*4a80*/  FFMA.FTZ R7, -R231, R231, 1 ;  /* 0x3f800000e7077423 */ /* 0x000fe200000101e7 */
[----:B------:R-:W-:Y:S01]  /*4a90*/  FMUL.FTZ R15, R10, R13 ;  /* 0x0000000d0a0f7220 */ /* 0x000fe20000410000 */
[----:B------:R-:W-:Y:S01]  /*4aa0*/  FFMA.FTZ R10, -R233, R233, 1 ;  /* 0x3f800000e90a7423 */ /* 0x000fe200000101e9 */
[----:B------:R-:W-:Y:S01]  /*4ab0*/  FMUL.FTZ R13, R6, R5 ;  /* 0x00000005060d7220 */ /* 0x000fe20000410000 */
[----:B------:R-:W-:Y:S01]  /*4ac0*/  FADD.FTZ R5, -R176, R31 ;  /* 0x0000001fb0057221 */ /* 0x000fe20000010100 */
[----:B------:R-:W-:Y:S01]  /*4ad0*/  FFMA.FTZ R6, -R232, R232, 1 ;  /* 0x3f800000e8067423 */ /* 0x000fe200000101e8 */
[----:B------:R-:W-:Y:S01]  /*4ae0*/  FMUL.FTZ R18, R11, UR9 ;  /* 0x000000090b127c20 */ /* 0x000fe20008410000 */
[----:B------:R-:W-:Y:S01]  /*4af0*/  FMUL.FTZ R11, R10, UR9 ;  /* 0x000000090a0b7c20 */ /* 0x000fe20008410000 */
[----:B------:R-:W-:Y:S01]  /*4b00*/  FMUL.FTZ R10, R7, UR9 ;  /* 0x00000009070a7c20 */ /* 0x000fe20008410000 */
[----:B------:R-:W-:Y:S01]  /*4b10*/  FMUL.FTZ R5, R203, R5 ;  /* 0x00000005cb057220 */ /* 0x000fe20000410000 */
[----:B------:R-:W-:Y:S01]  /*4b20*/  FMUL.FTZ R7, R6, UR9 ;  /* 0x0000000906077c20 */ /* 0x000fe20008410000 */
[----:B-1----:R-:W-:Y:S01]  /*4b30*/  F2FP.F16.F32.PACK_AB R4, R13, R14 ;  /* 0x0000000e0d04723e */ /* 0x002fe200000000ff */
[----:B------:R-:W-:Y:S01]  /*4b40*/  FMUL.FTZ R26, R18, R26 ;  /* 0x0000001a121a7220 */ /* 0x000fe20000410000 */
[----:B------:R-:W-:Y:S01]  /*4b50*/  FMUL.FTZ R6, R11, R27 ;  /* 0x0000001b0b067220 */ /* 0x000fe20000410000 */
[----:B------:R-:W-:Y:S01]  /*4b60*/  FMUL.FTZ R7, R7, R5 ;  /* 0x0000000507077220 */ /* 0x000fe20000410000 */
[----:B------:R-:W-:Y:S01]  /*4b70*/  F2FP.F16.F32.PACK_AB R5, R15, R19 ;  /* 0x000000130f05723e */ /* 0x000fe200000000ff */
[----:B------:R-:W-:Y:S01]  /*4b80*/  FMUL.FTZ R30, R10, R30 ;  /* 0x0000001e0a1e7220 */ /* 0x000fe20000410000 */
[----:B------:R-:W-:Y:S02]  /*4b90*/  IADD3 R176, R212, R172, RZ ;  /* 0x000000acd4b07210 */ /* 0x000fe40007ffe0ff */
[----:B------:R-:W-:Y:S01]  /*4ba0*/  F2FP.F16.F32.PACK_AB R6, R6, R26 ;  /* 0x0000001a0606723e */ /* 0x000fe200000000ff */
[----:B------:R-:W-:Y:S01]  /*4bb0*/  STS [R247+0x1d400], R5 ;  /* 0x01d40005f7007388 */ /* 0x000fe20000000800 */
[----:B------:R-:W-:Y:S04]  /*4bc0*/  F2FP.F16.F32.PACK_AB R7, R7, R30 ;  /* 0x0000001e0707723e */ /* 0x000fe800000000ff */
[----:B------:R-:W-:Y:S05]  /*4bd0*/  STS [R34+0x1d000], R8 ;  /* 0x01d0000822007388 */ /* 0x000fea0000000800 */
[----:B------:R-:W-:Y:S05]  /*4be0*/  STS [R34+0x1d400], R4 ;  /* 0x01d4000422007388 */ /* 0x000fea0000000800 */
[----:B------:R-:W-:Y:S05]  /*4bf0*/  STS [R252+0x1c000], R21 ;  /* 0x01c00015fc007388 */ /* 0x000fea0000000800 */
[----:B------:R-:W-:Y:S05]  /*4c00*/  STS [R252+0x1c400], R16 ;  /* 0x01c40010fc007388 */ /* 0x000fea0000000800 */
[----:B--2---:R-:W-:Y:S05]  /*4c10*/  STS [R33+0x1c000], R20 ;  /* 0x01c0001421007388 */ /* 0x004fea0000000800 */
        /* <DEDUP_REMOVED lines=101> */
[----:B------:R-:W2:Y:S01]  /*5270*/  LDL R180, [R1+0x28] ;  /* 0x0000280001b47983 */ /* 0x000ea20000100800 */
[----:B------:R-:W1:Y:S08]  /*5280*/  LDC R7, c[0x0][0x420] ;  /* 0x00010800ff077b82 */ /* 0x000e700000000800 */
[----:B------:R-:W3:Y:S01]  /*5290*/  LDC R8, c[0x0][0x424] ;  /* 0x00010900ff087b82 */ /* 0x000ee20000000800 */
[C---:B-1----:R-:W-:Y:S05]  /*52a0*/  IMAD.U32 R4, R7.reuse, -0x40, RZ ;  /* 0xffffffc007047824 */ /* 0x042fea00078e00ff */
[C---:B------:R-:W-:Y:S04]  /*52b0*/  LEA R5, P0, R4.reuse, R248, 0x1 ;  /* 0x000000f804057211 */ /* 0x040fe800078008ff */
[----:B------:R-:W-:Y:S01]  /*52c0*/  LEA.HI.X.SX32 R4, R4, R249, 0x1, P0 ;  /* 0x000000f904047211 */ /* 0x000fe200000f0eff */
[----:B------:R-:W-:Y:S04]  /*52d0*/  IMAD.MOV.U32 R248, RZ, RZ, R5 ;  /* 0x000000fffff87224 */ /* 0x000fe800078e0005 */
[----:B------:R-:W-:Y:S01]  /*52e0*/  IMAD.MOV.U32 R249, RZ, RZ, R4 ;  /* 0x000000fffff97224 */ /* 0x000fe200078e0004 */
[C---:B------:R-:W-:Y:S04]  /*52f0*/  LEA R6, P0, R7.reuse, R248, 0x6 ;  /* 0x000000f807067211 */ /* 0x040fe800078030ff */
[----:B---3--:R-:W-:Y:S02]  /*5300*/  LEA.HI.X R7, R7, R249, R8, 0x6, P0 ;  /* 0x000000f907077211 */ /* 0x008fe400000f3408 */
[----:B--2---:R-:W-:Y:S05]  /*5310*/  LEA R4, R180, UR5, 0x1 ;  /* 0x00000005b4047c11 */ /* 0x004fea000f8e08ff */
[----:B------:R-:W-:Y:S01]  /*5320*/  @!PT LDS RZ, [RZ] ;  /* 0x00000000fffff984 */ /* 0x000fe20000000800 */
[----:B------:R-:W-:Y:S01]  /*5330*/  @!PT LDS RZ, [RZ] ;  /* 0x00000000fffff984 */ /* 0x000fe20000000800 */
[----:B------:R-:W-:Y:S01]  /*5340*/  @!PT LDS RZ, [RZ] ;  /* 0x00000000fffff984 */ /* 0x000fe20000000800 */
[----:B------:R1:W-:Y:S04]  /*5350*/  LDGSTS.E.BYPASS.LTC128B.128 [R4+0x8000], desc[UR24][R248.64] ;  /* 0x08000000f8047fae */ /* 0x0003e8000b901d58 */
[----:B------:R1:W-:Y:S04]  /*5360*/  LDGSTS.E.BYPASS.LTC128B.128 [R4+0xa000], desc[UR24][R248.64+0x80] ;  /* 0x0a000080f8047fae */ /* 0x0003e8000b901d58 */
[----:B------:R1:W-:Y:S04]  /*5370*/  LDGSTS.E.BYPASS.LTC128B.128 [R4+0x9000], desc[UR24][R6.64] ;  /* 0x0900000006047fae */ /* 0x0003e8000b901d58 */
[----:B------:R1:W-:Y:S04]  /*5380*/  LDGSTS.E.BYPASS.LTC128B.128 [R4+0xb000], desc[UR24][R6.64+0x80] ;  /* 0x0b00008006047fae */ /* 0x0003e8000b901d58 */
[----:B------:R-:W0:Y:S02]  /*5390*/  LDGDEPBAR ;  /* 0x00000000000079af */ /* 0x000e240000000000 */
.L_x_1634:
[----:B------:R-:W2:Y:S01]  /*53a0*/  LDL R230, [R1+0x1c] ;  /* 0x00001c0001e67983 */ /* 0x000ea20000100800 */
[----:B------:R-:W-:Y:S03]  /*53b0*/  ULOP3.LUT UR6, UR38, 0x1, URZ, 0xc0, !UPT ;  /* 0x0000000126067892 */ /* 0x000fe6000f8ec03f */
[----:B------:R-:W3:Y:S01]  /*53c0*/  LDL R229, [R1+0x34] ;  /* 0x0000340001e57983 */ /* 0x000ee20000100800 */
[----:B------:R-:W-:Y:S02]  /*53d0*/  UISETP.NE.U32.AND UP0, UPT, UR6, 0x1, UPT ;  /* 0x000000010600788c */ /* 0x000fe4000bf05070 */
[----:B------:R-:W-:Y:S01]  /*53e0*/  UIADD3 UR6, UR38, -0x1, URZ ;  /* 0xffffffff26067890 */ /* 0x000fe2000fffe03f */
[----:B------:R-:W-:Y:S04]  /*53f0*/  LDSM.16.M88.4 R32, [R0+0x1c000] ;  /* 0x01c000000020783b */ /* 0x000fe80000000200 */
[----:B------:R-:W1:Y:S04]  /*5400*/  LDSM.16.MT88.4 R16, [R209] ;  /* 0x00000000d110783b */ /* 0x000e680000004200 */
[----:B------:R-:W4:Y:S04]  /*5410*/  LDL R225, [R1+0xc] ;  /* 0x00000c0001e17983 */ /* 0x000f280000100800 */
[----:B------:R-:W5:Y:S04]  /*5420*/  LDSM.16.M88.4 R28, [R0+0x1d000] ;  /* 0x01d00000001c783b */ /* 0x000f680000000200 */
[----:B------:R-:W4:Y:S04]  /*5430*/  LDL R226, [R1+0x10] ;  /* 0x0000100001e27983 */ /* 0x000f280000100800 */
[----:B------:R-:W4:Y:S04]  /*5440*/  LDL R227, [R1+0x14] ;  /* 0x0000140001e37983 */ /* 0x000f280000100800 */
[----:B------:R-:W4:Y:S04]  /*5450*/  LDL R228, [R1+0x18] ;  /* 0x0000180001e47983 */ /* 0x000f280000100800 */
[----:B------:R-:W5:Y:S04]  /*5460*/  LDSM.16.MT88.4 R164, [R209+0x4000] ;  /* 0x00400000d1a4783b */ /* 0x000f680000004200 */
[----:B------:R-:W-:Y:S04]  /*5470*/  LDSM.16.M88.4 R168, [R2+0x1c000] ;  /* 0x01c0000002a8783b */ /* 0x000fe80000000200 */
[----:B------:R-:W5:Y:S04]  /*5480*/  LDSM.16.MT88.4 R172, [R209+0x800] ;  /* 0x00080000d1ac783b */ /* 0x000f680000004200 */
[----:B------:R-:W5:Y:S01]  /*5490*/  LDSM.16.M88.4 R176, [R2+0x1d000] ;  /* 0x01d0000002b0783b */ /* 0x000f620000000200 */
[-C--:B-1----:R-:W-:Y:S03]  /*54a0*/  HMMA.16816.F32 R4, R32, R16.reuse, RZ ;  /* 0x000000102004723c */ /* 0x082fe600000018ff */
[----:B------:R-:W1:Y:S04]  /*54b0*/  LDSM.16.MT88.4 R180, [R209+0x4800] ;  /* 0x00480000d1b4783b */ /* 0x000e680000004200 */
[----:B------:R-:W-:Y:S01]  /*54c0*/  LDSM.16.M88.4 R184, [R208+0x1c000] ;  /* 0x01c00000d0b8783b */ /* 0x000fe20000000200 */
[C---:B-----5:R-:W-:Y:S03]  /*54d0*/  HMMA.16816.F32 R8, R28.reuse, R16, RZ ;  /* 0x000000101c08723c */ /* 0x060fe600000018ff */
[----:B------:R-:W5:Y:S04]  /*54e0*/  LDSM.16.MT88.4 R188, [R209+0x1000] ;  /* 0x00100000d1bc783b */ /* 0x000f680000004200 */
[----:B------:R-:W5:Y:S01]  /*54f0*/  LDSM.16.M88.4 R192, [R208+0x1d000] ;  /* 0x01d00000d0c0783b */ /* 0x000f620000000200 */
[-C--:B------:R-:W-:Y:S03]  /*5500*/  HMMA.16816.F32 R12, R28, R18.reuse, RZ ;  /* 0x000000121c0c723c */ /* 0x080fe600000018ff */
[----:B------:R-:W5:Y:S03]  /*5510*/  LDSM.16.MT88.4 R196, [R209+0x5000] ;  /* 0x00500000d1c4783b */ /* 0x000f660000004200 */
[C---:B------:R-:W-:Y:S01]  /*5520*/  HMMA.16816.F32 R16, R32.reuse, R18, RZ ;  /* 0x000000122010723c */ /* 0x040fe200000018ff */
[----:B------:R-:W-:Y:S04]  /*5530*/  LDSM.16.M88.4 R200, [R3+0x1d000] ;  /* 0x01d0000003c8783b */ /* 0x000fe80000000200 */
[----:B------:R-:W-:Y:S01]  /*5540*/  LDSM.16.MT88.4 R204, [R209+0x5800] ;  /* 0x00580000d1cc783b */ /* 0x000fe20000004200 */
[-C--:B------:R-:W-:Y:S06]  /*5550*/  HMMA.16816.F32 R20, R32, R164.reuse, RZ ;  /* 0x000000a42014723c */ /* 0x080fec00000018ff */
[C---:B------:R-:W-:Y:S06]  /*5560*/  HMMA.16816.F32 R24, R28.reuse, R164, RZ ;  /* 0x000000a41c18723c */ /* 0x040fec00000018ff */
[-C--:B------:R-:W-:Y:S06]  /*5570*/  HMMA.16816.F32 R28, R28, R166.reuse, RZ ;  /* 0x000000a61c1c723c */ /* 0x080fec00000018ff */
[----:B------:R-:W-:Y:S01]  /*5580*/  HMMA.16816.F32 R32, R32, R166, RZ ;  /* 0x000000a62020723c */ /* 0x000fe200000018ff */
[----:B------:R-:W-:Y:S05]  /*5590*/  LDSM.16.M88.4 R164, [R3+0x1c000] ;  /* 0x01c0000003a4783b */ /* 0x000fea0000000200 */
[-C--:B------:R-:W-:Y:S06]  /*55a0*/  HMMA.16816.F32 R4, R168, R172.reuse, R4 ;  /* 0x000000aca804723c */ /* 0x080fec0000001804 */
[C---:B------:R-:W-:Y:S06]  /*55b0*/  HMMA.16816.F32 R8, R176.reuse, R172, R8 ;  /* 0x000000acb008723c */ /* 0x040fec0000001808 */
[-C--:B------:R-:W-:Y:S06]  /*55c0*/  HMMA.16816.F32 R12, R176, R174.reuse, R12 ;  /* 0x000000aeb00c723c */ /* 0x080fec000000180c */
[C---:B------:R-:W-:Y:S01]  /*55d0*/  HMMA.16816.F32 R16, R168.reuse, R174, R16 ;  /* 0x000000aea810723c */ /* 0x040fe20000001810 */
[----:B------:R-:W5:Y:S05]  /*55e0*/  LDSM.16.MT88.4 R172, [R209+0x1800] ;  /* 0x00180000d1ac783b */ /* 0x000f6a0000004200 */
[-C--:B-1----:R-:W-:Y:S06]  /*55f0*/  HMMA.16816.F32 R20, R168, R180.reuse, R20 ;  /* 0x000000b4a814723c */ /* 0x082fec0000001814 */
[C---:B------:R-:W-:Y:S06]  /*5600*/  HMMA.16816.F32 R24, R176.reuse, R180, R24 ;  /* 0x000000b4b018723c */ /* 0x040fec0000001818 */
[-C--:B------:R-:W-:Y:S01]  /*5610*/  HMMA.16816.F32 R28, R176, R182.reuse, R28 ;  /* 0x000000b6b01c723c */ /* 0x080fe2000000181c */
[----:B------:R-:W-:Y:S05]  /*5620*/  LDSM.16.MT88.4 R176, [R209+0x2000] ;  /* 0x00200000d1b0783b */ /* 0x000fea0000004200 */
[----:B------:R-:W-:Y:S01]  /*5630*/  HMMA.16816.F32 R32, R168, R182, R32 ;  /* 0x000000b6a820723c */ /* 0x000fe20000001820 */
[----:B------:R-:W1:Y:S04]  /*5640*/  LDSM.16.M88.4 R168, [R0+0x1e000] ;  /* 0x01e0000000a8783b */ /* 0x000e680000000200 */
[----:B------:R1:W1:Y:S01]  /*5650*/  LDSM.16.M88.4 R180, [R0+0x1f000] ;  /* 0x01f0000000b4783b */ /* 0x0002620000000200 */
[-C--:B-----5:R-:W-:Y:S06]  /*5660*/  HMMA.16816.F32 R4, R184, R188.reuse, R4 ;  /* 0x000000bcb804723c */ /* 0x0a0fec0000001804 */
[C---:B------:R-:W-:Y:S06]  /*5670*/  HMMA.16816.F32 R8, R192.reuse, R188, R8 ;  /* 0x000000bcc008723c */ /* 0x040fec0000001808 */
[-C--:B------:R-:W-:Y:S06]  /*5680*/  HMMA.16816.F32 R12, R192, R190.reuse, R12 ;  /* 0x000000bec00c723c */ /* 0x080fec000000180c */
[C---:B------:R-:W-:Y:S01]  /*5690*/  HMMA.16816.F32 R16, R184.reuse, R190, R16 ;  /* 0x000000beb810723c */ /* 0x040fe20000001810 */
[----:B------:R-:W5:Y:S04]  /*56a0*/  LDSM.16.MT88.4 R188, [R209+0x6000] ;  /* 0x00600000d1bc783b */ /* 0x000f680000004200 */
[----:B-1----:R-:W-:Y:S01]  /*56b0*/  IMAD R0, R224, 0x18, RZ ;  /* 0x00000018e0007824 */ /* 0x002fe200078e02ff */
[-C--:B------:R-:W-:Y:S06]  /*56c0*/  HMMA.16816.F32 R20, R184, R196.reuse, R20 ;  /* 0x000000c4b814723c */ /* 0x080fec0000001814 */
        /* <DEDUP_REMOVED lines=16> */
[----:B------:R-:W-:Y:S05]  /*57d0*/  LDSM.16.M88.4 R164, [R208+0x1e000] ;  /* 0x01e00000d0a4783b */ /* 0x000fea0000000200 */
[-C--:B------:R-:W-:Y:S06]  /*57e0*/  HMMA.16816.F32 R4, R168, R176.reuse, R4 ;  /* 0x000000b0a804723c */ /* 0x080fec0000001804 */
[C---:B------:R-:W-:Y:S06]  /*57f0*/  HMMA.16816.F32 R8, R180.reuse, R176, R8 ;  /* 0x000000b0b408723c */ /* 0x040fec0000001808 */
[-C--:B------:R-:W-:Y:S06]  /*5800*/  HMMA.16816.F32 R12, R180, R178.reuse, R12 ;  /* 0x000000b2b40c723c */ /* 0x080fec000000180c */
[C---:B------:R-:W-:Y:S01]  /*5810*/  HMMA.16816.F32 R16, R168.reuse, R178, R16 ;  /* 0x000000b2a810723c */ /* 0x040fe20000001810 */
[----:B------:R-:W4:Y:S05]  /*5820*/  LDSM.16.MT88.4 R176, [R209+0x3000] ;  /* 0x00300000d1b0783b */ /* 0x000f2a0000004200 */
[-C--:B-----5:R-:W-:Y:S06]  /*5830*/  HMMA.16816.F32 R20, R168, R188.reuse, R20 ;  /* 0x000000bca814723c */ /* 0x0a0fec0000001814 */
[C---:B------:R-:W-:Y:S06]  /*5840*/  HMMA.16816.F32 R24, R180.reuse, R188, R24 ;  /* 0x000000bcb418723c */ /* 0x040fec0000001818 */
[-C--:B------:R-:W-:Y:S01]  /*5850*/  HMMA.16816.F32 R28, R180, R190.reuse, R28 ;  /* 0x000000beb41c723c */ /* 0x080fe2000000181c */
[----:B------:R-:W5:Y:S05]  /*5860*/  LDSM.16.MT88.4 R180, [R209+0x7000] ;  /* 0x00700000d1b4783b */ /* 0x000f6a0000004200 */
[----:B------:R-:W-:Y:S01]  /*5870*/  HMMA.16816.F32 R32, R168, R190, R32 ;  /* 0x000000bea820723c */ /* 0x000fe20000001820 */
[----:B------:R-:W-:Y:S04]  /*5880*/  LDSM.16.M88.4 R168, [R3+0x1e000] ;  /* 0x01e0000003a8783b */ /* 0x000fe80000000200 */
[----:B------:R3:W-:Y:S01]  /*5890*/  LDSM.16.M88.4 R188, [R3+0x1f000] ;  /* 0x01f0000003bc783b */ /* 0x0007e20000000200 */
[-C--:B-1----:R-:W-:Y:S06]  /*58a0*/  HMMA.16816.F32 R4, R172, R184.reuse, R4 ;  /* 0x000000b8ac04723c */ /* 0x082fec0000001804 */
[C---:B------:R-:W-:Y:S05]  /*58b0*/  HMMA.16816.F32 R8, R192.reuse, R184, R8 ;  /* 0x000000b8c008723c */ /* 0x040fea0000001808 */
[----:B--2---:R-:W-:Y:S01]  /*58c0*/  @P1 IADD3 R2, P0, R230, UR10, RZ ;  /* 0x0000000ae6021c10 */ /* 0x004fe2000ff1e0ff */
[-C--:B------:R-:W-:Y:S01]  /*58d0*/  HMMA.16816.F32 R12, R192, R186.reuse, R12 ;  /* 0x000000bac00c723c */ /* 0x080fe2000000180c */
[----:B------:R-:W-:Y:S05]  /*58e0*/  @UP2 UIADD3 UR10, UP1, UR10, -0x100, URZ ;  /* 0xffffff000a0a2890 */ /* 0x000fea000ff3e03f */
[C---:B------:R-:W-:Y:S01]  /*58f0*/  HMMA.16816.F32 R16, R172.reuse, R186, R16 ;  /* 0x000000baac10723c */ /* 0x040fe20000001810 */
[----:B------:R-:W1:Y:S04]  /*5900*/  LDSM.16.MT88.4 R184, [R209+0x3800] ;  /* 0x00380000d1b8783b */ /* 0x000e680000004200 */
[----:B---3--:R-:W-:Y:S01]  /*5910*/  @P1 IADD3.X R3, R229, UR11, RZ, P0, !PT ;  /* 0x0000000be5031c10 */ /* 0x008fe200087fe4ff */
[-C--:B------:R-:W-:Y:S01]  /*5920*/  HMMA.16816.F32 R20, R172, R196.reuse, R20 ;  /* 0x000000c4ac14723c */ /* 0x080fe20000001814 */
[----:B------:R-:W-:Y:S03]  /*5930*/  @UP2 UIADD3.X UR11, UR11, -0x1, URZ, UP1, !UPT ;  /* 0xffffffff0b0b2890 */ /* 0x000fe60008ffe43f */
[----:B----4-:R-:W2:Y:S02]  /*5940*/  @P1 LDG.E R225, desc[UR24][R2.64+0xa0] ;  /* 0x0000a01802e11981 */ /* 0x010ea4000c1e1900 */
[C---:B------:R-:W-:Y:S02]  /*5950*/  HMMA.16816.F32 R24, R192.reuse, R196, R24 ;  /* 0x000000c4c018723c */ /* 0x040fe40000001818 */
[----:B------:R-:W3:Y:S04]  /*5960*/  @P1 LDG.E R226, desc[UR24][R2.64+0x80] ;  /* 0x0000801802e21981 */ /* 0x000ee8000c1e1900 */
[-C--:B------:R-:W-:Y:S01]  /*5970*/  HMMA.16816.F32 R28, R192, R198.reuse, R28 ;  /* 0x000000c6c01c723c */ /* 0x080fe2000000181c */
[----:B------:R-:W4:Y:S04]  /*5980*/  @P1 LDG.E R227, desc[UR24][R2.64+0x20] ;  /* 0x0000201802e31981 */ /* 0x000f28000c1e1900 */
[----:B------:R5:W4:Y:S01]  /*5990*/  @P1 LDG.E R228, desc[UR24][R2.64] ;  /* 0x0000001802e41981 */ /* 0x000b22000c1e1900 */
[----:B------:R-:W-:Y:S03]  /*59a0*/  HMMA.16816.F32 R32, R172, R198, R32 ;  /* 0x000000c6ac20723c */ /* 0x000fe60000001820 */
[----:B------:R-:W1:Y:S03]  /*59b0*/  LDSM.16.MT88.4 R192, [R209+0x7800] ;  /* 0x00780000d1c0783b */ /* 0x000e660000004200 */
[-C--:B------:R-:W-:Y:S05]  /*59c0*/  HMMA.16816.F32 R4, R164, R176.reuse, R4 ;  /* 0x000000b0a404723c */ /* 0x080fea0000001804 */
[C---:B------:R-:W-:Y:S01]  /*59d0*/  IMAD.SHL.U32 R173, R224.reuse, 0x8, RZ ;  /* 0x00000008e0ad7824 */ /* 0x040fe200078e00ff */
[C---:B------:R-:W-:Y:S05]  /*59e0*/  HMMA.16816.F32 R8, R200.reuse, R176, R8 ;  /* 0x000000b0c808723c */ /* 0x040fea0000001808 */
[----:B------:R-:W-:Y:S01]  /*59f0*/  IMAD.SHL.U32 R172, R224, 0x10, RZ ;  /* 0x00000010e0ac7824 */ /* 0x000fe200078e00ff */
[-C--:B------:R-:W-:Y:S05]  /*5a00*/  HMMA.16816.F32 R12, R200, R178.reuse, R12 ;  /* 0x000000b2c80c723c */ /* 0x080fea000000180c */
[----:B------:R-:W-:Y:S01]  /*5a10*/  IMAD.IADD R176, R212, 0x1, R211 ;  /* 0x00000001d4b07824 */ /* 0x000fe200078e02d3 */
[C---:B------:R-:W-:Y:S05]  /*5a20*/  HMMA.16816.F32 R16, R164.reuse, R178, R16 ;  /* 0x000000b2a410723c */ /* 0x040fea0000001810 */
[CC--:B-----5:R-:W-:Y:S01]  /*5a30*/  LEA R2, P0, R173.reuse, R222.reuse, 0x2 ;  /* 0x000000dead027211 */ /* 0x0e0fe200078010ff */
[-C--:B------:R-:W-:Y:S05]  /*5a40*/  HMMA.16816.F32 R20, R164, R180.reuse, R20 ;  /* 0x000000b4a414723c */ /* 0x080fea0000001814 */
[-C--:B------:R-:W-:Y:S01]  /*5a50*/  LEA.HI.X.SX32 R3, R173, R223.reuse, 0x2, P0 ;  /* 0x000000dfad037211 */ /* 0x080fe200000f16ff */
[C---:B------:R-:W-:Y:S06]  /*5a60*/  HMMA.16816.F32 R24, R200.reuse, R180, R24 ;  /* 0x000000b4c818723c */ /* 0x040fec0000001818 */
[-C--:B------:R-:W-:Y:S06]  /*5a70*/  HMMA.16816.F32 R28, R200, R182.reuse, R28 ;  /* 0x000000b6c81c723c */ /* 0x080fec000000181c */
[----:B------:R-:W-:Y:S06]  /*5a80*/  HMMA.16816.F32 R32, R164, R182, R32 ;  /* 0x000000b6a420723c */ /* 0x000fec0000001820 */
[-C--:B-1----:R-:W-:Y:S05]  /*5a90*/  HMMA.16816.F32 R4, R168, R184.reuse, R4 ;  /* 0x000000b8a804723c */ /* 0x082fea0000001804 */
[C---:B------:R-:W-:Y:S01]  /*5aa0*/  IMAD.SHL.U32 R165, R224.reuse, 0x20, RZ ;  /* 0x00000020e0a57824 */ /* 0x040fe200078e00ff */
[C---:B------:R-:W-:Y:S06]  /*5ab0*/  HMMA.16816.F32 R8, R188.reuse, R184, R8 ;  /* 0x000000b8bc08723c */ /* 0x040fec0000001808 */
[-C--:B------:R-:W-:Y:S06]  /*5ac0*/  HMMA.16816.F32 R12, R188, R186.reuse, R12 ;  /* 0x000000babc0c723c */ /* 0x080fec000000180c */
[C---:B------:R-:W-:Y:S05]  /*5ad0*/  HMMA.16816.F32 R16, R168.reuse, R186, R16 ;  /* 0x000000baa810723c */ /* 0x040fea0000001810 */
[----:B------:R1:W-:Y:S01]  /*5ae0*/  REDG.E.ADD.F32.FTZ.RN.STRONG.GPU desc[UR24][R222.64], R4 ;  /* 0x00000004de0079a6 */ /* 0x0003e2000c10f398 */
[-C--:B------:R-:W-:Y:S03]  /*5af0*/  HMMA.16816.F32 R20, R168, R192.reuse, R20 ;  /* 0x000000c0a814723c */ /* 0x080fe60000001814 */
[----:B------:R5:W-:Y:S03]  /*5b00*/  REDG.E.ADD.F32.FTZ.RN.STRONG.GPU desc[UR24][R2.64], R5 ;  /* 0x00000005020079a6 */ /* 0x000be6000c10f398 */
[C---:B------:R-:W-:Y:S06]  /*5b10*/  HMMA.16816.F32 R24, R188.reuse, R192, R24 ;  /* 0x000000c0bc18723c */ /* 0x040fec0000001818 */
[-C--:B------:R-:W-:Y:S06]  /*5b20*/  HMMA.16816.F32 R28, R188, R194.reuse, R28 ;  /* 0x000000c2bc1c723c */ /* 0x080fec000000181c */
[----:B------:R-:W-:Y:S07]  /*5b30*/  HMMA.16816.F32 R32, R168, R194, R32 ;  /* 0x000000c2a820723c */ /* 0x000fee0000001820 */
[----:B------:R-:W-:Y:S01]  /*5b40*/  IMAD R168, R224, 0x28, RZ ;  /* 0x00000028e0a87824 */ /* 0x000fe200078e02ff */
[CC--:B-1----:R-:W-:Y:S04]  /*5b50*/  LEA R4, P0, R0.reuse, R222.reuse, 0x2 ;  /* 0x000000de00047211 */ /* 0x0c2fe800078010ff */
[-C--:B-----5:R-:W-:Y:S01]  /*5b60*/  LEA.HI.X.SX32 R5, R0, R223.reuse, 0x2, P0 ;  /* 0x000000df00057211 */ /* 0x0a0fe200000f16ff */
[C---:B------:R-:W-:Y:S02]  /*5b70*/  IMAD R0, R224.reuse, 0x30, RZ ;  /* 0x00000030e0007824 */ /* 0x040fe400078e02ff */
[----:B------:R-:W-:Y:S01]  /*5b80*/  IMAD R224, R224, 0x38, RZ ;  /* 0x00000038e0e07824 */ /* 0x000fe200078e02ff */
[----:B--2---:R-:W-:Y:S04]  /*5b90*/  @P1 STL [R1+0xc], R225 ;  /* 0x00000ce101001387 */ /* 0x004fe80000100800 */
[----:B---3--:R-:W-:Y:S04]  /*5ba0*/  @P1 STL [R1+0x10], R226 ;  /* 0x000010e201001387 */ /* 0x008fe80000100800 */
[----:B----4-:R-:W-:Y:S04]  /*5bb0*/  @P1 STL [R1+0x14], R227 ;  /* 0x000014e301001387 */ /* 0x010fe80000100800 */
[----:B------:R-:W-:Y:S01]  /*5bc0*/  @P1 STL [R1+0x18], R228 ;  /* 0x000018e401001387 */ /* 0x000fe20000100800 */
[CC--:B------:R-:W-:Y:S04]  /*5bd0*/  LEA R166, P1, R172.reuse, R222.reuse, 0x2 ;  /* 0x000000deaca67211 */ /* 0x0c0fe800078210ff */
[-C--:B------:R-:W-:Y:S02]  /*5be0*/  LEA.HI.X.SX32 R167, R172, R223.reuse, 0x2, P1 ;  /* 0x000000dfaca77211 */ /* 0x080fe400008f16ff */
[CC--:B------:R-:W-:Y:S03]  /*5bf0*/  LEA R164, P1, R165.reuse, R222.reuse, 0x2 ;  /* 0x000000dea5a47211 */ /* 0x0c0fe600078210ff */
[----:B------:R1:W-:Y:S01]  /*5c00*/  REDG.E.ADD.F32.FTZ.RN.STRONG.GPU desc[UR24][R166.64], R6 ;  /* 0x00000006a60079a6 */ /* 0x0003e2000c10f398 */
[-C--:B------:R-:W-:Y:S03]  /*5c10*/  LEA.HI.X.SX32 R165, R165, R223.reuse, 0x2, P1 ;  /* 0x000000dfa5a57211 */ /* 0x080fe600008f16ff */
[----:B------:R2:W-:Y:S04]  /*5c20*/  REDG.E.ADD.F32.FTZ.RN.STRONG.GPU desc[UR24][R4.64], R7 ;  /* 0x00000007040079a6 */ /* 0x0005e8000c10f398 */
[----:B------:R3:W-:Y:S01]  /*5c30*/  REDG.E.ADD.F32.FTZ.RN.STRONG.GPU desc[UR24][R164.64], R8 ;  /* 0x00000008a40079a6 */ /* 0x0007e2000c10f398 */
[CC--:B-1----:R-:W-:Y:S04]  /*5c40*/  LEA R6, P0, R168.reuse, R222.reuse, 0x2 ;  /* 0x000000dea8067211 */ /* 0x0c2fe800078010ff */
[-C--:B--2---:R-:W-:Y:S02]  /*5c50*/  LEA.HI.X.SX32 R7, R168, R223.reuse, 0x2, P0 ;  /* 0x000000dfa8077211 */ /* 0x084fe400000f16ff */
[-C--:B------:R-:W-:Y:S01]  /*5c60*/  LEA R4, P1, R0, R222.reuse, 0x2 ;  /* 0x000000de00047211 */ /* 0x080fe200078210ff */
[----:B------:R-:W-:Y:S01]  /*5c70*/  LDSM.16.MT88.4 R168, [R176+0x3000] ;  /* 0x00300000b0a8783b */ /* 0x000fe20000004200 */
[-C--:B---3--:R-:W-:Y:S02]  /*5c80*/  LEA R8, P0, R224, R222.reuse, 0x2 ;  /* 0x000000dee0087211 */ /* 0x088fe400078010ff */
        /* <DEDUP_REMOVED lines=120> */
[----:B------:R-:W5:Y:S04]  /*6410*/  LDSM.16.MT88.4 R4, [R210+0x1d000] ;  /* 0x01d00000d204783b */ /* 0x000f680000004200 */
[----:B------:R-:W5:Y:S01]  /*6420*/  LDSM.16.MT88.4 R24, [R210+0x1f000] ;  /* 0x01f00000d218783b */ /* 0x000f620000004200 */
        /* <DEDUP_REMOVED lines=22> */
[-C--:B-----5:R-:W-:Y:S01]  /*6590*/  HMMA.16816.F32 R100, R4, R12.reuse, R100 ;  /* 0x0000000c0464723c */ /* 0x0a0fe20000001864 */
        /* <DEDUP_REMOVED lines=36> */
.L_x_1632:
[----:B------:R-:W2:Y:S01]  /*67e0*/  LDL R168, [R1+0x2c] ;  /* 0x00002c0001a87983 */ /* 0x000ea20000100800 */
[----:B------:R-:W-:-:S03]  /*67f0*/  ULDC UR6, c[0x0][0x390] ;  /* 0x0000e40000067ab9 */ /* 0x000fc60000000800 */
[----:B------:R-:W3:Y:S04]  /*6800*/  LDL R167, [R1+0x3c] ;  /* 0x00003c0001a77983 */ /* 0x000ee80000100800 */
[----:B------:R-:W4:Y:S04]  /*6810*/  LDL R165, [R1+0x4c] ;  /* 0x00004c0001a57983 */ /* 0x000f280000100800 */
[----:B------:R-:W5:Y:S04]  /*6820*/  LDL R166, [R1+0x30] ;  /* 0x0000300001a67983 */ /* 0x000f680000100800 */
[----:B------:R-:W5:Y:S04]  /*6830*/  LDL R164, [R1+0x40] ;  /* 0x0000400001a47983 */ /* 0x000f680000100800 */
[----:B------:R-:W5:Y:S01]  /*6840*/  LDL R169, [R1+0x48] ;  /* 0x0000480001a97983 */ /* 0x000f620000100800 */
        /* <DEDUP_REMOVED lines=95> */
[----:B------:R-:W-:Y:S01]  /*6e40*/  F2FP.F16.F32.PACK_AB R50, R51, R50 ;  /* 0x000000323332723e */ /* 0x000fe200000000ff */
[----:B------:R-:W1:Y:S01]  /*6e50*/  S2R R35, SR_TID.X ;  /* 0x0000000000237919 */ /* 0x000e620000002100 */
[----:B------:R-:W-:Y:S01]  /*6e60*/  F2FP.F16.F32.PACK_AB R12, R12, R162 ;  /* 0x000000a20c0c723e */ /* 0x000fe200000000ff */
[----:B------:R-:W-:Y:S01]  /*6e70*/  ULDC.64 UR10, c[0x0][0x450] ;  /* 0x00011400000a7ab9 */ /* 0x000fe20000000a00 */
[----:B------:R-:W-:Y:S01]  /*6e80*/  F2FP.F16.F32.PACK_AB R15, R15, R152 ;  /* 0x000000980f0f723e */ /* 0x000fe200000000ff */
[----:B------:R-:W-:Y:S01]  /*6e90*/  ULDC.64 UR8, c[0x0][0x3f0] ;  /* 0x0000fc0000087ab9 */ /* 0x000fe20000000a00 */
[----:B------:R-:W-:-:S02]  /*6ea0*/  F2FP.F16.F32.PACK_AB R14, R14, R154 ;  /* 0x0000009a0e0e723e */ /* 0x000fc400000000ff */
[----:B------:R-:W-:Y:S02]  /*6eb0*/  F2FP.F16.F32.PACK_AB R11, R11, R156 ;  /* 0x0000009c0b0b723e */ /* 0x000fe400000000ff */
[----:B------:R-:W-:Y:S01]  /*6ec0*/  F2FP.F16.F32.PACK_AB R10, R10, R158 ;  /* 0x0000009e0a0a723e */ /* 0x000fe200000000ff */
[----:B--2---:R-:W-:Y:S04]  /*6ed0*/  STS [R168], R0 ;  /* 0x00000000a8007388 */ /* 0x004fe80000000800 */
[----:B------:R-:W-:Y:S04]  /*6ee0*/  STS [R168+0x400], R3 ;  /* 0x00040003a8007388 */ /* 0x000fe80000000800 */
[----:B---3--:R-:W-:Y:S04]  /*6ef0*/  STS [R167], R5 ;  /* 0x00000005a7007388 */ /* 0x008fe80000000800 */
[----:B----4-:R-:W-:Y:S04]  /*6f00*/  STS [R165], R4 ;  /* 0x00000004a5007388 */ /* 0x010fe80000000800 */
[----:B------:R-:W-:Y:S04]  /*6f10*/  STS [R168+0x2000], R9 ;  /* 0x00200009a8007388 */ /* 0x000fe80000000800 */
[----:B------:R2:W-:Y:S04]  /*6f20*/  STS [R168+0x2400], R8 ;  /* 0x00240008a8007388 */ /* 0x0005e80000000800 */
[----:B------:R-:W-:Y:S04]  /*6f30*/  STS [R167+0x2000], R7 ;  /* 0x00200007a7007388 */ /* 0x000fe80000000800 */
[----:B------:R3:W-:Y:S04]  /*6f40*/  STS [R167+0x2400], R6 ;  /* 0x00240006a7007388 */ /* 0x0007e80000000800 */
[----:B-----5:R-:W-:Y:S04]  /*6f50*/  STS [R166], R33 ;  /* 0x00000021a6007388 */ /* 0x020fe80000000800 */
[----:B------:R-:W-:Y:S04]  /*6f60*/  STS [R166+0x400], R32 ;  /* 0x00040020a6007388 */ /* 0x000fe80000000800 */
[----:B------:R-:W-:Y:S04]  /*6f70*/  STS [R164], R29 ;  /* 0x0000001da4007388 */ /* 0x000fe80000000800 */
[----:B------:R-:W-:Y:S01]  /*6f80*/  STS [R169], R28 ;  /* 0x0000001ca9007388 */ /* 0x000fe20000000800 */
[----:B------:R-:W-:Y:S01]  /*6f90*/  F2FP.F16.F32.PACK_AB R40, R41, R40 ;  /* 0x000000282928723e */ /* 0x000fe200000000ff */
[----:B--2---:R-:W2:Y:S02]  /*6fa0*/  LDC.64 R8, c[0x0][0x468] ;  /* 0x00011a00ff087b82 */ /* 0x004ea40000000a00 */
[----:B------:R-:W-:Y:S04]  /*6fb0*/  STS [R166+0x2000], R31 ;  /* 0x0020001fa6007388 */ /* 0x000fe80000000800 */
[----:B------:R-:W-:Y:S01]  /*6fc0*/  STS [R166+0x2400], R30 ;  /* 0x0024001ea6007388 */ /* 0x000fe20000000800 */
[----:B------:R-:W-:Y:S01]  /*6fd0*/  F2FP.F16.F32.PACK_AB R42, R43, R42 ;  /* 0x0000002a2b2a723e */ /* 0x000fe200000000ff */
[----:B---3--:R-:W3:Y:S02]  /*6fe0*/  LDC.64 R6, c[0x0][0x438] ;  /* 0x00010e00ff067b82 */ /* 0x008ee40000000a00 */
        /* <DEDUP_REMOVED lines=38> */
[----:B-1----:R-:W-:Y:S01]  /*7250*/  SHF.R.S32.HI R34, RZ, 0x1f, R35 ;  /* 0x0000001fff227819 */ /* 0x002fe20000011423 */
[----:B----4-:R-:W4:Y:S01]  /*7260*/  LDL R165, [R1+0x28] ;  /* 0x0000280001a57983 */ /* 0x010f220000100800 */
        /* <DEDUP_REMOVED lines=15> */
[----:B------:R-:W-:Y:S01]  /*7360*/  UIMAD UR6, UR4, UR10, URZ ;  /* 0x0000000a040672a4 */ /* 0x000fe2000f8e023f */
[----:B------:R-:W-:Y:S01]  /*7370*/  MOV R0, UR10 ;  /* 0x0000000a00007c02 */ /* 0x000fe20008000f00 */
[----:B------:R-:W1:Y:S01]  /*7380*/  LDC.64 R14, c[0x0][0x440] ;  /* 0x00011000ff0e7b82 */ /* 0x000e620000000a00 */
[----:B------:R-:W-:Y:S04]  /*7390*/  STS [R166+0x8400], R54 ;  /* 0x00840036a6007388 */ /* 0x000fe80000000800 */
[----:B------:R-:W-:Y:S03]  /*73a0*/  STS [R164+0x8000], R64 ;  /* 0x00800040a4007388 */ /* 0x000fe60000000800 */
[----:B------:R-:W5:Y:S01]  /*73b0*/  LDC.64 R12, c[0x0][0x470] ;  /* 0x00011c00ff0c7b82 */ /* 0x000f620000000a00 */
[----:B------:R-:W-:Y:S04]  /*73c0*/  STS [R169+0x8000], R66 ;  /* 0x00800042a9007388 */ /* 0x000fe80000000800 */
[----:B------:R-:W-:Y:S04]  /*73d0*/  STS [R166+0xa000], R56 ;  /* 0x00a00038a6007388 */ /* 0x000fe80000000800 */
[----:B------:R-:W-:Y:S04]  /*73e0*/  STS [R166+0xa400], R58 ;  /* 0x00a4003aa6007388 */ /* 0x000fe80000000800 */
[----:B------:R-:W-:Y:S04]  /*73f0*/  STS [R164+0xa000], R60 ;  /* 0x00a0003ca4007388 */ /* 0x000fe80000000800 */
[----:B------:R-:W-:Y:S04]  /*7400*/  STS [R169+0xa000], R62 ;  /* 0x00a0003ea9007388 */ /* 0x000fe80000000800 */
[----:B------:R-:W-:Y:S01]  /*7410*/  STS [R168+0xc000], R68 ;  /* 0x00c00044a8007388 */ /* 0x000fe20000000800 */
[----:B------:R-:W-:-:S03]  /*7420*/  LEA.HI R34, R34, R35, RZ, 0x3 ;  /* 0x0000002322227211 */ /* 0x000fc600078f18ff */
[----:B------:R-:W-:Y:S04]  /*7430*/  STS [R168+0xc400], R70 ;  /* 0x00c40046a8007388 */ /* 0x000fe80000000800 */
[----:B------:R-:W-:Y:S04]  /*7440*/  STS [R167+0xc000], R80 ;  /* 0x00c00050a7007388 */ /* 0x000fe80000000800 */
[----:B------:R-:W-:Y:S04]  /*7450*/  STS [R167+0xc400], R82 ;  /* 0x00c40052a7007388 */ /* 0x000fe80000000800 */
[----:B------:R-:W-:Y:S01]  /*7460*/  STS [R168+0xe000], R72 ;  /* 0x00e00048a8007388 */ /* 0x000fe20000000800 */
[----:B------:R-:W-:-:S03]  /*7470*/  LOP3.LUT R2, R34, 0xfffffff8, RZ, 0xc0, !PT ;  /* 0xfffffff822027812 */ /* 0x000fc600078ec0ff */
[----:B------:R-:W-:Y:S04]  /*7480*/  STS [R168+0xe400], R74 ;  /* 0x00e4004aa8007388 */ /* 0x000fe80000000800 */
[----:B------:R-:W-:Y:S04]  /*7490*/  STS [R167+0xe000], R76 ;  /* 0x00e0004ca7007388 */ /* 0x000fe80000000800 */
[----:B------:R-:W-:Y:S04]  /*74a0*/  STS [R167+0xe400], R78 ;  /* 0x00e4004ea7007388 */ /* 0x000fe80000000800 */
[----:B------:R-:W-:Y:S04]  /*74b0*/  STS [R166+0xc000], R84 ;  /* 0x00c00054a6007388 */ /* 0x000fe80000000800 */
[----:B------:R-:W-:Y:S01]  /*74c0*/  STS [R166+0xc400], R86 ;  /* 0x00c40056a6007388 */ /* 0x000fe20000000800 */
[----:B------:R-:W-:-:S03]  /*74d0*/  IMAD.IADD R2, R35, 0x1, -R2 ;  /* 0x0000000123027824 */ /* 0x000fc600078e0a02 */
[----:B------:R-:W-:Y:S04]  /*74e0*/  STS [R164+0xc000], R96 ;  /* 0x00c00060a4007388 */ /* 0x000fe80000000800 */
[----:B------:R-:W-:Y:S04]  /*74f0*/  STS [R164+0xc400], R98 ;  /* 0x00c40062a4007388 */ /* 0x000fe80000000800 */
[----:B------:R-:W-:Y:S04]  /*7500*/  STS [R166+0xe000], R88 ;  /* 0x00e00058a6007388 */ /* 0x000fe80000000800 */
[----:B------:R-:W-:Y:S01]  /*7510*/  STS [R166+0xe400], R90 ;  /* 0x00e4005aa6007388 */ /* 0x000fe20000000800 */
[----:B------:R-:W-:-:S03]  /*7520*/  IMAD.SHL.U32 R2, R2, 0x8, RZ ;  /* 0x0000000802027824 */ /* 0x000fc600078e00ff */
[----:B------:R-:W-:Y:S04]  /*7530*/  STS [R164+0xe000], R92 ;  /* 0x00e0005ca4007388 */ /* 0x000fe80000000800 */
[----:B------:R-:W-:Y:S01]  /*7540*/  STS [R164+0xe400], R94 ;  /* 0x00e4005ea4007388 */ /* 0x000fe20000000800 */
[--C-:B------:R-:W-:Y:S01]  /*7550*/  SHF.R.S32.HI R3, RZ, 0x1f, R2.reuse ;  /* 0x0000001fff037819 */ /* 0x100fe20000011402 */
[----:B------:R-:W-:Y:S02]  /*7560*/  UIMAD UR6, UR32, UR11, UR6 ;  /* 0x0000000b200672a4 */ /* 0x000fe4000f8e0206 */
[----:B------:R-:W-:-:S04]  /*7570*/  IMAD.WIDE.U32 R4, R0, UR32, R2 ;  /* 0x0000002000047c25 */ /* 0x000fc8000f8e0002 */
[C---:B---3--:R-:W-:Y:S02]  /*7580*/  IMAD R0, R6.reuse, UR26, RZ ;  /* 0x0000001a06007c24 */ /* 0x048fe4000f8e02ff */
[----:B------:R-:W-:Y:S01]  /*7590*/  VIADD R5, R5, UR6 ;  /* 0x0000000605057c36 */ /* 0x000fe20008000000 */
[----:B------:R-:W-:Y:S01]  /*75a0*/  SHF.R.S32.HI R10, RZ, 0x3, R34 ;  /* 0x00000003ff0a7819 */ /* 0x000fe20000011422 */
[----:B------:R-:W-:Y:S01]  /*75b0*/  IMAD R7, R7, UR18, R0 ;  /* 0x0000001207077c24 */ /* 0x000fe2000f8e0200 */
[----:B------:R-:W-:Y:S01]  /*75c0*/  ULDC.64 UR6, c[0x0][0x458] ;  /* 0x0001160000067ab9 */ /* 0x000fe20000000a00 */
[----:B------:R-:W-:-:S04]  /*75d0*/  IMAD.WIDE.U32 R4, R6, UR18, R4 ;  /* 0x0000001206047c25 */ /* 0x000fc8000f8e0004 */
[C---:B--2---:R-:W-:Y:S01]  /*75e0*/  IMAD R6, R8.reuse, UR27, RZ ;  /* 0x0000001b08067c24 */ /* 0x044fe2000f8e02ff */
[----:B------:R-:W-:Y:S02]  /*75f0*/  IADD3 R5, R5, R7, RZ ;  /* 0x0000000705057210 */ /* 0x000fe40007ffe0ff */
[----:B------:R-:W-:Y:S01]  /*7600*/  SHF.R.S32.HI R11, RZ, 0x1f, R10 ;  /* 0x0000001fff0b7819 */ /* 0x000fe2000001140a */
[----:B------:R-:W-:Y:S02]  /*7610*/  IMAD R6, R9, UR19, R6 ;  /* 0x0000001309067c24 */ /* 0x000fe4000f8e0206 */
[----:B------:R-:W-:-:S04]  /*7620*/  IMAD.WIDE.U32 R4, R8, UR19, R4 ;  /* 0x0000001308047c25 */ /* 0x000fc8000f8e0004 */
[----:B------:R-:W-:Y:S01]  /*7630*/  IMAD.U32 R8, RZ, RZ, UR6 ;  /* 0x00000006ff087e24 */ /* 0x000fe2000f8e00ff */
[----:B------:R-:W-:Y:S01]  /*7640*/  IADD3 R5, R5, R6, RZ ;  /* 0x0000000605057210 */ /* 0x000fe20007ffe0ff */
[----:B------:R-:W-:Y:S02]  /*7650*/  UIMAD UR4, UR4, UR6, URZ ;  /* 0x00000006040472a4 */ /* 0x000fe4000f8e023f */
[----:B------:R-:W-:-:S04]  /*7660*/  IMAD.WIDE.U32 R8, R8, UR32, R2 ;  /* 0x0000002008087c25 */ /* 0x000fc8000f8e0002 */
[----:B------:R-:W-:Y:S01]  /*7670*/  IMAD R2, R11, UR10, RZ ;  /* 0x0000000a0b027c24 */ /* 0x000fe2000f8e02ff */
[----:B------:R-:W-:Y:S01]  /*7680*/  UIMAD UR32, UR32, UR7, UR4 ;  /* 0x00000007202072a4 */ /* 0x000fe2000f8e0204 */
[----:B------:R-:W-:-:S04]  /*7690*/  IMAD.WIDE.U32 R6, R10, UR10, R4 ;  /* 0x0000000a0a067c25 */ /* 0x000fc8000f8e0004 */
[----:B------:R-:W-:Y:S02]  /*76a0*/  IMAD R2, R10, UR11, R2 ;  /* 0x0000000b0a027c24 */ /* 0x000fe4000f8e0202 */
[----:B------:R-:W-:-:S03]  /*76b0*/  VIADD R5, R9, UR32 ;  /* 0x0000002009057c36 */ /* 0x000fc60008000000 */
[----:B------:R-:W-:Y:S01]  /*76c0*/  IADD3 R3, R7, R2, RZ ;  /* 0x0000000207037210 */ /* 0x000fe20007ffe0ff */
[----:B-1----:R-:W-:Y:S01]  /*76d0*/  IMAD R7, R14, UR26, RZ ;  /* 0x0000001a0e077c24 */ /* 0x002fe2000f8e02ff */
[----:B------:R-:W-:Y:S01]  /*76e0*/  BAR.SYNC.DEFER_BLOCKING 0x0 ;  /* 0x0000000000007b1d */ /* 0x000fe20000010000 */
[----:B------:R-:W-:Y:S01]  /*76f0*/  LEA R2, P0, R6, UR8, 0x1 ;  /* 0x0000000806027c11 */ /* 0x000fe2000f8008ff */
[----:B------:R-:W-:-:S03]  /*7700*/  IMAD.MOV.U32 R4, RZ, RZ, R8 ;  /* 0x000000ffff047224 */ /* 0x000fc600078e0008 */
[----:B------:R-:W-:Y:S01]  /*7710*/  LEA.HI.X R3, R6, UR9, R3, 0x1, P0 ;  /* 0x0000000906037c11 */ /* 0x000fe200080f0c03 */
[----:B------:R-:W-:Y:S01]  /*7720*/  IMAD R6, R15, UR18, R7 ;  /* 0x000000120f067c24 */ /* 0x000fe2000f8e0207 */
[----:B------:R-:W-:Y:S01]  /*7730*/  USHF.L.U32 UR4, UR10, 0x6, URZ ;  /* 0x000000060a047899 */ /* 0x000fe2000800063f */
[----:B------:R-:W-:Y:S01]  /*7740*/  IMAD.WIDE.U32 R4, R14, UR18, R4 ;  /* 0x000000120e047c25 */ /* 0x000fe2000f8e0004 */
[----:B------:R-:W-:-:S04]  /*7750*/  ULDC.64 UR8, c[0x0][0x3f8] ;  /* 0x0000fe0000087ab9 */ /* 0x000fc80000000a00 */
[----:B------:R-:W-:Y:S01]  /*7760*/  IADD3 R5, R5, R6, RZ ;  /* 0x0000000605057210 */ /* 0x000fe20007ffe0ff */
[----:B-----5:R-:W-:-:S04]  /*7770*/  IMAD R6, R12, UR27, RZ ;  /* 0x0000001b0c067c24 */ /* 0x020fc8000f8e02ff */
[----:B------:R-:W-:Y:S02]  /*7780*/  IMAD R13, R13, UR19, R6 ;  /* 0x000000130d0d7c24 */ /* 0x000fe4000f8e0206 */
[----:B------:R-:W-:-:S04]  /*7790*/  IMAD.WIDE.U32 R4, R12, UR19, R4 ;  /* 0x000000130c047c25 */ /* 0x000fc8000f8e0004 */
[----:B------:R-:W-:Y:S01]  /*77a0*/  IMAD.IADD R5, R5, 0x1, R13 ;  /* 0x0000000105057824 */ /* 0x000fe200078e020d */
[----:B------:R-:W-:Y:S01]  /*77b0*/  USHF.L.U64.HI UR10, UR10, 0x6, UR11 ;  /* 0x000000060a0a7899 */ /* 0x000fe2000801020b */
[----:B------:R-:W-:Y:S02]  /*77c0*/  IMAD R6, R11, UR6, RZ ;  /* 0x000000060b067c24 */ /* 0x000fe4000f8e02ff */
[----:B------:R-:W-:Y:S01]  /*77d0*/  IMAD.WIDE.U32 R4, R10, UR6, R4 ;  /* 0x000000060a047c25 */ /* 0x000fe2000f8e0004 */
[----:B------:R-:W-:Y:S02]  /*77e0*/  USHF.L.U32 UR11, UR6, 0x6, URZ ;  /* 0x00000006060b7899 */ /* 0x000fe4000800063f */
[----:B------:R-:W-:Y:S01]  /*77f0*/  USHF.L.U64.HI UR6, UR6, 0x6, UR7 ;  /* 0x0000000606067899 */ /* 0x000fe20008010207 */
[----:B----4-:R-:W-:-:S05]  /*7800*/  LEA R0, R165, UR5, 0x1 ;  /* 0x00000005a5007c11 */ /* 0x010fca000f8e08ff */
[----:B------:R-:W1:Y:S04]  /*7810*/  LDS.128 R16, [R0+0xc000] ;  /* 0x00c0000000107984 */ /* 0x000e680000000c00 */
[----:B------:R-:W2:Y:S04]  /*7820*/  LDS.128 R20, [R0+0x10000] ;  /* 0x0100000000147984 */ /* 0x000ea80000000c00 */
[----:B------:R-:W3:Y:S04]  /*7830*/  LDS.128 R60, [R0+0xd000] ;  /* 0x00d00000003c7984 */ /* 0x000ee80000000c00 */
[----:B------:R-:W4:Y:S04]  /*7840*/  LDS.128 R64, [R0+0x11000] ;  /* 0x0110000000407984 */ /* 0x000f280000000c00 */
[----:B------:R-:W5:Y:S04]  /*7850*/  LDS.128 R56, [R0+0xe000] ;  /* 0x00e0000000387984 */ /* 0x000f680000000c00 */
[----:B------:R-:W5:Y:S04]  /*7860*/  LDS.128 R48, [R0+0x12000] ;  /* 0x0120000000307984 */ /* 0x000f680000000c00 */
[----:B------:R-:W5:Y:S04]  /*7870*/  LDS.128 R52, [R0+0xf000] ;  /* 0x00f0000000347984 */ /* 0x000f680000000c00 */
[----:B------:R-:W5:Y:S04]  /*7880*/  LDS.128 R44, [R0+0x13000] ;  /* 0x01300000002c7984 */ /* 0x000f680000000c00 */
[----:B------:R-:W5:Y:S04]  /*7890*/  LDS.128 R40, [R0+0x14000] ;  /* 0x0140000000287984 */ /* 0x000f680000000c00 */
[----:B------:R-:W5:Y:S04]  /*78a0*/  LDS.128 R32, [R0+0x18000] ;  /* 0x0180000000207984 */ /* 0x000f680000000c00 */
        /* <DEDUP_REMOVED lines=11> */
[----:B------:R-:W-:-:S04]  /*7960*/  IADD3 R8, P0, R2, UR4, RZ ;  /* 0x0000000402087c10 */ /* 0x000fc8000ff1e0ff */
[----:B------:R-:W-:Y:S02]  /*7970*/  IADD3.X R9, R3, UR10, RZ, P0, !PT ;  /* 0x0000000a03097c10 */ /* 0x000fe400087fe4ff */
[----:B------:R-:W-:Y:S02]  /*7980*/  IADD3 R0, R5, R0, RZ ;  /* 0x0000000005007210 */ /* 0x000fe40007ffe0ff */
[----:B------:R-:W-:-:S04]  /*7990*/  LEA R6, P0, R4, UR8, 0x1 ;  /* 0x0000000804067c11 */ /* 0x000fc8000f8008ff */
[----:B------:R-:W-:Y:S02]  /*79a0*/  LEA.HI.X R7, R4, UR9, R0, 0x1, P0 ;  /* 0x0000000904077c11 */ /* 0x000fe400080f0c00 */
[----:B------:R-:W-:Y:S01]  /*79b0*/  IADD3 R4, P0, R6, UR11, RZ ;  /* 0x0000000b06047c10 */ /* 0x000fe2000ff1e0ff */
[----:B------:R-:W-:Y:S01]  /*79c0*/  STG.E.128 desc[UR24][R2.64], R60 ;  /* 0x0000003c02007986 */ /* 0x000fe2000c101d18 */
[----:B------:R-:W-:Y:S02]  /*79d0*/  IADD3 R10, P1, R8, UR4, RZ ;  /* 0x00000004080a7c10 */ /* 0x000fe4000ff3e0ff */
[----:B------:R-:W-:Y:S01]  /*79e0*/  IADD3.X R5, R7, UR6, RZ, P0, !PT ;  /* 0x0000000607057c10 */ /* 0x000fe200087fe4ff */
[----:B----4-:R2:W-:Y:S01]  /*79f0*/  STG.E.128 desc[UR24][R2.64+0x80], R64 ;  /* 0x0000804002007986 */ /* 0x0105e2000c101d18 */
[----:B------:R-:W-:-:S03]  /*7a00*/  IADD3.X R11, R9, UR10, RZ, P1, !PT ;  /* 0x0000000a090b7c10 */ /* 0x000fc60008ffe4ff */
[----:B-----5:R-:W-:Y:S04]  /*7a10*/  STG.E.128 desc[UR24][R8.64], R56 ;  /* 0x0000003808007986 */ /* 0x020fe8000c101d18 */
[----:B------:R3:W-:Y:S04]  /*7a20*/  STG.E.128 desc[UR24][R8.64+0x80], R48 ;  /* 0x0000803008007986 */ /* 0x0007e8000c101d18 */
[----:B------:R4:W-:Y:S04]  /*7a30*/  STG.E.128 desc[UR24][R10.64], R52 ;  /* 0x000000340a007986 */ /* 0x0009e8000c101d18 */
[----:B------:R4:W-:Y:S04]  /*7a40*/  STG.E.128 desc[UR24][R10.64+0x80], R44 ;  /* 0x0000802c0a007986 */ /* 0x0009e8000c101d18 */
[----:B------:R4:W-:Y:S01]  /*7a50*/  STG.E.128 desc[UR24][R6.64], R40 ;  /* 0x0000002806007986 */ /* 0x0009e2000c101d18 */
[----:B--2---:R-:W-:-:S04]  /*7a60*/  IADD3 R2, P0, R4, UR11, RZ ;  /* 0x0000000b04027c10 */ /* 0x004fc8000ff1e0ff */
[----:B------:R-:W-:Y:S02]  /*7a70*/  IADD3.X R3, R5, UR6, RZ, P0, !PT ;  /* 0x0000000605037c10 */ /* 0x000fe400087fe4ff */
[----:B---3--:R-:W-:Y:S01]  /*7a80*/  IADD3 R8, P0, R2, UR11, RZ ;  /* 0x0000000b02087c10 */ /* 0x008fe2000ff1e0ff */
[----:B------:R4:W-:Y:S03]  /*7a90*/  STG.E.128 desc[UR24][R6.64+0x80], R32 ;  /* 0x0000802006007986 */ /* 0x0009e6000c101d18 */
[----:B------:R-:W-:Y:S01]  /*7aa0*/  IADD3.X R9, R3, UR6, RZ, P0, !PT ;  /* 0x0000000603097c10 */ /* 0x000fe200087fe4ff */
[----:B-1----:R4:W-:Y:S04]  /*7ab0*/  STG.E.128 desc[UR24][R4.64], R36 ;  /* 0x0000002404007986 */ /* 0x0029e8000c101d18 */
[----:B------:R4:W-:Y:S04]  /*7ac0*/  STG.E.128 desc[UR24][R4.64+0x80], R28 ;  /* 0x0000801c04007986 */ /* 0x0009e8000c101d18 */
[----:B------:R4:W-:Y:S04]  /*7ad0*/  STG.E.128 desc[UR24][R2.64], R24 ;  /* 0x0000001802007986 */ /* 0x0009e8000c101d18 */
[----:B------:R4:W-:Y:S04]  /*7ae0*/  STG.E.128 desc[UR24][R2.64+0x80], R16 ;  /* 0x0000801002007986 */ /* 0x0009e8000c101d18 */
[----:B------:R4:W-:Y:S04]  /*7af0*/  STG.E.128 desc[UR24][R8.64], R20 ;  /* 0x0000001408007986 */ /* 0x0009e8000c101d18 */
[----:B------:R4:W-:Y:S02]  /*7b00*/  STG.E.128 desc[UR24][R8.64+0x80], R12 ;  /* 0x0000800c08007986 */ /* 0x0009e4000c101d18 */
.L_x_1629:
        /* <DEDUP_REMOVED lines=11> */
.L_x_1636:
[----:B------:R-:W-:Y:S05]  /*7bc0*/  EXIT ;  /* 0x000000000000794d */ /* 0x000fea0003800000 */
.L_x_1638:
        /* <DEDUP_REMOVED lines=11> */
.L_x_2089:


//--------------------- .text._ZN5flash44flash_bwd_dq_dk_dv_loop_seqk_parallel_kernelI23Flash_bwd_kernel_traitsILi128ELi64ELi128ELi8ELi2ELi4ELi2ELb0ELb0EN7cutlass6half_tE19Flash_kernel_traitsILi128ELi64ELi128ELi8ES3_EELb1ELb0ELb0ELb1ELb0ELb0ELb0EEEvNS_16Flash_bwd_paramsE --------------------------
	.section	.text._ZN5flash44flash_bwd_dq_dk_dv_loop_seqk_parallel_kernelI23Flash_bwd_kernel_traitsILi128ELi64ELi128ELi8ELi2ELi4ELi2ELb0ELb0EN7cutlass6half_tE19Flash_kernel_traitsILi128ELi64ELi128ELi8ES3_EELb1ELb0ELb0ELb1ELb0ELb0ELb0EEEvNS_16Flash_bwd_paramsE,"ax",@progbits
	.align	128
        .global         _ZN5flash44flash_bwd_dq_dk_dv_loop_seqk_parallel_kernelI23Flash_bwd_kernel_traitsILi128ELi64ELi128ELi8ELi2ELi4ELi2ELb0ELb0EN7cutlass6half_tE19Flash_kernel_traitsILi128ELi64ELi128ELi8ES3_EELb1ELb0ELb0ELb1ELb0ELb0ELb0EEEvNS_16Flash_bwd_paramsE
        .type           _ZN5flash44flash_bwd_dq_dk_dv_loop_seqk_parallel_kernelI23Flash_bwd_kernel_traitsILi128ELi64ELi128ELi8ELi2ELi4ELi2ELb0ELb0EN7cutlass6half_tE19Flash_kernel_traitsILi128ELi64ELi128ELi8ES3_EELb1ELb0ELb0ELb1ELb0ELb0ELb0EEEvNS_16Flash_bwd_paramsE,@function
        .size           _ZN5flash44flash_bwd_dq_dk_dv_loop_seqk_parallel_kernelI23Flash_bwd_kernel_traitsILi128ELi64ELi128ELi8ELi2ELi4ELi2ELb0ELb0EN7cutlass6half_tE19Flash_kernel_traitsILi128ELi64ELi128ELi8ES3_EELb1ELb0ELb0ELb1ELb0ELb0ELb0EEEvNS_16Flash_bwd_paramsE,(.L_x_2090 - _ZN5flash44flash_bwd_dq_dk_dv_loop_seqk_parallel_kernelI23Flash_bwd_kernel_traitsILi128ELi64ELi128ELi8ELi2ELi4ELi2ELb0ELb0EN7cutlass6half_tE19Flash_kernel_traitsILi128ELi64ELi128ELi8ES3_EELb1ELb0ELb0ELb1ELb0ELb0ELb0EEEvNS_16Flash_bwd_paramsE)
        .other          _ZN5flash44flash_bwd_dq_dk_dv_loop_seqk_parallel_kernelI23Flash_bwd_kernel_traitsILi128ELi64ELi128ELi8ELi2ELi4ELi2ELb0ELb0EN7cutlass6half_tE19Flash_kernel_traitsILi128ELi64ELi128ELi8ES3_EELb1ELb0ELb0ELb1ELb0ELb0ELb0EEEvNS_16Flash_bwd_paramsE,@"STO_CUDA_ENTRY STV_DEFAULT"
_ZN5flash44flash_bwd_dq_dk_dv_loop_seqk_parallel_kernelI23Flash_bwd_kernel_traitsILi128ELi64ELi128ELi8ELi2ELi4ELi2ELb0ELb0EN7cutlass6half_tE19Flash_kernel_traitsILi128ELi64ELi128ELi8ES3_EELb1ELb0ELb0ELb1ELb0ELb0ELb0EEEvNS_16Flash_bwd_paramsE:
.text._ZN5flash44flash_bwd_dq_dk_dv_loop_seqk_parallel_kernelI23Flash_bwd_kernel_traitsILi128ELi64ELi128ELi8ELi2ELi4ELi2ELb0ELb0EN7cutlass6half_tE19Flash_kernel_traitsILi128ELi64ELi128ELi8ES3_EELb1ELb0ELb0ELb1ELb0ELb0ELb0EEEvNS_16Flash_bwd_paramsE:
        /* <DEDUP_REMOVED lines=38> */
[----:B------:R-:W-:-:S02]  /*0260*/  LEA.HI R8, R0, R3, RZ, 0x1 ;  /* 0x0000000300087211 */ /* 0x000fc400078f08ff */
[--C-:B------:R-:W-:Y:S02]  /*0270*/  SHF.R.S32.HI R9, RZ, 0x2, R2.reuse ;  /* 0x00000002ff097819 */ /* 0x100fe40000011402 */
[----:B------:R-:W-:Y:S02]  /*0280*/  SHF.R.S32.HI R6, RZ, 0x1f, R2 ;  /* 0x0000001fff067819 */ /* 0x000fe40000011402 */
[----:B------:R-:W-:Y:S02]  /*0290*/  LEA.HI R0, R5, R3, RZ, 0x2 ;  /* 0x0000000305007211 */ /* 0x000fe400078f10ff */
[----:B------:R-:W-:Y:S02]  /*02a0*/  SHF.R.S32.HI R2, RZ, 0x4, R4 ;  /* 0x00000004ff027819 */ /* 0x000fe40000011404 */
[----:B------:R-:W-:Y:S02]  /*02b0*/  LOP3.LUT R5, R0, 0xfffffffc, RZ, 0xc0, !PT ;  /* 0xfffffffc00057812 */ /* 0x000fe400078ec0ff */
[----:B------:R-:W-:-:S02]  /*02c0*/  LEA.HI R0, R4, R2, RZ, 0x1 ;  /* 0x0000000204007211 */ /* 0x000fc400078f08ff */
[----:B------:R-:W-:Y:S02]  /*02d0*/  LEA.HI R6, R6, R9, RZ, 0x3 ;  /* 0x0000000906067211 */ /* 0x000fe400078f18ff */
[----:B------:R-:W-:Y:S02]  /*02e0*/  LOP3.LUT R8, R8, 0xfffffffe, RZ, 0xc0, !PT ;  /* 0xfffffffe08087812 */ /* 0x000fe400078ec0ff */
[----:B------:R-:W-:Y:S02]  /*02f0*/  LOP3.LUT R0, R0, 0xfffffffe, RZ, 0xc0, !PT ;  /* 0xfffffffe00007812 */ /* 0x000fe400078ec0ff */
[----:B------:R-:W-:Y:S01]  /*0300*/  LOP3.LUT R4, R6, 0xfffffff8, RZ, 0xc0, !PT ;  /* 0xfffffff806047812 */ /* 0x000fe200078ec0ff */
[C---:B------:R-:W-:Y:S01]  /*0310*/  IMAD.IADD R6, R3.reuse, 0x1, -R5 ;  /* 0x0000000103067824 */ /* 0x040fe200078e0a05 */
        /* <DEDUP_REMOVED lines=8> */
[----:B------:R-:W-:Y:S01]  /*03a0*/  LOP3.LUT R3, R12, 0xfffffff8, RZ, 0xc0, !PT ;  /* 0xfffffff80c037812 */ /* 0x000fe200078ec0ff */
[----:B------:R-:W-:Y:S01]  /*03b0*/  IMAD.IADD R4, R9, 0x1, -R4 ;  /* 0x0000000109047824 */ /* 0x000fe200078e0a04 */
[----:B------:R-:W-:Y:S01]  /*03c0*/  LOP3.LUT R0, R0, 0x1c0, RZ, 0xc0, !PT ;  /* 0x000001c000007812 */ /* 0x000fe200078ec0ff */
[----:B------:R-:W-:Y:S01]  /*03d0*/  STL [R1+0x8], R16 ;  /* 0x0000081001007387 */ /* 0x000fe20000100800 */
[----:B------:R-:W-:Y:S01]  /*03e0*/  SHF.R.S32.HI R251, RZ, 0x6, R251 ;  /* 0x00000006fffb7819 */ /* 0x000fe200000114fb */
[----:B------:R-:W-:Y:S01]  /*03f0*/  IMAD.IADD R13, R7, 0x1, -R3 ;  /* 0x00000001070d7824 */ /* 0x000fe200078e0a03 */
[----:B------:R-:W-:Y:S01]  /*0400*/  LOP3.LUT R213, R0, 0x8, R11, 0xf8, !PT ;  /* 0x0000000800d57812 */ /* 0x000fe200078ef80b */
[----:B------:R-:W-:Y:S01]  /*0410*/  IMAD.SHL.U32 R7, R8, 0x200, RZ ;  /* 0x0000020008077824 */ /* 0x000fe200078e00ff */
[----:B------:R-:W-:Y:S01]  /*0420*/  LOP3.LUT R5, R0, 0x30, R2, 0xf8, !PT ;  /* 0x0000003000057812 */ /* 0x000fe200078ef802 */
[C---:B------:R-:W-:Y:S01]  /*0430*/  IMAD.SHL.U32 R209, R251.reuse, 0x8, RZ ;  /* 0x00000008fbd17824 */ /* 0x040fe200078e00ff */
        /* <DEDUP_REMOVED lines=15> */
[C---:B------:R-:W-:Y:S01]  /*0530*/  IMAD R6, R0.reuse, 0x1000, R2 ;  /* 0x0000100000067824 */ /* 0x040fe200078e0202 */
[----:B------:R-:W-:Y:S01]  /*0540*/  LOP3.LUT R210, R7, R11, R210, 0xf6, !PT ;  /* 0x0000000b07d27212 */ /* 0x000fe200078ef6d2 */
[----:B------:R-:W-:Y:S01]  /*0550*/  IMAD.SHL.U32 R2, R0, 0x8, RZ ;  /* 0x0000000800027824 */ /* 0x000fe200078e00ff */
[----:B------:R-:W-:Y:S01]  /*0560*/  LOP3.LUT R0, R3, 0x1c0, RZ, 0xc0, !PT ;  /* 0x000001c003007812 */ /* 0x000fe200078ec0ff */
[----:B------:R-:W-:Y:S01]  /*0570*/  IMAD.SHL.U32 R5, R251, 0x20, RZ ;  /* 0x00000020fb057824 */ /* 0x000fe200078e00ff */
[----:B------:R-:W-:Y:S01]  /*0580*/  LOP3.LUT P4, RZ, R230, 0x2, RZ, 0xc0, !PT ;  /* 0x00000002e6ff7812 */ /* 0x000fe2000788c0ff */
        /* <DEDUP_REMOVED lines=16> */
[----:B------:R-:W-:Y:S01]  /*0690*/  SHF.R.U32.HI R6, RZ, 0x3, R5 ;  /* 0x00000003ff067819 */ /* 0x000fe20000011605 */
        /* <DEDUP_REMOVED lines=8> */
[----:B------:R-:W-:Y:S01]  /*0720*/  IMAD.U32 R0, RZ, RZ, UR5 ;  /* 0x00000005ff007e24 */ /* 0x000fe2000f8e00ff */
[----:B------:R-:W-:Y:S01]  /*0730*/  LOP3.LUT R3, R3, R6, RZ, 0x3c, !PT ;  /* 0x0000000603037212 */ /* 0x000fe200078e3cff */
[----:B------:R-:W-:Y:S01]  /*0740*/  USHF.R.S32.HI UR5, URZ, 0x1f, UR46 ;  /* 0x0000001f3f057899 */ /* 0x000fe2000801142e */
[C---:B------:R-:W-:Y:S02]  /*0750*/  SEL R214, R2.reuse, 0xffffffe0, !P4 ;  /* 0xffffffe002d67807 */ /* 0x040fe40006000000 */
[----:B------:R-:W-:Y:S01]  /*0760*/  SEL R2, R2, 0xffffffe0, !P1 ;  /* 0xffffffe002027807 */ /* 0x000fe20004800000 */
[----:B------:R-:W-:Y:S01]  /*0770*/  IMAD.IADD R220, R4, 0x1, R3 ;  /* 0x0000000104dc7824 */ /* 0x000fe200078e0203 */
[----:B------:R-:W-:Y:S01]  /*0780*/  LEA R232, R232, UR4, 0x1 ;  /* 0x00000004e8e87c11 */ /* 0x000fe2000f8e08ff */
        /* <DEDUP_REMOVED lines=9> */
[----:B------:R-:W-:Y:S01]  /*0820*/  LEA R210, R210, UR4, 0x1 ;  /* 0x00000004d2d27c11 */ /* 0x000fe2000f8e08ff */
[----:B------:R-:W-:Y:S01]  /*0830*/  IMAD.U32 R3, RZ, RZ, UR6 ;  /* 0x00000006ff037e24 */ /* 0x000fe2000f8e00ff */
[----:B------:R-:W-:Y:S01]  /*0840*/  SEL R215, R0, 0xffffffc0, !P3 ;  /* 0xffffffc000d77807 */ /* 0x000fe20005800000 */
[--C-:B------:R-:W-:Y:S01]  /*0850*/  IMAD.IADD R214, R214, 0x1, R213.reuse ;  /* 0x00000001d6d67824 */ /* 0x100fe200078e02d5 */
[----:B------:R-:W-:Y:S01]  /*0860*/  LEA R5, R7, UR5, 0x1 ;  /* 0x0000000507057c11 */ /* 0x000fe2000f8e08ff */
[----:B------:R-:W-:Y:S01]  /*0870*/  IMAD.IADD R235, R232, 0x1, R234 ;  /* 0x00000001e8eb7824 */ /* 0x000fe200078e02ea */
[----:B------:R-:W-:Y:S01]  /*0880*/  SEL R0, R0, 0xffffffc0, !P2 ;  /* 0xffffffc000007807 */ /* 0x000fe20005000000 */
[----:B------:R-:W-:Y:S01]  /*0890*/  IMAD.IADD R216, R215, 0x1, R213 ;  /* 0x00000001d7d87824 */ /* 0x000fe200078e02d5 */
[----:B------:R-:W-:Y:S01]  /*08a0*/  LEA R209, R209, UR5, 0x1 ;  /* 0x00000005d1d17c11 */ /* 0x000fe2000f8e08ff */
[----:B------:R-:W-:Y:S01]  /*08b0*/  IMAD.IADD R4, R2, 0x1, R5 ;  /* 0x0000000102047824 */ /* 0x000fe200078e0205 */
[----:B------:R-:W-:Y:S01]  /*08c0*/  STL [R1], R5 ;  /* 0x0000000501007387 */ /* 0x000fe20000100800 */
[C---:B------:R-:W-:Y:S01]  /*08d0*/  IMAD.IADD R2, R5.reuse, 0x1, R0 ;  /* 0x0000000105027824 */ /* 0x040fe200078e0200 */
[----:B------:R-:W-:Y:S01]  /*08e0*/  ULDC.64 UR6, c[0x0][0x208] ;  /* 0x0000820000067ab9 */ /* 0x000fe20000000a00 */
[C---:B------:R-:W-:Y:S01]  /*08f0*/  VIADD R3, R5.reuse, 0x420 ;  /* 0x0000042005037836 */ /* 0x040fe20000000000 */
[----:B------:R-:W-:Y:S01]  /*0900*/  STL [R1+0xc], R4 ;  /* 0x00000c0401007387 */ /* 0x000fe20000100800 */
[----:B------:R-:W-:-:S02]  /*0910*/  @P1 VIADD R3, R5, 0x3e0 ;  /* 0x000003e005031836 */ /* 0x000fc40000000000 */
[----:B------:R-:W-:Y:S01]  /*0920*/  IMAD R247, R16, 0x10, R247 ;  /* 0x0000001010f77824 */ /* 0x000fe200078e02f7 */
[----:B------:R1:W-:Y:S01]  /*0930*/  STL [R1+0x4], R2 ;  /* 0x0000040201007387 */ /* 0x0003e20000100800 */
[----:B------:R-:W-:Y:S02]  /*0940*/  IMAD.IADD R215, R215, 0x1, R214 ;  /* 0x00000001d7d77824 */ /* 0x000fe400078e02d6 */
[----:B------:R-:W-:Y:S01]  /*0950*/  IMAD.IADD R234, R234, 0x1, R233 ;  /* 0x00000001eaea7824 */ /* 0x000fe200078e02e9 */
[----:B------:R2:W-:Y:S01]  /*0960*/  STL [R1+0x18], R3 ;  /* 0x0000180301007387 */ /* 0x0005e20000100800 */
[----:B-1----:R-:W-:Y:S02]  /*0970*/  IMAD.IADD R2, R4, 0x1, R0 ;  /* 0x0000000104027824 */ /* 0x002fe400078e0200 */
[----:B------:R-:W-:-:S03]  /*0980*/  IMAD.IADD R0, R0, 0x1, R3 ;  /* 0x0000000100007824 */ /* 0x000fc600078e0203 */
[----:B------:R2:W-:Y:S04]  /*0990*/  STL [R1+0x10], R2 ;  /* 0x0000100201007387 */ /* 0x0005e80000100800 */
[----:B------:R2:W-:Y:S02]  /*09a0*/  STL [R1+0x14], R0 ;  /* 0x0000140001007387 */ /* 0x0005e40000100800 */
.L_x_1709:
        /* <DEDUP_REMOVED lines=67> */
.L_x_1639:
        /* <DEDUP_REMOVED lines=19> */
[----:B------:R-:W-:Y:S01]  /*0f10*/  ULDC.64 UR20, c[0x0][0x240] ;  /* 0x0000900000147ab9 */ /* 0x000fe20000000a00 */
[----:B------:R-:W-:Y:S01]  /*0f20*/  ULDC UR61, c[0x0][0x2dc] ;  /* 0x0000b700003d7ab9 */ /* 0x000fe20000000800 */
[----:B------:R-:W-:Y:S01]  /*0f30*/  ULDC UR60, c[0x0][0x270] ;  /* 0x00009c00003c7ab9 */ /* 0x000fe20000000800 */
[----:B------:R-:W-:Y:S02]  /*0f40*/  @!UP1 UIMAD.WIDE.U32 UR30, UR46, UR10, URZ ;  /* 0x0000000a2e1e92a5 */ /* 0x000fe4000f8e003f */
[----:B------:R-:W-:Y:S01]  /*0f50*/  USEL UR29, UR14, URZ, UP2 ;  /* 0x0000003f0e1d7287 */ /* 0x000fe20009000000 */
[----:B-1----:R-:W-:Y:S01]  /*0f60*/  IABS R5, R6 ;  /* 0x0000000600057213 */ /* 0x002fe20000000000 */
[----:B------:R-:W-:Y:S01]  /*0f70*/  UIMAD.WIDE.U32 UR22, UR5, UR20, URZ ;  /* 0x00000014051672a5 */ /* 0x000fe2000f8e003f */
[----:B------:R-:W-:Y:S01]  /*0f80*/  ISETP.NE.AND P3, PT, R6, RZ, PT ;  /* 0x000000ff0600720c */ /* 0x000fe20003f65270 */
[----:B------:R-:W-:Y:S01]  /*0f90*/  UIMAD.WIDE.U32 UR14, UR46, UR58, URZ ;  /* 0x0000003a2e0e72a5 */ /* 0x000fe2000f8e003f */
[----:B------:R-:W1:Y:S01]  /*0fa0*/  I2F.RP R2, R5 ;  /* 0x0000000500027306 */ /* 0x000e620000209400 */
[----:B------:R-:W-:-:S02]  /*0fb0*/  USEL UR54, UR16, UR22, !UP1 ;  /* 0x0000001610367287 */ /* 0x000fc4000c800000 */
[----:B------:R-:W-:Y:S02]  /*0fc0*/  UIADD3 UR45, UR17, UR19, URZ ;  /* 0x00000013112d7290 */ /* 0x000fe4000fffe03f */
[----:B--2---:R-:W-:Y:S01]  /*0fd0*/  UIMAD.WIDE.U32 UR26, UR8, UR12, URZ ;  /* 0x0000000c081a72a5 */ /* 0x004fe2000f8e003f */
[----:B------:R-:W-:Y:S01]  /*0fe0*/  ULDC UR42, c[0x0][0x2c4] ;  /* 0x0000b100002a7ab9 */ /* 0x000fe20000000800 */
[----:B------:R-:W-:Y:S02]  /*0ff0*/  UIMAD UR24, UR5, UR21, URZ ;  /* 0x00000015051872a4 */ /* 0x000fe4000f8e023f */
        /* <DEDUP_REMOVED lines=33> */
[----:B------:R-:W-:-:S02]  /*1210*/  @UP1 UIADD3 UR47, UR15, UR22, URZ ;  /* 0x000000160f2f1290 */ /* 0x000fc4000fffe03f */
[----:B------:R-:W-:Y:S02]  /*1220*/  USHF.L.U64.HI UR12, UR46, 0x7, UR57 ;  /* 0x000000072e0c7899 */ /* 0x000fe40008010239 */
[----:B------:R-:W-:Y:S01]  /*1230*/  IMAD.HI.U32 R0, R0, R2, RZ ;  /* 0x0000000200007227 */ /* 0x000fe200078e00ff */
[----:B------:R-:W-:Y:S02]  /*1240*/  @UP3 USEL UR22, UR8, UR5, !UP1 ;  /* 0x0000000508163287 */ /* 0x000fe4000c800000 */
[----:B------:R-:W-:Y:S01]  /*1250*/  @UP1 UIADD3 UR45, UR23, UR24, URZ ;  /* 0x00000018172d1290 */ /* 0x000fe2000fffe03f */
[----:B------:R-:W-:Y:S01]  /*1260*/  IMAD.MOV R3, RZ, RZ, -R0 ;  /* 0x000000ffff037224 */ /* 0x000fe200078e0a00 */
[----:B------:R-:W-:Y:S01]  /*1270*/  UIADD3 UR8, UR14, -0x40, URZ ;  /* 0xffffffc00e087890 */ /* 0x000fe2000fffe03f */
[----:B------:R-:W-:Y:S02]  /*1280*/  @UP3 ULDC UR23, c[0x0][0x2e4] ;  /* 0x0000b90000173ab9 */ /* 0x000fe40000000800 */
[----:B------:R-:W-:Y:S01]  /*1290*/  IMAD R2, R5, R3, R2 ;  /* 0x0000000305027224 */ /* 0x000fe200078e0202 */
[----:B------:R-:W-:-:S02]  /*12a0*/  @!UP1 UIADD3 UR48, UR31, UR28, URZ ;  /* 0x0000001c1f309290 */ /* 0x000fc4000fffe03f */
[----:B------:R-:W-:Y:S02]  /*12b0*/  USEL UR32, UR12, URZ, UP2 ;  /* 0x0000003f0c207287 */ /* 0x000fe40009000000 */
[----:B------:R-:W-:Y:S01]  /*12c0*/  ISETP.GT.U32.AND P1, PT, R5, R2, PT ;  /* 0x000000020500720c */ /* 0x000fe20003f24070 */
[----:B------:R-:W-:Y:S02]  /*12d0*/  @!UP3 UIMAD UR15, UR46, UR60, UR56 ;  /* 0x0000003c2e0fb2a4 */ /* 0x000fe4000f8e0238 */
[----:B------:R-:W-:Y:S02]  /*12e0*/  @UP3 UIMAD UR28, UR56, UR23, UR22 ;  /* 0x00000017381c32a4 */ /* 0x000fe4000f8e0216 */
[----:B------:R-:W-:Y:S02]  /*12f0*/  USHF.R.S32.HI UR22, URZ, 0x1f, UR8 ;  /* 0x0000001f3f167899 */ /* 0x000fe40008011408 */
[----:B------:R-:W-:Y:S02]  /*1300*/  UIADD3 UR14, UP2, UR8, UR29, URZ ;  /* 0x0000001d080e7290 */ /* 0x000fe4000ff5e03f */
[----:B------:R-:W-:Y:S01]  /*1310*/  @!UP3 UIMAD UR28, UR15, UR42, URZ ;  /* 0x0000002a0f1cb2a4 */ /* 0x000fe2000f8e023f */
[----:B------:R-:W-:Y:S01]  /*1320*/  ULDC.U8 UR43, c[0x0][0x480] ;  /* 0x00012000002b7ab9 */ /* 0x000fe20000000000 */
[----:B------:R-:W-:-:S02]  /*1330*/  UIADD3.X UR15, UR22, UR32, URZ, UP2, !UPT ;  /* 0x00000020160f7290 */ /* 0x000fc400097fe43f */
[----:B------:R-:W-:Y:S01]  /*1340*/  @!P1 IMAD.IADD R2, R2, 0x1, -R5 ;  /* 0x0000000102029824 */ /* 0x000fe200078e0a05 */
[----:B------:R-:W-:Y:S01]  /*1350*/  @!P1 IADD3 R0, R0, 0x1, RZ ;  /* 0x0000000100009810 */ /* 0x000fe20007ffe0ff */
[----:B------:R-:W-:Y:S01]  /*1360*/  UIMAD UR11, UR11, UR14, URZ ;  /* 0x0000000e0b0b72a4 */ /* 0x000fe2000f8e023f */
[----:B------:R-:W-:Y:S01]  /*1370*/  PLOP3.LUT P1, PT, PT, PT, UP0, 0x80, 0x0 ;  /* 0x000000000000781c */ /* 0x000fe20003f2f008 */
[----:B------:R-:W-:Y:S01]  /*1380*/  @UP0 UIADD3 UR27, UR33, UR36, URZ ;  /* 0x00000024211b0290 */ /* 0x000fe2000fffe03f */
[----:B------:R-:W-:Y:S01]  /*1390*/  ISETP.GE.U32.AND P0, PT, R2, R5, PT ;  /* 0x000000050200720c */ /* 0x000fe20003f06070 */
[----:B------:R-:W-:Y:S01]  /*13a0*/  @UP0 UIADD3 UR25, UR33, UR36, URZ ;  /* 0x0000002421190290 */ /* 0x000fe2000fffe03f */
[----:B------:R-:W-:Y:S01]  /*13b0*/  LOP3.LUT R2, R6, UR56, RZ, 0x3c, !PT ;  /* 0x0000003806027c12 */ /* 0x000fe2000f8e3cff */
[----:B------:R-:W-:Y:S01]  /*13c0*/  UISETP.NE.AND UP4, UPT, UR43, URZ, UPT ;  /* 0x0000003f2b00728c */ /* 0x000fe2000bf85270 */
[----:B------:R-:W-:Y:S02]  /*13d0*/  @UP0 ULDC.64 UR12, c[0x0][0x248] ;  /* 0x00009200000c0ab9 */ /* 0x000fe40000000a00 */
[----:B------:R-:W-:Y:S01]  /*13e0*/  ISETP.GE.AND P2, PT, R2, RZ, PT ;  /* 0x000000ff0200720c */ /* 0x000fe20003f46270 */
[----:B------:R-:W-:Y:S01]  /*13f0*/  @UP0 ULDC.64 UR18, c[0x0][0x250] ;  /* 0x0000940000120ab9 */ /* 0x000fe20000000a00 */
[----:B------:R-:W-:-:S02]  /*1400*/  UIMAD.WIDE.U32 UR42, UR10, UR14, URZ ;  /* 0x0000000e0a2a72a5 */ /* 0x000fc4000f8e003f */
[----:B------:R-:W-:Y:S02]  /*1410*/  UIMAD UR14, UR10, UR15, UR11 ;  /* 0x0000000f0a0e72a4 */ /* 0x000fe4000f8e020b */
[----:B------:R-:W-:Y:S01]  /*1420*/  @UP0 UIMAD.WIDE.U32 UR16, UR27, UR12, URZ ;  /* 0x0000000c1b1002a5 */ /* 0x000fe2000f8e003f */
[----:B------:R-:W-:Y:S01]  /*1430*/  @P0 VIADD R0, R0, 0x1 ;  /* 0x0000000100000836 */ /* 0x000fe20000000000 */
[----:B------:R-:W-:Y:S01]  /*1440*/  @UP0 UIMAD.WIDE.U32 UR10, UR25, UR18, URZ ;  /* 0x00000012190a02a5 */ /* 0x000fe2000f8e003f */
[----:B------:R-:W-:Y:S01]  /*1450*/  PLOP3.LUT P0, PT, PT, PT, UP3, 0x80, 0x0 ;  /* 0x000000000000781c */ /* 0x000fe20003f0f038 */
[----:B------:R-:W-:Y:S01]  /*1460*/  UIMAD UR50, UR56, UR61, URZ ;  /* 0x0000003d383272a4 */ /* 0x000fe2000f8e023f */
[----:B------:R-:W-:Y:S01]  /*1470*/  IMAD.MOV.U32 R17, RZ, RZ, R0 ;  /* 0x000000ffff117224 */ /* 0x000fe200078e0000 */
[----:B------:R-:W-:Y:S02]  /*1480*/  @UP0 UIMAD UR27, UR27, UR13, URZ ;  /* 0x0000000d1b1b02a4 */ /* 0x000fe4000f8e023f */
[----:B------:R-:W-:-:S02]  /*1490*/  @UP0 UIMAD UR15, UR25, UR19, URZ ;  /* 0x00000013190f02a4 */ /* 0x000fc4000f8e023f */
[----:B------:R-:W-:Y:S01]  /*14a0*/  USEL UR51, UR26, URZ, UP4 ;  /* 0x0000003f1a337287 */ /* 0x000fe2000a000000 */
[----:B------:R-:W-:Y:S01]  /*14b0*/  @!P2 IADD3 R17, -R17, RZ, RZ ;  /* 0x000000ff1111a210 */ /* 0x000fe20007ffe1ff */
[----:B------:R-:W-:Y:S01]  /*14c0*/  USEL UR52, UR49, URZ, UP4 ;  /* 0x0000003f31347287 */ /* 0x000fe2000a000000 */
[----:B------:R-:W-:Y:S01]  /*14d0*/  @!P3 LOP3.LUT R17, RZ, R6, RZ, 0x33, !PT ;  /* 0x00000006ff11b212 */ /* 0x000fe200078e33ff */
[----:B------:R-:W-:Y:S02]  /*14e0*/  USHF.R.S32.HI UR41, URZ, 0x1f, UR37 ;  /* 0x0000001f3f297899 */ /* 0x000fe40008011425 */
[----:B------:R-:W-:Y:S02]  /*14f0*/  USHF.R.S32.HI UR53, URZ, 0x1f, UR50 ;  /* 0x0000001f3f357899 */ /* 0x000fe40008011432 */
        /* <DEDUP_REMOVED lines=18> */
.L_x_1641:
        /* <DEDUP_REMOVED lines=13> */
.L_x_1642:
        /* <DEDUP_REMOVED lines=11> */
.L_x_1643:
[----:B------:R-:W-:-:S04]  /*17a0*/  UIMAD UR5, UR46, UR60, UR56 ;  /* 0x0000003c2e0572a4 */ /* 0x000fc8000f8e0238 */
[----:B------:R-:W-:-:S12]  /*17b0*/  UIMAD UR5, UR5, UR58, URZ ;  /* 0x0000003a050572a4 */ /* 0x000fd8000f8e023f */
.L_x_1644:
[----:B------:R-:W1:Y:S01]  /*17c0*/  S2R R24, SR_TID.X ;  /* 0x0000000000187919 */ /* 0x000e620000002100 */
[----:B------:R-:W2:Y:S01]  /*17d0*/  LDC.64 R4, c[0x0][0x420] ;  /* 0x00010800ff047b82 */ /* 0x000ea20000000a00 */
[----:B------:R-:W-:Y:S01]  /*17e0*/  SHF.R.S32.HI R231, RZ, 0x1f, R230 ;  /* 0x0000001fffe77819 */ /* 0x000fe200000114e6 */
[----:B------:R-:W-:Y:S01]  /*17f0*/  USHF.R.S32.HI UR23, URZ, 0x1f, UR56 ;  /* 0x0000001f3f177899 */ /* 0x000fe20008011438 */
[----:B------:R-:W-:Y:S01]  /*1800*/  BSSY B1, `(.L_x_1640) ;  /* 0x0000b0d000017945 */ /* 0x000fe20003800000 */
[----:B------:R-:W-:Y:S02]  /*1810*/  UIADD3 UR39, UR8, UR5, URZ ;  /* 0x0000000508277290 */ /* 0x000fe4000fffe03f */
[----:B------:R-:W-:Y:S02]  /*1820*/  UIMAD UR16, UR61, UR60, URZ ;  /* 0x0000003c3d1072a4 */ /* 0x000fe4000f8e023f */
[----:B------:R-:W-:Y:S02]  /*1830*/  UIADD3 UR28, UR8, UR28, URZ ;  /* 0x0000001c081c7290 */ /* 0x000fe4000fffe03f */
[----:B------:R-:W-:Y:S01]  /*1840*/  UISETP.GE.AND UP2, UPT, UR40, 0x1, UPT ;  /* 0x000000012800788c */ /* 0x000fe2000bf46270 */
[----:B------:R-:W-:Y:S01]  /*1850*/  ULDC.64 UR14, c[0x0][0x258] ;  /* 0x00009600000e7ab9 */ /* 0x000fe20000000a00 */
[----:B------:R-:W-:Y:S01]  /*1860*/  ULDC.64 UR30, c[0x0][0x400] ;  /* 0x00010000001e7ab9 */ /* 0x000fe20000000a00 */
[----:B------:R-:W-:Y:S01]  /*1870*/  UIMAD UR17, UR23, UR14, URZ ;  /* 0x0000000e171172a4 */ /* 0x000fe2000f8e023f */
[----:B------:R-:W-:Y:S01]  /*1880*/  IMAD.U32 R10, RZ, RZ, UR14 ;  /* 0x0000000eff0a7e24 */ /* 0x000fe2000f8e00ff */
[----:B------:R-:W-:-:S02]  /*1890*/  ULDC.64 UR24, c[0x0][0x3e0] ;  /* 0x0000f80000187ab9 */ /* 0x000fc40000000a00 */
[----:B------:R-:W-:Y:S02]  /*18a0*/  UIMAD UR38, UR56, UR15, UR17 ;  /* 0x0000000f382672a4 */ /* 0x000fe4000f8e0211 */
[----:B------:R-:W-:Y:S01]  /*18b0*/  ULEA.HI.SX32 UR17, UR44, 0xffffffff, 0x1a ;  /* 0xffffffff2c117891 */ /* 0x000fe2000f8fd23f */
[----:B------:R-:W-:Y:S02]  /*18c0*/  ULDC.64 UR14, c[0x0][0x2b0] ;  /* 0x0000ac00000e7ab9 */ /* 0x000fe40000000a00 */
[----:B------:R-:W-:-:S03]  /*18d0*/  UIMAD.WIDE UR28, UR28, 0x4, UR14 ;  /* 0x000000041c1c78a5 */ /* 0x000fc6000f8e020e */
[----:B------:R-:W-:Y:S02]  /*18e0*/  ULDC.64 UR14, c[0x0][0x478] ;  /* 0x00011e00000e7ab9 */ /* 0x000fe40000000a00 */
[----:B------:R-:W-:Y:S01]  /*18f0*/  UIMAD.WIDE UR14, UR39, 0x4, UR14 ;  /* 0x00000004270e78a5 */ /* 0x000fe2000f8e020e */
[----:B-1----:R-:W-:-:S04]  /*1900*/  SHF.R.S32.HI R25, RZ, 0x1f, R24 ;  /* 0x0000001fff197819 */ /* 0x002fc80000011418 */
[CC--:B------:R-:W-:Y:S02]  /*1910*/  LEA.HI R0, R25.reuse, R24.reuse, RZ, 0x3 ;  /* 0x0000001819007211 */ /* 0x0c0fe400078f18ff */
[----:B------:R-:W-:Y:S02]  /*1920*/  LEA.HI R11, R25, R24, RZ, 0x5 ;  /* 0x00000018190b7211 */ /* 0x000fe400078f28ff */
[----:B------:R-:W-:-:S04]  /*1930*/  SHF.R.S32.HI R0, RZ, 0x3, R0 ;  /* 0x00000003ff007819 */ /* 0x000fc80000011400 */
[----:B------:R-:W-:Y:S02]  /*1940*/  SHF.R.S32.HI R23, RZ, 0x1f, R0 ;  /* 0x0000001fff177819 */ /* 0x000fe40000011400 */
[----:B------:R-:W-:-:S03]  /*1950*/  IADD3 R3, P0, R0, UR8, RZ ;  /* 0x0000000800037c10 */ /* 0x000fc6000ff1e0ff */
[C---:B--2---:R-:W-:Y:S01]  /*1960*/  IMAD R14, R23.reuse, R4, RZ ;  /* 0x00000004170e7224 */ /* 0x044fe200078e02ff */
[----:B------:R-:W-:Y:S01]  /*1970*/  IADD3.X R8, R23, UR22, RZ, P0, !PT ;  /* 0x0000001617087c10 */ /* 0x000fe200087fe4ff */
[C---:B------:R-:W-:Y:S01]  /*1980*/  IMAD.WIDE.U32 R6, R3.reuse, UR20, R230 ;  /* 0x0000001403067c25 */ /* 0x040fe2000f8e00e6 */
[----:B------:R-:W-:Y:S01]  /*1990*/  IADD3 R2, P0, R230, UR10, RZ ;  /* 0x0000000ae6027c10 */ /* 0x000fe2000ff1e0ff */
[----:B------:R-:W-:Y:S02]  /*19a0*/  ULDC.64 UR10, c[0x0][0x428] ;  /* 0x00010a00000a7ab9 */ /* 0x000fe40000000a00 */
[----:B------:R-:W-:Y:S01]  /*19b0*/  IMAD R9, R8, UR20, RZ ;  /* 0x0000001408097c24 */ /* 0x000fe2000f8e02ff */
[----:B------:R-:W-:Y:S01]  /*19c0*/  IADD3 R8, P1, R6, UR54, RZ ;  /* 0x0000003606087c10 */ /* 0x000fe2000ff3e0ff */
[----:B------:R-:W-:Y:S01]  /*19d0*/  IMAD R6, R4, UR22, RZ ;  /* 0x0000001604067c24 */ /* 0x000fe2000f8e02ff */
[----:B------:R-:W-:Y:S01]  /*19e0*/  UIMAD UR5, UR23, UR10, URZ ;  /* 0x0000000a170572a4 */ /* 0x000fe2000f8e023f */
[----:B------:R-:W-:Y:S01]  /*19f0*/  IMAD R9, R3, UR21, R9 ;  /* 0x0000001503097c24 */ /* 0x000fe2000f8e0209 */
[----:B------:R-:W-:Y:S01]  /*1a00*/  IADD3.X R3, R231, UR48, RZ, P0, !PT ;  /* 0x00000030e7037c10 */ /* 0x000fe200087fe4ff */
[----:B------:R-:W-:Y:S01]  /*1a10*/  IMAD R14, R0, R5, R14 ;  /* 0x00000005000e7224 */ /* 0x000fe200078e020e */
[----:B------:R-:W-:Y:S01]  /*1a20*/  UIMAD UR11, UR56, UR11, UR5 ;  /* 0x0000000b380b72a4 */ /* 0x000fe2000f8e0205 */
[----:B------:R-:W-:Y:S01]  /*1a30*/  PLOP3.LUT P0, PT, PT, PT, UP2, 0x80, 0x0 ;  /* 0x000000000000781c */ /* 0x000fe20003f0f028 */
[----:B------:R-:W-:Y:S01]  /*1a40*/  USHF.L.U32 UR5, UR16, 0x6, URZ ;  /* 0x0000000610057899 */ /* 0x000fe2000800063f */
[----:B------:R-:W-:Y:S01]  /*1a50*/  IADD3.X R9, R7, UR45, R9, P1, !PT ;  /* 0x0000002d07097c10 */ /* 0x000fe20008ffe409 */
[----:B------:R-:W-:Y:S01]  /*1a60*/  IMAD R7, R5, UR8, R6 ;  /* 0x0000000805077c24 */ /* 0x000fe2000f8e0206 */
[----:B------:R-:W-:Y:S01]  /*1a70*/  ULDC.64 UR22, c[0x0][0x210] ;  /* 0x0000840000167ab9 */ /* 0x000fe20000000a00 */
[----:B------:R-:W-:Y:S01]  /*1a80*/  IMAD.WIDE.U32 R2, R4, UR8, R2 ;  /* 0x0000000804027c25 */ /* 0x000fe2000f8e0002 */
[----:B------:R-:W-:-:S02]  /*1a90*/  USHF.R.S32.HI UR8, URZ, 0x1f, UR5 ;  /* 0x0000001f3f087899 */ /* 0x000fc40008011405 */
[----:B------:R-:W-:Y:S01]  /*1aa0*/  UIADD3 UR5, UP1, UP0, UR42, UR5, UR50 ;  /* 0x000000052a057290 */ /* 0x000fe2000f83e032 */
[----:B------:R-:W-:Y:S02]  /*1ab0*/  IMAD.U32 R6, RZ, RZ, UR10 ;  /* 0x0000000aff067e24 */ /* 0x000fe4000f8e00ff */
[----:B------:R-:W-:Y:S01]  /*1ac0*/  IMAD.IADD R3, R3, 0x1, R7 ;  /* 0x0000000103037824 */ /* 0x000fe200078e0207 */
[----:B------:R-:W-:Y:S01]  /*1ad0*/  UIADD3.X UR8, UR49, UR8, UR53, UP1, UP0 ;  /* 0x0000000831087290 */ /* 0x000fe20008fe0435 */
[----:B------:R-:W-:Y:S01]  /*1ae0*/  IMAD.WIDE.U32 R8, R10, UR56, R8 ;  /* 0x000000380a087c25 */ /* 0x000fe2000f8e0008 */
[----:B------:R-:W-:-:S03]  /*1af0*/  UIADD3 UR10, UP1, UP0, UR51, UR5, UR55 ;  /* 0x00000005330a7290 */ /* 0x000fc6000f83e037 */
[----:B------:R-:W-:Y:S01]  /*1b00*/  IMAD.WIDE.U32 R2, R6, UR56, R2 ;  /* 0x0000003806027c25 */ /* 0x000fe2000f8e0002 */
[----:B------:R-:W-:Y:S01]  /*1b10*/  LOP3.LUT R6, R11, 0xffffffe0, RZ, 0xc0, !PT ;  /* 0xffffffe00b067812 */ /* 0x000fe200078ec0ff */
[----:B------:R-:W-:Y:S01]  /*1b20*/  UIADD3.X UR5, UR52, UR8, UR47, UP1, UP0 ;  /* 0x0000000834057290 */ /* 0x000fe20008fe042f */
[----:B------:R-:W-:Y:S01]  /*1b30*/  LEA R12, P4, R8, UR22, 0x1 ;  /* 0x00000016080c7c11 */ /* 0x000fe2000f8808ff */
[----:B------:R-:W-:Y:S01]  /*1b40*/  VIADD R7, R3, UR11 ;  /* 0x0000000b03077c36 */ /* 0x000fe20008000000 */
[----:B------:R-:W-:Y:S01]  /*1b50*/  SHF.R.S32.HI R3, RZ, 0x5, R11 ;  /* 0x00000005ff037819 */ /* 0x000fe2000001140b */
[----:B------:R-:W-:Y:S02]  /*1b60*/  IMAD.IADD R21, R24, 0x1, -R6 ;  /* 0x0000000118157824 */ /* 0x000fe400078e0a06 */
[----:B------:R-:W-:Y:S02]  /*1b70*/  IMAD.MOV.U32 R6, RZ, RZ, R2 ;  /* 0x000000ffff067224 */ /* 0x000fe400078e0002 */
[----:B------:R-:W-:-:S02]  /*1b80*/  IMAD R3, R3, UR16, R21 ;  /* 0x0000001003037c24 */ /* 0x000fc4000f8e0215 */
[----:B------:R-:W-:-:S03]  /*1b90*/  IMAD.WIDE.U32 R6, R0, R4, R6 ;  /* 0x0000000400067225 */ /* 0x000fc600078e0006 */
[----:B------:R-:W-:Y:S01]  /*1ba0*/  IADD3 R2, P2, R3, UR10, RZ ;  /* 0x0000000a03027c10 */ /* 0x000fe2000ff5e0ff */
[----:B------:R-:W-:Y:S01]  /*1bb0*/  IMAD.IADD R14, R7, 0x1, R14 ;  /* 0x00000001070e7824 */ /* 0x000fe200078e020e */
[----:B------:R-:W-:Y:S01]  /*1bc0*/  LEA R10, P3, R6, UR24, 0x1 ;  /* 0x00000018060a7c11 */ /* 0x000fe2000f8608ff */
[----:B------:R-:W-:Y:S01]  /*1bd0*/  VIADD R16, R9, UR38 ;  /* 0x0000002609107c36 */ /* 0x000fe20008000000 */
[----:B------:R-:W-:Y:S02]  /*1be0*/  LEA R19, P1, R2, UR30, 0x2 ;  /* 0x0000001e02137c11 */ /* 0x000fe4000f8210ff */
[----:B------:R-:W-:Y:S02]  /*1bf0*/  LEA.HI.X.SX32 R3, R3, UR5, 0x1, P2 ;  /* 0x0000000503037c11 */ /* 0x000fe400090f0eff */
[----:B------:R-:W-:Y:S02]  /*1c00*/  LEA.HI.X R11, R6, UR25, R14, 0x1, P3 ;  /* 0x00000019060b7c11 */ /* 0x000fe400098f0c0e */
[----:B------:R-:W-:-:S02]  /*1c10*/  LEA.HI.X R18, R2, UR31, R3, 0x2, P1 ;  /* 0x0000001f02127c11 */ /* 0x000fc400088f1403 */
        /* <DEDUP_REMOVED lines=13> */
[----:B------:R-:W-:Y:S01]  /*1cf0*/  ULOP3.LUT UR14, UR17, 0xfffffffe, URZ, 0xc0, !UPT ;  /* 0xfffffffe110e7892 */ /* 0x000fe2000f8ec03f */
[----:B------:R-:W-:Y:S01]  /*1d00*/  SHF.R.U32.HI R3, RZ, 0x3, R2 ;  /* 0x00000003ff037819 */ /* 0x000fe20000011602 */
[----:B------:R-:W-:Y:S01]  /*1d10*/  @P0 BAR.SYNC.DEFER_BLOCKING 0x0 ;  /* 0x0000000000000b1d */ /* 0x000fe20000010000 */
[----:B------:R-:W-:Y:S01]  /*1d20*/  ISETP.GE.AND P4, PT, R0, UR5, PT ;  /* 0x0000000500007c0c */ /* 0x000fe2000bf86270 */
[----:B------:R-:W-:Y:S01]  /*1d30*/  UIADD3 UR14, UR8, -UR14, URZ ;  /* 0x8000000e080e7290 */ /* 0x000fe2000fffe03f */
[----:B------:R-:W-:Y:S01]  /*1d40*/  LOP3.LUT R3, R15, R3, RZ, 0x3c, !PT ;  /* 0x000000030f037212 */ /* 0x000fe200078e3cff */
[----:B------:R-:W-:Y:S01]  /*1d50*/  IMAD.MOV.U32 R242, RZ, RZ, R10 ;  /* 0x000000fffff27224 */ /* 0x000fe200078e000a */
[----:B------:R-:W-:Y:S01]  /*1d60*/  ISETP.GE.AND P3, PT, R22, UR5, PT ;  /* 0x0000000516007c0c */ /* 0x000fe2000bf66270 */
[----:B------:R-:W-:Y:S01]  /*1d70*/  UMOV UR11, UR29 ;  /* 0x0000001d000b7c82 */ /* 0x000fe20008000000 */
[----:B------:R-:W-:Y:S01]  /*1d80*/  UISETP.NE.AND UP0, UPT, UR14, 0x1, UPT ;  /* 0x000000010e00788c */ /* 0x000fe2000bf05270 */
[----:B------:R-:W-:-:S02]  /*1d90*/  IMAD R3, R251, 0x200, R3 ;  /* 0x00000200fb037824 */ /* 0x000fc400078e0203 */
[----:B------:R-:W-:Y:S02]  /*1da0*/  IMAD.MOV.U32 R243, RZ, RZ, R11 ;  /* 0x000000fffff37224 */ /* 0x000fe400078e000b */
[----:B------:R-:W-:Y:S01]  /*1db0*/  VIADD R15, R230, 0x40 ;  /* 0x00000040e60f7836 */ /* 0x000fe20000000000 */
        /* <DEDUP_REMOVED lines=18> */
.L_x_1647:
[----:B------:R-:W-:Y:S05]  /*1ee0*/  BSYNC B0 ;  /* 0x0000000000007941 */ /* 0x000fea0003800000 */
.L_x_1646:
        /* <DEDUP_REMOVED lines=29> */
.L_x_1649:
[----:B------:R-:W-:Y:S05]  /*20c0*/  BSYNC B0 ;  /* 0x0000000000007941 */ /* 0x000fea0003800000 */
.L_x_1648:
        /* <DEDUP_REMOVED lines=14> */
.L_x_1651:
        /* <DEDUP_REMOVED lines=20> */
.L_x_1652:
[----:B------:R-:W-:Y:S05]  /*22f0*/  BSYNC B0 ;  /* 0x0000000000007941 */ /* 0x000fea0003800000 */
.L_x_1650:
        /* <DEDUP_REMOVED lines=13> */
.L_x_1654:
        /* <DEDUP_REMOVED lines=29> */
.L_x_1655:
[----:B------:R-:W-:Y:S05]  /*25a0*/  BSYNC B0 ;  /* 0x0000000000007941 */ /* 0x000fea0003800000 */
.L_x_1653:
        /* <DEDUP_REMOVED lines=55> */
.L_x_1657:
[----:B------:R-:W-:Y:S05]  /*2920*/  BSYNC B0 ;  /* 0x0000000000007941 */ /* 0x000fea0003800000 */
.L_x_1656:
        /* <DEDUP_REMOVED lines=33> */
.L_x_1659:
[----:B------:R-:W-:Y:S05]  /*2b40*/  BSYNC B0 ;  /* 0x0000000000007941 */ /* 0x000fea0003800000 */
.L_x_1658:
        /* <DEDUP_REMOVED lines=34> */
.L_x_1661:
[----:B------:R-:W-:Y:S05]  /*2d70*/  BSYNC B0 ;  /* 0x0000000000007941 */ /* 0x000fea0003800000 */
.L_x_1660:
        /* <DEDUP_REMOVED lines=33> */
.L_x_1663:
[----:B------:R-:W-:Y:S05]  /*2f90*/  BSYNC B0 ;  /* 0x0000000000007941 */ /* 0x000fea0003800000 */
.L_x_1662:
        /* <DEDUP_REMOVED lines=42> */
.L_x_1665:
[----:B------:R-:W-:Y:S05]  /*3240*/  BSYNC B0 ;  /* 0x0000000000007941 */ /* 0x000fea0003800000 */
.L_x_1664:
        /* <DEDUP_REMOVED lines=32> */
.L_x_1667:
[----:B------:R-:W-:Y:S05]  /*3450*/  BSYNC B0 ;  /* 0x0000000000007941 */ /* 0x000fea0003800000 */
.L_x_1666:
        /* <DEDUP_REMOVED lines=32> */
.L_x_1669:
[----:B------:R-:W-:Y:S05]  /*3660*/  BSYNC B0 ;  /* 0x0000000000007941 */ /* 0x000fea0003800000 */
.L_x_1668:
        /* <DEDUP_REMOVED lines=8> */
[----:B------:R-:W-:Y:S01]  /*36f0*/  ISETP.GE.AND P2, PT, R15, UR5, PT ;  /* 0x000000050f007c0c */ /* 0x000fe2000bf46270 */
[----:B------:R-:W-:Y:S02]  /*3700*/  IMAD.X R3, RZ, RZ, R23, P0 ;  /* 0x000000ffff037224 */ /* 0x000fe400000e0617 */
[----:B------:R-:W-:-:S04]  /*3710*/  IMAD.WIDE.U32 R6, R0, UR18, R6 ;  /* 0x0000001200067c25 */ /* 0x000fc8000f8e0006 */
[----:B------:R-:W-:-:S04]  /*3720*/  IMAD R3, R3, UR18, RZ ;  /* 0x0000001203037c24 */ /* 0x000fc8000f8e02ff */
[----:B-1----:R-:W1:Y:S01]  /*3730*/  @!P3 LDC.64 R8, c[0x0][0x220] ;  /* 0x00008800ff08bb82 */ /* 0x002e620000000a00 */
[----:B------:R-:W-:Y:S01]  /*3740*/  IMAD R0, R0, UR19, R3 ;  /* 0x0000001300007c24 */ /* 0x000fe2000f8e0203 */
[----:B------:R1:W-:Y:S03]  /*3750*/  @P3 STS.128 [R2+0x17000], RZ ;  /* 0x017000ff02003388 */ /* 0x0003e60000000c00 */
[----:B------:R-:W-:-:S03]  /*3760*/  IMAD.IADD R0, R7, 0x1, R0 ;  /* 0x0000000107007824 */ /* 0x000fc600078e0200 */
[----:B------:R-:W5:Y:S01]  /*3770*/  @!P2 LDC.64 R4, c[0x0][0x220] ;  /* 0x00008800ff04ab82 */ /* 0x000f620000000a00 */
        /* <DEDUP_REMOVED lines=13> */
.L_x_1671:
[----:B------:R-:W-:Y:S05]  /*3850*/  BSYNC B0 ;  /* 0x0000000000007941 */ /* 0x000fea0003800000 */
.L_x_1670:
[----:B------:R-:W-:Y:S01]  /*3860*/  ULDC.64 UR18, c[0x0][0x3c8] ;  /* 0x0000f20000127ab9 */ /* 0x000fe20000000a00 */
[----:B------:R-:W-:Y:S01]  /*3870*/  USHF.R.S32.HI UR12, URZ, 0x1f, UR56 ;  /* 0x0000001f3f0c7899 */ /* 0x000fe20008011438 */
[----:B------:R-:W-:Y:S01]  /*3880*/  ISETP.NE.AND P0, PT, R11, RZ, PT ;  /* 0x000000ff0b00720c */ /* 0x000fe20003f05270 */
[----:B------:R-:W-:Y:S01]  /*3890*/  UISETP.NE.U32.AND UP1, UPT, UR18, URZ, UPT ;  /* 0x0000003f1200728c */ /* 0x000fe2000bf25070 */
[----:B------:R-:W1:Y:S01]  /*38a0*/  LDC.64 R10, c[0x0][0x3b8] ;  /* 0x0000ee00ff0a7b82 */ /* 0x000e620000000a00 */
[----:B------:R-:W-:Y:S02]  /*38b0*/  ISETP.NE.AND P5, PT, R16, RZ, PT ;  /* 0x000000ff1000720c */ /* 0x000fe40003fa5270 */
[----:B------:R-:W-:Y:S01]  /*38c0*/  ISETP.NE.AND P4, PT, R19, RZ, PT ;  /* 0x000000ff1300720c */ /* 0x000fe20003f85270 */
[----:B------:R-:W-:Y:S01]  /*38d0*/  UISETP.NE.AND.EX UP1, UPT, UR19, URZ, UPT, UP1 ;  /* 0x0000003f1300728c */ /* 0x000fe2000bf25310 */
[----:B------:R-:W-:Y:S01]  /*38e0*/  ISETP.NE.AND P3, PT, R18, RZ, PT ;  /* 0x000000ff1200720c */ /* 0x000fe20003f65270 */
[----:B------:R-:W-:Y:S01]  /*38f0*/  IMAD.MOV.U32 R245, RZ, RZ, 0x7f800000 ;  /* 0x7f800000fff57424 */ /* 0x000fe200078e00ff */
[----:B------:R-:W0:Y:S01]  /*3900*/  LDGDEPBAR ;  /* 0x00000000000079af */ /* 0x000e220000000000 */
[----:B------:R-:W-:-:S02]  /*3910*/  IMAD.MOV.U32 R246, RZ, RZ, 0x7f800000 ;  /* 0x7f800000fff67424 */ /* 0x000fc400078e00ff */
[----:B------:R-:W-:Y:S01]  /*3920*/  IMAD.MOV.U32 R239, RZ, RZ, 0x7f800000 ;  /* 0x7f800000ffef7424 */ /* 0x000fe200078e00ff */
[----:B------:R-:W-:Y:S01]  /*3930*/  PLOP3.LUT P2, PT, PT, PT, UP1, 0x80, 0x0 ;  /* 0x000000000000781c */ /* 0x000fe20003f4f018 */
[----:B------:R-:W-:Y:S01]  /*3940*/  IMAD.MOV.U32 R6, RZ, RZ, 0x4 ;  /* 0x00000004ff067424 */ /* 0x000fe200078e00ff */
[----:B------:R-:W-:Y:S01]  /*3950*/  LEA.HI R0, R25, R24, RZ, 0x4 ;  /* 0x0000001819007211 */ /* 0x000fe200078f20ff */
[----:B------:R-:W-:Y:S01]  /*3960*/  IMAD.MOV.U32 R244, RZ, RZ, 0x7f800000 ;  /* 0x7f800000fff47424 */ /* 0x000fe200078e00ff */
[----:B------:R-:W-:Y:S01]  /*3970*/  @UP1 ULDC.64 UR20, c[0x0][0x3d0] ;  /* 0x0000f40000141ab9 */ /* 0x000fe20000000a00 */
[----:B------:R-:W-:Y:S01]  /*3980*/  @UP1 UMOV UR13, UR12 ;  /* 0x0000000c000d1c82 */ /* 0x000fe20008000000 */
[----:B------:R-:W-:Y:S01]  /*3990*/  @UP1 UIMAD UR5, UR57, UR20, URZ ;  /* 0x00000014390512a4 */ /* 0x000fe2000f8e023f */
[----:B------:R-:W-:Y:S01]  /*39a0*/  @UP1 UMOV UR12, UR56 ;  /* 0x00000038000c1c82 */ /* 0x000fe20008000000 */
[----:B------:R-:W-:Y:S01]  /*39b0*/  ULDC UR32, c[0x0][0x2d0] ;  /* 0x0000b40000207ab9 */ /* 0x000fe20000000800 */
[----:B------:R-:W-:-:S02]  /*39c0*/  @UP1 UIMAD.WIDE.U32 UR12, UR46, UR20, UR12 ;  /* 0x000000142e0c12a5 */ /* 0x000fc4000f8e000c */
[----:B------:R-:W-:Y:S01]  /*39d0*/  @UP1 UIMAD UR5, UR46, UR21, UR5 ;  /* 0x000000152e0512a4 */ /* 0x000fe2000f8e0205 */
[----:B-1----:R-:W2:Y:S01]  /*39e0*/  LDG.E.64 R4, desc[UR6][R10.64+0x8] ;  /* 0x000008060a047981 */ /* 0x002ea2000c1e1b00 */
[----:B------:R-:W-:Y:S02]  /*39f0*/  @UP1 ULEA UR18, UP0, UR12, UR18, 0x2 ;  /* 0x000000120c121291 */ /* 0x000fe4000f80103f */
[----:B------:R-:W-:Y:S01]  /*3a00*/  @UP1 UIADD3 UR5, UR13, UR5, URZ ;  /* 0x000000050d051290 */ /* 0x000fe2000fffe03f */
[----:B------:R-:W-:-:S03]  /*3a10*/  ULDC UR35, c[0x0][0x2dc] ;  /* 0x0000b70000237ab9 */ /* 0x000fc60000000800 */
[----:B------:R-:W-:Y:S01]  /*3a20*/  @UP1 ULEA.HI.X UR19, UR12, UR19, UR5, 0x2, UP0 ;  /* 0x000000130c131291 */ /* 0x000fe200080f1405 */
[----:B--234-:R-:W-:Y:S01]  /*3a30*/  IMAD.U32 R2, RZ, RZ, UR18 ;  /* 0x00000012ff027e24 */ /* 0x01cfe2000f8e00ff */
[----:B------:R-:W-:Y:S01]  /*3a40*/  LOP3.LUT R0, R0, 0xfffffff0, RZ, 0xc0, !PT ;  /* 0xfffffff000007812 */ /* 0x000fe200078ec0ff */
[----:B------:R-:W-:Y:S01]  /*3a50*/  @!P0 IMAD.WIDE R6, R14, R6, UR10 ;  /* 0x0000000a0e068e25 */ /* 0x000fe2000f8e0206 */
[----:B------:R-:W-:-:S03]  /*3a60*/  @UP1 ULDC UR5, c[0x0][0x2e8] ;  /* 0x0000ba0000051ab9 */ /* 0x000fc60000000800 */
[----:B------:R-:W-:Y:S01]  /*3a70*/  IMAD.U32 R3, RZ, RZ, UR19 ;  /* 0x00000013ff037e24 */ /* 0x000fe2000f8e00ff */
[----:B------:R-:W5:Y:S04]  /*3a80*/  @!P0 LDG.E R244, desc[UR6][R6.64] ;  /* 0x0000000606f48981 */ /* 0x000f68000c1e1900 */
[----:B------:R1:W2:Y:S04]  /*3a90*/  @P2 LDG.E R8, desc[UR6][R2.64] ;  /* 0x0000000602082981 */ /* 0x0002a8000c1e1900 */
[----:B------:R-:W3:Y:S01]  /*3aa0*/  LDG.E.64 R10, desc[UR6][R10.64] ;  /* 0x000000060a0a7981 */ /* 0x000ee2000c1e1b00 */
[----:B-1----:R-:W-:-:S04]  /*3ab0*/  IMAD.MOV.U32 R2, RZ, RZ, 0x4 ;  /* 0x00000004ff027424 */ /* 0x002fc800078e00ff */
[----:B------:R-:W-:-:S05]  /*3ac0*/  IMAD.WIDE R2, R247, R2, UR10 ;  /* 0x0000000af7027e25 */ /* 0x000fca000f8e0202 */
[----:B------:R-:W5:Y:S04]  /*3ad0*/  @!P5 LDG.E R245, desc[UR6][R2.64] ;  /* 0x0000000602f5d981 */ /* 0x000f68000c1e1900 */
[----:B------:R-:W5:Y:S04]  /*3ae0*/  @!P4 LDG.E R246, desc[UR6][R2.64+0x20] ;  /* 0x0000200602f6c981 */ /* 0x000f68000c1e1900 */
[----:B------:R1:W5:Y:S01]  /*3af0*/  @!P3 LDG.E R239, desc[UR6][R2.64+0x80] ;  /* 0x0000800602efb981 */ /* 0x000362000c1e1900 */
[----:B------:R-:W-:Y:S01]  /*3b00*/  IMAD.IADD R0, R24, 0x1, -R0 ;  /* 0x0000000118007824 */ /* 0x000fe200078e0a00 */
[----:B------:R-:W2:Y:S01]  /*3b10*/  @P2 MUFU.RCP R6, UR5 ;  /* 0x0000000500062d08 */ /* 0x000ea20008001000 */
[----:B-1----:R-:W1:Y:S03]  /*3b20*/  S2R R3, SR_TID.X ;  /* 0x0000000000037919 */ /* 0x002e660000002100 */
[----:B------:R-:W-:-:S04]  /*3b30*/  SHF.R.S32.HI R2, RZ, 0x1f, R0 ;  /* 0x0000001fff027819 */ /* 0x000fc80000011400 */
[----:B------:R-:W-:Y:S01]  /*3b40*/  LEA.HI R2, R2, R0, RZ, 0x3 ;  /* 0x0000000002027211 */ /* 0x000fe200078f18ff */
[----:B------:R-:W-:-:S03]  /*3b50*/  UIMAD UR5, UR46, UR60, UR56 ;  /* 0x0000003c2e0572a4 */ /* 0x000fc6000f8e0238 */
[----:B------:R-:W-:Y:S01]  /*3b60*/  LOP3.LUT R2, R2, 0xfffffff8, RZ, 0xc0, !PT ;  /* 0xfffffff802027812 */ /* 0x000fe200078ec0ff */
[----:B------:R-:W-:Y:S01]  /*3b70*/  IMAD.SHL.U32 R7, R251, 0x20, RZ ;  /* 0x00000020fb077824 */ /* 0x000fe200078e00ff */
[----:B------:R-:W-:-:S03]  /*3b80*/  USHF.L.U32 UR5, UR5, 0x5, URZ ;  /* 0x0000000505057899 */ /* 0x000fc6000800063f */
[----:B------:R-:W-:Y:S01]  /*3b90*/  IMAD.IADD R0, R0, 0x1, -R2 ;  /* 0x0000000100007824 */ /* 0x000fe200078e0a02 */
[----:B------:R-:W-:-:S04]  /*3ba0*/  USHF.R.S32.HI UR13, URZ, 0x1f, UR5 ;  /* 0x0000001f3f0d7899 */ /* 0x000fc80008011405 */
[C---:B------:R-:W-:Y:S02]  /*3bb0*/  LOP3.LUT P0, RZ, R0.reuse, 0x2, RZ, 0xc0, !PT ;  /* 0x0000000200ff7812 */ /* 0x040fe4000780c0ff */
[----:B------:R-:W-:Y:S02]  /*3bc0*/  LOP3.LUT P3, RZ, R0, 0x4, RZ, 0xc0, !PT ;  /* 0x0000000400ff7812 */ /* 0x000fe4000786c0ff */
[----:B------:R-:W-:Y:S01]  /*3bd0*/  SHF.R.S32.HI R0, RZ, 0x1f, R21 ;  /* 0x0000001fff007819 */ /* 0x000fe20000011415 */
[----:B-1----:R-:W-:-:S05]  /*3be0*/  IMAD.SHL.U32 R3, R3, 0x2, RZ ;  /* 0x0000000203037824 */ /* 0x002fca00078e00ff */
[----:B------:R-:W-:Y:S01]  /*3bf0*/  LOP3.LUT R7, R7, 0x6, R3, 0xf8, !PT ;  /* 0x0000000607077812 */ /* 0x000fe200078ef803 */
[----:B------:R-:W-:-:S04]  /*3c00*/  IMAD.U32 R3, RZ, RZ, UR34 ;  /* 0x00000022ff037e24 */ /* 0x000fc8000f8e00ff */
[----:B------:R-:W-:Y:S02]  /*3c10*/  IMAD R229, R3, 0x80, R7 ;  /* 0x0000008003e57824 */ /* 0x000fe400078e0207 */
[----:B------:R-:W-:Y:S02]  /*3c20*/  IMAD.MOV.U32 R218, RZ, RZ, 0x20 ;  /* 0x00000020ffda7424 */ /* 0x000fe400078e00ff */
[----:B------:R-:W-:Y:S01]  /*3c30*/  IMAD.MOV.U32 R217, RZ, RZ, 0x40 ;  /* 0x00000040ffd97424 */ /* 0x000fe200078e00ff */
        /* <DEDUP_REMOVED lines=65> */
[----:B------:R-:W-:Y:S02]  /*4050*/  SEL R218, R218, 0xffffffe0, !P0 ;  /* 0xffffffe0dada7807 */ /* 0x000fe40004000000 */
[----:B------:R-:W-:Y:S02]  /*4060*/  SEL R217, R217, 0xffffffc0, !P3 ;  /* 0xffffffc0d9d97807 */ /* 0x000fe40005800000 */
[----:B------:R-:W-:-:S04]  /*4070*/  IADD3 R248, P5, P4, R4, UR5, R21 ;  /* 0x0000000504f87c10 */ /* 0x000fc8000fcbe015 */
[----:B------:R-:W-:Y:S01]  /*4080*/  IADD3.X R250, R5, UR13, R0, P5, P4 ;  /* 0x0000000d05fa7c10 */ /* 0x000fe2000afe8400 */
[----:B------:R-:W-:Y:S02]  /*4090*/  VIADD R0, R220, 0x2000 ;  /* 0x00002000dc007836 */ /* 0x000fe40000000000 */
[----:B--2---:R-:W-:-:S05]  /*40a0*/  @P2 FMUL.FTZ R2, R8, R6 ;  /* 0x0000000608022220 */ /* 0x004fca0000410000 */
[----:B------:R-:W-:Y:S01]  /*40b0*/  @P2 R2UR UR14, R2 ;  /* 0x00000000020e22ca */ /* 0x000fe200000e0000 */
[----:B------:R-:W-:Y:S01]  /*40c0*/  VIADD R2, R219, 0x2000 ;  /* 0x00002000db027836 */ /* 0x000fe20000000000 */
[----:B---3--:R-:W-:Y:S02]  /*40d0*/  R2UR UR12, R10 ;  /* 0x000000000a0c72ca */ /* 0x008fe400000e0000 */
[----:B------:R-:W-:Y:S02]  /*40e0*/  R2UR UR29, R11 ;  /* 0x000000000b1d72ca */ /* 0x000fe400000e0000 */
[----:B------:R-:W-:Y:S01]  /*40f0*/  SEL R2, R2, R219, !P1 ;  /* 0x000000db02027207 */ /* 0x000fe20004800000 */
[----:B------:R-:W-:Y:S01]  /*4100*/  UIADD3 UR13, UR37, 0x80, URZ ;  /* 0x00000080250d7890 */ /* 0x000fe2000fffe03f */
[----:B------:R-:W-:Y:S02]  /*4110*/  SEL R0, R0, R220, !P1 ;  /* 0x000000dc00007207 */ /* 0x000fe40004800000 */
[----:B------:R-:W-:-:S02]  /*4120*/  LEA R211, R2, UR4, 0x1 ;  /* 0x0000000402d37c11 */ /* 0x000fc4000f8e08ff */
[----:B------:R-:W-:Y:S01]  /*4130*/  IADD3 R2, R247, -UR40, -R229 ;  /* 0x80000028f7027c10 */ /* 0x000fe2000fffe8e5 */
[----:B------:R-:W-:Y:S01]  /*4140*/  IMAD.WIDE.U32 R248, R248, -0x2daee0ad, RZ ;  /* 0xd2511f53f8f87825 */ /* 0x000fe200078e00ff */
[----:B------:R-:W-:Y:S01]  /*4150*/  LEA R212, R0, UR4, 0x1 ;  /* 0x0000000400d47c11 */ /* 0x000fe2000f8e08ff */
[----:B------:R-:W-:Y:S02]  /*4160*/  UMOV UR5, URZ ;  /* 0x0000003f00057c82 */ /* 0x000fe40008000000 */
[----:B------:R-:W-:Y:S01]  /*4170*/  VIADD R252, R2, UR9 ;  /* 0x0000000902fc7c36 */ /* 0x000fe20008000000 */
[----:B------:R-:W-:Y:S01]  /*4180*/  UISETP.GE.AND UP0, UPT, UR13, UR9, UPT ;  /* 0x000000090d00728c */ /* 0x000fe2000bf06270 */
[----:B------:R-:W-:Y:S01]  /*4190*/  LOP3.LUT R250, R250, UR12, RZ, 0x3c, !PT ;  /* 0x0000000cfafa7c12 */ /* 0x000fe2000f8e3cff */
[----:B------:R-:W-:Y:S02]  /*41a0*/  UIADD3 UR27, UR12, -0x4ab325aa, URZ ;  /* 0xb54cda560c1b7890 */ /* 0x000fe4000fffe03f */
[----:B------:R-:W-:-:S02]  /*41b0*/  UIADD3 UR25, UR12, 0x1715609d, URZ ;  /* 0x1715609d0c197890 */ /* 0x000fc4000fffe03f */
[----:B------:R-:W-:Y:S02]  /*41c0*/  UIADD3 UR23, UR12, 0x78dde6e4, URZ ;  /* 0x78dde6e40c177890 */ /* 0x000fe4000fffe03f */
[----:B------:R-:W-:Y:S02]  /*41d0*/  UIADD3 UR21, UR12, -0x255992d5, URZ ;  /* 0xdaa66d2b0c157890 */ /* 0x000fe4000fffe03f */
[----:B------:R-:W-:Y:S02]  /*41e0*/  UIADD3 UR31, UR12, 0x3c6ef372, URZ ;  /* 0x3c6ef3720c1f7890 */ /* 0x000fe4000fffe03f */
[----:B------:R-:W-:Y:S02]  /*41f0*/  UIADD3 UR19, UR12, -0x61c88647, URZ ;  /* 0x9e3779b90c137890 */ /* 0x000fe4000fffe03f */
[----:B------:R-:W-:Y:S02]  /*4200*/  UIADD3 UR28, UR29, 0x646e171e, URZ ;  /* 0x646e171e1d1c7890 */ /* 0x000fe4000fffe03f */
[----:B------:R-:W-:-:S02]  /*4210*/  UIADD3 UR26, UR29, -0x56f99767, URZ ;  /* 0xa90668991d1a7890 */ /* 0x000fc4000fffe03f */
[----:B------:R-:W-:Y:S02]  /*4220*/  UIADD3 UR24, UR29, -0x126145ec, URZ ;  /* 0xed9eba141d187890 */ /* 0x000fe4000fffe03f */
[----:B------:R-:W-:Y:S02]  /*4230*/  UIADD3 UR22, UR29, 0x32370b8f, URZ ;  /* 0x32370b8f1d167890 */ /* 0x000fe4000fffe03f */
[----:B------:R-:W-:Y:S02]  /*4240*/  UIADD3 UR20, UR29, 0x76cf5d0a, URZ ;  /* 0x76cf5d0a1d147890 */ /* 0x000fe4000fffe03f */
[----:B------:R-:W-:Y:S01]  /*4250*/  UIADD3 UR30, UR29, -0x4498517b, URZ ;  /* 0xbb67ae851d1e7890 */ /* 0x000fe2000fffe03f */
[----:B------:R-:W-:Y:S01]  /*4260*/  @UP1 UMOV UR5, UR14 ;  /* 0x0000000e00051c82 */ /* 0x000fe20008000000 */
[----:B------:R-:W-:Y:S01]  /*4270*/  ULDC.U8 UR13, c[0x0][0x388] ;  /* 0x0000e200000d7ab9 */ /* 0x000fe20000000000 */
[----:B------:R-:W-:-:S09]  /*4280*/  ULDC UR12, c[0x0][0x2ec] ;  /* 0x0000bb00000c7ab9 */ /* 0x000fd20000000800 */
.L_x_1674:
[----:B------:R-:W0:Y:S01]  /*4290*/  LDGDEPBAR ;  /* 0x00000000000079af */ /* 0x000e220000000000 */
[C---:B------:R-:W-:Y:S01]  /*42a0*/  IMAD.IADD R0, R212.reuse, 0x1, R218 ;  /* 0x00000001d4007824 */ /* 0x040fe200078e02da */
[----:B------:R-:W-:Y:S01]  /*42b0*/  PLOP3.LUT P0, PT, PT, PT, UP0, 0x80, 0x0 ;  /* 0x000000000000781c */ /* 0x000fe20003f0f008 */
[--C-:B------:R-:W-:Y:S05]  /*42c0*/  IMAD.IADD R3, R212, 0x1, R217.reuse ;  /* 0x00000001d4037824 */ /* 0x100fea00078e02d9 */
[----:B------:R-:W2:Y:S01]  /*42d0*/  LDL R206, [R1+0x8] ;  /* 0x0000080001ce7983 */ /* 0x000ea20000100800 */
[----:B------:R-:W-:Y:S01]  /*42e0*/  IMAD.IADD R2, R0, 0x1, R217 ;  /* 0x0000000100027824 */ /* 0x000fe200078e02d9 */
[----:B------:R-:W-:Y:S01]  /*42f0*/  PLOP3.LUT P2, PT, PT, PT, UP0, 0x80, 0x0 ;  /* 0x000000000000781c */ /* 0x000fe20003f4f008 */
[----:B------:R-:W-:Y:S01]  /*4300*/  UISETP.GE.AND UP3, UPT, UR8, 0x1, UPT ;  /* 0x000000010800788c */ /* 0x000fe2000bf66270 */
[----:B------:R-:W-:Y:S11]  /*4310*/  PLOP3.LUT P4, PT, PT, PT, UP0, 0x80, 0x0 ;  /* 0x000000000000781c */ /* 0x000ff60003f8f008 */
[----:B------:R-:W-:Y:S02]  /*4320*/  @!UPT UIADD3 URZ, URZ, URZ, URZ ;  /* 0x0000003f3f3ff290 */ /* 0x000fe4000fffe03f */
[C---:B------:R-:W-:Y:S01]  /*4330*/  @P4 ISETP.GE.AND P4, PT, R229.reuse, UR9, PT ;  /* 0x00000009e5004c0c */ /* 0x040fe2000bf86270 */
[----:B------:R-:W-:Y:S04]  /*4340*/  DEPBAR.LE SB0, 0x0 ;  /* 0x000080000000791a */ /* 0x000fe80000000000 */
[----:B------:R-:W-:Y:S06]  /*4350*/  BAR.SYNC.DEFER_BLOCKING 0x0 ;  /* 0x0000000000007b1d */ /* 0x000fec0000010000 */
[----:B------:R-:W-:Y:S08]  /*4360*/  LDSM.16.M88.4 R32, [R212] ;  /* 0x00000000d420783b */ /* 0x000ff00000000200 */
[----:B------:R-:W1:Y:S08]  /*4370*/  LDSM.16.M88.4 R16, [R213+0xc000] ;  /* 0x00c00000d510783b */ /* 0x000e700000000200 */
[----:B------:R-:W3:Y:S08]  /*4380*/  LDSM.16.M88.4 R28, [R212+0x1000] ;  /* 0x00100000d41c783b */ /* 0x000ef00000000200 */
[----:B------:R-:W4:Y:S08]  /*4390*/  LDSM.16.M88.4 R164, [R213+0xc800] ;  /* 0x00c80000d5a4783b */ /* 0x000f300000000200 */
[----:B------:R-:W-:Y:S08]  /*43a0*/  LDSM.16.M88.4 R168, [R0] ;  /* 0x0000000000a8783b */ /* 0x000ff00000000200 */
[----:B------:R-:W4:Y:S01]  /*43b0*/  LDSM.16.M88.4 R172, [R214+0xc000] ;  /* 0x00c00000d6ac783b */ /* 0x000f220000000200 */
[-C--:B-1----:R-:W-:Y:S07]  /*43c0*/  HMMA.16816.F32 R4, R32, R16.reuse, RZ ;  /* 0x000000102004723c */ /* 0x082fee00000018ff */
[----:B------:R-:W1:Y:S01]  /*43d0*/  LDSM.16.M88.4 R176, [R0+0x1000] ;  /* 0x0010000000b0783b */ /* 0x000e620000000200 */
[C---:B---3--:R-:W-:Y:S07]  /*43e0*/  HMMA.16816.F32 R8, R28.reuse, R16, RZ ;  /* 0x000000101c08723c */ /* 0x048fee00000018ff */
[----:B------:R-:W3:Y:S01]  /*43f0*/  LDSM.16.M88.4 R180, [R214+0xc800] ;  /* 0x00c80000d6b4783b */ /* 0x000ee20000000200 */
[-C--:B------:R-:W-:Y:S07]  /*4400*/  HMMA.16816.F32 R12, R28, R18.reuse, RZ ;  /* 0x000000121c0c723c */ /* 0x080fee00000018ff */
[----:B------:R-:W-:Y:S01]  /*4410*/  LDSM.16.M88.4 R184, [R3] ;  /* 0x0000000003b8783b */ /* 0x000fe20000000200 */
[C---:B------:R-:W-:Y:S07]  /*4420*/  HMMA.16816.F32 R16, R32.reuse, R18, RZ ;  /* 0x000000122010723c */ /* 0x040fee00000018ff */
[----:B------:R-:W3:Y:S01]  /*4430*/  LDSM.16.M88.4 R188, [R216+0xc000] ;  /* 0x00c00000d8bc783b */ /* 0x000ee20000000200 */
[-C--:B----4-:R-:W-:Y:S06]  /*4440*/  HMMA.16816.F32 R20, R32, R164.reuse, RZ ;  /* 0x000000a42014723c */ /* 0x090fec00000018ff */
[C---:B------:R-:W-:Y:S01]  /*4450*/  HMMA.16816.F32 R24, R28.reuse, R164, RZ ;  /* 0x000000a41c18723c */ /* 0x040fe200000018ff */
[----:B------:R-:W4:Y:S05]  /*4460*/  LDSM.16.M88.4 R192, [R3+0x1000] ;  /* 0x0010000003c0783b */ /* 0x000f2a0000000200 */
[-C--:B------:R-:W-:Y:S03]  /*4470*/  HMMA.16816.F32 R28, R28, R166.reuse, RZ ;  /* 0x000000a61c1c723c */ /* 0x080fe600000018ff */
[----:B------:R-:W4:Y:S03]  /*4480*/  LDSM.16.M88.4 R196, [R216+0xc800] ;  /* 0x00c80000d8c4783b */ /* 0x000f260000000200 */
[----:B------:R-:W-:Y:S05]  /*4490*/  HMMA.16816.F32 R32, R32, R166, RZ ;  /* 0x000000a62020723c */ /* 0x000fea00000018ff */
[----:B------:R-:W-:Y:S01]  /*44a0*/  LDSM.16.M88.4 R164, [R2] ;  /* 0x0000000002a4783b */ /* 0x000fe20000000200 */
[-C--:B------:R-:W-:Y:S06]  /*44b0*/  HMMA.16816.F32 R4, R168, R172.reuse, R4 ;  /* 0x000000aca804723c */ /* 0x080fec0000001804 */
[C---:B-1----:R-:W-:Y:S01]  /*44c0*/  HMMA.16816.F32 R8, R176.reuse, R172, R8 ;  /* 0x000000acb008723c */ /* 0x042fe20000001808 */
[----:B------:R-:W-:Y:S05]  /*44d0*/  LDSM.16.M88.4 R200, [R2+0x1000] ;  /* 0x0010000002c8783b */ /* 0x000fea0000000200 */
[-C--:B------:R-:W-:Y:S06]  /*44e0*/  HMMA.16816.F32 R12, R176, R174.reuse, R12 ;  /* 0x000000aeb00c723c */ /* 0x080fec000000180c */
[C---:B------:R-:W-:Y:S01]  /*44f0*/  HMMA.16816.F32 R16, R168.reuse, R174, R16 ;  /* 0x000000aea810723c */ /* 0x040fe20000001810 */
[----:B------:R-:W1:Y:S05]  /*4500*/  LDSM.16.M88.4 R172, [R215+0xc000] ;  /* 0x00c00000d7ac783b */ /* 0x000e6a0000000200 */
[-C--:B---3--:R-:W-:Y:S06]  /*4510*/  HMMA.16816.F32 R20, R168, R180.reuse, R20 ;  /* 0x000000b4a814723c */ /* 0x088fec0000001814 */
[C---:B------:R-:W-:Y:S06]  /*4520*/  HMMA.16816.F32 R24, R176.reuse, R180, R24 ;  /* 0x000000b4b018723c */ /* 0x040fec0000001818 */
[-C--:B------:R-:W-:Y:S01]  /*4530*/  HMMA.16816.F32 R28, R176, R182.reuse, R28 ;  /* 0x000000b6b01c723c */ /* 0x080fe2000000181c */
[----:B------:R-:W3:Y:S05]  /*4540*/  LDSM.16.M88.4 R176, [R215+0xc800] ;  /* 0x00c80000d7b0783b */ /* 0x000eea0000000200 */
[----:B------:R-:W-:Y:S03]  /*4550*/  HMMA.16816.F32 R32, R168, R182, R32 ;  /* 0x000000b6a820723c */ /* 0x000fe60000001820 */
[----:B------:R-:W-:Y:S03]  /*4560*/  LDSM.16.M88.4 R168, [R212+0x2000] ;  /* 0x00200000d4a8783b */ /* 0x000fe60000000200 */
[-C--:B------:R-:W-:Y:S05]  /*4570*/  HMMA.16816.F32 R4, R184, R188.reuse, R4 ;  /* 0x000000bcb804723c */ /* 0x080fea0000001804 */
[----:B------:R-:W3:Y:S01]  /*4580*/  LDSM.16.M88.4 R180, [R213+0x10000] ;  /* 0x01000000d5b4783b */ /* 0x000ee20000000200 */
[C---:B----4-:R-:W-:Y:S06]  /*4590*/  HMMA.16816.F32 R8, R192.reuse, R188, R8 ;  /* 0x000000bcc008723c */ /* 0x050fec0000001808 */
[-C--:B------:R-:W-:Y:S06]  /*45a0*/  HMMA.16816.F32 R12, R192, R190.reuse, R12 ;  /* 0x000000bec00c723c */ /* 0x080fec000000180c */
[C---:B------:R-:W-:Y:S01]  /*45b0*/  HMMA.16816.F32 R16, R184.reuse, R190, R16 ;  /* 0x000000beb810723c */ /* 0x040fe20000001810 */
[----:B------:R-:W4:Y:S05]  /*45c0*/  LDSM.16.M88.4 R188, [R212+0x3000] ;  /* 0x00300000d4bc783b */ /* 0x000f2a0000000200 */
[-C--:B------:R-:W-:Y:S06]  /*45d0*/  HMMA.16816.F32 R20, R184, R196.reuse, R20 ;  /* 0x000000c4b814723c */ /* 0x080fec0000001814 */
[C---:B------:R-:W-:Y:S06]  /*45e0*/  HMMA.16816.F32 R24, R192.reuse, R196, R24 ;  /* 0x000000c4c018723c */ /* 0x040fec0000001818 */
[-C--:B------:R-:W-:Y:S01]  /*45f0*/  HMMA.16816.F32 R28, R192, R198.reuse, R28 ;  /* 0x000000c6c01c723c */ /* 0x080fe2000000181c */
[----:B------:R-:W4:Y:S05]  /*4600*/  LDSM.16.M88.4 R192, [R213+0x10800] ;  /* 0x01080000d5c0783b */ /* 0x000f2a0000000200 */
[----:B------:R-:W-:Y:S03]  /*4610*/  HMMA.16816.F32 R32, R184, R198, R32 ;  /* 0x000000c6b820723c */ /* 0x000fe60000001820 */
[----:B------:R-:W-:Y:S03]  /*4620*/  LDSM.16.M88.4 R184, [R214+0x10000] ;  /* 0x01000000d6b8783b */ /* 0x000fe60000000200 */
[-C--:B-1----:R-:W-:Y:S05]  /*4630*/  HMMA.16816.F32 R4, R164, R172.reuse, R4 ;  /* 0x000000aca404723c */ /* 0x082fea0000001804 */
[----:B------:R-:W-:Y:S01]  /*4640*/  LDSM.16.M88.4 R196, [R0+0x3000] ;  /* 0x0030000000c4783b */ /* 0x000fe20000000200 */
[C---:B------:R-:W-:Y:S06]  /*4650*/  HMMA.16816.F32 R8, R200.reuse, R172, R8 ;  /* 0x000000acc808723c */ /* 0x040fec0000001808 */
[-C--:B------:R-:W-:Y:S06]  /*4660*/  HMMA.16816.F32 R12, R200, R174.reuse, R12 ;  /* 0x000000aec80c723c */ /* 0x080fec000000180c */
[C---:B------:R-:W-:Y:S01]  /*4670*/  HMMA.16816.F32 R16, R164.reuse, R174, R16 ;  /* 0x000000aea410723c */ /* 0x040fe20000001810 */
[----:B------:R1:W2:Y:S05]  /*4680*/  LDSM.16.M88.4 R172, [R0+0x2000] ;  /* 0x0020000000ac783b */ /* 0x0002aa0000000200 */
[-C--:B---3--:R-:W-:Y:S06]  /*4690*/  HMMA.16816.F32 R20, R164, R176.reuse, R20 ;  /* 0x000000b0a414723c */ /* 0x088fec0000001814 */
[C---:B------:R-:W-:Y:S06]  /*46a0*/  HMMA.16816.F32 R24, R200.reuse, R176, R24 ;  /* 0x000000b0c818723c */ /* 0x040fec0000001818 */
[-C--:B------:R-:W-:Y:S01]  /*46b0*/  HMMA.16816.F32 R28, R200, R178.reuse, R28 ;  /* 0x000000b2c81c723c */ /* 0x080fe2000000181c */
[----:B------:R-:W3:Y:S05]  /*46c0*/  LDSM.16.M88.4 R200, [R214+0x10800] ;  /* 0x01080000d6c8783b */ /* 0x000eea0000000200 */
[----:B------:R-:W-:Y:S01]  /*46d0*/  HMMA.16816.F32 R32, R164, R178, R32 ;  /* 0x000000b2a420723c */ /* 0x000fe20000001820 */
[----:B-1----:R-:W-:Y:S02]  /*46e0*/  IMAD.U32 R0, RZ, RZ, UR8 ;  /* 0x00000008ff007e24 */ /* 0x002fe4000f8e00ff */
[----:B------:R-:W-:Y:S02]  /*46f0*/  LDSM.16.M88.4 R164, [R3+0x2000] ;  /* 0x0020000003a4783b */ /* 0x000fe40000000200 */
[----:B------:R-:W-:Y:S01]  /*4700*/  IMAD R0, R0, 0x40, R252 ;  /* 0x0000004000007824 */ /* 0x000fe200078e02fc */
[-C--:B------:R-:W-:Y:S05]  /*4710*/  HMMA.16816.F32 R4, R168, R180.reuse, R4 ;  /* 0x000000b4a804723c */ /* 0x080fea0000001804 */
[----:B------:R-:W1:Y:S01]  /*4720*/  LDSM.16.M88.4 R176, [R216+0x10000] ;  /* 0x01000000d8b0783b */ /* 0x000e620000000200 */
[C---:B----4-:R-:W-:Y:S06]  /*4730*/  HMMA.16816.F32 R8, R188.reuse, R180, R8 ;  /* 0x000000b4bc08723c */ /* 0x050fec0000001808 */
[-C--:B------:R-:W-:Y:S06]  /*4740*/  HMMA.16816.F32 R12, R188, R182.reuse, R12 ;  /* 0x000000b6bc0c723c */ /* 0x080fec000000180c */
[C---:B------:R-:W-:Y:S01]  /*4750*/  HMMA.16816.F32 R16, R168.reuse, R182, R16 ;  /* 0x000000b6a810723c */ /* 0x040fe20000001810 */
[----:B------:R4:W1:Y:S05]  /*4760*/  LDSM.16.M88.4 R180, [R3+0x3000] ;  /* 0x0030000003b4783b */ /* 0x00086a0000000200 */
[-C--:B------:R-:W-:Y:S06]  /*4770*/  HMMA.16816.F32 R20, R168, R192.reuse, R20 ;  /* 0x000000c0a814723c */ /* 0x080fec0000001814 */
[C---:B------:R-:W-:Y:S06]  /*4780*/  HMMA.16816.F32 R24, R188.reuse, R192, R24 ;  /* 0x000000c0bc18723c */ /* 0x040fec0000001818 */
[-C--:B------:R-:W-:Y:S01]  /*4790*/  HMMA.16816.F32 R28, R188, R194.reuse, R28 ;  /* 0x000000c2bc1c723c */ /* 0x080fe2000000181c */
[----:B------:R-:W1:Y:S05]  /*47a0*/  LDSM.16.M88.4 R188, [R216+0x10800] ;  /* 0x01080000d8bc783b */ /* 0x000e6a0000000200 */
[----:B------:R-:W-:Y:S03]  /*47b0*/  HMMA.16816.F32 R32, R168, R194, R32 ;  /* 0x000000c2a820723c */ /* 0x000fe60000001820 */
[----:B------:R-:W-:Y:S02]  /*47c0*/  LDSM.16.M88.4 R168, [R2+0x2000] ;  /* 0x0020000002a8783b */ /* 0x000fe40000000200 */
[----:B----4-:R-:W-:Y:S01]  /*47d0*/  VIADD R3, R0, 0x1f ;  /* 0x0000001f00037836 */ /* 0x010fe20000000000 */
[-C--:B--2---:R-:W-:Y:S05]  /*47e0*/  HMMA.16816.F32 R4, R172, R184.reuse, R4 ;  /* 0x000000b8ac04723c */ /* 0x084fea0000001804 */
[----:B------:R2:W-:Y:S01]  /*47f0*/  LDSM.16.M88.4 R192, [R2+0x3000] ;  /* 0x0030000002c0783b */ /* 0x0005e20000000200 */
[C---:B------:R-:W-:Y:S06]  /*4800*/  HMMA.16816.F32 R8, R196.reuse, R184, R8 ;  /* 0x000000b8c408723c */ /* 0x040fec0000001808 */
[-C--:B------:R-:W-:Y:S06]  /*4810*/  HMMA.16816.F32 R12, R196, R186.reuse, R12 ;  /* 0x000000bac40c723c */ /* 0x080fec000000180c */
[C---:B------:R-:W-:Y:S01]  /*4820*/  HMMA.16816.F32 R16, R172.reuse, R186, R16 ;  /* 0x000000baac10723c */ /* 0x040fe20000001810 */
[----:B------:R-:W4:Y:S05]  /*4830*/  LDSM.16.M88.4 R184, [R215+0x10000] ;  /* 0x01000000d7b8783b */ /* 0x000f2a0000000200 */
[-C--:B---3--:R-:W-:Y:S05]  /*4840*/  HMMA.16816.F32 R20, R172, R200.reuse, R20 ;  /* 0x000000c8ac14723c */ /* 0x088fea0000001814 */
[----:B--2---:R-:W-:Y:S01]  /*4850*/  @P0 VIADD R2, R229, 0x1 ;  /* 0x00000001e5020836 */ /* 0x004fe20000000000 */
[C---:B------:R-:W-:Y:S04]  /*4860*/  HMMA.16816.F32 R24, R196.reuse, R200, R24 ;  /* 0x000000c8c418723c */ /* 0x040fe80000001818 */
[----:B------:R-:W-:Y:S01]  /*4870*/  @P2 ISETP.GE.AND P2, PT, R2, UR9, PT ;  /* 0x0000000902002c0c */ /* 0x000fe2000bf46270 */
[C---:B------:R-:W-:Y:S01]  /*4880*/  VIADD R2, R0.reuse, 0x27 ;  /* 0x0000002700027836 */ /* 0x040fe20000000000 */
[-C--:B------:R-:W-:Y:S05]  /*4890*/  HMMA.16816.F32 R28, R196, R202.reuse, R28 ;  /* 0x000000cac41c723c */ /* 0x080fea000000181c */
[C---:B------:R-:W-:Y:S01]  /*48a0*/  VIADD R201, R0.reuse, 0xffffffe8 ;  /* 0xffffffe800c97836 */ /* 0x040fe20000000000 */
[----:B------:R-:W-:Y:S05]  /*48b0*/  HMMA.16816.F32 R32, R172, R202, R32 ;  /* 0x000000caac20723c */ /* 0x000fea0000001820 */
[C---:B------:R-:W-:Y:S01]  /*48c0*/  VIADD R197, R0.reuse, 0xf ;  /* 0x0000000f00c57836 */ /* 0x040fe20000000000 */
[-C--:B-1----:R-:W-:Y:S05]  /*48d0*/  HMMA.16816.F32 R4, R164, R176.reuse, R4 ;  /* 0x000000b0a404723c */ /* 0x082fea0000001804 */
[----:B------:R-:W-:Y:S01]  /*48e0*/  IABS R173, R0 ;  /* 0x0000000000ad7213 */ /* 0x000fe20000000000 */
[C---:B------:R-:W-:Y:S05]  /*48f0*/  HMMA.16816.F32 R8, R180.reuse, R176, R8 ;  /* 0x000000b0b408723c */ /* 0x040fea0000001808 */
[----:B------:R-:W-:Y:S01]  /*4900*/  VIADD R172, R0, 0xffffffff ;  /* 0xffffffff00ac7836 */ /* 0x000fe20000000000 */
[-C--:B------:R-:W-:Y:S04]  /*4910*/  HMMA.16816.F32 R12, R180, R178.reuse, R12 ;  /* 0x000000b2b40c723c */ /* 0x080fe8000000180c */
[----:B------:R-:W-:Y:S01]  /*4920*/  ISETP.GE.AND P1, PT, R172, RZ, PT ;  /* 0x000000ffac00720c */ /* 0x000fe20003f26270 */
[C---:B------:R-:W-:Y:S01]  /*4930*/  VIADD R196, R0.reuse, 0xffffffef ;  /* 0xffffffef00c47836 */ /* 0x040fe20000000000 */
[----:B------:R-:W-:Y:S01]  /*4940*/  I2FP.F32.S32 R176, R173 ;  /* 0x000000ad00b07245 */ /* 0x000fe20000201400 */
[C---:B------:R-:W-:Y:S04]  /*4950*/  HMMA.16816.F32 R16, R164.reuse, R178, R16 ;  /* 0x000000b2a410723c */ /* 0x040fe80000001810 */
[C---:B------:R-:W-:Y:S02]  /*4960*/  VIADD R173, R0.reuse, 0xfffffff7 ;  /* 0xfffffff700ad7836 */ /* 0x040fe40000000000 */
[-C--:B------:R-:W-:Y:S05]  /*4970*/  HMMA.16816.F32 R20, R164, R188.reuse, R20 ;  /* 0x000000bca414723c */ /* 0x080fea0000001814 */
[----:B------:R-:W-:Y:S01]  /*4980*/  @!P1 IADD3 R172, -R0, 0x1, RZ ;  /* 0x0000000100ac9810 */ /* 0x000fe20007ffe1ff */
[C---:B------:R-:W-:Y:S04]  /*4990*/  HMMA.16816.F32 R24, R180.reuse, R188, R24 ;  /* 0x000000bcb418723c */ /* 0x040fe80000001818 */
[----:B------:R-:W-:Y:S01]  /*49a0*/  ISETP.GE.AND P1, PT, R2, RZ, PT ;  /* 0x000000ff0200720c */ /* 0x000fe20003f26270 */
[C---:B------:R-:W-:Y:S01]  /*49b0*/  VIADD R200, R0.reuse, 0xffffffe7 ;  /* 0xffffffe700c87836 */ /* 0x040fe20000000000 */
[----:B------:R-:W-:Y:S01]  /*49c0*/  I2FP.F32.S32 R205, R172 ;  /* 0x000000ac00cd7245 */ /* 0x000fe20000201400 */
[-C--:B------:R-:W-:Y:S06]  /*49d0*/  HMMA.16816.F32 R28, R180, R190.reuse, R28 ;  /* 0x000000beb41c723c */ /* 0x080fec000000181c */
[----:B------:R-:W-:Y:S05]  /*49e0*/  HMMA.16816.F32 R32, R164, R190, R32 ;  /* 0x000000bea420723c */ /* 0x000fea0000001820 */
[C---:B------:R-:W-:Y:S01]  /*49f0*/  @!P1 IADD3 R2, -R0.reuse, -0x27, RZ ;  /* 0xffffffd900029810 */ /* 0x040fe20007ffe1ff */
[-C--:B----4-:R-:W-:Y:S01]  /*4a00*/  HMMA.16816.F32 R4, R168, R184.reuse, R4 ;  /* 0x000000b8a804723c */ /* 0x090fe20000001804 */
[----:B------:R-:W-:Y:S04]  /*4a10*/  PLOP3.LUT P1, PT, PT, PT, UP0, 0x80, 0x0 ;  /* 0x000000000000781c */ /* 0x000fe80003f2f008 */
[----:B------:R-:W-:Y:S01]  /*4a20*/  I2FP.F32.S32 R2, R2 ;  /* 0x0000000200027245 */ /* 0x000fe20000201400 */
[C---:B------:R-:W-:Y:S01]  /*4a30*/  VIADD R167, R0.reuse, 0x8 ;  /* 0x0000000800a77836 */ /* 0x040fe20000000000 */
[C---:B------:R-:W-:Y:S04]  /*4a40*/  HMMA.16816.F32 R8, R192.reuse, R184, R8 ;  /* 0x000000b8c008723c */ /* 0x040fe80000001808 */
[----:B------:R-:W-:Y:S01]  /*4a50*/  ISETP.GE.AND P5, PT, R167, RZ, PT ;  /* 0x000000ffa700720c */ /* 0x000fe20003fa6270 */
[----:B------:R-:W-:Y:S01]  /*4a60*/  VIADD R166, R0, 0x7 ;  /* 0x0000000700a67836 */ /* 0x000fe20000000000 */
[-C--:B------:R-:W-:Y:S04]  /*4a70*/  HMMA.16816.F32 R12, R192, R186.reuse, R12 ;  /* 0x000000bac00c723c */ /* 0x080fe8000000180c */
[----:B------:R-:W-:Y:S01]  /*4a80*/  ISETP.GE.AND P0, PT, R166, RZ, PT ;  /* 0x000000ffa600720c */ /* 0x000fe20003f06270 */
[C---:B------:R-:W-:Y:S01]  /*4a90*/  VIADD R165, R0.reuse, 0x28 ;  /* 0x0000002800a57836 */ /* 0x040fe20000000000 */
[C---:B------:R-:W-:Y:S04]  /*4aa0*/  HMMA.16816.F32 R16, R168.reuse, R186, R16 ;  /* 0x000000baa810723c */ /* 0x040fe80000001810 */
[----:B------:R-:W-:Y:S01]  /*4ab0*/  ISETP.GE.AND P6, PT, R165, RZ, PT ;  /* 0x000000ffa500720c */ /* 0x000fe20003fc6270 */
[C---:B------:R-:W-:Y:S01]  /*4ac0*/  VIADD R164, R0.reuse, 0x20 ;  /* 0x0000002000a47836 */ /* 0x040fe20000000000 */
[----:B------:R-:W-:Y:S01]  /*4ad0*/  @!P5 IADD3 R167, -R0, -0x8, RZ ;  /* 0xfffffff800a7d810 */ /* 0x000fe20007ffe1ff */
[----:B------:R-:W-:Y:S01]  /*4ae0*/  FFMA.FTZ R4, R176, -UR5, R4 ;  /* 0x80000005b0047c23 */ /* 0x000fe20008010004 */
[----:B------:R-:W-:Y:S02]  /*4af0*/  FFMA.FTZ R5, R205, -UR5, R5 ;  /* 0x80000005cd057c23 */ /* 0x000fe40008010005 */
[----:B------:R-:W-:Y:S01]  /*4b00*/  ISETP.GE.AND P5, PT, R164, RZ, PT ;  /* 0x000000ffa400720c */ /* 0x000fe20003fa6270 */
[C---:B------:R-:W-:Y:S01]  /*4b10*/  VIADD R190, R0.reuse, 0xfffffff0 ;  /* 0xfffffff000be7836 */ /* 0x040fe20000000000 */
[----:B------:R-:W-:Y:S01]  /*4b20*/  @!P0 IADD3 R166, -R0, -0x7, RZ ;  /* 0xfffffff900a68810 */ /* 0x000fe20007ffe1ff */
[----:B------:R-:W-:Y:S01]  /*4b30*/  FFMA.FTZ R11, R2, -UR5, R11 ;  /* 0x80000005020b7c23 */ /* 0x000fe2000801000b */
[----:B------:R-:W-:Y:S01]  /*4b40*/  ISETP.GE.AND P0, PT, R3, RZ, PT ;  /* 0x000000ff0300720c */ /* 0x000fe20003f06270 */
[C---:B------:R-:W-:Y:S01]  /*4b50*/  VIADD R2, R0.reuse, 0x18 ;  /* 0x0000001800027836 */ /* 0x040fe20000000000 */
[----:B------:R-:W-:Y:S01]  /*4b60*/  I2FP.F32.S32 R217, R166 ;  /* 0x000000a600d97245 */ /* 0x000fe20000201400 */
[C---:B------:R-:W-:Y:S01]  /*4b70*/  VIADD R191, R0.reuse, 0x10 ;  /* 0x0000001000bf7836 */ /* 0x040fe20000000000 */
[C---:B------:R-:W-:Y:S02]  /*4b80*/  @!P6 IADD3 R165, -R0.reuse, -0x28, RZ ;  /* 0xffffffd800a5e810 */ /* 0x040fe40007ffe1ff */
[----:B------:R-:W-:Y:S01]  /*4b90*/  PLOP3.LUT P6, PT, PT, PT, UP0, 0x80, 0x0 ;  /* 0x000000000000781c */ /* 0x000fe20003fcf008 */
[----:B------:R-:W-:Y:S01]  /*4ba0*/  FFMA.FTZ R7, R217, -UR5, R7 ;  /* 0x80000005d9077c23 */ /* 0x000fe20008010007 */
[----:B------:R-:W-:Y:S02]  /*4bb0*/  I2FP.F32.S32 R166, R165 ;  /* 0x000000a500a67245 */ /* 0x000fe40000201400 */
[----:B------:R-:W-:Y:S01]  /*4bc0*/  @!P5 IADD3 R164, -R0, -0x20, RZ ;  /* 0xffffffe000a4d810 */ /* 0x000fe20007ffe1ff */
[----:B------:R-:W-:Y:S01]  /*4bd0*/  FFMA.FTZ R18, R176, -UR5, R18 ;  /* 0x80000005b0127c23 */ /* 0x000fe20008010012 */
[----:B------:R-:W-:Y:S01]  /*4be0*/  PLOP3.LUT P5, PT, PT, PT, UP0, 0x80, 0x0 ;  /* 0x000000000000781c */ /* 0x000fe20003faf008 */
[----:B------:R-:W-:Y:S01]  /*4bf0*/  FFMA.FTZ R19, R205, -UR5, R19 ;  /* 0x80000005cd137c23 */ /* 0x000fe20008010013 */
[----:B------:R-:W-:Y:S01]  /*4c00*/  @!P0 IADD3 R3, -R0, -0x1f, RZ ;  /* 0xffffffe100038810 */ /* 0x000fe20007ffe1ff */
[----:B------:R-:W-:Y:S01]  /*4c10*/  FFMA.FTZ R10, R166, -UR5, R10 ;  /* 0x80000005a60a7c23 */ /* 0x000fe2000801000a */
[----:B------:R-:W-:Y:S02]  /*4c20*/  PLOP3.LUT P0, PT, PT, PT, UP0, 0x80, 0x0 ;  /* 0x000000000000781c */ /* 0x000fe40003f0f008 */
[----:B------:R-:W-:Y:S02]  /*4c30*/  I2FP.F32.S32 R208, R167 ;  /* 0x000000a700d07245 */ /* 0x000fe40000201400 */
[----:B------:R-:W-:Y:S01]  /*4c40*/  I2FP.F32.S32 R165, R164 ;  /* 0x000000a400a57245 */ /* 0x000fe20000201400 */
[----:B------:R-:W-:Y:S01]  /*4c50*/  VIADD R164, R0, 0x17 ;  /* 0x0000001700a47836 */ /* 0x000fe20000000000 */
[----:B------:R-:W-:Y:S01]  /*4c60*/  @P6 FSEL R4, R4, -INF , !P4 ;  /* 0xff80000004046808 */ /* 0x000fe20006000000 */
[----:B------:R-:W-:Y:S01]  /*4c70*/  FFMA.FTZ R6, R208, -UR5, R6 ;  /* 0x80000005d0067c23 */ /* 0x000fe20008010006 */
[----:B------:R-:W-:Y:S01]  /*4c80*/  I2FP.F32.S32 R188, R3 ;  /* 0x0000000300bc7245 */ /* 0x000fe20000201400 */
[C---:B------:R-:W-:Y:S01]  /*4c90*/  FFMA.FTZ R8, R165.reuse, -UR5, R8 ;  /* 0x80000005a5087c23 */ /* 0x040fe20008010008 */
[----:B------:R-:W-:Y:S01]  /*4ca0*/  PLOP3.LUT P6, PT, PT, PT, UP0, 0x80, 0x0 ;  /* 0x000000000000781c */ /* 0x000fe20003fcf008 */
[----:B------:R-:W-:Y:S01]  /*4cb0*/  FFMA.FTZ R14, R165, -UR5, R14 ;  /* 0x80000005a50e7c23 */ /* 0x000fe2000801000e */
[----:B------:R-:W-:Y:S01]  /*4cc0*/  @P5 FSEL R6, R6, -INF , !P4 ;  /* 0xff80000006065808 */ /* 0x000fe20006000000 */
[----:B------:R-:W-:Y:S01]  /*4cd0*/  FFMA.FTZ R9, R188, -UR5, R9 ;  /* 0x80000005bc097c23 */ /* 0x000fe20008010009 */
[----:B------:R-:W-:Y:S01]  /*4ce0*/  @P1 FSEL R8, R8, -INF , !P4 ;  /* 0xff80000008081808 */ /* 0x000fe20006000000 */
[----:B------:R-:W-:Y:S01]  /*4cf0*/  FFMA.FTZ R15, R188, -UR5, R15 ;  /* 0x80000005bc0f7c23 */ /* 0x000fe2000801000f */
[----:B------:R-:W-:Y:S01]  /*4d00*/  @P0 FSEL R10, R10, -INF , !P4 ;  /* 0xff8000000a0a0808 */ /* 0x000fe20006000000 */
[----:B------:R-:W-:Y:S01]  /*4d10*/  VIADD R3, R0, 0xfffffff8 ;  /* 0xfffffff800037836 */ /* 0x000fe20000000000 */
[----:B------:R-:W-:Y:S02]  /*4d20*/  PLOP3.LUT P4, PT, PT, PT, UP0, 0x80, 0x0 ;  /* 0x000000000000781c */ /* 0x000fe40003f8f008 */
[----:B------:R-:W-:Y:S02]  /*4d30*/  PLOP3.LUT P1, PT, PT, PT, UP0, 0x80, 0x0 ;  /* 0x000000000000781c */ /* 0x000fe40003f2f008 */
[----:B------:R-:W-:Y:S01]  /*4d40*/  PLOP3.LUT P0, PT, PT, PT, UP0, 0x80, 0x0 ;  /* 0x000000000000781c */ /* 0x000fe20003f0f008 */
[----:B------:R-:W-:Y:S01]  /*4d50*/  @P6 VIADD R166, R229, 0x8 ;  /* 0x00000008e5a66836 */ /* 0x000fe20000000000 */
[----:B------:R-:W-:Y:S02]  /*4d60*/  PLOP3.LUT P5, PT, PT, PT, UP0, 0x80, 0x0 ;  /* 0x000000000000781c */ /* 0x000fe40003faf008 */
[----:B------:R-:W-:Y:S05]  /*4d70*/  PLOP3.LUT P6, PT, PT, PT, UP0, 0x80, 0x0 ;  /* 0x000000000000781c */ /* 0x000fea0003fcf008 */
[----:B------:R-:W-:Y:S02]  /*4d80*/  @P4 FSEL R9, R9, -INF , !P2 ;  /* 0xff80000009094808 */ /* 0x000fe40005000000 */
[----:B------:R-:W-:Y:S02]  /*4d90*/  ISETP.GE.AND P4, PT, R164, RZ, PT ;  /* 0x000000ffa400720c */ /* 0x000fe40003f86270 */
[----:B------:R-:W-:Y:S02]  /*4da0*/  @P1 FSEL R7, R7, -INF , !P2 ;  /* 0xff80000007071808 */ /* 0x000fe40005000000 */
[----:B------:R-:W-:Y:S02]  /*4db0*/  @P0 FSEL R11, R11, -INF , !P2 ;  /* 0xff8000000b0b0808 */ /* 0x000fe40005000000 */
[----:B------:R-:W-:Y:S02]  /*4dc0*/  ISETP.GE.AND P1, PT, R3, RZ, PT ;  /* 0x000000ff0300720c */ /* 0x000fe40003f26270 */
[----:B------:R-:W-:Y:S02]  /*4dd0*/  ISETP.GE.AND P0, PT, R173, RZ, PT ;  /* 0x000000ffad00720c */ /* 0x000fe40003f06270 */
[----:B------:R-:W-:Y:S02]  /*4de0*/  @P5 FSEL R5, R5, -INF , !P2 ;  /* 0xff80000005055808 */ /* 0x000fe40005000000 */
[----:B------:R-:W-:Y:S02]  /*4df0*/  ISETP.GE.AND P2, PT, R190, RZ, PT ;  /* 0x000000ffbe00720c */ /* 0x000fe40003f46270 */
[----:B------:R-:W-:Y:S02]  /*4e00*/  ISETP.GE.AND P5, PT, R2, RZ, PT ;  /* 0x000000ff0200720c */ /* 0x000fe40003fa6270 */
[C---:B------:R-:W-:Y:S02]  /*4e10*/  @!P4 IADD3 R164, -R0.reuse, -0x17, RZ ;  /* 0xffffffe900a4c810 */ /* 0x040fe40007ffe1ff */
[----:B------:R-:W-:Y:S02]  /*4e20*/  ISETP.GE.AND P4, PT, R197, RZ, PT ;  /* 0x000000ffc500720c */ /* 0x000fe40003f86270 */
[C---:B------:R-:W-:Y:S02]  /*4e30*/  @!P1 IADD3 R3, -R0.reuse, 0x8, RZ ;  /* 0x0000000800039810 */ /* 0x040fe40007ffe1ff */
[----:B------:R-:W-:Y:S02]  /*4e40*/  @!P0 IADD3 R173, -R0, 0x9, RZ ;  /* 0x0000000900ad8810 */ /* 0x000fe40007ffe1ff */
[----:B------:R-:W-:Y:S02]  /*4e50*/  ISETP.GE.AND P1, PT, R196, RZ, PT ;  /* 0x000000ffc400720c */ /* 0x000fe40003f26270 */
[C---:B------:R-:W-:Y:S02]  /*4e60*/  @!P2 IADD3 R190, -R0.reuse, 0x10, RZ ;  /* 0x0000001000bea810 */ /* 0x040fe40007ffe1ff */
[----:B------:R-:W-:Y:S02]  /*4e70*/  ISETP.GE.AND P0, PT, R201, RZ, PT ;  /* 0x000000ffc900720c */ /* 0x000fe40003f06270 */
[----:B------:R-:W-:Y:S02]  /*4e80*/  I2FP.F32.S32 R190, R190 ;  /* 0x000000be00be7245 */ /* 0x000fe40000201400 */
[----:B------:R-:W-:Y:S02]  /*4e90*/  @!P5 IADD3 R2, -R0, -0x18, RZ ;  /* 0xffffffe80002d810 */ /* 0x000fe40007ffe1ff */
[----:B------:R-:W-:Y:S02]  /*4ea0*/  ISETP.GE.AND P5, PT, R191, RZ, PT ;  /* 0x000000ffbf00720c */ /* 0x000fe40003fa6270 */
[----:B------:R-:W-:Y:S02]  /*4eb0*/  ISETP.GE.AND P2, PT, R200, RZ, PT ;  /* 0x000000ffc800720c */ /* 0x000fe40003f46270 */
[C---:B------:R-:W-:Y:S02]  /*4ec0*/  @!P4 IADD3 R197, -R0.reuse, -0xf, RZ ;  /* 0xfffffff100c5c810 */ /* 0x040fe40007ffe1ff */
[----:B------:R-:W-:Y:S02]  /*4ed0*/  PLOP3.LUT P4, PT, PT, PT, UP0, 0x80, 0x0 ;  /* 0x000000000000781c */ /* 0x000fe40003f8f008 */
[C---:B------:R-:W-:Y:S02]  /*4ee0*/  @!P1 IADD3 R196, -R0.reuse, 0x11, RZ ;  /* 0x0000001100c49810 */ /* 0x040fe40007ffe1ff */
[C---:B------:R-:W-:Y:S02]  /*4ef0*/  @!P0 IADD3 R201, -R0.reuse, 0x18, RZ ;  /* 0x0000001800c98810 */ /* 0x040fe40007ffe1ff */
[----:B------:R-:W-:Y:S02]  /*4f00*/  PLOP3.LUT P1, PT, PT, PT, UP0, 0x80, 0x0 ;  /* 0x000000000000781c */ /* 0x000fe40003f2f008 */
[----:B------:R-:W-:Y:S02]  /*4f10*/  PLOP3.LUT P0, PT, PT, PT, UP0, 0x80, 0x0 ;  /* 0x000000000000781c */ /* 0x000fe40003f0f008 */
[C---:B------:R-:W-:Y:S02]  /*4f20*/  @!P5 IADD3 R191, -R0.reuse, -0x10, RZ ;  /* 0xfffffff000bfd810 */ /* 0x040fe40007ffe1ff */
[----:B------:R-:W-:Y:S01]  /*4f30*/  @!P2 IADD3 R200, -R0, 0x19, RZ ;  /* 0x0000001900c8a810 */ /* 0x000fe20007ffe1ff */
[C---:B------:R-:W-:Y:S01]  /*4f40*/  @P4 VIADD R172, R229.reuse, 0x11 ;  /* 0x00000011e5ac4836 */ /* 0x040fe20000000000 */
[----:B------:R-:W-:Y:S01]  /*4f50*/  PLOP3.LUT P5, PT, PT, PT, UP0, 0x80, 0x0 ;  /* 0x000000000000781c */ /* 0x000fe20003faf008 */
[----:B------:R-:W-:Y:S01]  /*4f60*/  IMAD.U32 R0, RZ, RZ, UR34 ;  /* 0x00000022ff007e24 */ /* 0x000fe2000f8e00ff */
[----:B------:R-:W-:Y:S02]  /*4f70*/  PLOP3.LUT P4, PT, PT, PT, UP0, 0x80, 0x0 ;  /* 0x000000000000781c */ /* 0x000fe40003f8f008 */
[----:B------:R-:W-:Y:S01]  /*4f80*/  @P6 ISETP.GE.AND P6, PT, R166, UR9, PT ;  /* 0x00000009a6006c0c */ /* 0x000fe2000bfc6270 */
[----:B------:R-:W-:Y:S01]  /*4f90*/  IMAD R165, R0, 0x4, R251 ;  /* 0x0000000400a57824 */ /* 0x000fe200078e02fb */
[----:B------:R-:W-:Y:S01]  /*4fa0*/  I2FP.F32.S32 R204, R2 ;  /* 0x0000000200cc7245 */ /* 0x000fe20000201400 */
[C---:B------:R-:W-:Y:S01]  /*4fb0*/  @P1 VIADD R166, R229.reuse, 0x10 ;  /* 0x00000010e5a61836 */ /* 0x040fe20000000000 */
[----:B------:R-:W-:Y:S01]  /*4fc0*/  PLOP3.LUT P1, PT, PT, PT, UP0, 0x80, 0x0 ;  /* 0x000000000000781c */ /* 0x000fe20003f2f008 */
[C---:B------:R-:W-:Y:S01]  /*4fd0*/  @P0 VIADD R177, R229.reuse, 0x18 ;  /* 0x00000018e5b10836 */ /* 0x040fe20000000000 */
[----:B------:R-:W-:Y:S01]  /*4fe0*/  PLOP3.LUT P0, PT, PT, PT, UP0, 0x80, 0x0 ;  /* 0x000000000000781c */ /* 0x000fe20003f0f008 */
[----:B------:R-:W-:Y:S01]  /*4ff0*/  IMAD.U32 R2, RZ, RZ, UR8 ;  /* 0x00000008ff027e24 */ /* 0x000fe2000f8e00ff */
[----:B------:R-:W-:Y:S01]  /*5000*/  I2FP.F32.S32 R203, R3 ;  /* 0x0000000300cb7245 */ /* 0x000fe20000201400 */
[----:B------:R-:W-:Y:S01]  /*5010*/  @P5 VIADD R167, R229, 0x9 ;  /* 0x00000009e5a75836 */ /* 0x000fe20000000000 */
[----:B------:R-:W-:Y:S01]  /*5020*/  PLOP3.LUT P5, PT, PT, PT, UP0, 0x80, 0x0 ;  /* 0x000000000000781c */ /* 0x000fe20003faf008 */
[----:B------:R-:W-:Y:S01]  /*5030*/  IMAD R0, R2, 0x4, R206 ;  /* 0x0000000402007824 */ /* 0x000fe200078e02ce */
[----:B------:R-:W-:Y:S01]  /*5040*/  LOP3.LUT R2, R165, UR29, RZ, 0x3c, !PT ;  /* 0x0000001da5027c12 */ /* 0x000fe2000f8e3cff */
[----:B------:R-:W-:Y:S01]  /*5050*/  FFMA.FTZ R16, R203, -UR5, R16 ;  /* 0x80000005cb107c23 */ /* 0x000fe20008010010 */
[----:B------:R-:W-:Y:S01]  /*5060*/  @P4 ISETP.GE.AND P4, PT, R166, UR9, PT ;  /* 0x00000009a6004c0c */ /* 0x000fe2000bf86270 */
[C---:B------:R-:W-:Y:S01]  /*5070*/  VIADD R166, R0.reuse, 0x2 ;  /* 0x0000000200a67836 */ /* 0x040fe20000000000 */
[----:B------:R-:W-:Y:S01]  /*5080*/  LOP3.LUT R2, R249, R2, RZ, 0x3c, !PT ;  /* 0x00000002f9027212 */ /* 0x000fe200078e3cff */
[----:B------:R-:W-:Y:S01]  /*5090*/  IMAD.WIDE.U32 R174, R0, -0x326172a9, RZ ;  /* 0xcd9e8d5700ae7825 */ /* 0x000fe200078e00ff */
[----:B------:R-:W-:Y:S02]  /*50a0*/  @P1 ISETP.GE.AND P1, PT, R167, UR9, PT ;  /* 0x00000009a7001c0c */ /* 0x000fe4000bf26270 */
[----:B------:R-:W-:Y:S01]  /*50b0*/  @P0 FSEL R16, R16, -INF , !P6 ;  /* 0xff80000010100808 */ /* 0x000fe20007000000 */
[----:B------:R-:W-:Y:S01]  /*50c0*/  IMAD.WIDE.U32 R2, R2, -0x326172a9, RZ ;  /* 0xcd9e8d5702027825 */ /* 0x000fe200078e00ff */
[----:B------:R-:W-:Y:S02]  /*50d0*/  PLOP3.LUT P0, PT, PT, PT, UP0, 0x80, 0x0 ;  /* 0x000000000000781c */ /* 0x000fe40003f0f008 */
[-C--:B------:R-:W-:Y:S01]  /*50e0*/  LOP3.LUT R165, R175, R250.reuse, RZ, 0x3c, !PT ;  /* 0x000000faafa57212 */ /* 0x080fe200078e3cff */
[----:B------:R-:W-:Y:S01]  /*50f0*/  IMAD.WIDE.U32 R166, R166, -0x326172a9, RZ ;  /* 0xcd9e8d57a6a67825 */ /* 0x000fe200078e00ff */
[----:B------:R-:W-:Y:S02]  /*5100*/  LOP3.LUT R180, R3, UR19, R174, 0x96, !PT ;  /* 0x0000001303b47c12 */ /* 0x000fe4000f8e96ae */
[----:B------:R-:W-:Y:S01]  /*5110*/  LOP3.LUT R175, R248, UR30, RZ, 0x3c, !PT ;  /* 0x0000001ef8af7c12 */ /* 0x000fe2000f8e3cff */
[----:B------:R-:W-:Y:S01]  /*5120*/  FFMA.FTZ R12, R204, -UR5, R12 ;  /* 0x80000005cc0c7c23 */ /* 0x000fe2000801000c */
[----:B------:R-:W-:Y:S01]  /*5130*/  LOP3.LUT R174, R167, R250, RZ, 0x3c, !PT ;  /* 0x000000faa7ae7212 */ /* 0x000fe200078e3cff */
[----:B------:R-:W-:Y:S01]  /*5140*/  IMAD.WIDE.U32 R180, R180, -0x2daee0ad, RZ ;  /* 0xd2511f53b4b47825 */ /* 0x000fe200078e00ff */
[----:B------:R-:W-:Y:S02]  /*5150*/  LOP3.LUT R182, R3, UR19, R166, 0x96, !PT ;  /* 0x0000001303b67c12 */ /* 0x000fe4000f8e96a6 */
[----:B------:R-:W-:Y:S01]  /*5160*/  LOP3.LUT R0, R2, UR31, RZ, 0x3c, !PT ;  /* 0x0000001f02007c12 */ /* 0x000fe2000f8e3cff */
[----:B------:R-:W-:Y:S01]  /*5170*/  IMAD.WIDE.U32 R166, R165, -0x2daee0ad, RZ ;  /* 0xd2511f53a5a67825 */ /* 0x000fe200078e00ff */
[----:B------:R-:W-:Y:S02]  /*5180*/  @P5 FSEL R14, R14, -INF , !P6 ;  /* 0xff8000000e0e5808 */ /* 0x000fe40007000000 */
[----:B------:R-:W-:Y:S01]  /*5190*/  @P0 FSEL R18, R18, -INF , !P6 ;  /* 0xff80000012120808 */ /* 0x000fe20007000000 */
[----:B-----5:R-:W-:Y:S01]  /*51a0*/  FMUL.FTZ R165, R246, 1.4426950216293334961 ;  /* 0x3fb8aa3bf6a57820 */ /* 0x020fe20000410000 */
[C---:B------:R-:W-:Y:S01]  /*51b0*/  LOP3.LUT R178, R175.reuse, R167, RZ, 0x3c, !PT ;  /* 0x000000a7afb27212 */ /* 0x040fe200078e3cff */
[----:B------:R-:W-:Y:S01]  /*51c0*/  IMAD.WIDE.U32 R2, R174, -0x2daee0ad, RZ ;  /* 0xd2511f53ae027825 */ /* 0x000fe200078e00ff */
[----:B------:R-:W-:Y:S02]  /*51d0*/  PLOP3.LUT P5, PT, PT, PT, UP0, 0x80, 0x0 ;  /* 0x000000000000781c */ /* 0x000fe40003faf008 */
[----:B------:R-:W-:Y:S01]  /*51e0*/  FSETP.NEU.FTZ.AND P0, PT, R246, -INF , PT ;  /* 0xff800000f600780b */ /* 0x000fe20003f1d000 */
[----:B------:R-:W-:Y:S01]  /*51f0*/  IMAD.WIDE.U32 R178, R178, -0x326172a9, RZ ;  /* 0xcd9e8d57b2b27825 */ /* 0x000fe200078e00ff */
[----:B------:R-:W-:Y:S02]  /*5200*/  LOP3.LUT R174, R175, R3, RZ, 0x3c, !PT ;  /* 0x00000003afae7212 */ /* 0x000fe400078e3cff */
[----:B------:R-:W-:Y:S01]  /*5210*/  FSEL R3, R165, RZ, P0 ;  /* 0x000000ffa5037208 */ /* 0x000fe20000000000 */
[----:B------:R-:W-:Y:S01]  /*5220*/  IMAD.WIDE.U32 R182, R182, -0x2daee0ad, RZ ;  /* 0xd2511f53b6b67825 */ /* 0x000fe200078e00ff */
[----:B------:R-:W-:Y:S02]  /*5230*/  PLOP3.LUT P0, PT, PT, PT, UP0, 0x80, 0x0 ;  /* 0x000000000000781c */ /* 0x000fe40003f0f008 */
[----:B------:R-:W-:Y:S01]  /*5240*/  LOP3.LUT R184, R0, R179, RZ, 0x3c, !PT ;  /* 0x000000b300b87212 */ /* 0x000fe200078e3cff */
[--C-:B------:R-:W-:Y:S01]  /*5250*/  FFMA.FTZ R18, R18, UR12, -R3.reuse ;  /* 0x0000000c12127c23 */ /* 0x100fe20008010803 */
[----:B------:R-:W-:Y:S01]  /*5260*/  LOP3.LUT R176, R181, UR20, R166, 0x96, !PT ;  /* 0x00000014b5b07c12 */ /* 0x000fe2000f8e96a6 */
[----:B------:R-:W-:Y:S01]  /*5270*/  FFMA.FTZ R7, R7, UR12, -R3 ;  /* 0x0000000c07077c23 */ /* 0x000fe20008010803 */
[----:B------:R-:W-:Y:S01]  /*5280*/  I2FP.F32.S32 R202, R164 ;  /* 0x000000a400ca7245 */ /* 0x000fe20000201400 */
[----:B------:R-:W-:Y:S01]  /*5290*/  IMAD.WIDE.U32 R184, R184, -0x2daee0ad, RZ ;  /* 0xd2511f53b8b87825 */ /* 0x000fe200078e00ff */
[----:B------:R-:W-:Y:S01]  /*52a0*/  @P5 ISETP.GE.AND P5, PT, R177, UR9, PT ;  /* 0x00000009b1005c0c */ /* 0x000fe2000bfa6270 */
[----:B------:R-:W1:Y:S01]  /*52b0*/  LDSM.16.M88.4 R164, [R215+0x10800] ;  /* 0x01080000d7a4783b */ /* 0x000e620000000200 */
[----:B------:R-:W-:Y:S01]  /*52c0*/  LOP3.LUT R2, R183, UR20, R2, 0x96, !PT ;  /* 0x00000014b7027c12 */ /* 0x000fe2000f8e9602 */
[----:B------:R-:W-:Y:S01]  /*52d0*/  IMAD.WIDE.U32 R174, R174, -0x326172a9, RZ ;  /* 0xcd9e8d57aeae7825 */ /* 0x000fe200078e00ff */
[----:B------:R-:W-:Y:S01]  /*52e0*/  LOP3.LUT R186, R185, UR22, R180, 0x96, !PT ;  /* 0x00000016b9ba7c12 */ /* 0x000fe2000f8e96b4 */
[----:B------:R2:W-:Y:S01]  /*52f0*/  MUFU.EX2 R222, R7 ;  /* 0x0000000700de7308 */ /* 0x0005e20000000800 */
[----:B------:R-:W-:Y:S01]  /*5300*/  PLOP3.LUT P2, PT, PT, PT, UP0, 0x80, 0x0 ;  /* 0x000000000000781c */ /* 0x000fe20003f4f008 */
[----:B------:R-:W-:Y:S01]  /*5310*/  FFMA.FTZ R13, R202, -UR5, R13 ;  /* 0x80000005ca0d7c23 */ /* 0x000fe2000801000d */
[----:B------:R-:W-:Y:S01]  /*5320*/  LOP3.LUT R180, R0, R175, RZ, 0x3c, !PT ;  /* 0x000000af00b47212 */ /* 0x000fe200078e3cff */
[----:B------:R-:W-:Y:S04]  /*5330*/  IMAD.WIDE.U32 R176, R176, -0x326172a9, RZ ;  /* 0xcd9e8d57b0b07825 */ /* 0x000fe800078e00ff */
[----:B------:R-:W-:Y:S01]  /*5340*/  FFMA.FTZ R6, R6, UR12, -R3 ;  /* 0x0000000c06067c23 */ /* 0x000fe20008010803 */
[----:B------:R-:W-:Y:S01]  /*5350*/  @P0 FSEL R13, R13, -INF , !P1 ;  /* 0xff8000000d0d0808 */ /* 0x000fe20004800000 */
[----:B------:R-:W-:Y:S01]  /*5360*/  IMAD.WIDE.U32 R180, R180, -0x2daee0ad, RZ ;  /* 0xd2511f53b4b47825 */ /* 0x000fe200078e00ff */
[----:B------:R-:W-:Y:S01]  /*5370*/  LOP3.LUT R175, R177, UR21, R178, 0x96, !PT ;  /* 0x00000015b1af7c12 */ /* 0x000fe2000f8e96b2 */
[----:B------:R-:W-:Y:S01]  /*5380*/  MUFU.EX2 R205, R6 ;  /* 0x0000000600cd7308 */ /* 0x000fe20000000800 */
[----:B------:R-:W-:Y:S01]  /*5390*/  PLOP3.LUT P0, PT, PT, PT, UP0, 0x80, 0x0 ;  /* 0x000000000000781c */ /* 0x000fe20003f0f008 */
[----:B------:R-:W-:Y:S01]  /*53a0*/  IMAD.WIDE.U32 R178, R2, -0x326172a9, RZ ;  /* 0xcd9e8d5702b27825 */ /* 0x000fe200078e00ff */
[----:B------:R-:W-:Y:S03]  /*53b0*/  LOP3.LUT R177, R181, UR22, R182, 0x96, !PT ;  /* 0x00000016b5b17c12 */ /* 0x000fe6000f8e96b6 */
[----:B------:R-:W-:Y:S01]  /*53c0*/  FMUL.FTZ R2, R239, 1.4426950216293334961 ;  /* 0x3fb8aa3bef027820 */ /* 0x000fe20000410000 */
[----:B------:R-:W-:Y:S01]  /*53d0*/  @P2 FSEL R12, R12, -INF , !P6 ;  /* 0xff8000000c0c2808 */ /* 0x000fe20007000000 */
[----:B------:R-:W-:Y:S01]  /*53e0*/  FMUL.FTZ R0, R244, 1.4426950216293334961 ;  /* 0x3fb8aa3bf4007820 */ /* 0x000fe20000410000 */
[----:B------:R-:W-:Y:S01]  /*53f0*/  LOP3.LUT R183, R179, UR21, R174, 0x96, !PT ;  /* 0x00000015b3b77c12 */ /* 0x000fe2000f8e96ae */
[----:B------:R-:W-:Y:S01]  /*5400*/  IMAD.WIDE.U32 R186, R186, -0x326172a9, RZ ;  /* 0xcd9e8d57baba7825 */ /* 0x000fe200078e00ff */
[----:B--2---:R-:W-:Y:S02]  /*5410*/  I2FP.F32.S32 R7, R197 ;  /* 0x000000c500077245 */ /* 0x004fe40000201400 */
[----:B------:R-:W-:Y:S01]  /*5420*/  MUFU.EX2 R197, R18 ;  /* 0x0000001200c57308 */ /* 0x000fe20000000800 */
[----:B------:R-:W-:Y:S01]  /*5430*/  IMAD.WIDE.U32 R182, R183, -0x2daee0ad, RZ ;  /* 0xd2511f53b7b67825 */ /* 0x000fe200078e00ff */
[----:B------:R-:W-:Y:S02]  /*5440*/  @P0 FSEL R15, R15, -INF , !P1 ;  /* 0xff8000000f0f0808 */ /* 0x000fe40004800000 */
[----:B------:R-:W-:Y:S01]  /*5450*/  PLOP3.LUT P0, PT, PT, PT, UP0, 0x80, 0x0 ;  /* 0x000000000000781c */ /* 0x000fe20003f0f008 */
[----:B------:R-:W-:Y:S01]  /*5460*/  IMAD.WIDE.U32 R174, R175, -0x2daee0ad, RZ ;  /* 0xd2511f53afae7825 */ /* 0x000fe200078e00ff */
[----:B------:R-:W-:Y:S02]  /*5470*/  LOP3.LUT R198, R183, UR24, R180, 0x96, !PT ;  /* 0x00000018b7c67c12 */ /* 0x000fe4000f8e96b4 */
[----:B------:R-:W-:Y:S02]  /*5480*/  I2FP.F32.S32 R183, R173 ;  /* 0x000000ad00b77245 */ /* 0x000fe40000201400 */
[----:B------:R-:W-:Y:S01]  /*5490*/  I2FP.F32.S32 R191, R191 ;  /* 0x000000bf00bf7245 */ /* 0x000fe20000201400 */
[----:B------:R-:W-:Y:S01]  /*54a0*/  IMAD.WIDE.U32 R198, R198, -0x326172a9, RZ ;  /* 0xcd9e8d57c6c67825 */ /* 0x000fe200078e00ff */
[----:B------:R-:W-:Y:S01]  /*54b0*/  FSETP.NEU.FTZ.AND P6, PT, R245, -INF , PT ;  /* 0xff800000f500780b */ /* 0x000fe20003fdd000 */
[-C--:B-1----:R-:W-:Y:S01]  /*54c0*/  HMMA.16816.F32 R20, R168, R164.reuse, R20 ;  /* 0x000000a4a814723c */ /* 0x082fe20000001814 */
[----:B------:R-:W-:Y:S02]  /*54d0*/  PLOP3.LUT P2, PT, PT, PT, UP0, 0x80, 0x0 ;  /* 0x000000000000781c */ /* 0x000fe40003f4f008 */
[----:B------:R-:W-:Y:S01]  /*54e0*/  FFMA.FTZ R17, R183, -UR5, R17 ;  /* 0x80000005b7117c23 */ /* 0x000fe20008010011 */
[----:B------:R-:W-:Y:S02]  /*54f0*/  LOP3.LUT R181, R175, UR24, R184, 0x96, !PT ;  /* 0x00000018afb57c12 */ /* 0x000fe4000f8e96b8 */
[C---:B------:R-:W-:Y:S05]  /*5500*/  HMMA.16816.F32 R24, R192.reuse, R164, R24 ;  /* 0x000000a4c018723c */ /* 0x040fea0000001818 */
[----:B------:R-:W-:Y:S01]  /*5510*/  @P0 FSEL R17, R17, -INF , !P1 ;  /* 0xff80000011110808 */ /* 0x000fe20004800000 */
[-C--:B------:R-:W-:Y:S01]  /*5520*/  HMMA.16816.F32 R28, R192, R166.reuse, R28 ;  /* 0x000000a6c01c723c */ /* 0x080fe2000000181c */
[----:B------:R-:W-:Y:S02]  /*5530*/  PLOP3.LUT P0, PT, PT, PT, UP0, 0x80, 0x0 ;  /* 0x000000000000781c */ /* 0x000fe40003f0f008 */
[----:B------:R-:W-:Y:S02]  /*5540*/  @P2 ISETP.GE.AND P2, PT, R172, UR9, PT ;  /* 0x00000009ac002c0c */ /* 0x000fe4000bf46270 */
[----:B------:R-:W-:Y:S01]  /*5550*/  FMUL.FTZ R172, R245, 1.4426950216293334961 ;  /* 0x3fb8aa3bf5ac7820 */ /* 0x000fe20000410000 */
[----:B------:R-:W-:Y:S05]  /*5560*/  HMMA.16816.F32 R32, R168, R166, R32 ;  /* 0x000000a6a820723c */ /* 0x000fea0000001820 */
[----:B------:R-:W-:Y:S01]  /*5570*/  FSEL R172, R172, RZ, P6 ;  /* 0x000000ffacac7208 */ /* 0x000fe20003000000 */
[----:B------:R-:W-:Y:S01]  /*5580*/  FFMA.FTZ R20, R190, -UR5, R20 ;  /* 0x80000005be147c23 */ /* 0x000fe20008010014 */
[----:B------:R-:W-:Y:S01]  /*5590*/  FFMA.FTZ R22, R203, -UR5, R22 ;  /* 0x80000005cb167c23 */ /* 0x000fe20008010016 */
[----:B------:R-:W-:Y:S02]  /*55a0*/  @P0 FSEL R19, R19, -INF , !P1 ;  /* 0xff80000013130808 */ /* 0x000fe40004800000 */
[----:B------:R-:W-:Y:S01]  /*55b0*/  FSETP.NEU.FTZ.AND P1, PT, R239, -INF , PT ;  /* 0xff800000ef00780b */ /* 0x000fe20003f3d000 */
[----:B------:R-:W-:Y:S01]  /*55c0*/  FFMA.FTZ R23, R183, -UR5, R23 ;  /* 0x80000005b7177c23 */ /* 0x000fe20008010017 */
[----:B------:R-:W-:Y:S01]  /*55d0*/  FSETP.NEU.FTZ.AND P0, PT, R244, -INF , PT ;  /* 0xff800000f400780b */ /* 0x000fe20003f1d000 */
[----:B------:R-:W-:Y:S01]  /*55e0*/  FFMA.FTZ R24, R191, -UR5, R24 ;  /* 0x80000005bf187c23 */ /* 0x000fe20008010018 */
[----:B------:R-:W-:Y:S01]  /*55f0*/  FSEL R2, R2, RZ, P1 ;  /* 0x000000ff02027208 */ /* 0x000fe20000800000 */
[----:B------:R-:W-:Y:S01]  /*5600*/  FFMA.FTZ R26, R204, -UR5, R26 ;  /* 0x80000005cc1a7c23 */ /* 0x000fe2000801001a */
[----:B------:R-:W-:Y:S01]  /*5610*/  PLOP3.LUT P1, PT, PT, PT, UP0, 0x80, 0x0 ;  /* 0x000000000000781c */ /* 0x000fe20003f2f008 */
[----:B------:R-:W-:Y:S01]  /*5620*/  FFMA.FTZ R27, R202, -UR5, R27 ;  /* 0x80000005ca1b7c23 */ /* 0x000fe2000801001b */
[----:B------:R-:W-:Y:S01]  /*5630*/  FSEL R0, R0, RZ, P0 ;  /* 0x000000ff00007208 */ /* 0x000fe20000000000 */
[----:B------:R-:W-:Y:S01]  /*5640*/  FFMA.FTZ R8, R8, UR12, -R2 ;  /* 0x0000000c08087c23 */ /* 0x000fe20008010802 */
[----:B------:R-:W-:Y:S01]  /*5650*/  PLOP3.LUT P0, PT, PT, PT, UP0, 0x80, 0x0 ;  /* 0x000000000000781c */ /* 0x000fe20003f0f008 */
[----:B------:R-:W-:Y:S01]  /*5660*/  FFMA.FTZ R25, R7, -UR5, R25 ;  /* 0x8000000507197c23 */ /* 0x000fe20008010019 */
[----:B------:R-:W-:Y:S01]  /*5670*/  PLOP3.LUT P6, PT, PT, PT, UP0, 0x80, 0x0 ;  /* 0x000000000000781c */ /* 0x000fe20003fcf008 */
[----:B------:R1:W-:Y:S01]  /*5680*/  MUFU.EX2 R226, R8 ;  /* 0x0000000800e27308 */ /* 0x0003e20000000800 */
[--C-:B------:R-:W-:Y:S01]  /*5690*/  FFMA.FTZ R4, R4, UR12, -R172.reuse ;  /* 0x0000000c04047c23 */ /* 0x100fe200080108ac */
[----:B------:R-:W-:Y:S01]  /*56a0*/  FFMA.FTZ R5, R5, UR12, -R172 ;  /* 0x0000000c05057c23 */ /* 0x000fe200080108ac */
[----:B------:R-:W-:Y:S01]  /*56b0*/  FFMA.FTZ R9, R9, UR12, -R2 ;  /* 0x0000000c09097c23 */ /* 0x000fe20008010802 */
[----:B------:R-:W-:Y:S01]  /*56c0*/  I2FP.F32.S32 R201, R201 ;  /* 0x000000c900c97245 */ /* 0x000fe20000201400 */
[--C-:B------:R-:W-:Y:S01]  /*56d0*/  FFMA.FTZ R10, R10, UR12, -R0.reuse ;  /* 0x0000000c0a0a7c23 */ /* 0x100fe20008010800 */
[----:B------:R-:W-:Y:S01]  /*56e0*/  @P1 FSEL R20, R20, -INF , !P4 ;  /* 0xff80000014141808 */ /* 0x000fe20006000000 */
[----:B------:R-:W-:Y:S01]  /*56f0*/  FFMA.FTZ R11, R11, UR12, -R0 ;  /* 0x0000000c0b0b7c23 */ /* 0x000fe20008010800 */
[----:B------:R-:W-:Y:S02]  /*5700*/  PLOP3.LUT P1, PT, PT, PT, UP0, 0x80, 0x0 ;  /* 0x000000000000781c */ /* 0x000fe40003f2f008 */
[----:B------:R-:W-:Y:S01]  /*5710*/  MUFU.EX2 R206, R5 ;  /* 0x0000000500ce7308 */ /* 0x000fe20000000800 */
[----:B------:R-:W-:Y:S01]  /*5720*/  @P0 FSEL R22, R22, -INF , !P4 ;  /* 0xff80000016160808 */ /* 0x000fe20006000000 */
[----:B------:R-:W-:Y:S01]  /*5730*/  FFMA.FTZ R12, R12, UR12, -R2 ;  /* 0x0000000c0c0c7c23 */ /* 0x000fe20008010802 */
[----:B------:R-:W-:Y:S01]  /*5740*/  PLOP3.LUT P0, PT, PT, PT, UP0, 0x80, 0x0 ;  /* 0x000000000000781c */ /* 0x000fe20003f0f008 */
[----:B------:R-:W-:Y:S01]  /*5750*/  @P6 VIADD R189, R229, 0x19 ;  /* 0x00000019e5bd6836 */ /* 0x000fe20000000000 */
[----:B------:R-:W-:Y:S01]  /*5760*/  PLOP3.LUT P6, PT, PT, PT, UP0, 0x80, 0x0 ;  /* 0x000000000000781c */ /* 0x000fe20003fcf008 */
[----:B------:R-:W-:Y:S01]  /*5770*/  FFMA.FTZ R30, R191, -UR5, R30 ;  /* 0x80000005bf1e7c23 */ /* 0x000fe2000801001e */
[----:B------:R-:W-:Y:S01]  /*5780*/  FFMA.FTZ R32, R201, -UR5, R32 ;  /* 0x80000005c9207c23 */ /* 0x000fe20008010020 */
[----:B-1----:R-:W-:Y:S02]  /*5790*/  I2FP.F32.S32 R8, R196 ;  /* 0x000000c400087245 */ /* 0x002fe40000201400 */
[----:B------:R1:W2:Y:S01]  /*57a0*/  MUFU.EX2 R207, R4 ;  /* 0x0000000400cf7308 */ /* 0x0002a20000000800 */
[----:B------:R-:W-:Y:S01]  /*57b0*/  FFMA.FTZ R28, R208, -UR5, R28 ;  /* 0x80000005d01c7c23 */ /* 0x000fe2000801001c */
[----:B------:R-:W-:Y:S01]  /*57c0*/  IMAD.WIDE.U32 R180, R181, -0x326172a9, RZ ;  /* 0xcd9e8d57b5b47825 */ /* 0x000fe200078e00ff */
[----:B------:R-:W-:Y:S02]  /*57d0*/  @P1 FSEL R24, R24, -INF , !P4 ;  /* 0xff80000018181808 */ /* 0x000fe40006000000 */
[----:B------:R-:W-:Y:S01]  /*57e0*/  PLOP3.LUT P1, PT, PT, PT, UP0, 0x80, 0x0 ;  /* 0x000000000000781c */ /* 0x000fe20003f2f008 */
[----:B------:R-:W-:Y:S01]  /*57f0*/  FFMA.FTZ R21, R8, -UR5, R21 ;  /* 0x8000000508157c23 */ /* 0x000fe20008010015 */
[----:B------:R-:W-:Y:S03]  /*5800*/  @P0 FSEL R26, R26, -INF , !P4 ;  /* 0xff8000001a1a0808 */ /* 0x000fe60006000000 */
[----:B------:R3:W-:Y:S01]  /*5810*/  MUFU.EX2 R225, R9 ;  /* 0x0000000900e17308 */ /* 0x0007e20000000800 */
[----:B------:R-:W-:Y:S01]  /*5820*/  PLOP3.LUT P0, PT, PT, PT, UP0, 0x80, 0x0 ;  /* 0x000000000000781c */ /* 0x000fe20003f0f008 */
[----:B------:R-:W-:Y:S01]  /*5830*/  FFMA.FTZ R29, R217, -UR5, R29 ;  /* 0x80000005d91d7c23 */ /* 0x000fe2000801001d */
[----:B------:R-:W-:Y:S01]  /*5840*/  PLOP3.LUT P4, PT, PT, PT, UP0, 0x80, 0x0 ;  /* 0x000000000000781c */ /* 0x000fe20003f8f008 */
[----:B------:R-:W-:Y:S01]  /*5850*/  FFMA.FTZ R31, R7, -UR5, R31 ;  /* 0x80000005071f7c23 */ /* 0x000fe2000801001f */
[----:B------:R-:W-:Y:S01]  /*5860*/  @P6 ISETP.GE.AND P6, PT, R189, UR9, PT ;  /* 0x00000009bd006c0c */ /* 0x000fe2000bfc6270 */
[----:B------:R-:W-:Y:S01]  /*5870*/  FFMA.FTZ R34, R190, -UR5, R34 ;  /* 0x80000005be227c23 */ /* 0x000fe20008010022 */
[----:B------:R-:W-:Y:S01]  /*5880*/  LOP3.LUT R189, R187, UR23, R176, 0x96, !PT ;  /* 0x00000017bbbd7c12 */ /* 0x000fe2000f8e96b0 */
[----:B------:R-:W-:Y:S02]  /*5890*/  IMAD.WIDE.U32 R176, R177, -0x326172a9, RZ ;  /* 0xcd9e8d57b1b07825 */ /* 0x000fe400078e00ff */
[----:B------:R4:W-:Y:S01]  /*58a0*/  MUFU.EX2 R202, R12 ;  /* 0x0000000c00ca7308 */ /* 0x0009e20000000800 */
[----:B------:R-:W-:Y:S01]  /*58b0*/  @P1 FSEL R21, R21, -INF , !P2 ;  /* 0xff80000015151808 */ /* 0x000fe20005000000 */
[----:B------:R-:W-:Y:S01]  /*58c0*/  IMAD.WIDE.U32 R188, R189, -0x2daee0ad, RZ ;  /* 0xd2511f53bdbc7825 */ /* 0x000fe200078e00ff */
[----:B------:R-:W-:Y:S02]  /*58d0*/  PLOP3.LUT P1, PT, PT, PT, UP0, 0x80, 0x0 ;  /* 0x000000000000781c */ /* 0x000fe40003f2f008 */
[----:B------:R-:W-:Y:S01]  /*58e0*/  @P0 FSEL R25, R25, -INF , !P2 ;  /* 0xff80000019190808 */ /* 0x000fe20005000000 */
[----:B------:R-:W-:Y:S01]  /*58f0*/  FFMA.FTZ R35, R8, -UR5, R35 ;  /* 0x8000000508237c23 */ /* 0x000fe20008010023 */
[----:B------:R-:W-:Y:S03]  /*5900*/  @P4 FSEL R23, R23, -INF , !P2 ;  /* 0xff80000017174808 */ /* 0x000fe60005000000 */
[----:B------:R-:W2:Y:S01]  /*5910*/  MUFU.EX2 R227, R10 ;  /* 0x0000000a00e37308 */ /* 0x000ea20000000800 */
[----:B------:R-:W-:Y:S01]  /*5920*/  PLOP3.LUT P0, PT, PT, PT, UP0, 0x80, 0x0 ;  /* 0x000000000000781c */ /* 0x000fe20003f0f008 */
[--C-:B------:R-:W-:Y:S01]  /*5930*/  FFMA.FTZ R14, R14, UR12, -R0.reuse ;  /* 0x0000000c0e0e7c23 */ /* 0x100fe20008010800 */
[----:B------:R-:W-:Y:S01]  /*5940*/  PLOP3.LUT P4, PT, PT, PT, UP0, 0x80, 0x0 ;  /* 0x000000000000781c */ /* 0x000fe20003f8f008 */
[----:B------:R-:W-:Y:S01]  /*5950*/  FFMA.FTZ R15, R15, UR12, -R0 ;  /* 0x0000000c0f0f7c23 */ /* 0x000fe20008010800 */
[----:B------:R-:W-:Y:S01]  /*5960*/  LOP3.LUT R184, R177, UR23, R178, 0x96, !PT ;  /* 0x00000017b1b87c12 */ /* 0x000fe2000f8e96b2 */
[----:B------:R-:W-:Y:S01]  /*5970*/  FFMA.FTZ R16, R16, UR12, -R172 ;  /* 0x0000000c10107c23 */ /* 0x000fe200080108ac */
[----:B------:R-:W-:Y:S03]  /*5980*/  LOP3.LUT R174, R189, UR26, R174, 0x96, !PT ;  /* 0x0000001abdae7c12 */ /* 0x000fe6000f8e96ae */
[----:B------:R2:W2:Y:S01]  /*5990*/  MUFU.EX2 R224, R11 ;  /* 0x0000000b00e07308 */ /* 0x0004a20000000800 */
[----:B------:R-:W-:Y:S01]  /*59a0*/  @P1 FSEL R27, R27, -INF , !P2 ;  /* 0xff8000001b1b1808 */ /* 0x000fe20005000000 */
[----:B------:R-:W-:Y:S01]  /*59b0*/  IMAD.WIDE.U32 R184, R184, -0x2daee0ad, RZ ;  /* 0xd2511f53b8b87825 */ /* 0x000fe200078e00ff */
[----:B------:R-:W-:Y:S02]  /*59c0*/  PLOP3.LUT P1, PT, PT, PT, UP0, 0x80, 0x0 ;  /* 0x000000000000781c */ /* 0x000fe40003f2f008 */
[----:B------:R-:W-:Y:S01]  /*59d0*/  I2FP.F32.S32 R200, R200 ;  /* 0x000000c800c87245 */ /* 0x000fe20000201400 */
[----:B------:R-:W-:Y:S01]  /*59e0*/  IMAD.WIDE.U32 R174, R174, -0x326172a9, RZ ;  /* 0xcd9e8d57aeae7825 */ /* 0x000fe200078e00ff */
[----:B------:R-:W-:Y:S03]  /*59f0*/  @P0 FSEL R30, R30, -INF , !P5 ;  /* 0xff8000001e1e0808 */ /* 0x000fe60006800000 */
[----:B------:R-:W2:Y:S01]  /*5a00*/  MUFU.EX2 R223, R14 ;  /* 0x0000000e00df7308 */ /* 0x000ea20000000800 */
[----:B------:R-:W-:Y:S01]  /*5a10*/  LOP3.LUT R182, R185, UR26, R182, 0x96, !PT ;  /* 0x0000001ab9b67c12 */ /* 0x000fe2000f8e96b6 */
[----:B------:R-:W-:Y:S01]  /*5a20*/  FFMA.FTZ R33, R200, -UR5, R33 ;  /* 0x80000005c8217c23 */ /* 0x000fe20008010021 */
[----:B------:R-:W-:Y:S01]  /*5a30*/  @P4 FSEL R28, R28, -INF , !P5 ;  /* 0xff8000001c1c4808 */ /* 0x000fe20006800000 */
[--C-:B------:R-:W-:Y:S01]  /*5a40*/  FFMA.FTZ R17, R17, UR12, -R172.reuse ;  /* 0x0000000c11117c23 */ /* 0x100fe200080108ac */
[----:B------:R-:W-:Y:S01]  /*5a50*/  PLOP3.LUT P0, PT, PT, PT, UP0, 0x80, 0x0 ;  /* 0x000000000000781c */ /* 0x000fe20003f0f008 */
[----:B-1----:R-:W-:Y:S01]  /*5a60*/  IMAD.WIDE.U32 R4, R182, -0x326172a9, RZ ;  /* 0xcd9e8d57b6047825 */ /* 0x002fe200078e00ff */
[----:B------:R-:W-:Y:S03]  /*5a70*/  PLOP3.LUT P4, PT, PT, PT, UP0, 0x80, 0x0 ;  /* 0x000000000000781c */ /* 0x000fe60003f8f008 */
[----:B------:R-:W1:Y:S01]  /*5a80*/  MUFU.EX2 R204, R15 ;  /* 0x0000000f00cc7308 */ /* 0x000e620000000800 */
[----:B------:R-:W-:Y:S01]  /*5a90*/  @P1 FSEL R32, R32, -INF , !P5 ;  /* 0xff80000020201808 */ /* 0x000fe20006800000 */
[----:B------:R-:W-:Y:S01]  /*5aa0*/  FFMA.FTZ R20, R20, UR12, -R172 ;  /* 0x0000000c14147c23 */ /* 0x000fe200080108ac */
[----:B------:R-:W-:Y:S01]  /*5ab0*/  PLOP3.LUT P1, PT, PT, PT, UP0, 0x80, 0x0 ;  /* 0x000000000000781c */ /* 0x000fe20003f2f008 */
[--C-:B------:R-:W-:Y:S01]  /*5ac0*/  FFMA.FTZ R19, R19, UR12, -R3.reuse ;  /* 0x0000000c13137c23 */ /* 0x100fe20008010803 */
[----:B------:R-:W-:Y:S01]  /*5ad0*/  LOP3.LUT R180, R175, UR27, R180, 0x96, !PT ;  /* 0x0000001bafb47c12 */ /* 0x000fe2000f8e96b4 */
[----:B------:R-:W-:Y:S01]  /*5ae0*/  FFMA.FTZ R21, R21, UR12, -R172 ;  /* 0x0000000c15157c23 */ /* 0x000fe200080108ac */
[----:B------:R-:W-:Y:S03]  /*5af0*/  LOP3.LUT R6, R5, UR27, R198, 0x96, !PT ;  /* 0x0000001b05067c12 */ /* 0x000fe6000f8e96c6 */
[----:B------:R-:W-:Y:S01]  /*5b00*/  MUFU.EX2 R195, R16 ;  /* 0x0000001000c37308 */ /* 0x000fe20000000800 */
[----:B---3--:R-:W-:Y:S01]  /*5b10*/  LOP3.LUT R9, R4, 0xffff, RZ, 0xc0, !PT ;  /* 0x0000ffff04097812 */ /* 0x008fe200078ec0ff */
[----:B------:R-:W-:Y:S01]  /*5b20*/  FFMA.FTZ R24, R24, UR12, -R2 ;  /* 0x0000000c18187c23 */ /* 0x000fe20008010802 */
[----:B------:R-:W-:Y:S01]  /*5b30*/  LOP3.LUT R5, R180, 0xff, RZ, 0xc0, !PT ;  /* 0x000000ffb4057812 */ /* 0x000fe200078ec0ff */
[--C-:B------:R-:W-:Y:S01]  /*5b40*/  FFMA.FTZ R23, R23, UR12, -R3.reuse ;  /* 0x0000000c17177c23 */ /* 0x100fe20008010803 */
[----:B------:R-:W-:Y:S01]  /*5b50*/  @P0 FSEL R29, R29, -INF , !P6 ;  /* 0xff8000001d1d0808 */ /* 0x000fe20007000000 */
[--C-:B------:R-:W-:Y:S01]  /*5b60*/  FFMA.FTZ R22, R22, UR12, -R3.reuse ;  /* 0x0000000c16167c23 */ /* 0x100fe20008010803 */
[----:B------:R-:W-:Y:S03]  /*5b70*/  @P4 FSEL R34, R34, -INF , !P5 ;  /* 0xff80000022224808 */ /* 0x000fe60006800000 */
[----:B------:R-:W-:Y:S01]  /*5b80*/  MUFU.EX2 R193, R17 ;  /* 0x0000001100c17308 */ /* 0x000fe20000000800 */
[----:B------:R-:W-:Y:S01]  /*5b90*/  @P1 FSEL R31, R31, -INF , !P6 ;  /* 0xff8000001f1f1808 */ /* 0x000fe20007000000 */
[----:B------:R-:W-:Y:S01]  /*5ba0*/  FFMA.FTZ R32, R32, UR12, -R172 ;  /* 0x0000000c20207c23 */ /* 0x000fe200080108ac */
[----:B------:R-:W-:Y:S01]  /*5bb0*/  PLOP3.LUT P0, PT, PT, PT, UP0, 0x80, 0x0 ;  /* 0x000000000000781c */ /* 0x000fe20003f0f008 */
[----:B------:R-:W-:Y:S01]  /*5bc0*/  FFMA.FTZ R34, R34, UR12, -R3 ;  /* 0x0000000c22227c23 */ /* 0x000fe20008010803 */
[----:B------:R-:W-:Y:S01]  /*5bd0*/  PLOP3.LUT P1, PT, PT, PT, UP0, 0x80, 0x0 ;  /* 0x000000000000781c */ /* 0x000fe20003f2f008 */
[----:B------:R-:W-:Y:S01]  /*5be0*/  FFMA.FTZ R13, R13, UR12, -R2 ;  /* 0x0000000c0d0d7c23 */ /* 0x000fe20008010802 */
[----:B----4-:R-:W-:Y:S03]  /*5bf0*/  LOP3.LUT R12, R4, 0xff, RZ, 0xc0, !PT ;  /* 0x000000ff040c7812 */ /* 0x010fe600078ec0ff */
[----:B------:R-:W-:Y:S01]  /*5c00*/  MUFU.EX2 R187, R20 ;  /* 0x0000001400bb7308 */ /* 0x000fe20000000800 */
[----:B--2---:R-:W-:Y:S01]  /*5c10*/  SHF.R.U32.HI R11, RZ, 0x10, R4 ;  /* 0x00000010ff0b7819 */ /* 0x004fe20000011604 */
[----:B------:R-:W-:Y:S01]  /*5c20*/  FFMA.FTZ R28, R28, UR12, -R2 ;  /* 0x0000000c1c1c7c23 */ /* 0x000fe20008010802 */
[----:B------:R-:W-:Y:S01]  /*5c30*/  SHF.R.U32.HI R10, RZ, 0x18, R4 ;  /* 0x00000018ff0a7819 */ /* 0x000fe20000011604 */
[----:B------:R-:W-:Y:S01]  /*5c40*/  FFMA.FTZ R25, R25, UR12, -R2 ;  /* 0x0000000c19197c23 */ /* 0x000fe20008010802 */
[----:B------:R-:W-:Y:S01]  /*5c50*/  SHF.R.U32.HI R4, RZ, 0x18, R180 ;  /* 0x00000018ff047819 */ /* 0x000fe200000116b4 */
[----:B------:R-:W-:Y:S01]  /*5c60*/  FFMA.FTZ R2, R29, UR12, -R2 ;  /* 0x0000000c1d027c23 */ /* 0x000fe20008010802 */
[----:B------:R-:W-:Y:S03]  /*5c70*/  ISETP.LE.U32.AND P5, PT, R5, UR13, PT ;  /* 0x0000000d05007c0c */ /* 0x000fe6000bfa3070 */
[----:B------:R-:W-:Y:S01]  /*5c80*/  MUFU.EX2 R196, R19 ;  /* 0x0000001300c47308 */ /* 0x000fe20000000800 */
[----:B------:R-:W-:Y:S01]  /*5c90*/  LOP3.LUT R5, R180, 0xffff, RZ, 0xc0, !PT ;  /* 0x0000ffffb4057812 */ /* 0x000fe200078ec0ff */
[--C-:B------:R-:W-:Y:S01]  /*5ca0*/  FFMA.FTZ R30, R30, UR12, -R0.reuse ;  /* 0x0000000c1e1e7c23 */ /* 0x100fe20008010800 */
[----:B------:R-:W-:Y:S01]  /*5cb0*/  ISETP.LE.U32.AND P4, PT, R4, UR13, PT ;  /* 0x0000000d04007c0c */ /* 0x000fe2000bf83070 */
[----:B------:R-:W-:Y:S01]  /*5cc0*/  FFMA.FTZ R26, R26, UR12, -R0 ;  /* 0x0000000c1a1a7c23 */ /* 0x000fe20008010800 */
[----:B------:R-:W-:Y:S01]  /*5cd0*/  SHF.R.U32.HI R4, RZ, 0x10, R180 ;  /* 0x00000010ff047819 */ /* 0x000fe200000116b4 */
[--C-:B------:R-:W-:Y:S01]  /*5ce0*/  FFMA.FTZ R27, R27, UR12, -R0.reuse ;  /* 0x0000000c1b1b7c23 */ /* 0x100fe20008010800 */
[----:B------:R-:W-:Y:S03]  /*5cf0*/  SHF.R.U32.HI R5, RZ, 0x8, R5 ;  /* 0x00000008ff057819 */ /* 0x000fe60000011605 */
[----:B------:R-:W-:Y:S01]  /*5d00*/  MUFU.EX2 R191, R23 ;  /* 0x0000001700bf7308 */ /* 0x000fe20000000800 */
[----:B------:R-:W-:Y:S01]  /*5d10*/  LOP3.LUT R4, R4, 0xff, RZ, 0xc0, !PT ;  /* 0x000000ff04047812 */ /* 0x000fe200078ec0ff */
[----:B------:R-:W-:Y:S01]  /*5d20*/  FFMA.FTZ R0, R31, UR12, -R0 ;  /* 0x0000000c1f007c23 */ /* 0x000fe20008010800 */
[----:B------:R-:W-:Y:S01]  /*5d30*/  LOP3.LUT R5, R5, 0xffff, RZ, 0xc0, !PT ;  /* 0x0000ffff05057812 */ /* 0x000fe200078ec0ff */
[----:B------:R-:W-:Y:S01]  /*5d40*/  @!P5 FADD.FTZ R207, -R207, -RZ ;  /* 0x800000ffcfcfd221 */ /* 0x000fe20000010100 */
[----:B------:R-:W-:Y:S02]  /*5d50*/  @P0 FSEL R33, R33, -INF , !P6 ;  /* 0xff80000021210808 */ /* 0x000fe40007000000 */
[----:B------:R-:W-:Y:S01]  /*5d60*/  @P1 FSEL R35, R35, -INF , !P6 ;  /* 0xff80000023231808 */ /* 0x000fe20007000000 */
[----:B------:R-:W-:Y:S01]  /*5d70*/  @!P4 FADD.FTZ R222, -R222, -RZ ;  /* 0x800000ffdedec221 */ /* 0x000fe20000010100 */
[----:B------:R-:W-:Y:S01]  /*5d80*/  ISETP.LE.U32.AND P0, PT, R4, UR13, PT ;  /* 0x0000000d04007c0c */ /* 0x000fe2000bf03070 */
[----:B------:R-:W-:Y:S01]  /*5d90*/  MUFU.EX2 R183, R32 ;  /* 0x0000002000b77308 */ /* 0x000fe20000000800 */
[----:B------:R-:W-:Y:S01]  /*5da0*/  ISETP.LE.U32.AND P6, PT, R5, UR13, PT ;  /* 0x0000000d05007c0c */ /* 0x000fe2000bfc3070 */
[----:B------:R-:W-:Y:S01]  /*5db0*/  FFMA.FTZ R3, R35, UR12, -R3 ;  /* 0x0000000c23037c23 */ /* 0x000fe20008010803 */
[C---:B------:R-:W-:Y:S01]  /*5dc0*/  LOP3.LUT R4, R6.reuse, 0xffff, RZ, 0xc0, !PT ;  /* 0x0000ffff06047812 */ /* 0x040fe200078ec0ff */
[----:B------:R-:W-:Y:S01]  /*5dd0*/  FFMA.FTZ R172, R33, UR12, -R172 ;  /* 0x0000000c21ac7c23 */ /* 0x000fe200080108ac */
[----:B------:R-:W-:Y:S02]  /*5de0*/  LOP3.LUT R7, R6, 0xff, RZ, 0xc0, !PT ;  /* 0x000000ff06077812 */ /* 0x000fe400078ec0ff */
[----:B------:R-:W-:Y:S03]  /*5df0*/  SHF.R.U32.HI R5, RZ, 0x10, R6 ;  /* 0x00000010ff057819 */ /* 0x000fe60000011606 */
[----:B------:R-:W-:Y:S01]  /*5e00*/  MUFU.EX2 R182, R172 ;  /* 0x000000ac00b67308 */ /* 0x000fe20000000800 */
[----:B------:R-:W-:Y:S02]  /*5e10*/  SHF.R.U32.HI R4, RZ, 0x8, R4 ;  /* 0x00000008ff047819 */ /* 0x000fe40000011604 */
[----:B------:R-:W-:Y:S01]  /*5e20*/  ISETP.LE.U32.AND P1, PT, R7, UR13, PT ;  /* 0x0000000d07007c0c */ /* 0x000fe2000bf23070 */
[----:B------:R-:W-:Y:S01]  /*5e30*/  @!P0 FADD.FTZ R205, -R205, -RZ ;  /* 0x800000ffcdcd8221 */ /* 0x000fe20000010100 */
[----:B------:R-:W-:Y:S01]  /*5e40*/  SHF.R.U32.HI R6, RZ, 0x18, R6 ;  /* 0x00000018ff067819 */ /* 0x000fe20000011606 */
[----:B------:R-:W-:Y:S01]  /*5e50*/  @!P6 FADD.FTZ R206, -R206, -RZ ;  /* 0x800000ffcecee221 */ /* 0x000fe20000010100 */
[----:B------:R-:W-:Y:S03]  /*5e60*/  LOP3.LUT R5, R5, 0xff, RZ, 0xc0, !PT ;  /* 0x000000ff05057812 */ /* 0x000fe600078ec0ff */
[----:B------:R-:W2:Y:S01]  /*5e70*/  MUFU.EX2 R203, R13 ;  /* 0x0000000d00cb7308 */ /* 0x000ea20000000800 */
[----:B------:R-:W-:Y:S02]  /*5e80*/  LOP3.LUT R4, R4, 0xffff, RZ, 0xc0, !PT ;  /* 0x0000ffff04047812 */ /* 0x000fe400078ec0ff */
[----:B------:R-:W-:Y:S02]  /*5e90*/  ISETP.LE.U32.AND P5, PT, R5, UR13, PT ;  /* 0x0000000d05007c0c */ /* 0x000fe4000bfa3070 */
[----:B------:R-:W-:Y:S02]  /*5ea0*/  ISETP.LE.U32.AND P6, PT, R4, UR13, PT ;  /* 0x0000000d04007c0c */ /* 0x000fe4000bfc3070 */
[----:B------:R-:W-:Y:S01]  /*5eb0*/  ISETP.LE.U32.AND P0, PT, R6, UR13, PT ;  /* 0x0000000d06007c0c */ /* 0x000fe2000bf03070 */
[----:B------:R-:W-:Y:S01]  /*5ec0*/  @!P1 FADD.FTZ R226, -R226, -RZ ;  /* 0x800000ffe2e29221 */ /* 0x000fe20000010100 */
[----:B------:R-:W-:Y:S01]  /*5ed0*/  SHF.R.U32.HI R4, RZ, 0x8, R9 ;  /* 0x00000008ff047819 */ /* 0x000fe20000011609 */
[----:B------:R-:W3:Y:S01]  /*5ee0*/  MUFU.EX2 R194, R22 ;  /* 0x0000001600c27308 */ /* 0x000ee20000000800 */
[----:B------:R-:W-:Y:S02]  /*5ef0*/  LOP3.LUT R177, R181, UR25, R186, 0x96, !PT ;  /* 0x00000019b5b17c12 */ /* 0x000fe4000f8e96ba */
[----:B------:R-:W-:Y:S02]  /*5f00*/  LOP3.LUT R4, R4, 0xffff, RZ, 0xc0, !PT ;  /* 0x0000ffff04047812 */ /* 0x000fe400078ec0ff */
[----:B------:R-:W-:Y:S01]  /*5f10*/  LOP3.LUT R181, R174, 0xff, RZ, 0xc0, !PT ;  /* 0x000000ffaeb57812 */ /* 0x000fe200078ec0ff */
[----:B------:R-:W-:Y:S01]  /*5f20*/  @!P5 FADD.FTZ R227, -R227, -RZ ;  /* 0x800000ffe3e3d221 */ /* 0x000fe20000010100 */
[----:B------:R-:W-:Y:S01]  /*5f30*/  ISETP.LE.U32.AND P1, PT, R4, UR13, PT ;  /* 0x0000000d04007c0c */ /* 0x000fe2000bf23070 */
[----:B------:R-:W-:Y:S01]  /*5f40*/  @!P6 FADD.FTZ R225, -R225, -RZ ;  /* 0x800000ffe1e1e221 */ /* 0x000fe20000010100 */
[----:B------:R-:W-:Y:S01]  /*5f50*/  LOP3.LUT R4, R11, 0xff, RZ, 0xc0, !PT ;  /* 0x000000ff0b047812 */ /* 0x000fe200078ec0ff */
[----:B------:R-:W-:Y:S01]  /*5f60*/  @!P0 FADD.FTZ R224, -R224, -RZ ;  /* 0x800000ffe0e08221 */ /* 0x000fe20000010100 */
[----:B------:R-:W-:Y:S01]  /*5f70*/  ISETP.LE.U32.AND P0, PT, R10, UR13, PT ;  /* 0x0000000d0a007c0c */ /* 0x000fe2000bf03070 */
[----:B------:R-:W4:Y:S01]  /*5f80*/  MUFU.EX2 R186, R21 ;  /* 0x0000001500ba7308 */ /* 0x000f220000000800 */
[----:B------:R-:W-:Y:S02]  /*5f90*/  ISETP.LE.U32.AND P5, PT, R4, UR13, PT ;  /* 0x0000000d04007c0c */ /* 0x000fe4000bfa3070 */
[----:B------:R-:W-:Y:S02]  /*5fa0*/  LOP3.LUT R189, R174, 0xffff, RZ, 0xc0, !PT ;  /* 0x0000ffffaebd7812 */ /* 0x000fe400078ec0ff */
[----:B------:R-:W-:Y:S01]  /*5fb0*/  LOP3.LUT R178, R199, UR25, R176, 0x96, !PT ;  /* 0x00000019c7b27c12 */ /* 0x000fe2000f8e96b0 */
[----:B------:R-:W-:Y:S01]  /*5fc0*/  IMAD.WIDE.U32 R176, R177, -0x2daee0ad, RZ ;  /* 0xd2511f53b1b07825 */ /* 0x000fe200078e00ff */
[----:B------:R-:W-:Y:S03]  /*5fd0*/  ISETP.LE.U32.AND P2, PT, R181, UR13, PT ;  /* 0x0000000db5007c0c */ /* 0x000fe6000bf43070 */
[----:B------:R-:W4:Y:S01]  /*5fe0*/  MUFU.EX2 R199, R24 ;  /* 0x0000001800c77308 */ /* 0x000f220000000800 */
[----:B------:R-:W-:Y:S01]  /*5ff0*/  SHF.R.U32.HI R4, RZ, 0x8, R189 ;  /* 0x00000008ff047819 */ /* 0x000fe200000116bd */
[----:B------:R-:W-:Y:S01]  /*6000*/  IMAD.WIDE.U32 R178, R178, -0x2daee0ad, RZ ;  /* 0xd2511f53b2b27825 */ /* 0x000fe200078e00ff */
[--C-:B------:R-:W-:Y:S02]  /*6010*/  SHF.R.U32.HI R228, RZ, 0x10, R174.reuse ;  /* 0x00000010ffe47819 */ /* 0x100fe400000116ae */
[----:B------:R-:W-:Y:S01]  /*6020*/  SHF.R.U32.HI R185, RZ, 0x18, R174 ;  /* 0x00000018ffb97819 */ /* 0x000fe200000116ae */
[----:B------:R-:W-:Y:S01]  /*6030*/  @!P5 FADD.FTZ R223, -R223, -RZ ;  /* 0x800000ffdfdfd221 */ /* 0x000fe20000010100 */
[----:B------:R-:W-:Y:S01]  /*6040*/  LOP3.LUT R4, R4, 0xffff, RZ, 0xc0, !PT ;  /* 0x0000ffff04047812 */ /* 0x000fe200078ec0ff */
[----:B-1----:R-:W-:Y:S01]  /*6050*/  @!P0 FADD.FTZ R204, -R204, -RZ ;  /* 0x800000ffcccc8221 */ /* 0x002fe20000010100 */
[----:B------:R-:W-:Y:S01]  /*6060*/  LOP3.LUT R5, R228, 0xff, RZ, 0xc0, !PT ;  /* 0x000000ffe4057812 */ /* 0x000fe200078ec0ff */
[----:B--2---:R-:W-:Y:S01]  /*6070*/  @!P1 FADD.FTZ R203, -R203, -RZ ;  /* 0x800000ffcbcb9221 */ /* 0x004fe20000010100 */
[----:B------:R-:W-:Y:S01]  /*6080*/  LOP3.LUT R174, R177, UR28, R188, 0x96, !PT ;  /* 0x0000001cb1ae7c12 */ /* 0x000fe2000f8e96bc */
[----:B------:R-:W-:Y:S01]  /*6090*/  @!P2 FADD.FTZ R195, -R195, -RZ ;  /* 0x800000ffc3c3a221 */ /* 0x000fe20000010100 */
[----:B------:R-:W-:Y:S01]  /*60a0*/  ISETP.LE.U32.AND P5, PT, R4, UR13, PT ;  /* 0x0000000d04007c0c */ /* 0x000fe2000bfa3070 */
[----:B------:R-:W-:Y:S01]  /*60b0*/  MUFU.EX2 R190, R0 ;  /* 0x0000000000be7308 */ /* 0x000fe20000000800 */
[----:B------:R-:W-:Y:S01]  /*60c0*/  ISETP.LE.U32.AND P0, PT, R5, UR13, PT ;  /* 0x0000000d05007c0c */ /* 0x000fe2000bf03070 */
[----:B------:R-:W-:Y:S01]  /*60d0*/  IMAD.MOV.U32 R181, RZ, RZ, 0x40 ;  /* 0x00000040ffb57424 */ /* 0x000fe200078e00ff */
[C---:B------:R-:W-:Y:S02]  /*60e0*/  LOP3.LUT R6, R174.reuse, 0xff, RZ, 0xc0, !PT ;  /* 0x000000ffae067812 */ /* 0x040fe400078ec0ff */
[----:B------:R-:W-:Y:S02]  /*60f0*/  LOP3.LUT R4, R174, 0xffff, RZ, 0xc0, !PT ;  /* 0x0000ffffae047812 */ /* 0x000fe400078ec0ff */
[----:B------:R-:W-:Y:S03]  /*6100*/  ISETP.LE.U32.AND P2, PT, R6, UR13, PT ;  /* 0x0000000d06007c0c */ /* 0x000fe6000bf43070 */
[----:B------:R-:W1:Y:S01]  /*6110*/  MUFU.EX2 R198, R25 ;  /* 0x0000001900c67308 */ /* 0x000e620000000800 */
[----:B------:R-:W-:Y:S02]  /*6120*/  SHF.R.U32.HI R5, RZ, 0x10, R174 ;  /* 0x00000010ff057819 */ /* 0x000fe400000116ae */
[----:B------:R-:W-:Y:S01]  /*6130*/  SHF.R.U32.HI R4, RZ, 0x8, R4 ;  /* 0x00000008ff047819 */ /* 0x000fe20000011604 */
[----:B------:R-:W-:Y:S01]  /*6140*/  @!P5 FADD.FTZ R193, -R193, -RZ ;  /* 0x800000ffc1c1d221 */ /* 0x000fe20000010100 */
[----:B------:R-:W-:Y:S01]  /*6150*/  ISETP.LE.U32.AND P6, PT, R185, UR13, PT ;  /* 0x0000000db9007c0c */ /* 0x000fe2000bfc3070 */
[----:B------:R-:W-:Y:S01]  /*6160*/  @!P0 FADD.FTZ R197, -R197, -RZ ;  /* 0x800000ffc5c58221 */ /* 0x000fe20000010100 */
[----:B------:R-:W-:Y:S03]  /*6170*/  LOP3.LUT R5, R5, 0xff, RZ, 0xc0, !PT ;  /* 0x000000ff05057812 */ /* 0x000fe600078ec0ff */
[----:B------:R-:W2:Y:S01]  /*6180*/  MUFU.EX2 R185, R34 ;  /* 0x0000002200b97308 */ /* 0x000ea20000000800 */
[----:B------:R-:W-:Y:S02]  /*6190*/  LOP3.LUT R4, R4, 0xffff, RZ, 0xc0, !PT ;  /* 0x0000ffff04047812 */ /* 0x000fe400078ec0ff */
[----:B------:R-:W-:Y:S01]  /*61a0*/  LOP3.LUT R173, R179, UR28, R184, 0x96, !PT ;  /* 0x0000001cb3ad7c12 */ /* 0x000fe2000f8e96b8 */
[----:B------:R-:W-:Y:S01]  /*61b0*/  @!P2 FADD.FTZ R187, -R187, -RZ ;  /* 0x800000ffbbbba221 */ /* 0x000fe20000010100 */
[----:B------:R-:W-:Y:S02]  /*61c0*/  ISETP.LE.U32.AND P5, PT, R5, UR13, PT ;  /* 0x0000000d05007c0c */ /* 0x000fe4000bfa3070 */
[----:B------:R-:W-:Y:S03]  /*61d0*/  ISETP.LE.U32.AND P0, PT, R4, UR13, PT ;  /* 0x0000000d04007c0c */ /* 0x000fe6000bf03070 */
[----:B------:R-:W-:Y:S01]  /*61e0*/  MUFU.EX2 R201, R26 ;  /* 0x0000001a00c97308 */ /* 0x000fe20000000800 */
[C---:B------:R-:W-:Y:S01]  /*61f0*/  LOP3.LUT R5, R173.reuse, 0xff, RZ, 0xc0, !PT ;  /* 0x000000ffad057812 */ /* 0x040fe200078ec0ff */
[----:B------:R-:W-:Y:S01]  /*6200*/  @!P6 FADD.FTZ R196, -R196, -RZ ;  /* 0x800000ffc4c4e221 */ /* 0x000fe20000010100 */
[----:B------:R-:W-:Y:S02]  /*6210*/  LOP3.LUT R4, R173, 0xffff, RZ, 0xc0, !PT ;  /* 0x0000ffffad047812 */ /* 0x000fe400078ec0ff */
[----:B------:R-:W-:Y:S02]  /*6220*/  SHF.R.U32.HI R184, RZ, 0x10, R176 ;  /* 0x00000010ffb87819 */ /* 0x000fe400000116b0 */
[----:B------:R-:W-:Y:S03]  /*6230*/  ISETP.LE.U32.AND P4, PT, R12, UR13, PT ;  /* 0x0000000d0c007c0c */ /* 0x000fe6000bf83070 */
[----:B------:R-:W2:Y:S01]  /*6240*/  MUFU.EX2 R200, R27 ;  /* 0x0000001b00c87308 */ /* 0x000ea20000000800 */
[----:B------:R-:W-:Y:S01]  /*6250*/  SHF.R.U32.HI R174, RZ, 0x18, R174 ;  /* 0x00000018ffae7819 */ /* 0x000fe200000116ae */
[----:B---3--:R-:W-:Y:S01]  /*6260*/  @!P5 FADD.FTZ R194, -R194, -RZ ;  /* 0x800000ffc2c2d221 */ /* 0x008fe20000010100 */
[----:B------:R-:W-:Y:S01]  /*6270*/  ISETP.LE.U32.AND P2, PT, R5, UR13, PT ;  /* 0x0000000d05007c0c */ /* 0x000fe2000bf43070 */
[----:B----4-:R-:W-:Y:S01]  /*6280*/  @!P0 FADD.FTZ R186, -R186, -RZ ;  /* 0x800000ffbaba8221 */ /* 0x010fe20000010100 */
[----:B------:R-:W-:Y:S02]  /*6290*/  LOP3.LUT R5, R184, 0xff, RZ, 0xc0, !PT ;  /* 0x000000ffb8057812 */ /* 0x000fe400078ec0ff */
[----:B------:R-:W-:Y:S03]  /*62a0*/  SHF.R.U32.HI R4, RZ, 0x8, R4 ;  /* 0x00000008ff047819 */ /* 0x000fe60000011604 */
[----:B------:R3:W-:Y:S01]  /*62b0*/  MUFU.EX2 R184, R3 ;  /* 0x0000000300b87308 */ /* 0x0007e20000000800 */
[----:B------:R-:W-:Y:S02]  /*62c0*/  ISETP.LE.U32.AND P6, PT, R174, UR13, PT ;  /* 0x0000000dae007c0c */ /* 0x000fe4000bfc3070 */
[----:B------:R-:W-:Y:S01]  /*62d0*/  LOP3.LUT R4, R4, 0xffff, RZ, 0xc0, !PT ;  /* 0x0000ffff04047812 */ /* 0x000fe200078ec0ff */
[----:B------:R-:W-:Y:S01]  /*62e0*/  @!P4 FADD.FTZ R202, -R202, -RZ ;  /* 0x800000ffcacac221 */ /* 0x000fe20000010100 */
[C---:B------:R-:W-:Y:S02]  /*62f0*/  LOP3.LUT R177, R176.reuse, 0xffff, RZ, 0xc0, !PT ;  /* 0x0000ffffb0b17812 */ /* 0x040fe400078ec0ff */
[----:B------:R-:W-:Y:S01]  /*6300*/  LOP3.LUT R164, R176, 0xff, RZ, 0xc0, !PT ;  /* 0x000000ffb0a47812 */ /* 0x000fe200078ec0ff */
[----:B------:R-:W-:Y:S01]  /*6310*/  @!P2 FADD.FTZ R199, -R199, -RZ ;  /* 0x800000ffc7c7a221 */ /* 0x000fe20000010100 */
[----:B------:R-:W-:Y:S01]  /*6320*/  ISETP.LE.U32.AND P0, PT, R4, UR13, PT ;  /* 0x0000000d04007c0c */ /* 0x000fe2000bf03070 */
[----:B------:R-:W-:Y:S01]  /*6330*/  MUFU.EX2 R189, R28 ;  /* 0x0000001c00bd7308 */ /* 0x000fe20000000800 */
[----:B------:R-:W-:Y:S02]  /*6340*/  SHF.R.U32.HI R4, RZ, 0x8, R177 ;  /* 0x00000008ff047819 */ /* 0x000fe400000116b1 */
[----:B------:R-:W-:Y:S01]  /*6350*/  ISETP.LE.U32.AND P4, PT, R164, UR13, PT ;  /* 0x0000000da4007c0c */ /* 0x000fe2000bf83070 */
[----:B------:R-:W-:Y:S01]  /*6360*/  @!P6 FADD.FTZ R191, -R191, -RZ ;  /* 0x800000ffbfbfe221 */ /* 0x000fe20000010100 */
[----:B------:R-:W-:Y:S02]  /*6370*/  LOP3.LUT R4, R4, 0xffff, RZ, 0xc0, !PT ;  /* 0x0000ffff04047812 */ /* 0x000fe400078ec0ff */
[----:B------:R-:W-:Y:S03]  /*6380*/  ISETP.LE.U32.AND P2, PT, R5, UR13, PT ;  /* 0x0000000d05007c0c */ /* 0x000fe6000bf43070 */
[----:B------:R-:W4:Y:S01]  /*6390*/  MUFU.EX2 R192, R30 ;  /* 0x0000001e00c07308 */ /* 0x000f220000000800 */
[----:B------:R-:W-:Y:S02]  /*63a0*/  ISETP.LE.U32.AND P6, PT, R4, UR13, PT ;  /* 0x0000000d04007c0c */ /* 0x000fe4000bfc3070 */
[--C-:B---3--:R-:W-:Y:S01]  /*63b0*/  SHF.R.U32.HI R3, RZ, 0x10, R173.reuse ;  /* 0x00000010ff037819 */ /* 0x108fe200000116ad */
[----:B-1----:R-:W-:Y:S01]  /*63c0*/  @!P0 FADD.FTZ R198, -R198, -RZ ;  /* 0x800000ffc6c68221 */ /* 0x002fe20000010100 */
[----:B------:R-:W-:Y:S02]  /*63d0*/  SHF.R.U32.HI R4, RZ, 0x18, R173 ;  /* 0x00000018ff047819 */ /* 0x000fe400000116ad */
[----:B------:R-:W-:Y:S01]  /*63e0*/  LOP3.LUT R3, R3, 0xff, RZ, 0xc0, !PT ;  /* 0x000000ff03037812 */ /* 0x000fe200078ec0ff */
[----:B------:R-:W-:Y:S01]  /*63f0*/  @!P4 FADD.FTZ R183, -R183, -RZ ;  /* 0x800000ffb7b7c221 */ /* 0x000fe20000010100 */
[----:B------:R-:W-:Y:S02]  /*6400*/  SHF.R.U32.HI R188, RZ, 0x10, R178 ;  /* 0x00000010ffbc7819 */ /* 0x000fe400000116b2 */
[----:B------:R-:W-:Y:S01]  /*6410*/  ISETP.LE.U32.AND P4, PT, R4, UR13, PT ;  /* 0x0000000d04007c0c */ /* 0x000fe2000bf83070 */
[----:B--2---:R-:W-:Y:S01]  /*6420*/  @!P2 FADD.FTZ R185, -R185, -RZ ;  /* 0x800000ffb9b9a221 */ /* 0x004fe20000010100 */
[----:B------:R-:W-:Y:S01]  /*6430*/  LOP3.LUT R4, R188, 0xff, RZ, 0xc0, !PT ;  /* 0x000000ffbc047812 */ /* 0x000fe200078ec0ff */
[----:B------:R-:W-:Y:S01]  /*6440*/  @!P6 FADD.FTZ R182, -R182, -RZ ;  /* 0x800000ffb6b6e221 */ /* 0x000fe20000010100 */
[----:B------:R-:W-:Y:S01]  /*6450*/  ISETP.LE.U32.AND P2, PT, R3, UR13, PT ;  /* 0x0000000d03007c0c */ /* 0x000fe2000bf43070 */
[----:B------:R1:W2:Y:S01]  /*6460*/  MUFU.EX2 R188, R2 ;  /* 0x0000000200bc7308 */ /* 0x0002a20000000800 */
[----:B------:R-:W-:Y:S02]  /*6470*/  F2FP.RELU.F16.F32.PACK_AB R3, R222, R205 ;  /* 0x000000cdde03723e */ /* 0x000fe400000008ff */
[----:B------:R-:W-:Y:S02]  /*6480*/  ISETP.LE.U32.AND P6, PT, R4, UR13, PT ;  /* 0x0000000d04007c0c */ /* 0x000fe4000bfc3070 */
[----:B------:R-:W-:Y:S01]  /*6490*/  F2FP.RELU.F16.F32.PACK_AB R4, R206, R207 ;  /* 0x000000cfce04723e */ /* 0x000fe200000008ff */
[----:B------:R3:W-:Y:S01]  /*64a0*/  STS [R232+0x20400], R3 ;  /* 0x02040003e8007388 */ /* 0x0007e20000000800 */
[----:B------:R-:W-:Y:S01]  /*64b0*/  SHF.R.U32.HI R165, RZ, 0x18, R176 ;  /* 0x00000018ffa57819 */ /* 0x000fe200000116b0 */
[----:B------:R-:W-:Y:S01]  /*64c0*/  @!P4 FADD.FTZ R200, -R200, -RZ ;  /* 0x800000ffc8c8c221 */ /* 0x000fe20000010100 */
[C---:B------:R-:W-:Y:S01]  /*64d0*/  LOP3.LUT R175, R178.reuse, 0xff, RZ, 0xc0, !PT ;  /* 0x000000ffb2af7812 */ /* 0x040fe200078ec0ff */
[----:B------:R2:W-:Y:S01]  /*64e0*/  STS [R232+0x20000], R4 ;  /* 0x02000004e8007388 */ /* 0x0005e20000000800 */
[----:B------:R-:W-:Y:S01]  /*64f0*/  ISETP.LE.U32.AND P1, PT, R165, UR13, PT ;  /* 0x0000000da5007c0c */ /* 0x000fe2000bf23070 */
[----:B------:R-:W-:Y:S01]  /*6500*/  @!P2 FADD.FTZ R201, -R201, -RZ ;  /* 0x800000ffc9c9a221 */ /* 0x000fe20000010100 */
[----:B------:R-:W-:Y:S02]  /*6510*/  SHF.R.U32.HI R176, RZ, 0x18, R178 ;  /* 0x00000018ffb07819 */ /* 0x000fe400000116b2 */
[----:B------:R-:W-:Y:S01]  /*6520*/  LOP3.LUT R178, R178, 0xffff, RZ, 0xc0, !PT ;  /* 0x0000ffffb2b27812 */ /* 0x000fe200078ec0ff */
[----:B----4-:R-:W-:Y:S01]  /*6530*/  @!P6 FADD.FTZ R192, -R192, -RZ ;  /* 0x800000ffc0c0e221 */ /* 0x010fe20000010100 */
[----:B-1----:R-:W-:Y:S02]  /*6540*/  F2FP.RELU.F16.F32.PACK_AB R2, R196, R197 ;  /* 0x000000c5c402723e */ /* 0x002fe400000008ff */
[----:B------:R-:W-:Y:S02]  /*6550*/  SHF.R.U32.HI R5, RZ, 0x8, R178 ;  /* 0x00000008ff057819 */ /* 0x000fe400000116b2 */
[----:B------:R-:W-:Y:S01]  /*6560*/  F2FP.RELU.F16.F32.PACK_AB R0, R182, R183 ;  /* 0x000000b7b600723e */ /* 0x000fe200000008ff */
[----:B------:R1:W-:Y:S01]  /*6570*/  STS [R235+0x20400], R2 ;  /* 0x02040002eb007388 */ /* 0x0003e20000000800 */
[----:B------:R-:W-:Y:S01]  /*6580*/  LOP3.LUT R5, R5, 0xffff, RZ, 0xc0, !PT ;  /* 0x0000ffff05057812 */ /* 0x000fe200078ec0ff */
[----:B------:R-:W-:Y:S01]  /*6590*/  @!P1 FADD.FTZ R184, -R184, -RZ ;  /* 0x800000ffb8b89221 */ /* 0x000fe20000010100 */
[----:B------:R-:W-:Y:S02]  /*65a0*/  ISETP.LE.U32.AND P5, PT, R175, UR13, PT ;  /* 0x0000000daf007c0c */ /* 0x000fe4000bfa3070 */
[----:B------:R-:W-:Y:S02]  /*65b0*/  ISETP.LE.U32.AND P1, PT, R5, UR13, PT ;  /* 0x0000000d05007c0c */ /* 0x000fe4000bf23070 */
[----:B------:R-:W-:Y:S02]  /*65c0*/  F2FP.RELU.F16.F32.PACK_AB R5, R225, R226 ;  /* 0x000000e2e105723e */ /* 0x000fe400000008ff */
[----:B---3--:R-:W-:Y:S02]  /*65d0*/  F2FP.RELU.F16.F32.PACK_AB R3, R193, R195 ;  /* 0x000000c3c103723e */ /* 0x008fe400000008ff */
[----:B------:R-:W-:Y:S02]  /*65e0*/  ISETP.LE.U32.AND P0, PT, R176, UR13, PT ;  /* 0x0000000db0007c0c */ /* 0x000fe4000bf03070 */
[----:B--2---:R-:W-:Y:S01]  /*65f0*/  F2FP.RELU.F16.F32.PACK_AB R4, R224, R227 ;  /* 0x000000e3e004723e */ /* 0x004fe200000008ff */
[----:B------:R2:W-:Y:S01]  /*6600*/  STS [R235+0x20000], R3 ;  /* 0x02000003eb007388 */ /* 0x0005e20000000800 */
[----:B------:R-:W-:Y:S01]  /*6610*/  SEL R217, R181, 0xffffffc0, !P3 ;  /* 0xffffffc0b5d97807 */ /* 0x000fe20005800000 */
[----:B------:R-:W-:Y:S01]  /*6620*/  @!P5 FADD.FTZ R189, -R189, -RZ ;  /* 0x800000ffbdbdd221 */ /* 0x000fe20000010100 */
[----:B------:R-:W-:Y:S01]  /*6630*/  FSETP.GE.FTZ.AND P2, PT, R207, RZ, PT ;  /* 0x000000ffcf00720b */ /* 0x000fe20003f56000 */
[----:B------:R3:W-:Y:S01]  /*6640*/  STS [R232+0x21000], R5 ;  /* 0x02100005e8007388 */ /* 0x0007e20000000800 */
[----:B------:R-:W-:Y:S01]  /*6650*/  @!P1 FADD.FTZ R188, -R188, -RZ ;  /* 0x800000ffbcbc9221 */ /* 0x000fe20000010100 */
[----:B------:R-:W-:Y:S02]  /*6660*/  FSETP.GE.FTZ.AND P1, PT, R206, RZ, PT ;  /* 0x000000ffce00720b */ /* 0x000fe40003f36000 */
[----:B------:R4:W-:Y:S01]  /*6670*/  STS [R232+0x21400], R4 ;  /* 0x02140004e8007388 */ /* 0x0009e20000000800 */
[----:B------:R-:W-:Y:S01]  /*6680*/  FSETP.GE.FTZ.AND P4, PT, R195, RZ, PT ;  /* 0x000000ffc300720b */ /* 0x000fe20003f96000 */
[----:B------:R-:W-:Y:S01]  /*6690*/  @!P0 FADD.FTZ R190, -R190, -RZ ;  /* 0x800000ffbebe8221 */ /* 0x000fe20000010100 */
[----:B-1----:R-:W-:Y:S02]  /*66a0*/  F2FP.RELU.F16.F32.PACK_AB R2, R191, R194 ;  /* 0x000000c2bf02723e */ /* 0x002fe400000008ff */
[----:B--2---:R-:W-:Y:S02]  /*66b0*/  F2FP.RELU.F16.F32.PACK_AB R3, R186, R187 ;  /* 0x000000bbba03723e */ /* 0x004fe400000008ff */
[----:B---3--:R-:W-:Y:S02]  /*66c0*/  F2FP.RELU.F16.F32.PACK_AB R5, R203, R202 ;  /* 0x000000cacb05723e */ /* 0x008fe400000008ff */
[----:B----4-:R-:W-:Y:S03]  /*66d0*/  F2FP.RELU.F16.F32.PACK_AB R4, R204, R223 ;  /* 0x000000dfcc04723e */ /* 0x010fe600000008ff */
        /* <DEDUP_REMOVED lines=17> */
[----:B------:R-:W-:Y:S01]  /*67f0*/  LDSM.16.M88.4 R164, [R213+0x14800] ;  /* 0x01480000d5a4783b */ /* 0x000fe20000000200 */
[C-C-:B------:R-:W-:Y:S07]  /*6800*/  IMAD.IADD R208, R217.reuse, 0x1, R0.reuse ;  /* 0x00000001d9d07824 */ /* 0x140fee00078e0200 */
[----:B------:R-:W1:Y:S01]  /*6810*/  LDSM.16.M88.4 R32, [R0+0x8000] ;  /* 0x008000000020783b */ /* 0x000e620000000200 */
[----:B--2---:R-:W-:Y:S07]  /*6820*/  IMAD.IADD R2, R218, 0x1, R0 ;  /* 0x00000001da027824 */ /* 0x004fee00078e0200 */
        /* <DEDUP_REMOVED lines=31> */
[C---:B------:R-:W-:Y:S05]  /*6a20*/  HMMA.16816.F32 R16, R172.reuse, R178, R16 ;  /* 0x000000b2ac10723c */ /* 0x040fea0000001810 */
[C---:B------:R-:W-:Y:S01]  /*6a30*/  LEA R180, P0, R247.reuse, R176, 0x2 ;  /* 0x000000b0f7b47211 */ /* 0x040fe200078010ff */
[-C--:B---3--:R-:W-:Y:S05]  /*6a40*/  HMMA.16816.F32 R20, R172, R168.reuse, R20 ;  /* 0x000000a8ac14723c */ /* 0x088fea0000001814 */
[----:B------:R-:W-:Y:S01]  /*6a50*/  LEA.HI.X.SX32 R181, R247, R177, 0x2, P0 ;  /* 0x000000b1f7b57211 */ /* 0x000fe200000f16ff */
[C---:B------:R-:W-:Y:S04]  /*6a60*/  HMMA.16816.F32 R24, R164.reuse, R168, R24 ;  /* 0x000000a8a418723c */ /* 0x040fe80000001818 */
[----:B------:R-:W2:Y:S01]  /*6a70*/  LDG.E R178, desc[UR6][R180.64] ;  /* 0x00000006b4b27981 */ /* 0x000ea2000c1e1900 */
[----:B------:R-:W-:Y:S01]  /*6a80*/  FSETP.GE.FTZ.AND P0, PT, R205, RZ, PT ;  /* 0x000000ffcd00720b */ /* 0x000fe20003f16000 */
[-C--:B------:R-:W-:Y:S02]  /*6a90*/  HMMA.16816.F32 R28, R164, R170.reuse, R28 ;  /* 0x000000aaa41c723c */ /* 0x080fe4000000181c */
[----:B------:R-:W-:Y:S04]  /*6aa0*/  LDSM.16.M88.4 R164, [R3+0x8000] ;  /* 0x0080000003a4783b */ /* 0x000fe80000000200 */
[----:B------:R-:W-:Y:S04]  /*6ab0*/  HMMA.16816.F32 R32, R172, R170, R32 ;  /* 0x000000aaac20723c */ /* 0x000fe80000001820 */
[----:B------:R-:W1:Y:S08]  /*6ac0*/  LDSM.16.M88.4 R168, [R215+0x14000] ;  /* 0x01400000d7a8783b */ /* 0x000e700000000200 */
[----:B------:R-:W3:Y:S08]  /*6ad0*/  LDSM.16.M88.4 R172, [R3+0x9000] ;  /* 0x0090000003ac783b */ /* 0x000ef00000000200 */
        /* <DEDUP_REMOVED lines=51> */
[C---:B--2---:R-:W-:Y:S01]  /*6e10*/  FADD.FTZ R172, -R178.reuse, R4 ;  /* 0x00000004b2ac7221 */ /* 0x044fe20000010100 */
        /* <DEDUP_REMOVED lines=22> */
[-C--:B------:R-:W-:Y:S02]  /*6f80*/  FSEL R17, R17, R178.reuse, P0 ;  /* 0x000000b211117208 */ /* 0x080fe40000000000 */
[----:B------:R-:W-:Y:S03]  /*6f90*/  FSETP.GE.FTZ.AND P0, PT, R182, RZ, PT ;  /* 0x000000ffb600720b */ /* 0x000fe60003f16000 */
[----:B------:R-:W-:Y:S01]  /*6fa0*/  FMUL.FTZ R17, R193, R17 ;  /* 0x00000011c1117220 */ /* 0x000fe20000410000 */
[-C--:B-1----:R-:W-:Y:S06]  /*6fb0*/  HMMA.16816.F32 R20, R164, R168.reuse, R20 ;  /* 0x000000a8a414723c */ /* 0x082fec0000001814 */
[C---:B------:R-:W-:Y:S06]  /*6fc0*/  HMMA.16816.F32 R24, R172.reuse, R168, R24 ;  /* 0x000000a8ac18723c */ /* 0x040fec0000001818 */
[-C--:B------:R-:W-:Y:S06]  /*6fd0*/  HMMA.16816.F32 R28, R172, R170.reuse, R28 ;  /* 0x000000aaac1c723c */ /* 0x080fec000000181c */
[----:B------:R-:W-:Y:S05]  /*6fe0*/  HMMA.16816.F32 R32, R164, R170, R32 ;  /* 0x000000aaa420723c */ /* 0x000fea0000001820 */
[----:B------:R-:W-:Y:S02]  /*6ff0*/  LEA R172, R219, UR4, 0x1 ;  /* 0x00000004dbac7c11 */ /* 0x000fe4000f8e08ff */
[----:B------:R-:W-:Y:S04]  /*7000*/  F2FP.F16.F32.PACK_AB R164, R206, R207 ;  /* 0x000000cfcea4723e */ /* 0x000fe800000000ff */
[C---:B------:R-:W-:Y:S02]  /*7010*/  VIADD R6, R172.reuse, 0x8000 ;  /* 0x00008000ac067836 */ /* 0x040fe40000000000 */
[----:B------:R-:W-:Y:S02]  /*7020*/  VIADD R176, R172, 0x8040 ;  /* 0x00008040acb07836 */ /* 0x000fe40000000000 */
[----:B------:R-:W-:Y:S02]  /*7030*/  @P3 VIADD R176, R6, 0xffffffc0 ;  /* 0xffffffc006b03836 */ /* 0x000fe40000000000 */
[C---:B------:R-:W-:Y:S01]  /*7040*/  FADD.FTZ R6, -R178.reuse, R16 ;  /* 0x00000010b2067221 */ /* 0x040fe20000010100 */
[----:B------:R-:W-:Y:S04]  /*7050*/  FADD.FTZ R16, -R178, R20 ;  /* 0x00000014b2107221 */ /* 0x000fe80000010100 */
[-C--:B------:R-:W-:Y:S01]  /*7060*/  FSEL R20, R6, R178.reuse, P4 ;  /* 0x000000b206147208 */ /* 0x080fe20002000000 */
[----:B------:R-:W-:Y:S01]  /*7070*/  FADD.FTZ R6, -R178, R21 ;  /* 0x00000015b2067221 */ /* 0x000fe20000010100 */
[----:B------:R-:W-:Y:S02]  /*7080*/  FSEL R16, R16, R178, P2 ;  /* 0x000000b210107208 */ /* 0x000fe40001000000 */
[----:B------:R-:W-:Y:S01]  /*7090*/  FSETP.GE.FTZ.AND P2, PT, R183, RZ, PT ;  /* 0x000000ffb700720b */ /* 0x000fe20003f56000 */
[----:B------:R-:W-:Y:S01]  /*70a0*/  FMUL.FTZ R21, R195, R20 ;  /* 0x00000014c3157220 */ /* 0x000fe20000410000 */
[----:B------:R-:W-:Y:S01]  /*70b0*/  FSEL R6, R6, R178, P1 ;  /* 0x000000b206067208 */ /* 0x000fe20000800000 */
[----:B------:R-:W-:Y:S01]  /*70c0*/  FMUL.FTZ R20, R187, R16 ;  /* 0x00000010bb147220 */ /* 0x000fe20000410000 */
[----:B------:R-:W-:Y:S01]  /*70d0*/  PLOP3.LUT P1, PT, PT, PT, UP3, 0x80, 0x0 ;  /* 0x000000000000781c */ /* 0x000fe20003f2f038 */
[----:B------:R-:W-:Y:S01]  /*70e0*/  FADD.FTZ R16, -R178, R32 ;  /* 0x00000020b2107221 */ /* 0x000fe20000010100 */
[----:B------:R-:W-:Y:S01]  /*70f0*/  F2FP.F16.F32.PACK_AB R32, R17, R21 ;  /* 0x000000151120723e */ /* 0x000fe200000000ff */
[----:B------:R-:W-:Y:S03]  /*7100*/  FMUL.FTZ R6, R186, R6 ;  /* 0x00000006ba067220 */ /* 0x000fe60000410000 */
        /* <DEDUP_REMOVED lines=64> */
.L_x_1672:
[C---:B---3--:R-:W-:Y:S01]  /*7510*/  FADD.FTZ R7, -R177.reuse, R19 ;  /* 0x00000013b1077221 */ /* 0x048fe20000010100 */
[----:B------:R-:W-:Y:S01]  /*7520*/  FSETP.GE.FTZ.AND P5, PT, R196, RZ, PT ;  /* 0x000000ffc400720b */ /* 0x000fe20003fb6000 */
[----:B------:R-:W-:Y:S01]  /*7530*/  FADD.FTZ R6, -R177, R18 ;  /* 0x00000012b1067221 */ /* 0x000fe20000010100 */
[----:B------:R-:W-:Y:S01]  /*7540*/  FSETP.GE.FTZ.AND P0, PT, R197, RZ, PT ;  /* 0x000000ffc500720b */ /* 0x000fe20003f16000 */
[----:B------:R-:W-:Y:S01]  /*7550*/  FMUL.FTZ R165, R222, R165 ;  /* 0x000000a5dea57220 */ /* 0x000fe20000410000 */
[-C--:B------:R-:W-:Y:S01]  /*7560*/  FSEL R7, R7, R177.reuse, P5 ;  /* 0x000000b107077208 */ /* 0x080fe20002800000 */
[----:B------:R-:W-:Y:S01]  /*7570*/  FADD.FTZ R22, -R177, R22 ;  /* 0x00000016b1167221 */ /* 0x000fe20000010100 */
[----:B------:R-:W-:Y:S01]  /*7580*/  FSEL R6, R6, R177, P0 ;  /* 0x000000b106067208 */ /* 0x000fe20000000000 */
[----:B------:R-:W-:Y:S01]  /*7590*/  STS [R232+0x1c000], R164 ;  /* 0x01c000a4e8007388 */ /* 0x000fe20000000800 */
[----:B------:R-:W-:Y:S01]  /*75a0*/  FSETP.GE.FTZ.AND P4, PT, R194, RZ, PT ;  /* 0x000000ffc200720b */ /* 0x000fe20003f96000 */
[----:B------:R-:W-:Y:S01]  /*75b0*/  FMUL.FTZ R19, R196, R7 ;  /* 0x00000007c4137220 */ /* 0x000fe20000410000 */
[----:B------:R-:W-:Y:S01]  /*75c0*/  F2FP.F16.F32.PACK_AB R7, R165, R205 ;  /* 0x000000cda507723e */ /* 0x000fe200000000ff */
[----:B------:R-:W-:Y:S01]  /*75d0*/  FMUL.FTZ R20, R197, R6 ;  /* 0x00000006c5147220 */ /* 0x000fe20000410000 */
[-C--:B------:R-:W-:Y:S01]  /*75e0*/  FSEL R6, R22, R177.reuse, P4 ;  /* 0x000000b116067208 */ /* 0x080fe20002000000 */
[----:B------:R-:W-:Y:S01]  /*75f0*/  FADD.FTZ R23, -R177, R23 ;  /* 0x00000017b1177221 */ /* 0x000fe20000010100 */
[----:B------:R-:W-:Y:S01]  /*7600*/  FSETP.GE.FTZ.AND P2, PT, R191, RZ, PT ;  /* 0x000000ffbf00720b */ /* 0x000fe20003f56000 */
[----:B------:R1:W-:Y:S01]  /*7610*/  STS [R232+0x1c400], R7 ;  /* 0x01c40007e8007388 */ /* 0x0003e20000000800 */
[----:B------:R-:W-:Y:S01]  /*7620*/  FSETP.GE.FTZ.AND P0, PT, R184, RZ, PT ;  /* 0x000000ffb800720b */ /* 0x000fe20003f16000 */
[----:B------:R-:W-:Y:S01]  /*7630*/  FMUL.FTZ R18, R194, R6 ;  /* 0x00000006c2127220 */ /* 0x000fe20000410000 */
[----:B------:R-:W-:Y:S01]  /*7640*/  F2FP.F16.F32.PACK_AB R6, R19, R20 ;  /* 0x000000141306723e */ /* 0x000fe200000000ff */
[----:B------:R-:W-:Y:S01]  /*7650*/  FADD.FTZ R34, -R177, R34 ;  /* 0x00000022b1227221 */ /* 0x000fe20000010100 */
[----:B------:R-:W-:Y:S01]  /*7660*/  FSEL R23, R23, R177, P2 ;  /* 0x000000b117177208 */ /* 0x000fe20001000000 */
[----:B-----5:R-:W-:Y:S01]  /*7670*/  FADD.FTZ R13, -R5, R13 ;  /* 0x0000000d050d7221 */ /* 0x020fe20000010100 */
[----:B------:R-:W-:Y:S01]  /*7680*/  FSETP.GE.FTZ.AND P2, PT, R185, RZ, PT ;  /* 0x000000ffb900720b */ /* 0x000fe20003f56000 */
[----:B------:R2:W-:Y:S01]  /*7690*/  STS [R235+0x1c400], R6 ;  /* 0x01c40006eb007388 */ /* 0x0005e20000000800 */
[----:B------:R-:W-:Y:S01]  /*76a0*/  FSETP.GE.FTZ.AND P4, PT, R226, RZ, PT ;  /* 0x000000ffe200720b */ /* 0x000fe20003f96000 */
[----:B------:R-:W-:Y:S01]  /*76b0*/  FMUL.FTZ R16, R191, R23 ;  /* 0x00000017bf107220 */ /* 0x000fe20000410000 */
[----:B------:R-:W-:Y:S01]  /*76c0*/  FSEL R34, R34, R177, P2 ;  /* 0x000000b122227208 */ /* 0x000fe20001000000 */
[----:B------:R-:W-:Y:S01]  /*76d0*/  FADD.FTZ R24, -R5, R24 ;  /* 0x0000001805187221 */ /* 0x000fe20000010100 */
[----:B------:R-:W-:Y:S01]  /*76e0*/  FSETP.GE.FTZ.AND P2, PT, R225, RZ, PT ;  /* 0x000000ffe100720b */ /* 0x000fe20003f56000 */
[----:B------:R-:W-:Y:S01]  /*76f0*/  @P0 FADD.FTZ R177, -R177, R35 ;  /* 0x00000023b1b10221 */ /* 0x000fe20000010100 */
[----:B------:R-:W-:Y:S01]  /*7700*/  F2FP.F16.F32.PACK_AB R16, R16, R18 ;  /* 0x000000121010723e */ /* 0x000fe200000000ff */
[C---:B------:R-:W-:Y:S01]  /*7710*/  FADD.FTZ R18, -R5.reuse, R8 ;  /* 0x0000000805127221 */ /* 0x040fe20000010100 */
[C---:B------:R-:W-:Y:S01]  /*7720*/  FADD.FTZ R8, -R5.reuse, R9 ;  /* 0x0000000905087221 */ /* 0x040fe20000010100 */
[----:B------:R-:W-:Y:S01]  /*7730*/  FSETP.GE.FTZ.AND P0, PT, R202, RZ, PT ;  /* 0x000000ffca00720b */ /* 0x000fe20003f16000 */
[C---:B------:R-:W-:Y:S01]  /*7740*/  FADD.FTZ R25, -R5.reuse, R25 ;  /* 0x0000001905197221 */ /* 0x040fe20000010100 */
[C---:B------:R-:W-:Y:S01]  /*7750*/  FADD.FTZ R28, -R5.reuse, R28 ;  /* 0x0000001c051c7221 */ /* 0x040fe20000010100 */
[-C--:B------:R-:W-:Y:S01]  /*7760*/  FSEL R9, R18, R5.reuse, P4 ;  /* 0x0000000512097208 */ /* 0x080fe20002000000 */
[----:B------:R-:W-:Y:S01]  /*7770*/  STS [R235+0x1c000], R32 ;  /* 0x01c00020eb007388 */ /* 0x000fe20000000800 */
[----:B------:R-:W-:Y:S01]  /*7780*/  FSEL R8, R8, R5, P2 ;  /* 0x0000000508087208 */ /* 0x000fe20001000000 */
[----:B------:R-:W-:Y:S01]  /*7790*/  FADD.FTZ R11, -R4, R11 ;  /* 0x0000000b040b7221 */ /* 0x000fe20000010100 */
[----:B-1----:R-:W-:Y:S01]  /*77a0*/  FADD.FTZ R7, -R5, R12 ;  /* 0x0000000c05077221 */ /* 0x002fe20000010100 */
[----:B------:R-:W-:Y:S01]  /*77b0*/  FMUL.FTZ R9, R226, R9 ;  /* 0x00000009e2097220 */ /* 0x000fe20000410000 */
[----:B------:R-:W-:Y:S01]  /*77c0*/  FSETP.GE.FTZ.AND P2, PT, R203, RZ, PT ;  /* 0x000000ffcb00720b */ /* 0x000fe20003f56000 */
[----:B------:R-:W-:Y:S01]  /*77d0*/  FADD.FTZ R14, -R4, R14 ;  /* 0x0000000e040e7221 */ /* 0x000fe20000010100 */
[----:B------:R-:W-:Y:S01]  /*77e0*/  FSETP.GE.FTZ.AND P4, PT, R198, RZ, PT ;  /* 0x000000ffc600720b */ /* 0x000fe20003f96000 */
[----:B------:R-:W-:Y:S01]  /*77f0*/  FADD.FTZ R26, -R4, R26 ;  /* 0x0000001a041a7221 */ /* 0x000fe20000010100 */
[-C--:B------:R-:W-:Y:S01]  /*7800*/  FSEL R7, R7, R5.reuse, P0 ;  /* 0x0000000507077208 */ /* 0x080fe20000000000 */
[----:B------:R-:W-:Y:S01]  /*7810*/  FMUL.FTZ R34, R185, R34 ;  /* 0x00000022b9227220 */ /* 0x000fe20000410000 */
[----:B------:R-:W-:Y:S01]  /*7820*/  FSETP.GE.FTZ.AND P0, PT, R188, RZ, PT ;  /* 0x000000ffbc00720b */ /* 0x000fe20003f16000 */
[----:B--2---:R-:W-:Y:S01]  /*7830*/  FMUL.FTZ R6, R225, R8 ;  /* 0x00000008e1067220 */ /* 0x004fe20000410000 */
[----:B------:R-:W-:Y:S01]  /*7840*/  FSEL R13, R13, R5, P2 ;  /* 0x000000050d0d7208 */ /* 0x000fe20001000000 */
[----:B------:R-:W-:Y:S01]  /*7850*/  FMUL.FTZ R7, R202, R7 ;  /* 0x00000007ca077220 */ /* 0x000fe20000410000 */
[----:B------:R-:W-:Y:S01]  /*7860*/  FSETP.GE.FTZ.AND P5, PT, R199, RZ, PT ;  /* 0x000000ffc700720b */ /* 0x000fe20003fb6000 */
[----:B------:R-:W-:Y:S01]  /*7870*/  FMUL.FTZ R177, R184, R177 ;  /* 0x000000b1b8b17220 */ /* 0x000fe20000410000 */
[----:B------:R-:W-:Y:S01]  /*7880*/  F2FP.F16.F32.PACK_AB R6, R6, R9 ;  /* 0x000000090606723e */ /* 0x000fe200000000ff */
[----:B------:R-:W-:Y:S01]  /*7890*/  FMUL.FTZ R13, R203, R13 ;  /* 0x0000000dcb0d7220 */ /* 0x000fe20000410000 */
[----:B------:R-:W-:Y:S01]  /*78a0*/  FSETP.GE.FTZ.AND P2, PT, R189, RZ, PT ;  /* 0x000000ffbd00720b */ /* 0x000fe20003f56000 */
[----:B------:R-:W-:Y:S01]  /*78b0*/  IMAD.MOV.U32 R222, RZ, RZ, R238 ;  /* 0x000000ffffde7224 */ /* 0x000fe200078e00ee */
[-C--:B------:R-:W-:Y:S01]  /*78c0*/  FSEL R25, R25, R5.reuse, P4 ;  /* 0x0000000519197208 */ /* 0x080fe20002000000 */
[----:B------:R1:W-:Y:S01]  /*78d0*/  STS [R232+0x1d000], R6 ;  /* 0x01d00006e8007388 */ /* 0x0003e20000000800 */
[-C--:B------:R-:W-:Y:S02]  /*78e0*/  FSEL R24, R24, R5.reuse, P5 ;  /* 0x0000000518187208 */ /* 0x080fe40002800000 */
[----:B------:R-:W-:Y:S01]  /*78f0*/  FSEL R28, R28, R5, P2 ;  /* 0x000000051c1c7208 */ /* 0x000fe20001000000 */
[----:B------:R-:W-:Y:S01]  /*7900*/  @P0 FADD.FTZ R5, -R5, R29 ;  /* 0x0000001d05050221 */ /* 0x000fe20000010100 */
[----:B------:R-:W-:Y:S01]  /*7910*/  FSETP.GE.FTZ.AND P0, PT, R224, RZ, PT ;  /* 0x000000ffe000720b */ /* 0x000fe20003f16000 */
[----:B------:R-:W-:Y:S01]  /*7920*/  FMUL.FTZ R24, R199, R24 ;  /* 0x00000018c7187220 */ /* 0x000fe20000410000 */
[----:B------:R-:W-:Y:S01]  /*7930*/  FSETP.GE.FTZ.AND P2, PT, R227, RZ, PT ;  /* 0x000000ffe300720b */ /* 0x000fe20003f56000 */
[----:B------:R-:W-:Y:S01]  /*7940*/  FMUL.FTZ R8, R188, R5 ;  /* 0x00000005bc087220 */ /* 0x000fe20000410000 */
[C---:B------:R-:W-:Y:S01]  /*7950*/  FADD.FTZ R5, -R4.reuse, R10 ;  /* 0x0000000a04057221 */ /* 0x040fe20000010100 */
[----:B------:R-:W-:Y:S01]  /*7960*/  F2FP.F16.F32.PACK_AB R10, R13, R7 ;  /* 0x000000070d0a723e */ /* 0x000fe200000000ff */
[C---:B------:R-:W-:Y:S01]  /*7970*/  FADD.FTZ R13, -R4.reuse, R15 ;  /* 0x0000000f040d7221 */ /* 0x040fe20000010100 */
[-C--:B------:R-:W-:Y:S01]  /*7980*/  FSEL R11, R11, R4.reuse, P0 ;  /* 0x000000040b0b7208 */ /* 0x080fe20000000000 */
[----:B------:R-:W-:Y:S01]  /*7990*/  FADD.FTZ R7, -R4, R27 ;  /* 0x0000001b04077221 */ /* 0x000fe20000010100 */
[-C--:B------:R-:W-:Y:S01]  /*79a0*/  FSEL R5, R5, R4.reuse, P2 ;  /* 0x0000000405057208 */ /* 0x080fe20001000000 */
[----:B------:R-:W-:Y:S01]  /*79b0*/  FMUL.FTZ R9, R198, R25 ;  /* 0x00000019c6097220 */ /* 0x000fe20000410000 */
        /* <DEDUP_REMOVED lines=8> */
[-C--:B------:R-:W-:Y:S02]  /*7a40*/  FSEL R11, R14, R4.reuse, P2 ;  /* 0x000000040e0b7208 */ /* 0x080fe40001000000 */
[----:B------:R-:W-:Y:S01]  /*7a50*/  FSEL R7, R7, R4, P4 ;  /* 0x0000000407077208 */ /* 0x000fe20002000000 */
[----:B------:R-:W-:Y:S01]  /*7a60*/  FMUL.FTZ R15, R204, R13 ;  /* 0x0000000dcc0f7220 */ /* 0x000fe20000410000 */
[----:B------:R-:W-:Y:S01]  /*7a70*/  FSETP.GE.FTZ.AND P0, PT, R190, RZ, PT ;  /* 0x000000ffbe00720b */ /* 0x000fe20003f16000 */
[----:B------:R-:W-:Y:S01]  /*7a80*/  FMUL.FTZ R18, R223, R11 ;  /* 0x0000000bdf127220 */ /* 0x000fe20000410000 */
[----:B------:R-:W-:Y:S01]  /*7a90*/  FSETP.GE.FTZ.AND P5, PT, R201, RZ, PT ;  /* 0x000000ffc900720b */ /* 0x000fe20003fb6000 */
[----:B------:R-:W-:Y:S01]  /*7aa0*/  FMUL.FTZ R13, R200, R7 ;  /* 0x00000007c80d7220 */ /* 0x000fe20000410000 */
[----:B------:R-:W-:Y:S01]  /*7ab0*/  F2FP.F16.F32.PACK_AB R7, R19, R20 ;  /* 0x000000141307723e */ /* 0x000fe200000000ff */
[----:B------:R-:W-:Y:S01]  /*7ac0*/  IMAD.MOV.U32 R223, RZ, RZ, R237 ;  /* 0x000000ffffdf7224 */ /* 0x000fe200078e00ed */
[----:B-1----:R-:W-:Y:S02]  /*7ad0*/  F2FP.F16.F32.PACK_AB R6, R15, R18 ;  /* 0x000000120f06723e */ /* 0x002fe400000000ff */
[----:B------:R-:W-:Y:S01]  /*7ae0*/  FSEL R11, R26, R4, P5 ;  /* 0x000000041a0b7208 */ /* 0x000fe20002800000 */
[----:B------:R-:W-:Y:S01]  /*7af0*/  STS [R232+0x1d400], R7 ;  /* 0x01d40007e8007388 */ /* 0x000fe20000000800 */
[----:B------:R-:W-:Y:S02]  /*7b00*/  FSETP.GE.FTZ.AND P2, PT, R192, RZ, PT ;  /* 0x000000ffc000720b */ /* 0x000fe40003f56000 */
[----:B------:R-:W-:Y:S02]  /*7b10*/  F2FP.F16.F32.PACK_AB R17, R178, R166 ;  /* 0x000000a6b211723e */ /* 0x000fe400000000ff */
[----:B------:R-:W-:Y:S01]  /*7b20*/  STS [R235+0x1d000], R10 ;  /* 0x01d0000aeb007388 */ /* 0x000fe20000000800 */
[----:B------:R-:W-:Y:S01]  /*7b30*/  FSEL R5, R5, R4, P2 ;  /* 0x0000000405057208 */ /* 0x000fe20001000000 */
[----:B------:R-:W-:Y:S01]  /*7b40*/  @P0 FADD.FTZ R4, -R4, R31 ;  /* 0x0000001f04040221 */ /* 0x000fe20000010100 */
[----:B------:R-:W-:Y:S02]  /*7b50*/  FMUL.FTZ R14, R201, R11 ;  /* 0x0000000bc90e7220 */ /* 0x000fe40000410000 */
[----:B------:R-:W-:Y:S01]  /*7b60*/  STS [R235+0x1d400], R6 ;  /* 0x01d40006eb007388 */ /* 0x000fe20000000800 */
[----:B------:R-:W-:Y:S01]  /*7b70*/  F2FP.F16.F32.PACK_AB R12, R177, R34 ;  /* 0x00000022b10c723e */ /* 0x000fe200000000ff */
[----:B------:R-:W-:Y:S01]  /*7b80*/  FMUL.FTZ R11, R192, R5 ;  /* 0x00000005c00b7220 */ /* 0x000fe20000410000 */
[----:B------:R-:W-:Y:S02]  /*7b90*/  FMUL.FTZ R4, R190, R4 ;  /* 0x00000004be047220 */ /* 0x000fe40000410000 */
[----:B------:R-:W-:Y:S01]  /*7ba0*/  STS [R233+0x1c000], R33 ;  /* 0x01c00021e9007388 */ /* 0x000fe20000000800 */
[----:B------:R-:W-:Y:S02]  /*7bb0*/  F2FP.F16.F32.PACK_AB R9, R9, R24 ;  /* 0x000000180909723e */ /* 0x000fe400000000ff */
[----:B------:R-:W-:Y:S02]  /*7bc0*/  F2FP.F16.F32.PACK_AB R5, R13, R14 ;  /* 0x0000000e0d05723e */ /* 0x000fe400000000ff */
[----:B------:R-:W-:Y:S01]  /*7bd0*/  STS [R233+0x1c400], R16 ;  /* 0x01c40010e9007388 */ /* 0x000fe20000000800 */
[----:B------:R-:W-:Y:S02]  /*7be0*/  F2FP.F16.F32.PACK_AB R8, R8, R28 ;  /* 0x0000001c0808723e */ /* 0x000fe400000000ff */
[----:B------:R-:W-:Y:S02]  /*7bf0*/  F2FP.F16.F32.PACK_AB R4, R4, R11 ;  /* 0x0000000b0404723e */ /* 0x000fe400000000ff */
        /* <DEDUP_REMOVED lines=108> */
[CC--:B------:R-:W-:Y:S02]  /*82c0*/  LEA R6, P0, R7.reuse, R242.reuse, 0x1 ;  /* 0x000000f207067211 */ /* 0x0c0fe400078008ff */
[----:B------:R-:W-:Y:S02]  /*82d0*/  LEA.HI R4, R4, R5, RZ, 0x3 ;  /* 0x0000000504047211 */ /* 0x000fe400078f18ff */
[----:B------:R-:W-:Y:S02]  /*82e0*/  SHF.R.S32.HI R10, RZ, 0x1f, R7 ;  /* 0x0000001fff0a7819 */ /* 0x000fe40000011407 */
[----:B------:R-:W-:Y:S05]  /*82f0*/  SHF.R.S32.HI R4, RZ, 0x3, R4 ;  /* 0x00000003ff047819 */ /* 0x000fea0000011404 */
[----:B------:R-:W-:Y:S05]  /*8300*/  IMAD.SHL.U32 R4, R4, 0x40, RZ ;  /* 0x0000004004047824 */ /* 0x000fea00078e00ff */
[----:B------:R-:W-:Y:S04]  /*8310*/  LOP3.LUT R4, R4, 0x1c0, RZ, 0xc0, !PT ;  /* 0x000001c004047812 */ /* 0x000fe800078ec0ff */
[----:B------:R-:W-:Y:S02]  /*8320*/  LOP3.LUT R8, R4, 0x38, R230, 0xf8, !PT ;  /* 0x0000003804087812 */ /* 0x000fe400078ef8e6 */
[----:B------:R-:W-:Y:S02]  /*8330*/  SHF.R.U32.HI R5, RZ, 0x3, R4 ;  /* 0x00000003ff057819 */ /* 0x000fe40000011604 */
        /* <DEDUP_REMOVED lines=33> */
.L_x_1673:
        /* <DEDUP_REMOVED lines=52> */
[----:B--2---:R-:W2:Y:S03]  /*8890*/  LDC R0, c[0x0][0x270] ;  /* 0x00009c00ff007b82 */ /* 0x004ea60000000800 */
[----:B------:R-:W-:Y:S01]  /*88a0*/  LDSM.16.M88.4 R196, [R2+0x1f000] ;  /* 0x01f0000002c4783b */ /* 0x000fe20000000200 */
        /* <DEDUP_REMOVED lines=28> */
[----:B------:R-:W1:Y:S05]  /*8a70*/  LDSM.16.MT88.4 R184, [R209+0x3800] ;  /* 0x00380000d1b8783b */ /* 0x000e6a0000004200 */
        /* <DEDUP_REMOVED lines=21> */
[-C--:B-1----:R-:W-:Y:S05]  /*8bd0*/  HMMA.16816.F32 R4, R168, R184.reuse, R4 ;  /* 0x000000b8a804723c */ /* 0x082fea0000001804 */
[----:B------:R-:W-:Y:S01]  /*8be0*/  IMAD R167, R0, UR35, RZ ;  /* 0x0000002300a77c24 */ /* 0x000fe2000f8e02ff */
        /* <DEDUP_REMOVED lines=19> */
[CC--:B--2---:R-:W-:Y:S01]  /*8d20*/  LEA R172, P1, R166.reuse, R2.reuse, 0x2 ;  /* 0x00000002a6ac7211 */ /* 0x0c4fe200078210ff */
        /* <DEDUP_REMOVED lines=326> */
[----:B------:R-:W1:Y:S01]  /*a190*/  S2R R63, SR_TID.X ;  /* 0x00000000003f7919 */ /* 0x000e620000002100 */
        /* <DEDUP_REMOVED lines=9> */
[----:B------:R-:W-:Y:S01]  /*a230*/  F2FP.F16.F32.PACK_AB R30, R30, R174 ;  /* 0x000000ae1e1e723e */ /* 0x000fe200000000ff */
[----:B------:R-:W-:Y:S01]  /*a240*/  FMUL.FTZ R66, R66, UR8 ;  /* 0x0000000842427c20 */ /* 0x000fe20008410000 */
        /* <DEDUP_REMOVED lines=54> */
[----:B------:R-:W-:Y:S01]  /*a5b0*/  UISETP.NE.AND UP0, UPT, UR36, -0x1, UPT ;  /* 0xffffffff2400788c */ /* 0x000fe2000bf05270 */
[----:B------:R-:W-:Y:S01]  /*a5c0*/  FMUL.FTZ R94, R94, UR8 ;  /* 0x000000085e5e7c20 */ /* 0x000fe20008410000 */
[----:B------:R-:W-:Y:S01]  /*a5d0*/  FMUL.FTZ R0, R95, UR8 ;  /* 0x000000085f007c20 */ /* 0x000fe20008410000 */
[----:B------:R-:W-:-:S02]  /*a5e0*/  F2FP.F16.F32.PACK_AB R4, R4, R96 ;  /* 0x000000600404723e */ /* 0x000fc400000000ff */
[----:B------:R-:W-:Y:S02]  /*a5f0*/  F2FP.F16.F32.PACK_AB R3, R3, R98 ;  /* 0x000000620303723e */ /* 0x000fe400000000ff */
[----:B------:R-:W-:Y:S02]  /*a600*/  F2FP.F16.F32.PACK_AB R6, R6, R88 ;  /* 0x000000580606723e */ /* 0x000fe400000000ff */
[----:B------:R-:W-:Y:S02]  /*a610*/  F2FP.F16.F32.PACK_AB R5, R5, R90 ;  /* 0x0000005a0505723e */ /* 0x000fe400000000ff */
[----:B-1----:R-:W-:Y:S01]  /*a620*/  SHF.R.S32.HI R61, RZ, 0x1f, R63 ;  /* 0x0000001fff3d7819 */ /* 0x002fe2000001143f */
[----:B------:R-:W-:Y:S01]  /*a630*/  @UP0 ULDC.64 UR12, c[0x0][0x450] ;  /* 0x00011400000c0ab9 */ /* 0x000fe20000000a00 */
[----:B------:R-:W-:Y:S02]  /*a640*/  F2FP.F16.F32.PACK_AB R2, R2, R92 ;  /* 0x0000005c0202723e */ /* 0x000fe400000000ff */
[----:B------:R-:W-:-:S02]  /*a650*/  F2FP.F16.F32.PACK_AB R0, R0, R94 ;  /* 0x0000005e0000723e */ /* 0x000fc400000000ff */
[----:B------:R-:W-:Y:S01]  /*a660*/  LEA.HI R61, R61, R63, RZ, 0x3 ;  /* 0x0000003f3d3d7211 */ /* 0x000fe200078f18ff */
[----:B------:R-:W-:Y:S01]  /*a670*/  @UP0 UIADD3 UR5, UR33, UR36, URZ ;  /* 0x0000002421050290 */ /* 0x000fe2000fffe03f */
[----:B------:R-:W-:Y:S01]  /*a680*/  PLOP3.LUT P0, PT, PT, PT, UP0, 0x80, 0x0 ;  /* 0x000000000000781c */ /* 0x000fe20003f0f008 */
        /* <DEDUP_REMOVED lines=63> */
[----:B------:R1:W-:Y:S01]  /*aa80*/  STS [R180+0xe400], R0 ;  /* 0x00e40000b4007388 */ /* 0x0003e20000000800 */
[----:B------:R-:W-:-:S02]  /*aa90*/  @UP0 UIMAD.WIDE.U32 UR10, UR5, UR12, URZ ;  /* 0x0000000c050a02a5 */ /* 0x000fc4000f8e003f */
[----:B------:R-:W-:-:S04]  /*aaa0*/  @UP0 UIMAD UR5, UR5, UR13, URZ ;  /* 0x0000000d050502a4 */ /* 0x000fc8000f8e023f */
[----:B------:R-:W-:Y:S01]  /*aab0*/  @UP0 UIADD3 UR20, UR11, UR5, URZ ;  /* 0x000000050b140290 */ /* 0x000fe2000fffe03f */
[----:B------:R-:W-:Y:S01]  /*aac0*/  @UP0 UMOV UR19, UR10 ;  /* 0x0000000a00130c82 */ /* 0x000fe20008000000 */
[----:B-1----:R-:W-:-:S04]  /*aad0*/  SHF.R.S32.HI R0, RZ, 0x3, R61 ;  /* 0x00000003ff007819 */ /* 0x002fc8000001143d */
[----:B------:R-:W-:-:S04]  /*aae0*/  SHF.L.U32 R2, R0, 0x6, RZ ;  /* 0x0000000600027819 */ /* 0x000fc800000006ff */
        /* <DEDUP_REMOVED lines=17> */
.L_x_1675:
        /* <DEDUP_REMOVED lines=24> */
.L_x_1676:
        /* <DEDUP_REMOVED lines=54> */
.L_x_1678:
[----:B------:R-:W-:Y:S05]  /*b0e0*/  BSYNC B0 ;  /* 0x0000000000007941 */ /* 0x000fea0003800000 */
.L_x_1677:
        /* <DEDUP_REMOVED lines=18> */
.L_x_1680:
[----:B------:R-:W-:Y:S05]  /*b210*/  BSYNC B0 ;  /* 0x0000000000007941 */ /* 0x000fea0003800000 */
.L_x_1679:
        /* <DEDUP_REMOVED lines=20> */
.L_x_1682:
[----:B------:R-:W-:Y:S05]  /*b360*/  BSYNC B0 ;  /* 0x0000000000007941 */ /* 0x000fea0003800000 */
.L_x_1681:
        /* <DEDUP_REMOVED lines=20> */
.L_x_1684:
[----:B------:R-:W-:Y:S05]  /*b4b0*/  BSYNC B0 ;  /* 0x0000000000007941 */ /* 0x000fea0003800000 */
.L_x_1683:
        /* <DEDUP_REMOVED lines=32> */
.L_x_1686:
[----:B------:R-:W-:Y:S05]  /*b6c0*/  BSYNC B0 ;  /* 0x0000000000007941 */ /* 0x000fea0003800000 */
.L_x_1685:
        /* <DEDUP_REMOVED lines=18> */
.L_x_1688:
[----:B------:R-:W-:Y:S05]  /*b7f0*/  BSYNC B0 ;  /* 0x0000000000007941 */ /* 0x000fea0003800000 */
.L_x_1687:
        /* <DEDUP_REMOVED lines=18> */
.L_x_1690:
[----:B------:R-:W-:Y:S05]  /*b920*/  BSYNC B0 ;  /* 0x0000000000007941 */ /* 0x000fea0003800000 */
.L_x_1689:
        /* <DEDUP_REMOVED lines=18> */
.L_x_1645:
        /* <DEDUP_REMOVED lines=25> */
.L_x_1692:
        /* <DEDUP_REMOVED lines=23> */
.L_x_1693:
        /* <DEDUP_REMOVED lines=40> */
.L_x_1695:
[----:B------:R-:W-:Y:S05]  /*bfd0*/  BSYNC B0 ;  /* 0x0000000000007941 */ /* 0x000fea0003800000 */
.L_x_1694:
        /* <DEDUP_REMOVED lines=18> */
.L_x_1697:
[----:B------:R-:W-:Y:S05]  /*c100*/  BSYNC B0 ;  /* 0x0000000000007941 */ /* 0x000fea0003800000 */
.L_x_1696:
        /* <DEDUP_REMOVED lines=18> */
.L_x_1699:
[----:B------:R-:W-:Y:S05]  /*c230*/  BSYNC B0 ;  /* 0x0000000000007941 */ /* 0x000fea0003800000 */
.L_x_1698:
        /* <DEDUP_REMOVED lines=18> */
.L_x_1701:
[----:B------:R-:W-:Y:S05]  /*c360*/  BSYNC B0 ;  /* 0x0000000000007941 */ /* 0x000fea0003800000 */
.L_x_1700:
        /* <DEDUP_REMOVED lines=30> */
.L_x_1703:
[----:B------:R-:W-:Y:S05]  /*c550*/  BSYNC B0 ;  /* 0x0000000000007941 */ /* 0x000fea0003800000 */
.L_x_1702:
        /* <DEDUP_REMOVED lines=18> */
.L_x_1705:
[----:B------:R-:W-:Y:S05]  /*c680*/  BSYNC B0 ;  /* 0x0000000000007941 */ /* 0x000fea0003800000 */
.L_x_1704:
        /* <DEDUP_REMOVED lines=18> */
.L_x_1707:
[----:B------:R-:W-:Y:S05]  /*c7b0*/  BSYNC B0 ;  /* 0x0000000000007941 */ /* 0x000fea0003800000 */
.L_x_1706:
        /* <DEDUP_REMOVED lines=17> */
.L_x_1691:
[----:B------:R-:W-:Y:S05]  /*c8d0*/  BSYNC B1 ;  /* 0x0000000000017941 */ /* 0x000fea0003800000 */
.L_x_1640:
        /* <DEDUP_REMOVED lines=11> */
.L_x_1708:
[----:B------:R-:W-:Y:S05]  /*c990*/  EXIT ;  /* 0x000000000000794d */ /* 0x000fea0003800000 */
.L_x_1710:
        /* <DEDUP_REMOVED lines=14> */
.L_x_2090:


//--------------------- .text._ZN5flash44flash_bwd_dq_dk_dv_loop_seqk_parallel_kernelI23Flash_bwd_kernel_traitsILi128ELi64ELi128ELi8ELi2ELi4ELi2ELb0ELb0EN7cutlass6half_tE19Flash_kernel_traitsILi128ELi64ELi128ELi8ES3_EELb0ELb0ELb0ELb1ELb0ELb0ELb1EEEvNS_16Flash_bwd_paramsE --------------------------
	.section	.text._ZN5flash44flash_bwd_dq_dk_dv_loop_seqk_parallel_kernelI23Flash_bwd_kernel_traitsILi128ELi64ELi128ELi8ELi2ELi4ELi2ELb0ELb0EN7cutlass6half_tE19Flash_kernel_traitsILi128ELi64ELi128ELi8ES3_EELb0ELb0ELb0ELb1ELb0ELb0ELb1EEEvNS_16Flash_bwd_paramsE,"ax",@progbits
	.align	128
        .global         _ZN5flash44flash_bwd_dq_dk_dv_loop_seqk_parallel_kernelI23Flash_bwd_kernel_traitsILi128ELi64ELi128ELi8ELi2ELi4ELi2ELb0ELb0EN7cutlass6half_tE19Flash_kernel_traitsILi128ELi64ELi128ELi8ES3_EELb0ELb0ELb0ELb1ELb0ELb0ELb1EEEvNS_16Flash_bwd_paramsE
        .type           _ZN5flash44flash_bwd_dq_dk_dv_loop_seqk_parallel_kernelI23Flash_bwd_kernel_traitsILi128ELi64ELi128ELi8ELi2ELi4ELi2ELb0ELb0EN7cutlass6half_tE19Flash_kernel_traitsILi128ELi64ELi128ELi8ES3_EELb0ELb0ELb0ELb1ELb0ELb0ELb1EEEvNS_16Flash_bwd_paramsE,@function
        .size           _ZN5flash44flash_bwd_dq_dk_dv_loop_seqk_parallel_kernelI23Flash_bwd_kernel_traitsILi128ELi64ELi128ELi8ELi2ELi4ELi2ELb0ELb0EN7cutlass6half_tE19Flash_kernel_traitsILi128ELi64ELi128ELi8ES3_EELb0ELb0ELb0ELb1ELb0ELb0ELb1EEEvNS_16Flash_bwd_paramsE,(.L_x_2091 - _ZN5flash44flash_bwd_dq_dk_dv_loop_seqk_parallel_kernelI23Flash_bwd_kernel_traitsILi128ELi64ELi128ELi8ELi2ELi4ELi2ELb0ELb0EN7cutlass6half_tE19Flash_kernel_traitsILi128ELi64ELi128ELi8ES3_EELb0ELb0ELb0ELb1ELb0ELb0ELb1EEEvNS_16Flash_bwd_paramsE)
        .other          _ZN5flash44flash_bwd_dq_dk_dv_loop_seqk_parallel_kernelI23Flash_bwd_kernel_traitsILi128ELi64ELi128ELi8ELi2ELi4ELi2ELb0ELb0EN7cutlass6half_tE19Flash_kernel_traitsILi128ELi64ELi128ELi8ES3_EELb0ELb0ELb0ELb1ELb0ELb0ELb1EEEvNS_16Flash_bwd_paramsE,@"STO_CUDA_ENTRY STV_DEFAULT"
_ZN5flash44flash_bwd_dq_dk_dv_loop_seqk_parallel_kernelI23Flash_bwd_kernel_traitsILi128ELi64ELi128ELi8ELi2ELi4ELi2ELb0ELb0EN7cutlass6half_tE19Flash_kernel_traitsILi128ELi64ELi128ELi8ES3_EELb0ELb0ELb0ELb1ELb0ELb0ELb1EEEvNS_16Flash_bwd_paramsE:
.text._ZN5flash44flash_bwd_dq_dk_dv_loop_seqk_parallel_kernelI23Flash_bwd_kernel_traitsILi128ELi64ELi128ELi8ELi2ELi4ELi2ELb0ELb0EN7cutlass6half_tE19Flash_kernel_traitsILi128ELi64ELi128ELi8ES3_EELb0ELb0ELb0ELb1ELb0ELb0ELb1EEEvNS_16Flash_bwd_paramsE:
        /* <DEDUP_REMOVED lines=75> */
[----:B------:R-:W-:Y:S01]  /*04b0*/  LOP3.LUT R0, R8, 0x1, RZ, 0xc0, !PT ;  /* 0x0000000108007812 */ /* 0x000fe200078ec0ff */
[----:B------:R-:W-:Y:S01]  /*04c0*/  STL [R1+0x44], R20 ;  /* 0x0000441401007387 */ /* 0x000fe20000100800 */
[----:B------:R-:W-:-:S02]  /*04d0*/  LOP3.LUT R214, R214, R210, RZ, 0x3c, !PT ;  /* 0x000000d2d6d67212 */ /* 0x000fc400078e3cff */
        /* <DEDUP_REMOVED lines=93> */
.L_x_1781:
        /* <DEDUP_REMOVED lines=67> */
.L_x_1711:
        /* <DEDUP_REMOVED lines=14> */
[----:B------:R-:W-:Y:S02]  /*0fc0*/  USHF.L.U32 UR19, UR46, 0x7, URZ ;  /* 0x000000072e137899 */ /* 0x000fe4000800063f */
[----:B------:R-:W-:Y:S01]  /*0fd0*/  UIMAD UR22, UR46, UR11, UR10 ;  /* 0x0000000b2e1672a4 */ /* 0x000fe2000f8e020a */
[----:B------:R-:W-:-:S02]  /*0fe0*/  ULDC UR59, c[0x0][0x2d4] ;  /* 0x0000b500003b7ab9 */ /* 0x000fc40000000800 */
[----:B------:R-:W-:Y:S01]  /*0ff0*/  @!UP1 ULDC.64 UR10, c[0x0][0x418] ;  /* 0x00010600000a9ab9 */ /* 0x000fe20000000a00 */
[----:B------:R-:W-:Y:S02]  /*1000*/  USEL UR35, UR19, URZ, UP2 ;  /* 0x0000003f13237287 */ /* 0x000fe40009000000 */
[----:B------:R-:W-:Y:S01]  /*1010*/  USHF.R.S32.HI UR23, URZ, 0x1f, UR59 ;  /* 0x0000001f3f177899 */ /* 0x000fe2000801143b */
[----:B------:R-:W-:Y:S01]  /*1020*/  ULDC UR41, c[0x0][0x2dc] ;  /* 0x0000b70000297ab9 */ /* 0x000fe20000000800 */
[----:B------:R-:W-:Y:S01]  /*1030*/  ULDC UR61, c[0x0][0x270] ;  /* 0x00009c00003d7ab9 */ /* 0x000fe20000000800 */
[----:B------:R-:W-:Y:S02]  /*1040*/  @!UP1 UIMAD.WIDE.U32 UR38, UR46, UR10, URZ ;  /* 0x0000000a2e2692a5 */ /* 0x000fe4000f8e003f */
[----:B------:R-:W-:Y:S01]  /*1050*/  USHF.L.U64.HI UR16, UR46, 0x7, UR58 ;  /* 0x000000072e107899 */ /* 0x000fe2000801023a */
[----:B-1----:R-:W-:Y:S01]  /*1060*/  IABS R5, R6 ;  /* 0x0000000600057213 */ /* 0x002fe20000000000 */
[----:B------:R-:W-:Y:S01]  /*1070*/  ULDC.U8 UR20, c[0x0][0x3d8] ;  /* 0x0000f60000147ab9 */ /* 0x000fe20000000000 */
[----:B------:R-:W-:Y:S01]  /*1080*/  ULDC.64 UR24, c[0x0][0x240] ;  /* 0x0000900000187ab9 */ /* 0x000fe20000000a00 */
[----:B------:R-:W-:Y:S01]  /*1090*/  UISETP.NE.AND UP3, UPT, UR20, URZ, UPT ;  /* 0x0000003f1400728c */ /* 0x000fe2000bf65270 */
[----:B------:R-:W1:Y:S01]  /*10a0*/  I2F.RP R2, R5 ;  /* 0x0000000500027306 */ /* 0x000e620000209400 */
[----:B------:R-:W-:Y:S01]  /*10b0*/  UIMAD.WIDE.U32 UR26, UR5, UR24, URZ ;  /* 0x00000018051a72a5 */ /* 0x000fe2000f8e003f */
        /* <DEDUP_REMOVED lines=38> */
[----:B------:R-:W-:Y:S02]  /*1320*/  @UP1 UIADD3 UR48, UR13, UR16, URZ ;  /* 0x000000100d301290 */ /* 0x000fe4000fffe03f */
[----:B------:R-:W-:Y:S02]  /*1330*/  @UP3 USEL UR16, UR8, UR5, !UP1 ;  /* 0x0000000508103287 */ /* 0x000fe4000c800000 */
[----:B------:R-:W-:Y:S01]  /*1340*/  IMAD.HI.U32 R0, R0, R2, RZ ;  /* 0x0000000200007227 */ /* 0x000fe200078e00ff */
[----:B------:R-:W-:Y:S01]  /*1350*/  UIADD3 UR8, UR12, -0x40, URZ ;  /* 0xffffffc00c087890 */ /* 0x000fe2000fffe03f */
[----:B------:R-:W-:Y:S02]  /*1360*/  @UP3 ULDC UR19, c[0x0][0x2e4] ;  /* 0x0000b90000133ab9 */ /* 0x000fe40000000800 */
[----:B------:R-:W-:Y:S01]  /*1370*/  IMAD.MOV R3, RZ, RZ, -R0 ;  /* 0x000000ffff037224 */ /* 0x000fe200078e0a00 */
[----:B------:R-:W-:-:S02]  /*1380*/  @!UP3 UIMAD UR13, UR46, UR61, UR57 ;  /* 0x0000003d2e0db2a4 */ /* 0x000fc4000f8e0239 */
[----:B------:R-:W-:Y:S01]  /*1390*/  @UP3 UIMAD UR26, UR57, UR19, UR16 ;  /* 0x00000013391a32a4 */ /* 0x000fe2000f8e0210 */
[C---:B------:R-:W-:Y:S01]  /*13a0*/  IMAD R2, R5.reuse, R3, R2 ;  /* 0x0000000305027224 */ /* 0x040fe200078e0202 */
[----:B------:R-:W-:Y:S02]  /*13b0*/  USHF.R.S32.HI UR16, URZ, 0x1f, UR8 ;  /* 0x0000001f3f107899 */ /* 0x000fe40008011408 */
[----:B------:R-:W-:Y:S02]  /*13c0*/  UIADD3 UR12, UP2, UR8, UR35, URZ ;  /* 0x00000023080c7290 */ /* 0x000fe4000ff5e03f */
[----:B------:R-:W-:Y:S01]  /*13d0*/  ISETP.GT.U32.AND P1, PT, R5, R2, PT ;  /* 0x000000020500720c */ /* 0x000fe20003f24070 */
[----:B------:R-:W-:Y:S01]  /*13e0*/  @!UP3 UIMAD UR26, UR13, UR40, URZ ;  /* 0x000000280d1ab2a4 */ /* 0x000fe2000f8e023f */
[----:B------:R-:W-:Y:S01]  /*13f0*/  ULDC.U8 UR21, c[0x0][0x480] ;  /* 0x0001200000157ab9 */ /* 0x000fe20000000000 */
[----:B------:R-:W-:Y:S02]  /*1400*/  UIADD3.X UR13, UR16, UR36, URZ, UP2, !UPT ;  /* 0x00000024100d7290 */ /* 0x000fe400097fe43f */
[----:B------:R-:W-:-:S02]  /*1410*/  UIMAD UR11, UR11, UR12, URZ ;  /* 0x0000000c0b0b72a4 */ /* 0x000fc4000f8e023f */
[----:B------:R-:W-:Y:S02]  /*1420*/  @UP0 UIADD3 UR32, UR18, UR33, URZ ;  /* 0x0000002112200290 */ /* 0x000fe4000fffe03f */
[----:B------:R-:W-:Y:S02]  /*1430*/  @UP0 UIADD3 UR29, UR18, UR33, URZ ;  /* 0x00000021121d0290 */ /* 0x000fe4000fffe03f */
[----:B------:R-:W-:Y:S02]  /*1440*/  UIMAD UR51, UR57, UR41, URZ ;  /* 0x00000029393372a4 */ /* 0x000fe4000f8e023f */
[----:B------:R-:W-:Y:S01]  /*1450*/  @!P1 IMAD.IADD R2, R2, 0x1, -R5 ;  /* 0x0000000102029824 */ /* 0x000fe200078e0a05 */
[----:B------:R-:W-:Y:S01]  /*1460*/  @!P1 IADD3 R0, R0, 0x1, RZ ;  /* 0x0000000100009810 */ /* 0x000fe20007ffe0ff */
[----:B------:R-:W-:Y:S01]  /*1470*/  UISETP.NE.AND UP4, UPT, UR21, URZ, UPT ;  /* 0x0000003f1500728c */ /* 0x000fe2000bf85270 */
[----:B------:R-:W-:Y:S01]  /*1480*/  PLOP3.LUT P1, PT, PT, PT, UP0, 0x80, 0x0 ;  /* 0x000000000000781c */ /* 0x000fe20003f2f008 */
[----:B------:R-:W-:Y:S01]  /*1490*/  @UP0 ULDC.64 UR22, c[0x0][0x250] ;  /* 0x0000940000160ab9 */ /* 0x000fe20000000a00 */
[----:B------:R-:W-:Y:S01]  /*14a0*/  ISETP.GE.U32.AND P0, PT, R2, R5, PT ;  /* 0x000000050200720c */ /* 0x000fe20003f06070 */
[----:B------:R-:W-:Y:S01]  /*14b0*/  @UP0 ULDC.64 UR20, c[0x0][0x248] ;  /* 0x0000920000140ab9 */ /* 0x000fe20000000a00 */
[----:B------:R-:W-:Y:S01]  /*14c0*/  LOP3.LUT R2, R6, UR57, RZ, 0x3c, !PT ;  /* 0x0000003906027c12 */ /* 0x000fe2000f8e3cff */
[----:B------:R-:W-:-:S02]  /*14d0*/  UIMAD.WIDE.U32 UR40, UR10, UR12, URZ ;  /* 0x0000000c0a2872a5 */ /* 0x000fc4000f8e003f */
[----:B------:R-:W-:Y:S01]  /*14e0*/  UIMAD UR12, UR10, UR13, UR11 ;  /* 0x0000000d0a0c72a4 */ /* 0x000fe2000f8e020b */
[----:B------:R-:W-:Y:S01]  /*14f0*/  ISETP.GE.AND P2, PT, R2, RZ, PT ;  /* 0x000000ff0200720c */ /* 0x000fe20003f46270 */
[----:B------:R-:W-:Y:S02]  /*1500*/  @UP0 UIMAD.WIDE.U32 UR14, UR32, UR20, URZ ;  /* 0x00000014200e02a5 */ /* 0x000fe4000f8e003f */
[----:B------:R-:W-:Y:S02]  /*1510*/  @UP0 UIMAD.WIDE.U32 UR10, UR29, UR22, URZ ;  /* 0x000000161d0a02a5 */ /* 0x000fe4000f8e003f */
[----:B------:R-:W-:Y:S02]  /*1520*/  UIMAD UR28, UR5, UR25, URZ ;  /* 0x00000019051c72a4 */ /* 0x000fe4000f8e023f */
[----:B------:R-:W-:Y:S01]  /*1530*/  @P0 VIADD R0, R0, 0x1 ;  /* 0x0000000100000836 */ /* 0x000fe20000000000 */
[----:B------:R-:W-:Y:S01]  /*1540*/  @UP0 UIMAD UR32, UR32, UR21, URZ ;  /* 0x00000015202002a4 */ /* 0x000fe2000f8e023f */
[----:B------:R-:W-:Y:S01]  /*1550*/  PLOP3.LUT P0, PT, PT, PT, UP3, 0x80, 0x0 ;  /* 0x000000000000781c */ /* 0x000fe20003f0f038 */
[----:B------:R-:W-:Y:S01]  /*1560*/  @UP0 UIMAD UR13, UR29, UR23, URZ ;  /* 0x000000171d0d02a4 */ /* 0x000fe2000f8e023f */
[----:B------:R-:W-:Y:S01]  /*1570*/  IMAD.MOV.U32 R16, RZ, RZ, R0 ;  /* 0x000000ffff107224 */ /* 0x000fe200078e0000 */
[----:B------:R-:W-:-:S02]  /*1580*/  USEL UR53, UR50, URZ, UP4 ;  /* 0x0000003f32357287 */ /* 0x000fc4000a000000 */
[----:B------:R-:W-:Y:S02]  /*1590*/  USHF.R.S32.HI UR44, URZ, 0x1f, UR34 ;  /* 0x0000001f3f2c7899 */ /* 0x000fe40008011422 */
[----:B------:R-:W-:Y:S01]  /*15a0*/  @UP1 UIADD3 UR47, UR27, UR28, URZ ;  /* 0x0000001c1b2f1290 */ /* 0x000fe2000fffe03f */
        /* <DEDUP_REMOVED lines=23> */
.L_x_1713:
        /* <DEDUP_REMOVED lines=13> */
.L_x_1714:
        /* <DEDUP_REMOVED lines=11> */
.L_x_1715:
[----:B------:R-:W-:-:S04]  /*18a0*/  UIMAD UR5, UR46, UR61, UR57 ;  /* 0x0000003d2e0572a4 */ /* 0x000fc8000f8e0239 */
[----:B------:R-:W-:-:S12]  /*18b0*/  UIMAD UR5, UR5, UR59, URZ ;  /* 0x0000003b050572a4 */ /* 0x000fd8000f8e023f */
.L_x_1716:
[----:B------:R-:W1:Y:S01]  /*18c0*/  S2R R4, SR_TID.X ;  /* 0x0000000000047919 */ /* 0x000e620000002100 */
[----:B------:R-:W2:Y:S01]  /*18d0*/  LDC.64 R12, c[0x0][0x420] ;  /* 0x00010800ff0c7b82 */ /* 0x000ea20000000a00 */
[----:B------:R-:W-:Y:S01]  /*18e0*/  ULDC UR11, c[0x0][0x2dc] ;  /* 0x0000b700000b7ab9 */ /* 0x000fe20000000800 */
[----:B------:R-:W-:Y:S01]  /*18f0*/  SHF.R.S32.HI R233, RZ, 0x1f, R232 ;  /* 0x0000001fffe97819 */ /* 0x000fe200000114e8 */
[----:B------:R-:W-:Y:S01]  /*1900*/  UIMAD UR12, UR11, UR61, URZ ;  /* 0x0000003d0b0c72a4 */ /* 0x000fe2000f8e023f */
[----:B------:R-:W-:Y:S01]  /*1910*/  BSSY B1, `(.L_x_1712) ;  /* 0x0000a8f000017945 */ /* 0x000fe20003800000 */
[----:B------:R-:W-:Y:S02]  /*1920*/  USHF.R.S32.HI UR14, URZ, 0x1f, UR57 ;  /* 0x0000001f3f0e7899 */ /* 0x000fe40008011439 */
        /* <DEDUP_REMOVED lines=11> */
[----:B------:R-:W-:Y:S02]  /*19e0*/  SHF.R.S32.HI R3, RZ, 0x5, R3 ;  /* 0x00000005ff037819 */ /* 0x000fe40000011403 */
[----:B------:R-:W-:Y:S01]  /*19f0*/  SHF.R.S32.HI R2, RZ, 0x3, R2 ;  /* 0x00000003ff027819 */ /* 0x000fe20000011402 */
[----:B------:R-:W-:Y:S01]  /*1a00*/  IMAD.IADD R0, R4, 0x1, -R0 ;  /* 0x0000000104007824 */ /* 0x000fe200078e0a00 */
[----:B------:R-:W-:Y:S01]  /*1a10*/  IADD3 R4, P0, R232, UR10, RZ ;  /* 0x0000000ae8047c10 */ /* 0x000fe2000ff1e0ff */
[----:B------:R-:W-:Y:S01]  /*1a20*/  ULDC.64 UR10, c[0x0][0x428] ;  /* 0x00010a00000a7ab9 */ /* 0x000fe20000000a00 */
[----:B------:R-:W-:Y:S01]  /*1a30*/  SHF.R.S32.HI R22, RZ, 0x1f, R2 ;  /* 0x0000001fff167819 */ /* 0x000fe20000011402 */
[----:B------:R-:W-:Y:S01]  /*1a40*/  IMAD R14, R3, UR12, R0 ;  /* 0x0000000c030e7c24 */ /* 0x000fe2000f8e0200 */
[----:B------:R-:W-:Y:S01]  /*1a50*/  IADD3 R0, P1, R2, UR8, RZ ;  /* 0x0000000802007c10 */ /* 0x000fe2000ff3e0ff */
[----:B------:R-:W-:Y:S01]  /*1a60*/  UIMAD UR5, UR14, UR10, URZ ;  /* 0x0000000a0e0572a4 */ /* 0x000fe2000f8e023f */
[----:B------:R-:W-:Y:S01]  /*1a70*/  IADD3.X R5, R233, UR49, RZ, P0, !PT ;  /* 0x00000031e9057c10 */ /* 0x000fe200087fe4ff */
[----:B--2---:R-:W-:Y:S01]  /*1a80*/  IMAD R3, R12, UR16, RZ ;  /* 0x000000100c037c24 */ /* 0x004fe2000f8e02ff */
[----:B------:R-:W-:Y:S01]  /*1a90*/  IADD3.X R6, R22, UR16, RZ, P1, !PT ;  /* 0x0000001016067c10 */ /* 0x000fe20008ffe4ff */
[----:B------:R-:W-:-:S02]  /*1aa0*/  UIMAD UR13, UR57, UR11, UR5 ;  /* 0x0000000b390d72a4 */ /* 0x000fc4000f8e0205 */
[----:B------:R-:W-:Y:S01]  /*1ab0*/  IMAD R3, R13, UR8, R3 ;  /* 0x000000080d037c24 */ /* 0x000fe2000f8e0203 */
[----:B------:R-:W-:Y:S01]  /*1ac0*/  USHF.L.U32 UR5, UR12, 0x6, URZ ;  /* 0x000000060c057899 */ /* 0x000fe2000800063f */
[----:B------:R-:W-:Y:S02]  /*1ad0*/  IMAD R6, R6, UR24, RZ ;  /* 0x0000001806067c24 */ /* 0x000fe4000f8e02ff */
[----:B------:R-:W-:-:S04]  /*1ae0*/  IMAD.WIDE.U32 R4, R12, UR8, R4 ;  /* 0x000000080c047c25 */ /* 0x000fc8000f8e0004 */
[C---:B------:R-:W-:Y:S02]  /*1af0*/  IMAD R8, R0.reuse, UR25, R6 ;  /* 0x0000001900087c24 */ /* 0x040fe4000f8e0206 */
[----:B------:R-:W-:-:S04]  /*1b00*/  IMAD.WIDE.U32 R6, R0, UR24, R232 ;  /* 0x0000001800067c25 */ /* 0x000fc8000f8e00e8 */
[----:B------:R-:W-:Y:S01]  /*1b10*/  IMAD.U32 R0, RZ, RZ, UR10 ;  /* 0x0000000aff007e24 */ /* 0x000fe2000f8e00ff */
[----:B------:R-:W-:Y:S01]  /*1b20*/  ULDC.64 UR10, c[0x0][0x258] ;  /* 0x00009600000a7ab9 */ /* 0x000fe20000000a00 */
[----:B------:R-:W-:Y:S01]  /*1b30*/  IADD3 R6, P0, R6, UR55, RZ ;  /* 0x0000003706067c10 */ /* 0x000fe2000ff1e0ff */
[----:B------:R-:W-:Y:S01]  /*1b40*/  UIMAD UR8, UR14, UR10, URZ ;  /* 0x0000000a0e0872a4 */ /* 0x000fe2000f8e023f */
[----:B------:R-:W-:Y:S02]  /*1b50*/  IMAD.IADD R5, R5, 0x1, R3 ;  /* 0x0000000105057824 */ /* 0x000fe400078e0203 */
[----:B------:R-:W-:Y:S01]  /*1b60*/  IADD3.X R7, R7, UR47, R8, P0, !PT ;  /* 0x0000002f07077c10 */ /* 0x000fe200087fe408 */
[----:B------:R-:W-:Y:S01]  /*1b70*/  UIMAD UR11, UR57, UR11, UR8 ;  /* 0x0000000b390b72a4 */ /* 0x000fe2000f8e0208 */
[----:B------:R-:W-:Y:S01]  /*1b80*/  IMAD.WIDE.U32 R4, R0, UR57, R4 ;  /* 0x0000003900047c25 */ /* 0x000fe2000f8e0004 */
[----:B------:R-:W-:Y:S01]  /*1b90*/  USHF.R.S32.HI UR8, URZ, 0x1f, UR5 ;  /* 0x0000001f3f087899 */ /* 0x000fe20008011405 */
[----:B------:R-:W-:Y:S01]  /*1ba0*/  PLOP3.LUT P0, PT, PT, PT, UP2, 0x80, 0x0 ;  /* 0x000000000000781c */ /* 0x000fe20003f0f028 */
[----:B------:R-:W-:Y:S01]  /*1bb0*/  UIADD3 UR5, UP1, UP0, UR40, UR5, UR51 ;  /* 0x0000000528057290 */ /* 0x000fe2000f83e033 */
[----:B------:R-:W-:Y:S01]  /*1bc0*/  IMAD.U32 R0, RZ, RZ, UR10 ;  /* 0x0000000aff007e24 */ /* 0x000fe2000f8e00ff */
[----:B------:R-:W-:Y:S01]  /*1bd0*/  ULDC.64 UR14, c[0x0][0x400] ;  /* 0x00010000000e7ab9 */ /* 0x000fe20000000a00 */
[----:B------:R-:W-:Y:S01]  /*1be0*/  VIADD R5, R5, UR13 ;  /* 0x0000000d05057c36 */ /* 0x000fe20008000000 */
[----:B------:R-:W-:Y:S01]  /*1bf0*/  UIADD3.X UR8, UR50, UR8, UR54, UP1, UP0 ;  /* 0x0000000832087290 */ /* 0x000fe20008fe0436 */
[----:B------:R-:W-:Y:S01]  /*1c00*/  IMAD.WIDE.U32 R6, R0, UR57, R6 ;  /* 0x0000003900067c25 */ /* 0x000fe2000f8e0006 */
[----:B------:R-:W-:Y:S01]  /*1c10*/  UIADD3 UR10, UP1, UP0, UR52, UR5, UR56 ;  /* 0x00000005340a7290 */ /* 0x000fe2000f83e038 */
[----:B------:R-:W-:-:S02]  /*1c20*/  ULDC.64 UR40, c[0x0][0x478] ;  /* 0x00011e0000287ab9 */ /* 0x000fc40000000a00 */
[-C--:B------:R-:W-:Y:S01]  /*1c30*/  IMAD R0, R22, R12.reuse, RZ ;  /* 0x0000000c16007224 */ /* 0x080fe200078e02ff */
[----:B------:R-:W-:Y:S01]  /*1c40*/  UIADD3.X UR5, UR53, UR8, UR48, UP1, UP0 ;  /* 0x0000000835057290 */ /* 0x000fe20008fe0430 */
[----:B------:R-:W-:Y:S01]  /*1c50*/  IMAD.WIDE.U32 R4, R2, R12, R4 ;  /* 0x0000000c02047225 */ /* 0x000fe200078e0004 */
[----:B------:R-:W-:Y:S01]  /*1c60*/  UIMAD.WIDE UR12, UR30, 0x4, UR42 ;  /* 0x000000041e0c78a5 */ /* 0x000fe2000f8e022a */
[----:B------:R-:W-:Y:S01]  /*1c70*/  LEA R10, P4, R6, UR26, 0x1 ;  /* 0x0000001a060a7c11 */ /* 0x000fe2000f8808ff */
[----:B------:R-:W-:Y:S01]  /*1c80*/  UIMAD.WIDE UR30, UR31, 0x4, UR40 ;  /* 0x000000041f1e78a5 */ /* 0x000fe2000f8e0228 */
[----:B------:R-:W-:Y:S01]  /*1c90*/  IMAD R3, R2, R13, R0 ;  /* 0x0000000d02037224 */ /* 0x000fe200078e0200 */
[----:B------:R-:W-:Y:S01]  /*1ca0*/  IADD3 R0, P2, R14, UR10, RZ ;  /* 0x0000000a0e007c10 */ /* 0x000fe2000ff5e0ff */
[----:B------:R-:W-:Y:S01]  /*1cb0*/  VIADD R15, R7, UR11 ;  /* 0x0000000b070f7c36 */ /* 0x000fe20008000000 */
[----:B------:R-:W-:Y:S01]  /*1cc0*/  LEA R8, P3, R4, UR28, 0x1 ;  /* 0x0000001c04087c11 */ /* 0x000fe2000f8608ff */
[----:B------:R-:W-:Y:S01]  /*1cd0*/  IMAD.IADD R3, R5, 0x1, R3 ;  /* 0x0000000105037824 */ /* 0x000fe200078e0203 */
[----:B------:R-:W-:-:S02]  /*1ce0*/  LEA R224, P1, R0, UR14, 0x2 ;  /* 0x0000000e00e07c11 */ /* 0x000fc4000f8210ff */
[----:B------:R-:W-:Y:S02]  /*1cf0*/  LEA.HI.X.SX32 R14, R14, UR5, 0x1, P2 ;  /* 0x000000050e0e7c11 */ /* 0x000fe400090f0eff */
[----:B------:R-:W-:Y:S02]  /*1d00*/  LEA.HI.X R9, R4, UR29, R3, 0x1, P3 ;  /* 0x0000001d04097c11 */ /* 0x000fe400098f0c03 */
[----:B------:R-:W-:Y:S02]  /*1d10*/  LEA.HI.X R225, R0, UR15, R14, 0x2, P1 ;  /* 0x0000000f00e17c11 */ /* 0x000fe400088f140e */
[----:B------:R-:W-:Y:S01]  /*1d20*/  LEA.HI.X R11, R6, UR27, R15, 0x1, P4 ;  /* 0x0000001b060b7c11 */ /* 0x000fe2000a0f0c0f */
[----:B------:R-:W-:Y:S06]  /*1d30*/  @!P0 BRA `(.L_x_1717) ;  /* 0x0000009400908947 */ /* 0x000fec0003800000 */
[----:B------:R-:W2:Y:S01]  /*1d40*/  LDL R18, [R1+0x10] ;  /* 0x0000100001127983 */ /* 0x000ea20000100800 */
[----:B------:R-:W-:Y:S01]  /*1d50*/  PLOP3.LUT P0, PT, PT, PT, UP4, 0x80, 0x0 ;  /* 0x000000000000781c */ /* 0x000fe20003f0f048 */
[----:B------:R-:W-:Y:S01]  /*1d60*/  UMOV UR10, UR38 ;  /* 0x00000026000a7c82 */ /* 0x000fe20008000000 */
[----:B------:R-:W-:Y:S01]  /*1d70*/  VIADD R19, R2, 0x20 ;  /* 0x0000002002137836 */ /* 0x000fe20000000000 */
[----:B------:R-:W-:Y:S01]  /*1d80*/  UIMAD UR5, UR10, -0x40, UR37 ;  /* 0xffffffc00a0578a4 */ /* 0x000fe2000f8e0225 */
[----:B------:R-:W-:Y:S01]  /*1d90*/  BSSY B0, `(.L_x_1718) ;  /* 0x0000020000007945 */ /* 0x000fe20003800000 */
[----:B------:R-:W-:Y:S01]  /*1da0*/  ULEA.HI UR8, UR10, UR10, URZ, 0x1 ;  /* 0x0000000a0a087291 */ /* 0x000fe2000f8f083f */
[----:B------:R-:W-:Y:S01]  /*1db0*/  IMAD.MOV.U32 R242, RZ, RZ, R8 ;  /* 0x000000fffff27224 */ /* 0x000fe200078e0008 */
[----:B------:R-:W-:Y:S01]  /*1dc0*/  UMOV UR14, UR12 ;  /* 0x0000000c000e7c82 */ /* 0x000fe20008000000 */
[----:B------:R-:W-:-:S05]  /*1dd0*/  UMOV UR16, UR30 ;  /* 0x0000001e00107c82 */ /* 0x000fca0008000000 */
[----:B------:R-:W-:Y:S01]  /*1de0*/  @P0 BAR.SYNC.DEFER_BLOCKING 0x0 ;  /* 0x0000000000000b1d */ /* 0x000fe20000010000 */
[----:B------:R-:W-:Y:S01]  /*1df0*/  ISETP.GE.AND P4, PT, R2, UR5, PT ;  /* 0x0000000502007c0c */ /* 0x000fe2000bf86270 */
[----:B------:R-:W-:Y:S01]  /*1e00*/  ULOP3.LUT UR8, UR8, 0xfffffffe, URZ, 0xc0, !UPT ;  /* 0xfffffffe08087892 */ /* 0x000fe2000f8ec03f */
[----:B------:R-:W-:Y:S01]  /*1e10*/  ISETP.GE.AND P2, PT, R19, UR5, PT ;  /* 0x0000000513007c0c */ /* 0x000fe2000bf46270 */
[----:B------:R-:W-:Y:S02]  /*1e20*/  IMAD.MOV.U32 R243, RZ, RZ, R9 ;  /* 0x000000fffff37224 */ /* 0x000fe400078e0009 */
[----:B------:R-:W-:Y:S01]  /*1e30*/  UIADD3 UR8, UR10, -UR8, URZ ;  /* 0x800000080a087290 */ /* 0x000fe2000fffe03f */
[----:B------:R-:W-:Y:S01]  /*1e40*/  VIADD R14, R232, 0x40 ;  /* 0x00000040e80e7836 */ /* 0x000fe20000000000 */
[----:B------:R-:W-:Y:S02]  /*1e50*/  UMOV UR15, UR31 ;  /* 0x0000001f000f7c82 */ /* 0x000fe40008000000 */
        /* <DEDUP_REMOVED lines=19> */
.L_x_1719:
[----:B------:R-:W-:Y:S05]  /*1f90*/  BSYNC B0 ;  /* 0x0000000000007941 */ /* 0x000fea0003800000 */
.L_x_1718:
        /* <DEDUP_REMOVED lines=29> */
.L_x_1721:
[----:B------:R-:W-:Y:S05]  /*2170*/  BSYNC B0 ;  /* 0x0000000000007941 */ /* 0x000fea0003800000 */
.L_x_1720:
        /* <DEDUP_REMOVED lines=12> */
.L_x_1723:
        /* <DEDUP_REMOVED lines=20> */
.L_x_1724:
[----:B------:R-:W-:Y:S05]  /*2380*/  BSYNC B0 ;  /* 0x0000000000007941 */ /* 0x000fea0003800000 */
.L_x_1722:
        /* <DEDUP_REMOVED lines=13> */
.L_x_1726:
        /* <DEDUP_REMOVED lines=29> */
.L_x_1727:
[----:B------:R-:W-:Y:S05]  /*2630*/  BSYNC B0 ;  /* 0x0000000000007941 */ /* 0x000fea0003800000 */
.L_x_1725:
        /* <DEDUP_REMOVED lines=10> */
[----:B------:R-:W-:Y:S02]  /*26e0*/  ISETP.GE.AND P5, PT, R2, UR8, PT ;  /* 0x0000000802007c0c */ /* 0x000fe4000bfa6270 */
[----:B------:R-:W-:Y:S01]  /*26f0*/  IADD3.X R7, R5, UR32, R3, P0, !PT ;  /* 0x0000002005077c10 */ /* 0x000fe200087fe403 */
[----:B------:R-:W-:-:S04]  /*2700*/  IMAD R3, R17, UR24, RZ ;  /* 0x0000001811037c24 */ /* 0x000fc8000f8e02ff */
[C---:B------:R-:W-:Y:S02]  /*2710*/  IMAD R3, R16.reuse, UR25, R3 ;  /* 0x0000001910037c24 */ /* 0x040fe4000f8e0203 */
[----:B------:R-:W-:-:S04]  /*2720*/  IMAD.WIDE.U32 R6, R16, UR24, R6 ;  /* 0x0000001810067c25 */ /* 0x000fc8000f8e0006 */
[----:B------:R1:W-:Y:S01]  /*2730*/  @P5 STS.128 [R0+0xc000], RZ ;  /* 0x00c000ff00005388 */ /* 0x0003e20000000c00 */
[----:B------:R-:W-:-:S03]  /*2740*/  IMAD.IADD R10, R7, 0x1, R3 ;  /* 0x00000001070a7824 */ /* 0x000fc600078e0203 */
[----:B------:R1:W-:Y:S01]  /*2750*/  @P5 STS.128 [R0+0x10000], RZ ;  /* 0x010000ff00005388 */ /* 0x0003e20000000c00 */
[C---:B-----5:R-:W-:Y:S02]  /*2760*/  VIADD R8, R23.reuse, 0x8 ;  /* 0x0000000817087836 */ /* 0x060fe40000000000 */
[C---:B------:R-:W-:Y:S02]  /*2770*/  VIADD R4, R23.reuse, 0x20 ;  /* 0x0000002017047836 */ /* 0x040fe40000000000 */
[----:B------:R-:W-:Y:S01]  /*2780*/  VIADD R11, R23, 0x28 ;  /* 0x00000028170b7836 */ /* 0x000fe20000000000 */
[----:B------:R-:W-:Y:S02]  /*2790*/  ISETP.GE.AND P1, PT, R8, UR5, PT ;  /* 0x0000000508007c0c */ /* 0x000fe4000bf26270 */
[----:B------:R-:W-:Y:S02]  /*27a0*/  ISETP.GE.AND P0, PT, R4, UR5, PT ;  /* 0x0000000504007c0c */ /* 0x000fe4000bf06270 */
[----:B------:R-:W-:-:S02]  /*27b0*/  P2R R21, PR, RZ, 0x2 ;  /* 0x00000002ff157803 */ /* 0x000fc40000000000 */
[----:B------:R-:W-:Y:S02]  /*27c0*/  P2R R20, PR, RZ, 0x1 ;  /* 0x00000001ff147803 */ /* 0x000fe40000000000 */
[----:B------:R-:W-:Y:S02]  /*27d0*/  ISETP.GE.AND P1, PT, R23, UR5, PT ;  /* 0x0000000517007c0c */ /* 0x000fe4000bf26270 */
[----:B------:R-:W-:Y:S02]  /*27e0*/  ISETP.GE.AND P0, PT, R11, UR5, PT ;  /* 0x000000050b007c0c */ /* 0x000fe4000bf06270 */
[----:B------:R-:W-:Y:S02]  /*27f0*/  P2R R18, PR, RZ, 0x2 ;  /* 0x00000002ff127803 */ /* 0x000fe40000000000 */
        /* <DEDUP_REMOVED lines=28> */
.L_x_1729:
[----:B------:R-:W-:Y:S05]  /*29c0*/  BSYNC B0 ;  /* 0x0000000000007941 */ /* 0x000fea0003800000 */
.L_x_1728:
        /* <DEDUP_REMOVED lines=33> */
.L_x_1731:
[----:B------:R-:W-:Y:S05]  /*2be0*/  BSYNC B0 ;  /* 0x0000000000007941 */ /* 0x000fea0003800000 */
.L_x_1730:
        /* <DEDUP_REMOVED lines=34> */
.L_x_1733:
[----:B------:R-:W-:Y:S05]  /*2e10*/  BSYNC B0 ;  /* 0x0000000000007941 */ /* 0x000fea0003800000 */
.L_x_1732:
        /* <DEDUP_REMOVED lines=33> */
.L_x_1735:
[----:B------:R-:W-:Y:S05]  /*3030*/  BSYNC B0 ;  /* 0x0000000000007941 */ /* 0x000fea0003800000 */
.L_x_1734:
        /* <DEDUP_REMOVED lines=42> */
.L_x_1737:
[----:B------:R-:W-:Y:S05]  /*32e0*/  BSYNC B0 ;  /* 0x0000000000007941 */ /* 0x000fea0003800000 */
.L_x_1736:
        /* <DEDUP_REMOVED lines=32> */
.L_x_1739:
[----:B------:R-:W-:Y:S05]  /*34f0*/  BSYNC B0 ;  /* 0x0000000000007941 */ /* 0x000fea0003800000 */
.L_x_1738:
        /* <DEDUP_REMOVED lines=32> */
.L_x_1741:
[----:B------:R-:W-:Y:S05]  /*3700*/  BSYNC B0 ;  /* 0x0000000000007941 */ /* 0x000fea0003800000 */
.L_x_1740:
        /* <DEDUP_REMOVED lines=32> */
.L_x_1743:
[----:B------:R-:W-:Y:S05]  /*3910*/  BSYNC B0 ;  /* 0x0000000000007941 */ /* 0x000fea0003800000 */
.L_x_1742:
[----:B------:R-:W-:Y:S01]  /*3920*/  ULDC.64 UR22, c[0x0][0x3c8] ;  /* 0x0000f20000167ab9 */ /* 0x000fe20000000a00 */
[----:B------:R-:W-:Y:S01]  /*3930*/  USHF.R.S32.HI UR8, URZ, 0x1f, UR57 ;  /* 0x0000001f3f087899 */ /* 0x000fe20008011439 */
[----:B------:R-:W-:Y:S01]  /*3940*/  ISETP.NE.AND P2, PT, R15, RZ, PT ;  /* 0x000000ff0f00720c */ /* 0x000fe20003f45270 */
[----:B------:R-:W-:Y:S01]  /*3950*/  UISETP.NE.U32.AND UP1, UPT, UR22, URZ, UPT ;  /* 0x0000003f1600728c */ /* 0x000fe2000bf25070 */
[----:B------:R-:W-:Y:S01]  /*3960*/  SHF.R.S32.HI R7, RZ, 0x1f, R23 ;  /* 0x0000001fff077819 */ /* 0x000fe20000011417 */
[----:B-1----:R-:W5:Y:S01]  /*3970*/  LDL R8, [R1+0x44] ;  /* 0x0000440001087983 */ /* 0x002f620000100800 */
[----:B------:R-:W-:Y:S01]  /*3980*/  SHF.R.S32.HI R5, RZ, 0x1f, R11 ;  /* 0x0000001fff057819 */ /* 0x000fe2000001140b */
[----:B------:R-:W-:Y:S01]  /*3990*/  UISETP.NE.AND.EX UP1, UPT, UR23, URZ, UPT, UP1 ;  /* 0x0000003f1700728c */ /* 0x000fe2000bf25310 */
[----:B------:R-:W-:Y:S01]  /*39a0*/  ISETP.NE.AND P6, PT, R18, RZ, PT ;  /* 0x000000ff1200720c */ /* 0x000fe20003fc5270 */
[----:B------:R-:W-:Y:S01]  /*39b0*/  IMAD.MOV.U32 R9, RZ, RZ, 0x7f800000 ;  /* 0x7f800000ff097424 */ /* 0x000fe200078e00ff */
[----:B------:R-:W-:-:S02]  /*39c0*/  ISETP.NE.AND P5, PT, R21, RZ, PT ;  /* 0x000000ff1500720c */ /* 0x000fc40003fa5270 */
[----:B------:R-:W-:Y:S01]  /*39d0*/  ISETP.NE.AND P4, PT, R20, RZ, PT ;  /* 0x000000ff1400720c */ /* 0x000fe20003f85270 */
[----:B------:R-:W-:Y:S01]  /*39e0*/  IMAD.MOV.U32 R13, RZ, RZ, 0x7f800000 ;  /* 0x7f800000ff0d7424 */ /* 0x000fe200078e00ff */
[----:B------:R-:W-:Y:S01]  /*39f0*/  PLOP3.LUT P0, PT, PT, PT, UP1, 0x80, 0x0 ;  /* 0x000000000000781c */ /* 0x000fe20003f0f018 */
[----:B------:R-:W-:Y:S01]  /*3a00*/  IMAD.MOV.U32 R12, RZ, RZ, 0x7f800000 ;  /* 0x7f800000ff0c7424 */ /* 0x000fe200078e00ff */
[----:B------:R-:W0:Y:S01]  /*3a10*/  LDGDEPBAR ;  /* 0x00000000000079af */ /* 0x000e220000000000 */
        /* <DEDUP_REMOVED lines=15> */
[----:B--234-:R-:W-:Y:S01]  /*3b10*/  SHF.L.U64.HI R0, R23, 0x2, R7 ;  /* 0x0000000217007819 */ /* 0x01cfe20000010207 */
[----:B------:R-:W-:Y:S01]  /*3b20*/  @UP1 ULDC UR5, c[0x0][0x2e8] ;  /* 0x0000ba0000051ab9 */ /* 0x000fe20000000800 */
[----:B------:R-:W-:Y:S01]  /*3b30*/  IMAD.MOV.U32 R238, RZ, RZ, R222 ;  /* 0x000000ffffee7224 */ /* 0x000fe200078e00de */
[----:B------:R-:W-:Y:S01]  /*3b40*/  CS2R R158, SRZ ;  /* 0x00000000009e7805 */ /* 0x000fe2000001ff00 */
[----:B------:R-:W-:Y:S01]  /*3b50*/  IMAD.U32 R3, RZ, RZ, UR23 ;  /* 0x00000017ff037e24 */ /* 0x000fe2000f8e00ff */
[----:B------:R-:W-:-:S02]  /*3b60*/  CS2R R156, SRZ ;  /* 0x00000000009c7805 */ /* 0x000fc4000001ff00 */
[----:B------:R-:W-:Y:S02]  /*3b70*/  CS2R R162, SRZ ;  /* 0x0000000000a27805 */ /* 0x000fe4000001ff00 */
[----:B------:R-:W-:Y:S02]  /*3b80*/  CS2R R160, SRZ ;  /* 0x0000000000a07805 */ /* 0x000fe4000001ff00 */
[----:B------:R-:W-:Y:S01]  /*3b90*/  CS2R R154, SRZ ;  /* 0x00000000009a7805 */ /* 0x000fe2000001ff00 */
[----:B------:R1:W2:Y:S01]  /*3ba0*/  @P0 LDG.E R6, desc[UR6][R2.64] ;  /* 0x0000000602060981 */ /* 0x0002a2000c1e1900 */
        /* <DEDUP_REMOVED lines=24> */
[----:B-1----:R-:W-:Y:S01]  /*3d30*/  IMAD.SHL.U32 R2, R23, 0x4, RZ ;  /* 0x0000000417027824 */ /* 0x002fe200078e00ff */
[----:B------:R-:W-:Y:S02]  /*3d40*/  CS2R R104, SRZ ;  /* 0x0000000000687805 */ /* 0x000fe4000001ff00 */
[----:B------:R-:W-:Y:S02]  /*3d50*/  CS2R R102, SRZ ;  /* 0x0000000000667805 */ /* 0x000fe4000001ff00 */
[----:B------:R-:W-:-:S02]  /*3d60*/  CS2R R100, SRZ ;  /* 0x0000000000647805 */ /* 0x000fc4000001ff00 */
[----:B------:R-:W-:Y:S02]  /*3d70*/  CS2R R94, SRZ ;  /* 0x00000000005e7805 */ /* 0x000fe4000001ff00 */
[----:B------:R-:W-:Y:S02]  /*3d80*/  IADD3 R2, P1, R2, UR14, RZ ;  /* 0x0000000e02027c10 */ /* 0x000fe4000ff3e0ff */
[----:B------:R-:W-:Y:S02]  /*3d90*/  CS2R R92, SRZ ;  /* 0x00000000005c7805 */ /* 0x000fe4000001ff00 */
[----:B------:R-:W-:Y:S02]  /*3da0*/  CS2R R98, SRZ ;  /* 0x0000000000627805 */ /* 0x000fe4000001ff00 */
[----:B------:R-:W-:Y:S02]  /*3db0*/  CS2R R96, SRZ ;  /* 0x0000000000607805 */ /* 0x000fe4000001ff00 */
[----:B------:R-:W-:-:S02]  /*3dc0*/  IADD3.X R3, R0, UR13, RZ, P1, !PT ;  /* 0x0000000d00037c10 */ /* 0x000fc40008ffe4ff */
[----:B------:R-:W-:Y:S02]  /*3dd0*/  CS2R R90, SRZ ;  /* 0x00000000005a7805 */ /* 0x000fe4000001ff00 */
[C---:B------:R-:W-:Y:S02]  /*3de0*/  @!P2 LEA R4, P1, R11.reuse, UR14, 0x2 ;  /* 0x0000000e0b04ac11 */ /* 0x040fe4000f8210ff */
[----:B------:R-:W-:Y:S02]  /*3df0*/  CS2R R88, SRZ ;  /* 0x0000000000587805 */ /* 0x000fe4000001ff00 */
[----:B------:R-:W-:Y:S01]  /*3e00*/  CS2R R86, SRZ ;  /* 0x0000000000567805 */ /* 0x000fe2000001ff00 */
[----:B------:R-:W3:Y:S01]  /*3e10*/  @!P6 LDG.E R13, desc[UR6][R2.64] ;  /* 0x00000006020de981 */ /* 0x000ee2000c1e1900 */
[----:B------:R-:W-:Y:S02]  /*3e20*/  @!P2 LEA.HI.X R5, R11, UR13, R5, 0x2, P1 ;  /* 0x0000000d0b05ac11 */ /* 0x000fe400088f1405 */
[----:B------:R-:W-:-:S02]  /*3e30*/  CS2R R84, SRZ ;  /* 0x0000000000547805 */ /* 0x000fc4000001ff00 */
[----:B------:R-:W-:Y:S01]  /*3e40*/  CS2R R78, SRZ ;  /* 0x00000000004e7805 */ /* 0x000fe2000001ff00 */
[----:B------:R-:W4:Y:S01]  /*3e50*/  @!P5 LDG.E R12, desc[UR6][R2.64+0x20] ;  /* 0x00002006020cd981 */ /* 0x000f22000c1e1900 */
[----:B------:R-:W-:Y:S02]  /*3e60*/  CS2R R76, SRZ ;  /* 0x00000000004c7805 */ /* 0x000fe4000001ff00 */
[----:B------:R-:W-:Y:S02]  /*3e70*/  CS2R R82, SRZ ;  /* 0x0000000000527805 */ /* 0x000fe4000001ff00 */
[----:B------:R-:W-:Y:S01]  /*3e80*/  CS2R R80, SRZ ;  /* 0x0000000000507805 */ /* 0x000fe2000001ff00 */
[----:B------:R-:W5:Y:S01]  /*3e90*/  @!P2 LDG.E R9, desc[UR6][R4.64] ;  /* 0x000000060409a981 */ /* 0x000f62000c1e1900 */
[----:B------:R-:W-:Y:S02]  /*3ea0*/  CS2R R74, SRZ ;  /* 0x00000000004a7805 */ /* 0x000fe4000001ff00 */
[----:B------:R-:W-:-:S02]  /*3eb0*/  CS2R R72, SRZ ;  /* 0x0000000000487805 */ /* 0x000fc4000001ff00 */
[----:B------:R-:W-:Y:S01]  /*3ec0*/  CS2R R70, SRZ ;  /* 0x0000000000467805 */ /* 0x000fe2000001ff00 */
[----:B------:R1:W5:Y:S01]  /*3ed0*/  @!P4 LDG.E R10, desc[UR6][R2.64+0x80] ;  /* 0x00008006020ac981 */ /* 0x000362000c1e1900 */
        /* <DEDUP_REMOVED lines=17> */
[----:B------:R-:W-:Y:S01]  /*3ff0*/  ULDC UR20, c[0x0][0x2dc] ;  /* 0x0000b70000147ab9 */ /* 0x000fe20000000800 */
[----:B------:R-:W-:Y:S01]  /*4000*/  ULDC UR11, c[0x0][0x2ec] ;  /* 0x0000bb00000b7ab9 */ /* 0x000fe20000000800 */
[----:B------:R-:W5:Y:S01]  /*4010*/  LDL R5, [R1+0x28] ;  /* 0x0000280001057983 */ /* 0x000f620000100800 */
[----:B------:R-:W2:Y:S01]  /*4020*/  @P0 MUFU.RCP R0, UR5 ;  /* 0x0000000500000d08 */ /* 0x000ea20008001000 */
[----:B-1----:R-:W-:-:S02]  /*4030*/  IMAD.U32 R2, RZ, RZ, UR17 ;  /* 0x00000011ff027e24 */ /* 0x002fc4000f8e00ff */
[----:B------:R-:W-:Y:S02]  /*4040*/  VIADD R3, R218, 0x2000 ;  /* 0x00002000da037836 */ /* 0x000fe40000000000 */
[----:B------:R-:W-:-:S03]  /*4050*/  VIADD R4, R219, 0x2000 ;  /* 0x00002000db047836 */ /* 0x000fc60000000000 */
[----:B------:R-:W-:Y:S02]  /*4060*/  SEL R3, R3, R218, !P3 ;  /* 0x000000da03037207 */ /* 0x000fe40005800000 */
[----:B------:R-:W-:Y:S01]  /*4070*/  SEL R4, R4, R219, !P3 ;  /* 0x000000db04047207 */ /* 0x000fe20005800000 */
[----:B------:R-:W-:Y:S01]  /*4080*/  UMOV UR5, URZ ;  /* 0x0000003f00057c82 */ /* 0x000fe20008000000 */
[----:B------:R-:W-:Y:S02]  /*4090*/  LEA R211, R3, UR4, 0x1 ;  /* 0x0000000403d37c11 */ /* 0x000fe4000f8e08ff */
[----:B------:R-:W-:Y:S01]  /*40a0*/  LEA R212, R4, UR4, 0x1 ;  /* 0x0000000404d47c11 */ /* 0x000fe2000f8e08ff */
[----:B--2---:R-:W-:Y:S01]  /*40b0*/  @P0 FMUL.FTZ R0, R6, R0 ;  /* 0x0000000006000220 */ /* 0x004fe20000410000 */
[----:B------:R-:W-:-:S04]  /*40c0*/  IMAD.SHL.U32 R6, R23, 0x4, RZ ;  /* 0x0000000417067824 */ /* 0x000fc800078e00ff */
[----:B------:R-:W-:Y:S01]  /*40d0*/  @P0 R2UR UR8, R0 ;  /* 0x00000000000802ca */ /* 0x000fe200000e0000 */
[C---:B------:R-:W-:Y:S01]  /*40e0*/  VIADD R0, R23.reuse, 0xffffffc0 ;  /* 0xffffffc017007836 */ /* 0x040fe20000000000 */
[----:B------:R1:W-:Y:S02]  /*40f0*/  STL [R1+0x24], R6 ;  /* 0x0000240601007387 */ /* 0x0003e40000100800 */
[----:B-1----:R-:W-:Y:S02]  /*4100*/  SHF.L.U64.HI R6, R23, 0x2, R7 ;  /* 0x0000000217067819 */ /* 0x002fe40000010207 */
[----:B---3--:R-:W-:Y:S04]  /*4110*/  STL [R1+0x8], R13 ;  /* 0x0000080d01007387 */ /* 0x008fe80000100800 */
[----:B----4-:R-:W-:Y:S04]  /*4120*/  STL [R1+0xc], R12 ;  /* 0x00000c0c01007387 */ /* 0x010fe80000100800 */
[----:B-----5:R-:W-:Y:S04]  /*4130*/  STL [R1], R10 ;  /* 0x0000000a01007387 */ /* 0x020fe80000100800 */
[----:B------:R-:W-:Y:S04]  /*4140*/  STL [R1+0x4], R9 ;  /* 0x0000040901007387 */ /* 0x000fe80000100800 */
[----:B------:R-:W-:Y:S01]  /*4150*/  STL [R1+0x20], R6 ;  /* 0x0000200601007387 */ /* 0x000fe20000100800 */
[----:B------:R-:W-:Y:S01]  /*4160*/  IMAD R5, R2, 0x80, R5 ;  /* 0x0000008002057824 */ /* 0x000fe200078e0205 */
[----:B------:R-:W-:-:S04]  /*4170*/  SHF.R.S32.HI R2, RZ, 0x1f, R0 ;  /* 0x0000001fff027819 */ /* 0x000fc80000011400 */
[C---:B------:R-:W-:Y:S01]  /*4180*/  SHF.L.U64.HI R2, R0.reuse, 0x2, R2 ;  /* 0x0000000200027819 */ /* 0x040fe20000010202 */
[----:B------:R-:W-:-:S04]  /*4190*/  IMAD.SHL.U32 R0, R0, 0x4, RZ ;  /* 0x0000000400007824 */ /* 0x000fc800078e00ff */
[----:B------:R-:W-:Y:S04]  /*41a0*/  STL [R1+0x1c], R2 ;  /* 0x00001c0201007387 */ /* 0x000fe80000100800 */
[----:B------:R1:W-:Y:S02]  /*41b0*/  STL [R1+0x18], R0 ;  /* 0x0000180001007387 */ /* 0x0003e40000100800 */
[----:B-1----:R-:W-:-:S05]  /*41c0*/  IADD3 R0, R23, -UR37, -R5 ;  /* 0x8000002517007c10 */ /* 0x002fca000fffe805 */
[----:B------:R-:W-:-:S05]  /*41d0*/  VIADD R0, R0, UR9 ;  /* 0x0000000900007c36 */ /* 0x000fca0008000000 */
[----:B------:R1:W-:Y:S01]  /*41e0*/  STL [R1+0x14], R0 ;  /* 0x0000140001007387 */ /* 0x0003e20000100800 */
[C---:B------:R-:W-:Y:S02]  /*41f0*/  LOP3.LUT P2, RZ, R8.reuse, 0x2, RZ, 0xc0, !PT ;  /* 0x0000000208ff7812 */ /* 0x040fe4000784c0ff */
[C---:B------:R-:W-:Y:S02]  /*4200*/  LOP3.LUT P1, RZ, R8.reuse, 0x4, RZ, 0xc0, !PT ;  /* 0x0000000408ff7812 */ /* 0x040fe4000782c0ff */
[----:B------:R-:W-:Y:S02]  /*4210*/  LOP3.LUT P0, RZ, R8, 0x2, RZ, 0xc0, !PT ;  /* 0x0000000208ff7812 */ /* 0x000fe4000780c0ff */
[----:B------:R-:W-:Y:S02]  /*4220*/  SEL R221, R221, 0xffffffe0, !P2 ;  /* 0xffffffe0dddd7807 */ /* 0x000fe40005000000 */
[----:B------:R-:W-:Y:S02]  /*4230*/  SEL R217, R217, 0xffffffc0, !P1 ;  /* 0xffffffc0d9d97807 */ /* 0x000fe40004800000 */
[----:B------:R-:W-:Y:S01]  /*4240*/  SEL R220, R220, 0xffffffe0, !P0 ;  /* 0xffffffe0dcdc7807 */ /* 0x000fe20004000000 */
[----:B------:R-:W-:Y:S01]  /*4250*/  @UP1 UMOV UR5, UR8 ;  /* 0x0000000800051c82 */ /* 0x000fe20008000000 */
[----:B------:R-:W-:-:S05]  /*4260*/  ULDC UR8, c[0x0][0x39c] ;  /* 0x0000e70000087ab9 */ /* 0x000fca0000000800 */
.L_x_1746:
[----:B------:R-:W0:Y:S01]  /*4270*/  LDGDEPBAR ;  /* 0x00000000000079af */ /* 0x000e220000000000 */
[C---:B-1----:R-:W-:Y:S01]  /*4280*/  IADD3 R0, R212.reuse, R221, RZ ;  /* 0x000000ddd4007210 */ /* 0x042fe20007ffe0ff */
[----:B------:R-:W-:Y:S01]  /*4290*/  IMAD.IADD R2, R212, 0x1, R217 ;  /* 0x00000001d4027824 */ /* 0x000fe200078e02d9 */
[----:B------:R-:W-:Y:S05]  /*42a0*/  USHF.L.U32 UR12, UR17, 0x7, URZ ;  /* 0x00000007110c7899 */ /* 0x000fea000800063f */
[----:B------:R-:W2:Y:S01]  /*42b0*/  LDL R206, [R1+0x28] ;  /* 0x0000280001ce7983 */ /* 0x000ea20000100800 */
[----:B------:R-:W-:Y:S01]  /*42c0*/  IADD3 R3, R0, R217, RZ ;  /* 0x000000d900037210 */ /* 0x000fe20007ffe0ff */
[----:B------:R-:W-:Y:S02]  /*42d0*/  UIADD3 UR12, UR12, 0x80, URZ ;  /* 0x000000800c0c7890 */ /* 0x000fe4000fffe03f */
[----:B------:R-:W3:Y:S02]  /*42e0*/  LDL R205, [R1+0x14] ;  /* 0x0000140001cd7983 */ /* 0x000ee40000100800 */
[----:B------:R-:W-:Y:S02]  /*42f0*/  UISETP.GE.AND UP0, UPT, UR12, UR9, UPT ;  /* 0x000000090c00728c */ /* 0x000fe4000bf06270 */
[----:B------:R-:W4:Y:S04]  /*4300*/  LDL R204, [R1+0x8] ;  /* 0x0000080001cc7983 */ /* 0x000f280000100800 */
[----:B------:R-:W-:Y:S01]  /*4310*/  STL [R1+0x9c], R56 ;  /* 0x00009c3801007387 */ /* 0x000fe20000100800 */
[----:B------:R-:W-:Y:S02]  /*4320*/  PLOP3.LUT P6, PT, PT, PT, UP0, 0x80, 0x0 ;  /* 0x000000000000781c */ /* 0x000fe40003fcf008 */
[----:B------:R-:W-:Y:S01]  /*4330*/  PLOP3.LUT P0, PT, PT, PT, UP0, 0x80, 0x0 ;  /* 0x000000000000781c */ /* 0x000fe20003f0f008 */
[----:B------:R-:W-:Y:S01]  /*4340*/  STL [R1+0x98], R55 ;  /* 0x0000983701007387 */ /* 0x000fe20000100800 */
        /* <DEDUP_REMOVED lines=20> */
[----:B----4-:R-:W-:Y:S01]  /*4490*/  FSETP.NEU.FTZ.AND P2, PT, R204, -INF , PT ;  /* 0xff800000cc00780b */ /* 0x010fe20003f5d000 */
[----:B------:R-:W-:Y:S04]  /*44a0*/  DEPBAR.LE SB0, 0x0 ;  /* 0x000080000000791a */ /* 0x000fe80000000000 */
[----:B------:R-:W-:Y:S06]  /*44b0*/  BAR.SYNC.DEFER_BLOCKING 0x0 ;  /* 0x0000000000007b1d */ /* 0x000fec0000010000 */
[----:B------:R-:W-:Y:S08]  /*44c0*/  LDSM.16.M88.4 R32, [R212] ;  /* 0x00000000d420783b */ /* 0x000ff00000000200 */
[----:B------:R-:W1:Y:S08]  /*44d0*/  LDSM.16.M88.4 R16, [R214+UR4+0xc000] ;  /* 0x00c00004d610783b */ /* 0x000e700008000200 */
[----:B------:R-:W4:Y:S08]  /*44e0*/  LDSM.16.M88.4 R28, [R212+0x1000] ;  /* 0x00100000d41c783b */ /* 0x000f300000000200 */
[----:B------:R-:W2:Y:S08]  /*44f0*/  LDSM.16.M88.4 R164, [R214+UR4+0xc800] ;  /* 0x00c80004d6a4783b */ /* 0x000eb00008000200 */
[----:B------:R-:W-:Y:S08]  /*4500*/  LDSM.16.M88.4 R168, [R0] ;  /* 0x0000000000a8783b */ /* 0x000ff00000000200 */
[----:B------:R-:W3:Y:S01]  /*4510*/  LDSM.16.M88.4 R172, [R213] ;  /* 0x00000000d5ac783b */ /* 0x000ee20000000200 */
        /* <DEDUP_REMOVED lines=8> */
[-C--:B--2---:R-:W-:Y:S06]  /*45a0*/  HMMA.16816.F32 R20, R32, R164.reuse, RZ ;  /* 0x000000a42014723c */ /* 0x084fec00000018ff */
[C---:B------:R-:W-:Y:S01]  /*45b0*/  HMMA.16816.F32 R24, R28.reuse, R164, RZ ;  /* 0x000000a41c18723c */ /* 0x040fe200000018ff */
[----:B------:R-:W-:Y:S05]  /*45c0*/  LDSM.16.M88.4 R192, [R216+0x800] ;  /* 0x00080000d8c0783b */ /* 0x000fea0000000200 */
[-C--:B------:R-:W-:Y:S03]  /*45d0*/  HMMA.16816.F32 R28, R28, R166.reuse, RZ ;  /* 0x000000a61c1c723c */ /* 0x080fe600000018ff */
[----:B------:R-:W-:Y:S03]  /*45e0*/  LDSM.16.M88.4 R196, [R3] ;  /* 0x0000000003c4783b */ /* 0x000fe60000000200 */
[----:B------:R-:W-:Y:S05]  /*45f0*/  HMMA.16816.F32 R32, R32, R166, RZ ;  /* 0x000000a62020723c */ /* 0x000fea00000018ff */
[----:B------:R-:W2:Y:S01]  /*4600*/  LDSM.16.M88.4 R164, [R2+0x1000] ;  /* 0x0010000002a4783b */ /* 0x000ea20000000200 */
[-C--:B---3--:R-:W-:Y:S06]  /*4610*/  HMMA.16816.F32 R4, R168, R172.reuse, R4 ;  /* 0x000000aca804723c */ /* 0x088fec0000001804 */
[C---:B-1----:R-:W-:Y:S01]  /*4620*/  HMMA.16816.F32 R8, R176.reuse, R172, R8 ;  /* 0x000000acb008723c */ /* 0x042fe20000001808 */
[----:B------:R-:W1:Y:S05]  /*4630*/  LDSM.16.M88.4 R200, [R215] ;  /* 0x00000000d7c8783b */ /* 0x000e6a0000000200 */
[-C--:B------:R-:W-:Y:S06]  /*4640*/  HMMA.16816.F32 R12, R176, R174.reuse, R12 ;  /* 0x000000aeb00c723c */ /* 0x080fec000000180c */
[C---:B------:R-:W-:Y:S01]  /*4650*/  HMMA.16816.F32 R16, R168.reuse, R174, R16 ;  /* 0x000000aea810723c */ /* 0x040fe20000001810 */
[----:B------:R-:W-:Y:S05]  /*4660*/  LDSM.16.M88.4 R172, [R215+0x800] ;  /* 0x00080000d7ac783b */ /* 0x000fea0000000200 */
[-C--:B----4-:R-:W-:Y:S06]  /*4670*/  HMMA.16816.F32 R20, R168, R180.reuse, R20 ;  /* 0x000000b4a814723c */ /* 0x090fec0000001814 */
[C---:B------:R-:W-:Y:S06]  /*4680*/  HMMA.16816.F32 R24, R176.reuse, R180, R24 ;  /* 0x000000b4b018723c */ /* 0x040fec0000001818 */
[-C--:B------:R-:W-:Y:S01]  /*4690*/  HMMA.16816.F32 R28, R176, R182.reuse, R28 ;  /* 0x000000b6b01c723c */ /* 0x080fe2000000181c */
[----:B------:R-:W-:Y:S05]  /*46a0*/  LDSM.16.M88.4 R176, [R212+0x2000] ;  /* 0x00200000d4b0783b */ /* 0x000fea0000000200 */
[----:B------:R-:W-:Y:S03]  /*46b0*/  HMMA.16816.F32 R32, R168, R182, R32 ;  /* 0x000000b6a820723c */ /* 0x000fe60000001820 */
[----:B------:R-:W3:Y:S03]  /*46c0*/  LDSM.16.M88.4 R168, [R3+0x1000] ;  /* 0x0010000003a8783b */ /* 0x000ee60000000200 */
[-C--:B------:R-:W-:Y:S05]  /*46d0*/  HMMA.16816.F32 R4, R184, R188.reuse, R4 ;  /* 0x000000bcb804723c */ /* 0x080fea0000001804 */
[----:B------:R-:W4:Y:S01]  /*46e0*/  LDSM.16.M88.4 R180, [R214+UR4+0x10000] ;  /* 0x01000004d6b4783b */ /* 0x000f220008000200 */
[C---:B--2---:R-:W-:Y:S06]  /*46f0*/  HMMA.16816.F32 R8, R164.reuse, R188, R8 ;  /* 0x000000bca408723c */ /* 0x044fec0000001808 */
[-C--:B------:R-:W-:Y:S06]  /*4700*/  HMMA.16816.F32 R12, R164, R190.reuse, R12 ;  /* 0x000000bea40c723c */ /* 0x080fec000000180c */
[C---:B------:R-:W-:Y:S01]  /*4710*/  HMMA.16816.F32 R16, R184.reuse, R190, R16 ;  /* 0x000000beb810723c */ /* 0x040fe20000001810 */
[----:B------:R-:W-:Y:S05]  /*4720*/  LDSM.16.M88.4 R188, [R0+0x2000] ;  /* 0x0020000000bc783b */ /* 0x000fea0000000200 */
[-C--:B------:R-:W-:Y:S06]  /*4730*/  HMMA.16816.F32 R20, R184, R192.reuse, R20 ;  /* 0x000000c0b814723c */ /* 0x080fec0000001814 */
[C---:B------:R-:W-:Y:S06]  /*4740*/  HMMA.16816.F32 R24, R164.reuse, R192, R24 ;  /* 0x000000c0a418723c */ /* 0x040fec0000001818 */
[-C--:B------:R-:W-:Y:S01]  /*4750*/  HMMA.16816.F32 R28, R164, R194.reuse, R28 ;  /* 0x000000c2a41c723c */ /* 0x080fe2000000181c */
[----:B------:R-:W2:Y:S05]  /*4760*/  LDSM.16.M88.4 R164, [R212+0x3000] ;  /* 0x00300000d4a4783b */ /* 0x000eaa0000000200 */
[----:B------:R-:W-:Y:S03]  /*4770*/  HMMA.16816.F32 R32, R184, R194, R32 ;  /* 0x000000c2b820723c */ /* 0x000fe60000001820 */
[----:B------:R-:W2:Y:S03]  /*4780*/  LDSM.16.M88.4 R184, [R214+UR4+0x10800] ;  /* 0x01080004d6b8783b */ /* 0x000ea60008000200 */
[-C--:B-1----:R-:W-:Y:S05]  /*4790*/  HMMA.16816.F32 R4, R196, R200.reuse, R4 ;  /* 0x000000c8c404723c */ /* 0x082fea0000001804 */
        /* <DEDUP_REMOVED lines=13> */
[C---:B--2---:R-:W-:Y:S06]  /*4870*/  HMMA.16816.F32 R8, R164.reuse, R180, R8 ;  /* 0x000000b4a408723c */ /* 0x044fec0000001808 */
[-C--:B------:R-:W-:Y:S01]  /*4880*/  HMMA.16816.F32 R12, R164, R182.reuse, R12 ;  /* 0x000000b6a40c723c */ /* 0x080fe2000000180c */
[----:B---3--:R-:W-:Y:S05]  /*4890*/  MOV R0, UR10 ;  /* 0x0000000a00007c02 */ /* 0x008fea0008000f00 */
[C---:B------:R-:W-:Y:S01]  /*48a0*/  HMMA.16816.F32 R16, R176.reuse, R182, R16 ;  /* 0x000000b6b010723c */ /* 0x040fe20000001810 */
[----:B------:R-:W-:Y:S04]  /*48b0*/  LDSM.16.M88.4 R180, [R3+0x2000] ;  /* 0x0020000003b4783b */ /* 0x000fe80000000200 */
[----:B------:R-:W-:Y:S01]  /*48c0*/  IMAD R0, R0, 0x40, R205 ;  /* 0x0000004000007824 */ /* 0x000fe200078e02cd */
        /* <DEDUP_REMOVED lines=14> */
[----:B------:R3:W1:Y:S05]  /*49b0*/  LDSM.16.M88.4 R168, [R3+0x3000] ;  /* 0x0030000003a8783b */ /* 0x00066a0000000200 */
[----:B------:R-:W-:Y:S06]  /*49c0*/  HMMA.16816.F32 R32, R188, R174, R32 ;  /* 0x000000aebc20723c */ /* 0x000fec0000001820 */
[-C--:B----4-:R-:W-:Y:S06]  /*49d0*/  HMMA.16816.F32 R4, R196, R200.reuse, R4 ;  /* 0x000000c8c404723c */ /* 0x090fec0000001804 */
[C---:B--2---:R-:W-:Y:S06]  /*49e0*/  HMMA.16816.F32 R8, R164.reuse, R200, R8 ;  /* 0x000000c8a408723c */ /* 0x044fec0000001808 */
[-C--:B------:R-:W-:Y:S05]  /*49f0*/  HMMA.16816.F32 R12, R164, R202.reuse, R12 ;  /* 0x000000caa40c723c */ /* 0x080fea000000180c */
[C---:B---3--:R-:W-:Y:S01]  /*4a00*/  IADD3 R3, R0.reuse, 0x7, RZ ;  /* 0x0000000700037810 */ /* 0x048fe20007ffe0ff */
[C---:B------:R-:W-:Y:S04]  /*4a10*/  HMMA.16816.F32 R16, R196.reuse, R202, R16 ;  /* 0x000000cac410723c */ /* 0x040fe80000001810 */
[----:B------:R-:W-:Y:S02]  /*4a20*/  ISETP.GE.AND P3, PT, R3, RZ, PT ;  /* 0x000000ff0300720c */ /* 0x000fe40003f66270 */
[-C--:B------:R-:W-:Y:S06]  /*4a30*/  HMMA.16816.F32 R20, R196, R176.reuse, R20 ;  /* 0x000000b0c414723c */ /* 0x080fec0000001814 */
[C---:B------:R-:W-:Y:S05]  /*4a40*/  HMMA.16816.F32 R24, R164.reuse, R176, R24 ;  /* 0x000000b0a418723c */ /* 0x040fea0000001818 */
[----:B------:R-:W-:Y:S01]  /*4a50*/  @!P3 IADD3 R3, -R0, -0x7, RZ ;  /* 0xfffffff90003b810 */ /* 0x000fe20007ffe1ff */
[-C--:B------:R-:W-:Y:S01]  /*4a60*/  HMMA.16816.F32 R28, R164, R178.reuse, R28 ;  /* 0x000000b2a41c723c */ /* 0x080fe2000000181c */
[----:B------:R-:W-:Y:S05]  /*4a70*/  PLOP3.LUT P3, PT, PT, PT, UP0, 0x80, 0x0 ;  /* 0x000000000000781c */ /* 0x000fea0003f6f008 */
[----:B------:R-:W-:Y:S06]  /*4a80*/  HMMA.16816.F32 R32, R196, R178, R32 ;  /* 0x000000b2c420723c */ /* 0x000fec0000001820 */
[-C--:B-1----:R-:W-:Y:S06]  /*4a90*/  HMMA.16816.F32 R4, R180, R184.reuse, R4 ;  /* 0x000000b8b404723c */ /* 0x082fec0000001804 */
[C---:B------:R-:W-:Y:S06]  /*4aa0*/  HMMA.16816.F32 R8, R168.reuse, R184, R8 ;  /* 0x000000b8a808723c */ /* 0x040fec0000001808 */
        /* <DEDUP_REMOVED lines=18> */
[----:B------:R-:W-:Y:S01]  /*4bd0*/  MUFU.TANH R228, R15 ;  /* 0x0000000f00e47308 */ /* 0x000fe20000002400 */
[----:B------:R-:W-:Y:S01]  /*4be0*/  FMUL.FTZ R17, R17, UR8 ;  /* 0x0000000811117c20 */ /* 0x000fe20008410000 */
[----:B------:R-:W-:Y:S08]  /*4bf0*/  FMUL.FTZ R18, R18, UR8 ;  /* 0x0000000812127c20 */ /* 0x000ff00008410000 */
[----:B------:R3:W-:Y:S01]  /*4c00*/  MUFU.TANH R207, R13 ;  /* 0x0000000d00cf7308 */ /* 0x0007e20000002400 */
[----:B--2---:R-:W2:Y:S09]  /*4c10*/  LDL R9, [R1+0xc] ;  /* 0x00000c0001097983 */ /* 0x004eb20000100800 */
[----:B------:R4:W-:Y:S10]  /*4c20*/  MUFU.TANH R223, R12 ;  /* 0x0000000c00df7308 */ /* 0x0009f40000002400 */
[----:B------:R-:W-:Y:S01]  /*4c30*/  MUFU.TANH R55, R5 ;  /* 0x0000000500377308 */ /* 0x000fe20000002400 */
[----:B---3--:R-:W3:Y:S09]  /*4c40*/  LDL R13, [R1] ;  /* 0x00000000010d7983 */ /* 0x008ef20000100800 */
[----:B------:R-:W1:Y:S01]  /*4c50*/  MUFU.TANH R48, R6 ;  /* 0x0000000600307308 */ /* 0x000e620000002400 */
[----:B----4-:R-:W4:Y:S09]  /*4c60*/  LDL R12, [R1+0x4] ;  /* 0x00000400010c7983 */ /* 0x010f320000100800 */
[----:B------:R1:W1:Y:S10]  /*4c70*/  MUFU.TANH R47, R7 ;  /* 0x00000007002f7308 */ /* 0x0002740000002400 */
[----:B------:R1:W-:Y:S10]  /*4c80*/  MUFU.TANH R227, R8 ;  /* 0x0000000800e37308 */ /* 0x0003f40000002400 */
[----:B------:R1:W-:Y:S02]  /*4c90*/  MUFU.TANH R231, R10 ;  /* 0x0000000a00e77308 */ /* 0x0003e40000002400 */
[----:B-1----:R-:W1:Y:S08]  /*4ca0*/  LDSM.16.M88.4 R4, [R215+0x4800] ;  /* 0x00480000d704783b */ /* 0x002e700000000200 */
[----:B------:R1:W-:Y:S01]  /*4cb0*/  MUFU.TANH R41, R19 ;  /* 0x0000001300297308 */ /* 0x0003e20000002400 */
[----:B------:R-:W-:Y:S05]  /*4cc0*/  IMAD.U32 R8, RZ, RZ, UR17 ;  /* 0x00000011ff087e24 */ /* 0x000fea000f8e00ff */
[----:B------:R-:W-:Y:S04]  /*4cd0*/  LEA R8, R8, R206, 0x7 ;  /* 0x000000ce08087211 */ /* 0x000fe800078e38ff */
[----:B------:R-:W-:Y:S01]  /*4ce0*/  MUFU.TANH R230, R11 ;  /* 0x0000000b00e67308 */ /* 0x000fe20000002400 */
[----:B------:R-:W-:Y:S01]  /*4cf0*/  VIADD R10, R0, 0x8 ;  /* 0x00000008000a7836 */ /* 0x000fe20000000000 */
[C---:B------:R-:W-:Y:S01]  /*4d00*/  @P5 ISETP.GE.AND P5, PT, R8.reuse, UR9, PT ;  /* 0x0000000908005c0c */ /* 0x040fe2000bfa6270 */
[----:B------:R-:W-:Y:S03]  /*4d10*/  @P0 VIADD R2, R8, 0x1 ;  /* 0x0000000108020836 */ /* 0x000fe60000000000 */
[----:B------:R-:W-:Y:S02]  /*4d20*/  ISETP.GE.AND P0, PT, R10, RZ, PT ;  /* 0x000000ff0a00720c */ /* 0x000fe40003f06270 */
[----:B------:R-:W-:Y:S02]  /*4d30*/  @P6 ISETP.GE.AND P6, PT, R2, UR9, PT ;  /* 0x0000000902006c0c */ /* 0x000fe4000bfc6270 */
[----:B------:R1:W-:Y:S01]  /*4d40*/  MUFU.TANH R51, R16 ;  /* 0x0000001000337308 */ /* 0x0003e20000002400 */
[----:B------:R-:W-:Y:S02]  /*4d50*/  IABS R2, R0 ;  /* 0x0000000000027213 */ /* 0x000fe40000000000 */
[----:B-1----:R-:W-:Y:S02]  /*4d60*/  I2FP.F32.S32 R19, R3 ;  /* 0x0000000300137245 */ /* 0x002fe40000201400 */
[----:B------:R-:W-:Y:S05]  /*4d70*/  I2FP.F32.S32 R15, R2 ;  /* 0x00000002000f7245 */ /* 0x000fea0000201400 */
[----:B------:R-:W-:Y:S01]  /*4d80*/  MUFU.TANH R229, R14 ;  /* 0x0000000e00e57308 */ /* 0x000fe20000002400 */
[----:B------:R-:W-:Y:S01]  /*4d90*/  FFMA.FTZ R2, R15, -UR5, R248 ;  /* 0x800000050f027c23 */ /* 0x000fe200080100f8 */
[----:B------:R-:W-:Y:S02]  /*4da0*/  @!P0 IADD3 R10, -R0, -0x8, RZ ;  /* 0xfffffff8000a8810 */ /* 0x000fe40007ffe1ff */
[----:B------:R-:W-:Y:S01]  /*4db0*/  PLOP3.LUT P0, PT, PT, PT, UP0, 0x80, 0x0 ;  /* 0x000000000000781c */ /* 0x000fe20003f0f008 */
[-C--:B------:R-:W-:Y:S05]  /*4dc0*/  HMMA.16816.F32 R20, R180, R4.reuse, R20 ;  /* 0x00000004b414723c */ /* 0x080fea0000001814 */
[----:B------:R-:W-:Y:S01]  /*4dd0*/  MUFU.TANH R252, R17 ;  /* 0x0000001100fc7308 */ /* 0x000fe20000002400 */
[C---:B------:R-:W-:Y:S09]  /*4de0*/  HMMA.16816.F32 R24, R168.reuse, R4, R24 ;  /* 0x00000004a818723c */ /* 0x040ff20000001818 */
[----:B------:R-:W-:Y:S01]  /*4df0*/  MUFU.TANH R42, R18 ;  /* 0x00000012002a7308 */ /* 0x000fe20000002400 */
[-C--:B------:R-:W-:Y:S03]  /*4e00*/  HMMA.16816.F32 R28, R168, R6.reuse, R28 ;  /* 0x00000006a81c723c */ /* 0x080fe6000000181c */
[----:B------:R-:W-:Y:S01]  /*4e10*/  FMUL.FTZ R5, R204, 1.4426950216293334961 ;  /* 0x3fb8aa3bcc057820 */ /* 0x000fe20000410000 */
[----:B------:R-:W-:Y:S02]  /*4e20*/  IADD3 R4, R0, -0x1, RZ ;  /* 0xffffffff00047810 */ /* 0x000fe40007ffe0ff */
[----:B------:R-:W-:Y:S01]  /*4e30*/  HMMA.16816.F32 R32, R180, R6, R32 ;  /* 0x00000006b420723c */ /* 0x000fe20000001820 */
[----:B------:R-:W4:Y:S04]  /*4e40*/  LDL R180, [R1+0x24] ;  /* 0x0000240001b47983 */ /* 0x000f280000100800 */
[----:B------:R-:W-:Y:S01]  /*4e50*/  FSEL R5, R5, RZ, P2 ;  /* 0x000000ff05057208 */ /* 0x000fe20001000000 */
[----:B------:R-:W-:Y:S01]  /*4e60*/  FMUL.FTZ R20, R20, UR8 ;  /* 0x0000000814147c20 */ /* 0x000fe20008410000 */
[----:B------:R-:W-:Y:S01]  /*4e70*/  PLOP3.LUT P2, PT, PT, PT, UP0, 0x80, 0x0 ;  /* 0x000000000000781c */ /* 0x000fe20003f4f008 */
[----:B------:R-:W-:Y:S01]  /*4e80*/  FMUL.FTZ R21, R21, UR8 ;  /* 0x0000000815157c20 */ /* 0x000fe20008410000 */
[----:B------:R-:W-:Y:S01]  /*4e90*/  ISETP.GE.AND P4, PT, R4, RZ, PT ;  /* 0x000000ff0400720c */ /* 0x000fe20003f86270 */
        /* <DEDUP_REMOVED lines=9> */
[----:B------:R-:W-:Y:S01]  /*4f30*/  @P2 FSEL R2, R2, -INF , !P5 ;  /* 0xff80000002022808 */ /* 0x000fe20006800000 */
[----:B------:R-:W-:Y:S01]  /*4f40*/  FMUL.FTZ R29, R29, UR8 ;  /* 0x000000081d1d7c20 */ /* 0x000fe20008410000 */
[----:B------:R-:W-:Y:S01]  /*4f50*/  @!P4 IADD3 R4, -R0, 0x1, RZ ;  /* 0x000000010004c810 */ /* 0x000fe20007ffe1ff */
[----:B------:R-:W-:Y:S01]  /*4f60*/  FMUL.FTZ R30, R30, UR8 ;  /* 0x000000081e1e7c20 */ /* 0x000fe20008410000 */
[----:B------:R-:W-:Y:S01]  /*4f70*/  PLOP3.LUT P2, PT, PT, PT, UP0, 0x80, 0x0 ;  /* 0x000000000000781c */ /* 0x000fe20003f4f008 */
[----:B------:R-:W-:Y:S01]  /*4f80*/  FFMA.FTZ R2, R2, UR11, -R5 ;  /* 0x0000000b02027c23 */ /* 0x000fe20008010805 */
[----:B------:R-:W-:Y:S02]  /*4f90*/  I2FP.F32.S32 R16, R4 ;  /* 0x0000000400107245 */ /* 0x000fe40000201400 */
[----:B------:R-:W-:Y:S01]  /*4fa0*/  MUFU.TANH R37, R22 ;  /* 0x0000001600257308 */ /* 0x000fe20000002400 */
[----:B-1----:R-:W-:Y:S01]  /*4fb0*/  I2FP.F32.S32 R20, R10 ;  /* 0x0000000a00147245 */ /* 0x002fe20000201400 */
[----:B------:R-:W-:Y:S02]  /*4fc0*/  VIADD R10, R0, 0x28 ;  /* 0x00000028000a7836 */ /* 0x000fe40000000000 */
[----:B------:R-:W-:Y:S01]  /*4fd0*/  FMUL.FTZ R32, R32, UR8 ;  /* 0x0000000820207c20 */ /* 0x000fe20008410000 */
[----:B------:R-:W-:Y:S01]  /*4fe0*/  FMUL.FTZ R33, R33, UR8 ;  /* 0x0000000821217c20 */ /* 0x000fe20008410000 */
[----:B------:R-:W-:Y:S01]  /*4ff0*/  FMUL.FTZ R34, R34, UR8 ;  /* 0x0000000822227c20 */ /* 0x000fe20008410000 */
[----:B------:R-:W-:Y:S01]  /*5000*/  FFMA.FTZ R3, R20, -UR5, R48 ;  /* 0x8000000514037c23 */ /* 0x000fe20008010030 */
[----:B------:R-:W-:Y:S02]  /*5010*/  FMUL.FTZ R35, R35, UR8 ;  /* 0x0000000823237c20 */ /* 0x000fe40008410000 */
[----:B------:R1:W1:Y:S01]  /*5020*/  MUFU.EX2 R21, R2 ;  /* 0x0000000200157308 */ /* 0x0002620000000800 */
[----:B------:R-:W-:Y:S01]  /*5030*/  FMUL.FTZ R31, R31, UR8 ;  /* 0x000000081f1f7c20 */ /* 0x000fe20008410000 */
[----:B------:R-:W-:Y:S08]  /*5040*/  @P3 FSEL R3, R3, -INF , !P5 ;  /* 0xff80000003033808 */ /* 0x000ff00006800000 */
[----:B------:R-:W4:Y:S10]  /*5050*/  MUFU.TANH R36, R23 ;  /* 0x0000001700247308 */ /* 0x000f340000002400 */
[----:B------:R-:W4:Y:S01]  /*5060*/  MUFU.TANH R202, R24 ;  /* 0x0000001800ca7308 */ /* 0x000f220000002400 */
[----:B-1----:R-:W-:Y:S01]  /*5070*/  FFMA.FTZ R2, R19, -UR5, R47 ;  /* 0x8000000513027c23 */ /* 0x002fe2000801002f */
[----:B------:R-:W-:Y:S04]  /*5080*/  IMAD.MOV.U32 R182, RZ, RZ, R21 ;  /* 0x000000ffffb67224 */ /* 0x000fe800078e0015 */
[----:B------:R-:W-:Y:S04]  /*5090*/  @P2 FSEL R2, R2, -INF , !P6 ;  /* 0xff80000002022808 */ /* 0x000fe80007000000 */
[----:B------:R-:W1:Y:S10]  /*50a0*/  MUFU.TANH R199, R25 ;  /* 0x0000001900c77308 */ /* 0x000e740000002400 */
[----:B------:R-:W1:Y:S10]  /*50b0*/  MUFU.TANH R206, R26 ;  /* 0x0000001a00ce7308 */ /* 0x000e740000002400 */
[----:B------:R-:W1:Y:S10]  /*50c0*/  MUFU.TANH R205, R27 ;  /* 0x0000001b00cd7308 */ /* 0x000e740000002400 */
[----:B------:R-:W1:Y:S10]  /*50d0*/  MUFU.TANH R198, R28 ;  /* 0x0000001c00c67308 */ /* 0x000e740000002400 */
[----:B------:R-:W1:Y:S10]  /*50e0*/  MUFU.TANH R197, R29 ;  /* 0x0000001d00c57308 */ /* 0x000e740000002400 */
[----:B-----5:R-:W-:Y:S10]  /*50f0*/  MUFU.TANH R239, R32 ;  /* 0x0000002000ef7308 */ /* 0x020ff40000002400 */
[----:B------:R-:W1:Y:S10]  /*5100*/  MUFU.TANH R244, R33 ;  /* 0x0000002100f47308 */ /* 0x000e740000002400 */
[----:B------:R-:W-:Y:S10]  /*5110*/  MUFU.TANH R246, R34 ;  /* 0x0000002200f67308 */ /* 0x000ff40000002400 */
[----:B------:R-:W1:Y:S10]  /*5120*/  MUFU.TANH R245, R35 ;  /* 0x0000002300f57308 */ /* 0x000e740000002400 */
[----:B------:R-:W-:Y:S10]  /*5130*/  MUFU.TANH R204, R30 ;  /* 0x0000001e00cc7308 */ /* 0x000ff40000002400 */
[----:B------:R-:W1:Y:S01]  /*5140*/  MUFU.TANH R203, R31 ;  /* 0x0000001f00cb7308 */ /* 0x000e620000002400 */
[C---:B--2---:R-:W-:Y:S01]  /*5150*/  FMUL.FTZ R11, R9.reuse, 1.4426950216293334961 ;  /* 0x3fb8aa3b090b7820 */ /* 0x044fe20000410000 */
[----:B------:R-:W-:Y:S01]  /*5160*/  FSETP.NEU.FTZ.AND P4, PT, R9, -INF , PT ;  /* 0xff8000000900780b */ /* 0x000fe20003f9d000 */
[----:B------:R-:W-:Y:S03]  /*5170*/  FFMA.FTZ R9, R16, -UR5, R55 ;  /* 0x8000000510097c23 */ /* 0x000fe60008010037 */
[----:B------:R-:W-:Y:S02]  /*5180*/  FSEL R4, R11, RZ, P4 ;  /* 0x000000ff0b047208 */ /* 0x000fe40002000000 */
[----:B------:R-:W-:Y:S02]  /*5190*/  @P0 FSEL R9, R9, -INF , !P6 ;  /* 0xff80000009090808 */ /* 0x000fe40007000000 */
[----:B------:R-:W-:Y:S01]  /*51a0*/  IADD3 R11, R0, 0x1f, RZ ;  /* 0x0000001f000b7810 */ /* 0x000fe20007ffe0ff */
[--C-:B------:R-:W-:Y:S01]  /*51b0*/  FFMA.FTZ R3, R3, UR11, -R4.reuse ;  /* 0x0000000b03037c23 */ /* 0x100fe20008010804 */
[----:B------:R-:W-:Y:S01]  /*51c0*/  ISETP.GE.AND P0, PT, R10, RZ, PT ;  /* 0x000000ff0a00720c */ /* 0x000fe20003f06270 */
[----:B------:R-:W-:Y:S01]  /*51d0*/  FFMA.FTZ R9, R9, UR11, -R5 ;  /* 0x0000000b09097c23 */ /* 0x000fe20008010805 */
[----:B------:R-:W-:Y:S01]  /*51e0*/  ISETP.GE.AND P4, PT, R11, RZ, PT ;  /* 0x000000ff0b00720c */ /* 0x000fe20003f86270 */
[----:B------:R2:W-:Y:S01]  /*51f0*/  MUFU.EX2 R49, R3 ;  /* 0x0000000300317308 */ /* 0x0005e20000000800 */
[C---:B---3--:R-:W-:Y:S09]  /*5200*/  FSETP.NEU.FTZ.AND P3, PT, R13.reuse, -INF , PT ;  /* 0xff8000000d00780b */ /* 0x048ff20003f7d000 */
[----:B------:R3:W1:Y:S01]  /*5210*/  MUFU.EX2 R56, R9 ;  /* 0x0000000900387308 */ /* 0x0006620000000800 */
[----:B------:R-:W-:Y:S01]  /*5220*/  @!P0 IADD3 R10, -R0, -0x28, RZ ;  /* 0xffffffd8000a8810 */ /* 0x000fe20007ffe1ff */
[----:B----4-:R-:W-:Y:S01]  /*5230*/  FMUL.FTZ R14, R12, 1.4426950216293334961 ;  /* 0x3fb8aa3b0c0e7820 */ /* 0x010fe20000410000 */
[----:B------:R-:W-:Y:S02]  /*5240*/  @!P4 IADD3 R11, -R0, -0x1f, RZ ;  /* 0xffffffe1000bc810 */ /* 0x000fe40007ffe1ff */
[----:B------:R-:W-:Y:S02]  /*5250*/  FSETP.NEU.FTZ.AND P4, PT, R12, -INF , PT ;  /* 0xff8000000c00780b */ /* 0x000fe40003f9d000 */
[----:B------:R-:W-:Y:S01]  /*5260*/  I2FP.F32.S32 R10, R10 ;  /* 0x0000000a000a7245 */ /* 0x000fe20000201400 */
[----:B--2---:R-:W-:Y:S01]  /*5270*/  FFMA.FTZ R3, R2, UR11, -R4 ;  /* 0x0000000b02037c23 */ /* 0x004fe20008010804 */
[----:B------:R-:W-:Y:S01]  /*5280*/  VIADD R2, R0, 0x20 ;  /* 0x0000002000027836 */ /* 0x000fe20000000000 */
[----:B------:R-:W-:Y:S02]  /*5290*/  PLOP3.LUT P0, PT, PT, PT, UP0, 0x80, 0x0 ;  /* 0x000000000000781c */ /* 0x000fe40003f0f008 */
[----:B------:R2:W4:Y:S01]  /*52a0*/  MUFU.EX2 R46, R3 ;  /* 0x00000003002e7308 */ /* 0x0005220000000800 */
[----:B------:R-:W-:Y:S01]  /*52b0*/  FFMA.FTZ R10, R10, -UR5, R231 ;  /* 0x800000050a0a7c23 */ /* 0x000fe200080100e7 */
[----:B------:R-:W-:Y:S02]  /*52c0*/  ISETP.GE.AND P2, PT, R2, RZ, PT ;  /* 0x000000ff0200720c */ /* 0x000fe40003f46270 */
[----:B---3--:R-:W-:Y:S02]  /*52d0*/  IADD3 R9, R0, 0x27, RZ ;  /* 0x0000002700097810 */ /* 0x008fe40007ffe0ff */
[----:B------:R-:W-:Y:S05]  /*52e0*/  I2FP.F32.S32 R12, R11 ;  /* 0x0000000b000c7245 */ /* 0x000fea0000201400 */
[C---:B------:R-:W-:Y:S01]  /*52f0*/  FFMA.FTZ R11, R12.reuse, -UR5, R226 ;  /* 0x800000050c0b7c23 */ /* 0x040fe200080100e2 */
[----:B------:R-:W-:Y:S01]  /*5300*/  FFMA.FTZ R6, R12, -UR5, R228 ;  /* 0x800000050c067c23 */ /* 0x000fe200080100e4 */
[C---:B------:R-:W-:Y:S02]  /*5310*/  IADD3 R12, R0.reuse, 0x10, RZ ;  /* 0x00000010000c7810 */ /* 0x040fe40007ffe0ff */
[----:B------:R-:W-:Y:S02]  /*5320*/  @!P2 IADD3 R2, -R0, -0x20, RZ ;  /* 0xffffffe00002a810 */ /* 0x000fe40007ffe1ff */
[----:B------:R-:W-:Y:S01]  /*5330*/  PLOP3.LUT P2, PT, PT, PT, UP0, 0x80, 0x0 ;  /* 0x000000000000781c */ /* 0x000fe20003f4f008 */
[----:B--2---:R-:W-:Y:S01]  /*5340*/  FMUL.FTZ R3, R13, 1.4426950216293334961 ;  /* 0x3fb8aa3b0d037820 */ /* 0x004fe20000410000 */
[----:B------:R-:W-:Y:S02]  /*5350*/  I2FP.F32.S32 R13, R2 ;  /* 0x00000002000d7245 */ /* 0x000fe40000201400 */
[----:B------:R-:W-:Y:S02]  /*5360*/  @P0 FSEL R11, R11, -INF , !P6 ;  /* 0xff8000000b0b0808 */ /* 0x000fe40007000000 */
[----:B------:R-:W-:Y:S01]  /*5370*/  FSEL R3, R3, RZ, P3 ;  /* 0x000000ff03037208 */ /* 0x000fe20001800000 */
[----:B------:R-:W-:Y:S01]  /*5380*/  FFMA.FTZ R2, R13, -UR5, R227 ;  /* 0x800000050d027c23 */ /* 0x000fe200080100e3 */
[----:B------:R-:W-:Y:S01]  /*5390*/  ISETP.GE.AND P3, PT, R9, RZ, PT ;  /* 0x000000ff0900720c */ /* 0x000fe20003f66270 */
[----:B------:R-:W-:Y:S01]  /*53a0*/  FFMA.FTZ R7, R13, -UR5, R229 ;  /* 0x800000050d077c23 */ /* 0x000fe200080100e5 */
[----:B------:R-:W-:Y:S01]  /*53b0*/  PLOP3.LUT P0, PT, PT, PT, UP0, 0x80, 0x0 ;  /* 0x000000000000781c */ /* 0x000fe20003f0f008 */
[--C-:B------:R-:W-:Y:S02]  /*53c0*/  FFMA.FTZ R11, R11, UR11, -R3.reuse ;  /* 0x0000000b0b0b7c23 */ /* 0x100fe40008010803 */
[----:B------:R-:W-:Y:S02]  /*53d0*/  @P2 FSEL R2, R2, -INF , !P5 ;  /* 0xff80000002022808 */ /* 0x000fe40006800000 */
[----:B------:R-:W-:Y:S01]  /*53e0*/  PLOP3.LUT P2, PT, PT, PT, UP0, 0x80, 0x0 ;  /* 0x000000000000781c */ /* 0x000fe20003f4f008 */
[----:B------:R2:W-:Y:S02]  /*53f0*/  MUFU.EX2 R193, R11 ;  /* 0x0000000b00c17308 */ /* 0x0005e40000000800 */
[----:B------:R-:W-:Y:S03]  /*5400*/  FFMA.FTZ R2, R2, UR11, -R3 ;  /* 0x0000000b02027c23 */ /* 0x000fe60008010803 */
[----:B------:R-:W-:Y:S02]  /*5410*/  @!P3 IADD3 R9, -R0, -0x27, RZ ;  /* 0xffffffd90009b810 */ /* 0x000fe40007ffe1ff */
[----:B------:R-:W-:Y:S03]  /*5420*/  PLOP3.LUT P3, PT, PT, PT, UP0, 0x80, 0x0 ;  /* 0x000000000000781c */ /* 0x000fe60003f6f008 */
[----:B------:R3:W-:Y:S01]  /*5430*/  MUFU.EX2 R194, R2 ;  /* 0x0000000200c27308 */ /* 0x0007e20000000800 */
[----:B------:R-:W-:Y:S05]  /*5440*/  I2FP.F32.S32 R9, R9 ;  /* 0x0000000900097245 */ /* 0x000fea0000201400 */
[----:B------:R-:W-:Y:S01]  /*5450*/  FFMA.FTZ R9, R9, -UR5, R230 ;  /* 0x8000000509097c23 */ /* 0x000fe200080100e6 */
[----:B--2---:R-:W-:Y:S01]  /*5460*/  @P0 VIADD R11, R8, 0x8 ;  /* 0x00000008080b0836 */ /* 0x004fe20000000000 */
[----:B------:R-:W-:Y:S03]  /*5470*/  PLOP3.LUT P0, PT, PT, PT, UP0, 0x80, 0x0 ;  /* 0x000000000000781c */ /* 0x000fe60003f0f008 */
[----:B------:R-:W-:Y:S02]  /*5480*/  @P2 FSEL R9, R9, -INF , !P6 ;  /* 0xff80000009092808 */ /* 0x000fe40007000000 */
[----:B------:R-:W-:Y:S02]  /*5490*/  @P3 FSEL R10, R10, -INF , !P5 ;  /* 0xff8000000a0a3808 */ /* 0x000fe40006800000 */
[----:B------:R-:W-:Y:S02]  /*54a0*/  PLOP3.LUT P3, PT, PT, PT, UP0, 0x80, 0x0 ;  /* 0x000000000000781c */ /* 0x000fe40003f6f008 */
[----:B---3--:R-:W-:Y:S02]  /*54b0*/  FSEL R2, R14, RZ, P4 ;  /* 0x000000ff0e027208 */ /* 0x008fe40002000000 */
[----:B------:R-:W-:Y:S02]  /*54c0*/  PLOP3.LUT P4, PT, PT, PT, UP0, 0x80, 0x0 ;  /* 0x000000000000781c */ /* 0x000fe40003f8f008 */
[----:B------:R-:W-:Y:S01]  /*54d0*/  PLOP3.LUT P6, PT, PT, PT, UP0, 0x80, 0x0 ;  /* 0x000000000000781c */ /* 0x000fe20003fcf008 */
[--C-:B------:R-:W-:Y:S01]  /*54e0*/  FFMA.FTZ R9, R9, UR11, -R2.reuse ;  /* 0x0000000b09097c23 */ /* 0x100fe20008010802 */
[--C-:B------:R-:W-:Y:S03]  /*54f0*/  FFMA.FTZ R10, R10, UR11, -R2.reuse ;  /* 0x0000000b0a0a7c23 */ /* 0x100fe60008010802 */
[----:B------:R2:W-:Y:S06]  /*5500*/  MUFU.EX2 R200, R9 ;  /* 0x0000000900c87308 */ /* 0x0005ec0000000800 */
[----:B------:R-:W-:Y:S04]  /*5510*/  @P4 ISETP.GE.AND P4, PT, R11, UR9, PT ;  /* 0x000000090b004c0c */ /* 0x000fe8000bf86270 */
[----:B------:R3:W-:Y:S01]  /*5520*/  MUFU.EX2 R201, R10 ;  /* 0x0000000a00c97308 */ /* 0x0007e20000000800 */
[----:B------:R-:W-:Y:S02]  /*5530*/  @P6 IADD3 R11, R8, 0x9, RZ ;  /* 0x00000009080b6810 */ /* 0x000fe40007ffe0ff */
[----:B------:R-:W-:Y:S02]  /*5540*/  PLOP3.LUT P6, PT, PT, PT, UP0, 0x80, 0x0 ;  /* 0x000000000000781c */ /* 0x000fe40003fcf008 */
[C---:B--2---:R-:W-:Y:S04]  /*5550*/  IADD3 R9, R0.reuse, 0x17, RZ ;  /* 0x0000001700097810 */ /* 0x044fe80007ffe0ff */
[----:B------:R-:W-:Y:S01]  /*5560*/  ISETP.GE.AND P2, PT, R9, RZ, PT ;  /* 0x000000ff0900720c */ /* 0x000fe20003f46270 */
[----:B---3--:R-:W-:Y:S05]  /*5570*/  VIADD R10, R0, 0x18 ;  /* 0x00000018000a7836 */ /* 0x008fea0000000000 */
[----:B------:R-:W-:Y:S07]  /*5580*/  ISETP.GE.AND P5, PT, R10, RZ, PT ;  /* 0x000000ff0a00720c */ /* 0x000fee0003fa6270 */
[C---:B------:R-:W-:Y:S02]  /*5590*/  @!P2 IADD3 R9, -R0.reuse, -0x17, RZ ;  /* 0xffffffe90009a810 */ /* 0x040fe40007ffe1ff */
[----:B------:R-:W-:Y:S02]  /*55a0*/  PLOP3.LUT P2, PT, PT, PT, UP0, 0x80, 0x0 ;  /* 0x000000000000781c */ /* 0x000fe40003f4f008 */
[----:B------:R-:W-:Y:S02]  /*55b0*/  I2FP.F32.S32 R18, R9 ;  /* 0x0000000900127245 */ /* 0x000fe40000201400 */
[----:B------:R-:W-:Y:S02]  /*55c0*/  @!P5 IADD3 R10, -R0, -0x18, RZ ;  /* 0xffffffe8000ad810 */ /* 0x000fe40007ffe1ff */
[----:B------:R-:W-:Y:S02]  /*55d0*/  PLOP3.LUT P5, PT, PT, PT, UP0, 0x80, 0x0 ;  /* 0x000000000000781c */ /* 0x000fe40003faf008 */
[----:B------:R-:W-:Y:S01]  /*55e0*/  I2FP.F32.S32 R17, R10 ;  /* 0x0000000a00117245 */ /* 0x000fe20000201400 */
[----:B------:R-:W-:Y:S04]  /*55f0*/  FFMA.FTZ R10, R18, -UR5, R207 ;  /* 0x80000005120a7c23 */ /* 0x000fe800080100cf */
[----:B------:R-:W-:Y:S02]  /*5600*/  @P2 FSEL R7, R7, -INF , !P4 ;  /* 0xff80000007072808 */ /* 0x000fe40006000000 */
[----:B------:R-:W-:Y:S01]  /*5610*/  PLOP3.LUT P2, PT, PT, PT, UP0, 0x80, 0x0 ;  /* 0x000000000000781c */ /* 0x000fe20003f4f008 */
[----:B------:R-:W-:Y:S02]  /*5620*/  FFMA.FTZ R9, R17, -UR5, R223 ;  /* 0x8000000511097c23 */ /* 0x000fe400080100df */
[--C-:B------:R-:W-:Y:S03]  /*5630*/  FFMA.FTZ R7, R7, UR11, -R2.reuse ;  /* 0x0000000b07077c23 */ /* 0x100fe60008010802 */
[----:B------:R-:W-:Y:S01]  /*5640*/  @P3 FSEL R9, R9, -INF , !P4 ;  /* 0xff80000009093808 */ /* 0x000fe20006000000 */
[----:B------:R2:W-:Y:S01]  /*5650*/  MUFU.EX2 R196, R7 ;  /* 0x0000000700c47308 */ /* 0x0005e20000000800 */
[----:B------:R-:W-:Y:S02]  /*5660*/  PLOP3.LUT P3, PT, PT, PT, UP0, 0x80, 0x0 ;  /* 0x000000000000781c */ /* 0x000fe40003f6f008 */
[----:B------:R-:W-:Y:S01]  /*5670*/  @P5 ISETP.GE.AND P5, PT, R11, UR9, PT ;  /* 0x000000090b005c0c */ /* 0x000fe2000bfa6270 */
[--C-:B------:R-:W-:Y:S01]  /*5680*/  FFMA.FTZ R9, R9, UR11, -R3.reuse ;  /* 0x0000000b09097c23 */ /* 0x100fe20008010803 */
[----:B------:R-:W-:Y:S02]  /*5690*/  IADD3 R11, R0, -0x10, RZ ;  /* 0xfffffff0000b7810 */ /* 0x000fe40007ffe0ff */
[----:B------:R-:W-:Y:S03]  /*56a0*/  @P0 FSEL R10, R10, -INF , !P5 ;  /* 0xff8000000a0a0808 */ /* 0x000fe60006800000 */
[----:B------:R3:W-:Y:S02]  /*56b0*/  MUFU.EX2 R190, R9 ;  /* 0x0000000900be7308 */ /* 0x0007e40000000800 */
[----:B------:R-:W-:Y:S02]  /*56c0*/  FFMA.FTZ R10, R10, UR11, -R3 ;  /* 0x0000000b0a0a7c23 */ /* 0x000fe40008010803 */
[----:B------:R-:W-:Y:S06]  /*56d0*/  @P3 FSEL R6, R6, -INF , !P5 ;  /* 0xff80000006063808 */ /* 0x000fec0006800000 */
[----:B------:R1:W-:Y:S01]  /*56e0*/  MUFU.EX2 R189, R10 ;  /* 0x0000000a00bd7308 */ /* 0x0003e20000000800 */
[----:B--2---:R-:W-:Y:S01]  /*56f0*/  FFMA.FTZ R7, R6, UR11, -R2 ;  /* 0x0000000b06077c23 */ /* 0x004fe20008010802 */
[----:B------:R-:W-:Y:S08]  /*5700*/  IADD3 R6, R0, -0x8, RZ ;  /* 0xfffffff800067810 */ /* 0x000ff00007ffe0ff */
[----:B------:R2:W-:Y:S01]  /*5710*/  MUFU.EX2 R195, R7 ;  /* 0x0000000700c37308 */ /* 0x0005e20000000800 */
[----:B------:R-:W-:Y:S02]  /*5720*/  ISETP.GE.AND P3, PT, R6, RZ, PT ;  /* 0x000000ff0600720c */ /* 0x000fe40003f66270 */
[----:B---3--:R-:W-:Y:S02]  /*5730*/  @P2 IADD3 R9, R8, 0x10, RZ ;  /* 0x0000001008092810 */ /* 0x008fe40007ffe0ff */
[----:B------:R-:W-:Y:S02]  /*5740*/  ISETP.GE.AND P2, PT, R11, RZ, PT ;  /* 0x000000ff0b00720c */ /* 0x000fe40003f46270 */
[----:B------:R-:W-:Y:S01]  /*5750*/  @P6 ISETP.GE.AND P6, PT, R9, UR9, PT ;  /* 0x0000000909006c0c */ /* 0x000fe2000bfc6270 */
[C---:B-1----:R-:W-:Y:S06]  /*5760*/  VIADD R10, R0.reuse, 0xffffffef ;  /* 0xffffffef000a7836 */ /* 0x042fec0000000000 */
[C---:B------:R-:W-:Y:S02]  /*5770*/  @!P3 IADD3 R6, -R0.reuse, 0x8, RZ ;  /* 0x000000080006b810 */ /* 0x040fe40007ffe1ff */
[----:B------:R-:W-:Y:S01]  /*5780*/  PLOP3.LUT P3, PT, PT, PT, UP0, 0x80, 0x0 ;  /* 0x000000000000781c */ /* 0x000fe20003f6f008 */
[C---:B--2---:R-:W-:Y:S01]  /*5790*/  VIADD R7, R0.reuse, 0xfffffff7 ;  /* 0xfffffff700077836 */ /* 0x044fe20000000000 */
[----:B------:R-:W-:Y:S02]  /*57a0*/  I2FP.F32.S32 R14, R6 ;  /* 0x00000006000e7245 */ /* 0x000fe40000201400 */
[----:B------:R-:W-:Y:S02]  /*57b0*/  @!P2 IADD3 R11, -R0, 0x10, RZ ;  /* 0x00000010000ba810 */ /* 0x000fe40007ffe1ff */
[----:B------:R-:W-:Y:S01]  /*57c0*/  ISETP.GE.AND P0, PT, R7, RZ, PT ;  /* 0x000000ff0700720c */ /* 0x000fe20003f06270 */
[----:B------:R-:W-:Y:S01]  /*57d0*/  FFMA.FTZ R6, R14, -UR5, R51 ;  /* 0x800000050e067c23 */ /* 0x000fe20008010033 */
[----:B------:R-:W-:Y:S05]  /*57e0*/  ISETP.GE.AND P2, PT, R10, RZ, PT ;  /* 0x000000ff0a00720c */ /* 0x000fea0003f46270 */
[----:B------:R-:W-:Y:S02]  /*57f0*/  @P3 FSEL R6, R6, -INF , !P4 ;  /* 0xff80000006063808 */ /* 0x000fe40006000000 */
[----:B------:R-:W-:Y:S03]  /*5800*/  PLOP3.LUT P3, PT, PT, PT, UP0, 0x80, 0x0 ;  /* 0x000000000000781c */ /* 0x000fe60003f6f008 */
[----:B------:R-:W-:Y:S01]  /*5810*/  FFMA.FTZ R6, R6, UR11, -R5 ;  /* 0x0000000b06067c23 */ /* 0x000fe20008010805 */
[C---:B------:R-:W-:Y:S02]  /*5820*/  @!P0 IADD3 R7, -R0.reuse, 0x9, RZ ;  /* 0x0000000900078810 */ /* 0x040fe40007ffe1ff */
[----:B------:R-:W-:Y:S01]  /*5830*/  PLOP3.LUT P0, PT, PT, PT, UP0, 0x80, 0x0 ;  /* 0x000000000000781c */ /* 0x000fe20003f0f008 */
[----:B------:R1:W-:Y:S01]  /*5840*/  MUFU.EX2 R54, R6 ;  /* 0x0000000600367308 */ /* 0x0003e20000000800 */
[----:B------:R-:W-:Y:S01]  /*5850*/  I2FP.F32.S32 R13, R7 ;  /* 0x00000007000d7245 */ /* 0x000fe20000201400 */
[----:B------:R-:W-:Y:S01]  /*5860*/  FFMA.FTZ R7, R15, -UR5, R42 ;  /* 0x800000050f077c23 */ /* 0x000fe2000801002a */
[----:B------:R-:W-:Y:S02]  /*5870*/  @!P2 IADD3 R10, -R0, 0x11, RZ ;  /* 0x00000011000aa810 */ /* 0x000fe40007ffe1ff */
[----:B------:R-:W-:Y:S01]  /*5880*/  ISETP.GE.AND P2, PT, R12, RZ, PT ;  /* 0x000000ff0c00720c */ /* 0x000fe20003f46270 */
[----:B------:R-:W-:Y:S01]  /*5890*/  FFMA.FTZ R9, R13, -UR5, R252 ;  /* 0x800000050d097c23 */ /* 0x000fe200080100fc */
[----:B------:R-:W-:Y:S02]  /*58a0*/  @P3 FSEL R7, R7, -INF , !P4 ;  /* 0xff80000007073808 */ /* 0x000fe40006000000 */
[----:B------:R-:W-:Y:S02]  /*58b0*/  PLOP3.LUT P3, PT, PT, PT, UP0, 0x80, 0x0 ;  /* 0x000000000000781c */ /* 0x000fe40003f6f008 */
[----:B------:R-:W-:Y:S01]  /*58c0*/  PLOP3.LUT P4, PT, PT, PT, UP0, 0x80, 0x0 ;  /* 0x000000000000781c */ /* 0x000fe20003f8f008 */
[--C-:B------:R-:W-:Y:S01]  /*58d0*/  FFMA.FTZ R7, R7, UR11, -R4.reuse ;  /* 0x0000000b07077c23 */ /* 0x100fe20008010804 */
[----:B------:R-:W-:Y:S02]  /*58e0*/  @P0 FSEL R9, R9, -INF , !P5 ;  /* 0xff80000009090808 */ /* 0x000fe40006800000 */
[----:B------:R-:W-:Y:S01]  /*58f0*/  PLOP3.LUT P0, PT, PT, PT, UP0, 0x80, 0x0 ;  /* 0x000000000000781c */ /* 0x000fe20003f0f008 */
[----:B------:R2:W-:Y:S01]  /*5900*/  MUFU.EX2 R45, R7 ;  /* 0x00000007002d7308 */ /* 0x0005e20000000800 */
[----:B-1----:R-:W-:Y:S01]  /*5910*/  FFMA.FTZ R6, R16, -UR5, R41 ;  /* 0x8000000510067c23 */ /* 0x002fe20008010029 */
[----:B------:R-:W-:Y:S01]  /*5920*/  I2FP.F32.S32 R16, R11 ;  /* 0x0000000b00107245 */ /* 0x000fe20000201400 */
[----:B------:R-:W-:Y:S01]  /*5930*/  FFMA.FTZ R15, R9, UR11, -R5 ;  /* 0x0000000b090f7c23 */ /* 0x000fe20008010805 */
[C---:B------:R-:W-:Y:S02]  /*5940*/  @!P2 IADD3 R12, -R0.reuse, -0x10, RZ ;  /* 0xfffffff0000ca810 */ /* 0x040fe40007ffe1ff */
[----:B------:R-:W-:Y:S04]  /*5950*/  PLOP3.LUT P2, PT, PT, PT, UP0, 0x80, 0x0 ;  /* 0x000000000000781c */ /* 0x000fe80003f4f008 */
[----:B------:R1:W3:Y:S01]  /*5960*/  MUFU.EX2 R53, R15 ;  /* 0x0000000f00357308 */ /* 0x0002e20000000800 */
[----:B------:R-:W-:Y:S02]  /*5970*/  I2FP.F32.S32 R12, R12 ;  /* 0x0000000c000c7245 */ /* 0x000fe40000201400 */
[----:B------:R-:W-:Y:S02]  /*5980*/  IADD3 R9, R0, 0xf, RZ ;  /* 0x0000000f00097810 */ /* 0x000fe40007ffe0ff */
[----:B------:R-:W-:Y:S02]  /*5990*/  @P0 FSEL R6, R6, -INF , !P5 ;  /* 0xff80000006060808 */ /* 0x000fe40006800000 */
[----:B------:R-:W-:Y:S01]  /*59a0*/  PLOP3.LUT P5, PT, PT, PT, UP0, 0x80, 0x0 ;  /* 0x000000000000781c */ /* 0x000fe20003faf008 */
[----:B--2---:R-:W-:Y:S02]  /*59b0*/  FFMA.FTZ R7, R16, -UR5, R247 ;  /* 0x8000000510077c23 */ /* 0x004fe400080100f7 */
[--C-:B------:R-:W-:Y:S01]  /*59c0*/  FFMA.FTZ R6, R6, UR11, -R4.reuse ;  /* 0x0000000b06067c23 */ /* 0x100fe20008010804 */
[----:B------:R-:W-:Y:S03]  /*59d0*/  PLOP3.LUT P0, PT, PT, PT, UP0, 0x80, 0x0 ;  /* 0x000000000000781c */ /* 0x000fe60003f0f008 */
[----:B------:R2:W3:Y:S01]  /*59e0*/  MUFU.EX2 R44, R6 ;  /* 0x00000006002c7308 */ /* 0x0004e20000000800 */
[----:B------:R-:W-:Y:S02]  /*59f0*/  @P3 FSEL R7, R7, -INF , !P6 ;  /* 0xff80000007073808 */ /* 0x000fe40007000000 */
[----:B-1----:R-:W-:Y:S01]  /*5a00*/  I2FP.F32.S32 R15, R10 ;  /* 0x0000000a000f7245 */ /* 0x002fe20000201400 */
[----:B------:R-:W-:Y:S01]  /*5a10*/  @P4 VIADD R10, R8, 0x11 ;  /* 0x00000011080a4836 */ /* 0x000fe20000000000 */
[----:B------:R-:W-:Y:S01]  /*5a20*/  PLOP3.LUT P3, PT, PT, PT, UP0, 0x80, 0x0 ;  /* 0x000000000000781c */ /* 0x000fe20003f6f008 */
[----:B------:R-:W-:Y:S01]  /*5a30*/  FFMA.FTZ R7, R7, UR11, -R5 ;  /* 0x0000000b07077c23 */ /* 0x000fe20008010805 */
[----:B------:R-:W-:Y:S02]  /*5a40*/  ISETP.GE.AND P4, PT, R9, RZ, PT ;  /* 0x000000ff0900720c */ /* 0x000fe40003f86270 */
[----:B------:R-:W-:Y:S01]  /*5a50*/  @P5 ISETP.GE.AND P5, PT, R10, UR9, PT ;  /* 0x000000090a005c0c */ /* 0x000fe2000bfa6270 */
[----:B------:R1:W-:Y:S01]  /*5a60*/  MUFU.EX2 R52, R7 ;  /* 0x0000000700347308 */ /* 0x0003e20000000800 */
[C---:B------:R-:W-:Y:S01]  /*5a70*/  IADD3 R10, R0.reuse, -0x18, RZ ;  /* 0xffffffe8000a7810 */ /* 0x040fe20007ffe0ff */
[----:B--2---:R-:W-:Y:S08]  /*5a80*/  FFMA.FTZ R6, R15, -UR5, R249 ;  /* 0x800000050f067c23 */ /* 0x004ff000080100f9 */
[----:B------:R-:W-:Y:S02]  /*5a90*/  @!P4 IADD3 R9, -R0, -0xf, RZ ;  /* 0xfffffff10009c810 */ /* 0x000fe40007ffe1ff */
[----:B------:R-:W-:Y:S02]  /*5aa0*/  @P0 FSEL R6, R6, -INF , !P5 ;  /* 0xff80000006060808 */ /* 0x000fe40006800000 */
[----:B------:R-:W-:Y:S02]  /*5ab0*/  PLOP3.LUT P0, PT, PT, PT, UP0, 0x80, 0x0 ;  /* 0x000000000000781c */ /* 0x000fe40003f0f008 */
[----:B------:R-:W-:Y:S01]  /*5ac0*/  I2FP.F32.S32 R11, R9 ;  /* 0x00000009000b7245 */ /* 0x000fe20000201400 */
[----:B-1----:R-:W-:Y:S01]  /*5ad0*/  FFMA.FTZ R7, R14, -UR5, R37 ;  /* 0x800000050e077c23 */ /* 0x002fe20008010025 */
[----:B------:R-:W-:Y:S01]  /*5ae0*/  FFMA.FTZ R6, R6, UR11, -R5 ;  /* 0x0000000b06067c23 */ /* 0x000fe20008010805 */
[----:B------:R-:W-:Y:S03]  /*5af0*/  PLOP3.LUT P4, PT, PT, PT, UP0, 0x80, 0x0 ;  /* 0x000000000000781c */ /* 0x000fe60003f8f008 */
[----:B------:R1:W-:Y:S01]  /*5b00*/  MUFU.EX2 R50, R6 ;  /* 0x0000000600327308 */ /* 0x0003e20000000800 */
[----:B------:R-:W-:Y:S02]  /*5b10*/  @P3 FSEL R7, R7, -INF , !P6 ;  /* 0xff80000007073808 */ /* 0x000fe40007000000 */
[----:B------:R-:W-:Y:S03]  /*5b20*/  PLOP3.LUT P3, PT, PT, PT, UP0, 0x80, 0x0 ;  /* 0x000000000000781c */ /* 0x000fe60003f6f008 */
[----:B------:R-:W-:Y:S04]  /*5b30*/  FFMA.FTZ R7, R7, UR11, -R4 ;  /* 0x0000000b07077c23 */ /* 0x000fe80008010804 */
[----:B------:R2:W-:Y:S06]  /*5b40*/  MUFU.EX2 R43, R7 ;  /* 0x00000007002b7308 */ /* 0x0005ec0000000800 */
[----:B------:R-:W-:Y:S01]  /*5b50*/  @P3 IADD3 R9, R8, 0x18, RZ ;  /* 0x0000001808093810 */ /* 0x000fe20007ffe0ff */
[----:B-1----:R-:W-:Y:S01]  /*5b60*/  FFMA.FTZ R6, R13, -UR5, R36 ;  /* 0x800000050d067c23 */ /* 0x002fe20008010024 */
[----:B------:R-:W-:Y:S02]  /*5b70*/  PLOP3.LUT P3, PT, PT, PT, UP0, 0x80, 0x0 ;  /* 0x000000000000781c */ /* 0x000fe40003f6f008 */
[----:B------:R-:W-:Y:S01]  /*5b80*/  @P4 ISETP.GE.AND P4, PT, R9, UR9, PT ;  /* 0x0000000909004c0c */ /* 0x000fe2000bf86270 */
[----:B------:R-:W-:Y:S01]  /*5b90*/  VIADD R9, R0, 0xffffffe7 ;  /* 0xffffffe700097836 */ /* 0x000fe20000000000 */
[----:B------:R-:W-:Y:S02]  /*5ba0*/  @P0 FSEL R6, R6, -INF , !P5 ;  /* 0xff80000006060808 */ /* 0x000fe40006800000 */
[----:B------:R-:W-:Y:S03]  /*5bb0*/  PLOP3.LUT P0, PT, PT, PT, UP0, 0x80, 0x0 ;  /* 0x000000000000781c */ /* 0x000fe60003f0f008 */
[----:B------:R-:W-:Y:S01]  /*5bc0*/  FFMA.FTZ R6, R6, UR11, -R4 ;  /* 0x0000000b06067c23 */ /* 0x000fe20008010804 */
[----:B--2---:R-:W-:Y:S03]  /*5bd0*/  FFMA.FTZ R7, R12, -UR5, R202 ;  /* 0x800000050c077c23 */ /* 0x004fe600080100ca */
[----:B------:R1:W-:Y:S02]  /*5be0*/  MUFU.EX2 R40, R6 ;  /* 0x0000000600287308 */ /* 0x0003e40000000800 */
[----:B------:R-:W-:Y:S02]  /*5bf0*/  @P2 FSEL R7, R7, -INF , !P6 ;  /* 0xff80000007072808 */ /* 0x000fe40007000000 */
[----:B------:R-:W-:Y:S03]  /*5c00*/  PLOP3.LUT P2, PT, PT, PT, UP0, 0x80, 0x0 ;  /* 0x000000000000781c */ /* 0x000fe60003f4f008 */
[----:B------:R-:W-:Y:S04]  /*5c10*/  FFMA.FTZ R7, R7, UR11, -R3 ;  /* 0x0000000b07077c23 */ /* 0x000fe80008010803 */
[----:B------:R2:W-:Y:S01]  /*5c20*/  MUFU.EX2 R186, R7 ;  /* 0x0000000700ba7308 */ /* 0x0005e20000000800 */
[----:B-1----:R-:W-:Y:S05]  /*5c30*/  FFMA.FTZ R6, R11, -UR5, R199 ;  /* 0x800000050b067c23 */ /* 0x002fea00080100c7 */
[----:B------:R-:W-:Y:S02]  /*5c40*/  @P0 FSEL R6, R6, -INF , !P5 ;  /* 0xff80000006060808 */ /* 0x000fe40006800000 */
[----:B------:R-:W-:Y:S03]  /*5c50*/  PLOP3.LUT P0, PT, PT, PT, UP0, 0x80, 0x0 ;  /* 0x000000000000781c */ /* 0x000fe60003f0f008 */
[----:B------:R-:W-:Y:S01]  /*5c60*/  FFMA.FTZ R13, R6, UR11, -R3 ;  /* 0x0000000b060d7c23 */ /* 0x000fe20008010803 */
[----:B--2---:R-:W-:Y:S01]  /*5c70*/  FFMA.FTZ R7, R17, -UR5, R206 ;  /* 0x8000000511077c23 */ /* 0x004fe200080100ce */
[----:B------:R-:W-:Y:S02]  /*5c80*/  FFMA.FTZ R6, R18, -UR5, R205 ;  /* 0x8000000512067c23 */ /* 0x000fe400080100cd */
[----:B------:R-:W-:Y:S02]  /*5c90*/  MUFU.EX2 R185, R13 ;  /* 0x0000000d00b97308 */ /* 0x000fe40000000800 */
[----:B------:R-:W-:Y:S02]  /*5ca0*/  @P2 FSEL R7, R7, -INF , !P6 ;  /* 0xff80000007072808 */ /* 0x000fe40007000000 */
[----:B------:R-:W-:Y:S02]  /*5cb0*/  @P3 FSEL R6, R6, -INF , !P5 ;  /* 0xff80000006063808 */ /* 0x000fe40006800000 */
[----:B------:R-:W-:Y:S01]  /*5cc0*/  PLOP3.LUT P3, PT, PT, PT, UP0, 0x80, 0x0 ;  /* 0x000000000000781c */ /* 0x000fe20003f6f008 */
[--C-:B------:R-:W-:Y:S01]  /*5cd0*/  FFMA.FTZ R7, R7, UR11, -R2.reuse ;  /* 0x0000000b07077c23 */ /* 0x100fe20008010802 */
[----:B------:R-:W-:Y:S01]  /*5ce0*/  @P0 IADD3 R8, R8, 0x19, RZ ;  /* 0x0000001908080810 */ /* 0x000fe20007ffe0ff */
[----:B------:R-:W-:Y:S01]  /*5cf0*/  FFMA.FTZ R6, R6, UR11, -R2 ;  /* 0x0000000b06067c23 */ /* 0x000fe20008010802 */
[----:B------:R-:W-:Y:S01]  /*5d00*/  PLOP3.LUT P2, PT, PT, PT, UP0, 0x80, 0x0 ;  /* 0x000000000000781c */ /* 0x000fe20003f4f008 */
[----:B------:R1:W-:Y:S01]  /*5d10*/  MUFU.EX2 R192, R7 ;  /* 0x0000000700c07308 */ /* 0x0003e20000000800 */
[----:B------:R-:W-:Y:S02]  /*5d20*/  PLOP3.LUT P0, PT, PT, PT, UP0, 0x80, 0x0 ;  /* 0x000000000000781c */ /* 0x000fe40003f0f008 */
[----:B------:R-:W-:Y:S02]  /*5d30*/  ISETP.GE.AND P6, PT, R10, RZ, PT ;  /* 0x000000ff0a00720c */ /* 0x000fe40003fc6270 */
[----:B------:R-:W-:Y:S05]  /*5d40*/  ISETP.GE.AND P5, PT, R9, RZ, PT ;  /* 0x000000ff0900720c */ /* 0x000fea0003fa6270 */
[----:B------:R2:W-:Y:S01]  /*5d50*/  MUFU.EX2 R191, R6 ;  /* 0x0000000600bf7308 */ /* 0x0005e20000000800 */
[----:B------:R-:W-:Y:S05]  /*5d60*/  @P3 ISETP.GE.AND P3, PT, R8, UR9, PT ;  /* 0x0000000908003c0c */ /* 0x000fea000bf66270 */
[----:B------:R-:W-:Y:S01]  /*5d70*/  @!P6 IADD3 R10, -R0, 0x18, RZ ;  /* 0x00000018000ae810 */ /* 0x000fe20007ffe1ff */
[----:B-1----:R-:W-:Y:S01]  /*5d80*/  FFMA.FTZ R7, R20, -UR5, R198 ;  /* 0x8000000514077c23 */ /* 0x002fe200080100c6 */
[----:B------:R-:W-:Y:S02]  /*5d90*/  @!P5 IADD3 R9, -R0, 0x19, RZ ;  /* 0x000000190009d810 */ /* 0x000fe40007ffe1ff */
[----:B------:R-:W-:Y:S02]  /*5da0*/  PLOP3.LUT P5, PT, PT, PT, UP0, 0x80, 0x0 ;  /* 0x000000000000781c */ /* 0x000fe40003faf008 */
[----:B------:R-:W-:Y:S02]  /*5db0*/  @P2 FSEL R7, R7, -INF , !P4 ;  /* 0xff80000007072808 */ /* 0x000fe40006000000 */
[----:B------:R-:W-:Y:S01]  /*5dc0*/  PLOP3.LUT P2, PT, PT, PT, UP0, 0x80, 0x0 ;  /* 0x000000000000781c */ /* 0x000fe20003f4f008 */
[----:B--2---:R-:W-:Y:S01]  /*5dd0*/  FFMA.FTZ R6, R19, -UR5, R197 ;  /* 0x8000000513067c23 */ /* 0x004fe200080100c5 */
[----:B------:R-:W-:Y:S01]  /*5de0*/  I2FP.F32.S32 R0, R9 ;  /* 0x0000000900007245 */ /* 0x000fe20000201400 */
[----:B------:R-:W-:Y:S01]  /*5df0*/  FFMA.FTZ R8, R7, UR11, -R3 ;  /* 0x0000000b07087c23 */ /* 0x000fe20008010803 */
[----:B------:R-:W-:Y:S02]  /*5e00*/  I2FP.F32.S32 R7, R10 ;  /* 0x0000000a00077245 */ /* 0x000fe40000201400 */
[----:B------:R-:W-:Y:S01]  /*5e10*/  @P0 FSEL R6, R6, -INF , !P3 ;  /* 0xff80000006060808 */ /* 0x000fe20005800000 */
[----:B------:R-:W-:Y:S01]  /*5e20*/  FFMA.FTZ R0, R0, -UR5, R244 ;  /* 0x8000000500007c23 */ /* 0x000fe200080100f4 */
[----:B------:R-:W-:Y:S01]  /*5e30*/  PLOP3.LUT P0, PT, PT, PT, UP0, 0x80, 0x0 ;  /* 0x000000000000781c */ /* 0x000fe20003f0f008 */
[----:B------:R-:W-:Y:S01]  /*5e40*/  FFMA.FTZ R7, R7, -UR5, R239 ;  /* 0x8000000507077c23 */ /* 0x000fe200080100ef */
[----:B------:R-:W-:Y:S01]  /*5e50*/  MUFU.EX2 R184, R8 ;  /* 0x0000000800b87308 */ /* 0x000fe20000000800 */
[----:B------:R-:W-:Y:S03]  /*5e60*/  FFMA.FTZ R3, R6, UR11, -R3 ;  /* 0x0000000b06037c23 */ /* 0x000fe60008010803 */
[----:B------:R-:W-:Y:S02]  /*5e70*/  @P2 FSEL R7, R7, -INF , !P4 ;  /* 0xff80000007072808 */ /* 0x000fe40006000000 */
[----:B------:R-:W-:Y:S04]  /*5e80*/  PLOP3.LUT P2, PT, PT, PT, UP0, 0x80, 0x0 ;  /* 0x000000000000781c */ /* 0x000fe80003f4f008 */
[----:B------:R1:W-:Y:S01]  /*5e90*/  MUFU.EX2 R183, R3 ;  /* 0x0000000300b77308 */ /* 0x0003e20000000800 */
[--C-:B------:R-:W-:Y:S01]  /*5ea0*/  FFMA.FTZ R7, R7, UR11, -R5.reuse ;  /* 0x0000000b07077c23 */ /* 0x100fe20008010805 */
[----:B------:R-:W-:Y:S02]  /*5eb0*/  @P0 FSEL R0, R0, -INF , !P3 ;  /* 0xff80000000000808 */ /* 0x000fe40005800000 */
[----:B------:R-:W-:Y:S03]  /*5ec0*/  PLOP3.LUT P0, PT, PT, PT, UP0, 0x80, 0x0 ;  /* 0x000000000000781c */ /* 0x000fe60003f0f008 */
[----:B------:R-:W-:Y:S01]  /*5ed0*/  FFMA.FTZ R5, R0, UR11, -R5 ;  /* 0x0000000b00057c23 */ /* 0x000fe20008010805 */
[----:B------:R-:W-:Y:S02]  /*5ee0*/  FFMA.FTZ R0, R15, -UR5, R245 ;  /* 0x800000050f007c23 */ /* 0x000fe400080100f5 */
[----:B------:R-:W-:Y:S01]  /*5ef0*/  MUFU.EX2 R251, R7 ;  /* 0x0000000700fb7308 */ /* 0x000fe20000000800 */
[----:B-1----:R-:W-:Y:S06]  /*5f00*/  FFMA.FTZ R3, R16, -UR5, R246 ;  /* 0x8000000510037c23 */ /* 0x002fec00080100f6 */
[----:B------:R-:W-:Y:S03]  /*5f10*/  @P0 FSEL R0, R0, -INF , !P3 ;  /* 0xff80000000000808 */ /* 0x000fe60005800000 */
[----:B------:R1:W2:Y:S01]  /*5f20*/  MUFU.EX2 R250, R5 ;  /* 0x0000000500fa7308 */ /* 0x0002a20000000800 */
[----:B------:R-:W-:Y:S02]  /*5f30*/  IADD3 R180, P0, R180, UR16, RZ ;  /* 0x00000010b4b47c10 */ /* 0x000fe4000ff1e0ff */
[----:B------:R-:W-:Y:S02]  /*5f40*/  @P2 FSEL R3, R3, -INF , !P4 ;  /* 0xff80000003032808 */ /* 0x000fe40006000000 */
[----:B------:R-:W-:Y:S01]  /*5f50*/  PLOP3.LUT P2, PT, PT, PT, UP0, 0x80, 0x0 ;  /* 0x000000000000781c */ /* 0x000fe20003f4f008 */
[----:B------:R-:W-:Y:S02]  /*5f60*/  UISETP.GE.AND UP0, UPT, UR10, 0x1, UPT ;  /* 0x000000010a00788c */ /* 0x000fe4000bf06270 */
[--C-:B------:R-:W-:Y:S01]  /*5f70*/  FFMA.FTZ R3, R3, UR11, -R4.reuse ;  /* 0x0000000b03037c23 */ /* 0x100fe20008010804 */
[----:B------:R-:W-:Y:S01]  /*5f80*/  FFMA.FTZ R4, R0, UR11, -R4 ;  /* 0x0000000b00047c23 */ /* 0x000fe20008010804 */
[----:B------:R-:W-:Y:S02]  /*5f90*/  FFMA.FTZ R0, R11, -UR5, R203 ;  /* 0x800000050b007c23 */ /* 0x000fe400080100cb */
[----:B------:R4:W-:Y:S01]  /*5fa0*/  MUFU.EX2 R39, R3 ;  /* 0x0000000300277308 */ /* 0x0009e20000000800 */
[----:B-1----:R-:W-:Y:S05]  /*5fb0*/  F2FP.F16.F32.PACK_AB R5, R56, R182 ;  /* 0x000000b63805723e */ /* 0x002fea00000000ff */
[----:B------:R-:W-:Y:S04]  /*5fc0*/  @P2 FSEL R0, R0, -INF , !P3 ;  /* 0xff80000000002808 */ /* 0x000fe80005800000 */
[----:B------:R1:W2:Y:S01]  /*5fd0*/  MUFU.EX2 R38, R4 ;  /* 0x0000000400267308 */ /* 0x0002a20000000800 */
[----:B------:R-:W-:Y:S01]  /*5fe0*/  PLOP3.LUT P2, PT, PT, PT, UP0, 0x80, 0x0 ;  /* 0x000000000000781c */ /* 0x000fe20003f4f008 */
[----:B------:R2:W-:Y:S01]  /*5ff0*/  STS [R236+0x20000], R5 ;  /* 0x02000005ec007388 */ /* 0x0005e20000000800 */
[----:B----4-:R-:W-:Y:S05]  /*6000*/  FFMA.FTZ R3, R12, -UR5, R204 ;  /* 0x800000050c037c23 */ /* 0x010fea00080100cc */
[----:B------:R-:W-:Y:S02]  /*6010*/  @P5 FSEL R3, R3, -INF , !P4 ;  /* 0xff80000003035808 */ /* 0x000fe40006000000 */
[----:B-1----:R-:W-:Y:S03]  /*6020*/  F2FP.F16.F32.PACK_AB R4, R46, R49 ;  /* 0x000000312e04723e */ /* 0x002fe600000000ff */
[--C-:B------:R-:W-:Y:S01]  /*6030*/  FFMA.FTZ R6, R3, UR11, -R2.reuse ;  /* 0x0000000b03067c23 */ /* 0x100fe20008010802 */
[----:B---3--:R-:W-:Y:S01]  /*6040*/  F2FP.F16.F32.PACK_AB R3, R53, R54 ;  /* 0x000000363503723e */ /* 0x008fe200000000ff */
[----:B------:R-:W-:Y:S01]  /*6050*/  FFMA.FTZ R2, R0, UR11, -R2 ;  /* 0x0000000b00027c23 */ /* 0x000fe20008010802 */
[----:B------:R1:W-:Y:S01]  /*6060*/  STS [R236+0x20400], R4 ;  /* 0x02040004ec007388 */ /* 0x0003e20000000800 */
[----:B------:R-:W-:Y:S01]  /*6070*/  F2FP.F16.F32.PACK_AB R0, R189, R190 ;  /* 0x000000bebd00723e */ /* 0x000fe200000000ff */
[----:B------:R-:W-:Y:S02]  /*6080*/  MUFU.EX2 R188, R6 ;  /* 0x0000000600bc7308 */ /* 0x000fe40000000800 */
[----:B------:R3:W-:Y:S01]  /*6090*/  STS [R237+0x20000], R3 ;  /* 0x02000003ed007388 */ /* 0x0007e20000000800 */
[----:B--2---:R-:W-:Y:S05]  /*60a0*/  F2FP.F16.F32.PACK_AB R5, R44, R45 ;  /* 0x0000002d2c05723e */ /* 0x004fea00000000ff */
[----:B------:R2:W-:Y:S02]  /*60b0*/  STS [R237+0x20400], R5 ;  /* 0x02040005ed007388 */ /* 0x0005e40000000800 */
[----:B------:R4:W2:Y:S01]  /*60c0*/  MUFU.EX2 R187, R2 ;  /* 0x0000000200bb7308 */ /* 0x0008a20000000800 */
[----:B-1----:R-:W-:Y:S02]  /*60d0*/  F2FP.F16.F32.PACK_AB R4, R193, R194 ;  /* 0x000000c2c104723e */ /* 0x002fe400000000ff */
[----:B----4-:R-:W-:Y:S03]  /*60e0*/  F2FP.F16.F32.PACK_AB R2, R250, R251 ;  /* 0x000000fbfa02723e */ /* 0x010fe600000000ff */
[----:B------:R1:W-:Y:S01]  /*60f0*/  STS [R236+0x21000], R4 ;  /* 0x02100004ec007388 */ /* 0x0003e20000000800 */
[----:B---3--:R-:W-:Y:S02]  /*6100*/  F2FP.F16.F32.PACK_AB R3, R200, R201 ;  /* 0x000000c9c803723e */ /* 0x008fe400000000ff */
[----:B--2---:R-:W-:Y:S03]  /*6110*/  F2FP.F16.F32.PACK_AB R5, R195, R196 ;  /* 0x000000c4c305723e */ /* 0x004fe600000000ff */
[----:B------:R2:W-:Y:S04]  /*6120*/  STS [R236+0x21400], R3 ;  /* 0x02140003ec007388 */ /* 0x0005e80000000800 */
[----:B------:R3:W-:Y:S04]  /*6130*/  STS [R237+0x21000], R0 ;  /* 0x02100000ed007388 */ /* 0x0007e80000000800 */
[----:B------:R4:W-:Y:S01]  /*6140*/  STS [R237+0x21400], R5 ;  /* 0x02140005ed007388 */ /* 0x0009e20000000800 */
[----:B-1----:R-:W-:Y:S05]  /*6150*/  F2FP.F16.F32.PACK_AB R4, R50, R52 ;  /* 0x000000343204723e */ /* 0x002fea00000000ff */
[----:B------:R1:W-:Y:S01]  /*6160*/  STS [R234+0x20000], R4 ;  /* 0x02000004ea007388 */ /* 0x0003e20000000800 */
[----:B--2---:R-:W-:Y:S02]  /*6170*/  F2FP.F16.F32.PACK_AB R3, R40, R43 ;  /* 0x0000002b2803723e */ /* 0x004fe400000000ff */
[----:B---3--:R-:W-:Y:S03]  /*6180*/  F2FP.F16.F32.PACK_AB R0, R38, R39 ;  /* 0x000000272600723e */ /* 0x008fe600000000ff */
[----:B------:R2:W-:Y:S01]  /*6190*/  STS [R234+0x20400], R3 ;  /* 0x02040003ea007388 */ /* 0x0005e20000000800 */
[----:B----4-:R-:W-:Y:S03]  /*61a0*/  F2FP.F16.F32.PACK_AB R5, R185, R186 ;  /* 0x000000bab905723e */ /* 0x010fe600000000ff */
[----:B------:R3:W-:Y:S04]  /*61b0*/  STS [R235+0x20000], R2 ;  /* 0x02000002eb007388 */ /* 0x0007e80000000800 */
[----:B------:R4:W-:Y:S04]  /*61c0*/  STS [R235+0x20400], R0 ;  /* 0x02040000eb007388 */ /* 0x0009e80000000800 */
[----:B------:R-:W-:Y:S01]  /*61d0*/  STS [R234+0x21000], R5 ;  /* 0x02100005ea007388 */ /* 0x000fe20000000800 */
[----:B-1----:R-:W-:Y:S05]  /*61e0*/  F2FP.F16.F32.PACK_AB R4, R191, R192 ;  /* 0x000000c0bf04723e */ /* 0x002fea00000000ff */
[----:B------:R-:W-:Y:S01]  /*61f0*/  STS [R234+0x21400], R4 ;  /* 0x02140004ea007388 */ /* 0x000fe20000000800 */
[----:B--2---:R-:W-:Y:S02]  /*6200*/  F2FP.F16.F32.PACK_AB R3, R183, R184 ;  /* 0x000000b8b703723e */ /* 0x004fe400000000ff */
[----:B---3--:R-:W-:Y:S03]  /*6210*/  F2FP.F16.F32.PACK_AB R2, R187, R188 ;  /* 0x000000bcbb02723e */ /* 0x008fe600000000ff */
[----:B------:R-:W-:Y:S01]  /*6220*/  STS [R235+0x21000], R3 ;  /* 0x02100003eb007388 */ /* 0x000fe20000000800 */
[----:B----4-:R-:W-:Y:S03]  /*6230*/  LEA R0, R219, UR4, 0x1 ;  /* 0x00000004db007c11 */ /* 0x010fe6000f8e08ff */
[----:B------:R1:W-:Y:S04]  /*6240*/  STS [R235+0x21400], R2 ;  /* 0x02140002eb007388 */ /* 0x0003e80000000800 */
[----:B------:R-:W-:Y:S01]  /*6250*/  LDSM.16.M88.4 R32, [R0+0x8000] ;  /* 0x008000000020783b */ /* 0x000fe20000000200 */
[C---:B------:R-:W-:Y:S07]  /*6260*/  IMAD.IADD R208, R217.reuse, 0x1, R0 ;  /* 0x00000001d9d07824 */ /* 0x040fee00078e0200 */
[----:B------:R-:W2:Y:S08]  /*6270*/  LDSM.16.M88.4 R16, [R214+UR4+0x14000] ;  /* 0x01400004d610783b */ /* 0x000eb00008000200 */
[----:B------:R-:W3:Y:S01]  /*6280*/  LDSM.16.M88.4 R28, [R0+0x9000] ;  /* 0x00900000001c783b */ /* 0x000ee20000000200 */
[----:B-1----:R-:W-:Y:S07]  /*6290*/  IADD3 R2, R220, R0, RZ ;  /* 0x00000000dc027210 */ /* 0x002fee0007ffe0ff */
        /* <DEDUP_REMOVED lines=95> */
[----:B------:R-:W-:Y:S04]  /*6890*/  FADD.FTZ R5, -R178, R5 ;  /* 0x00000005b2057221 */ /* 0x000fe80000010100 */
[----:B------:R-:W-:Y:S01]  /*68a0*/  FMUL.FTZ R179, R182, R4 ;  /* 0x00000004b6b37220 */ /* 0x000fe20000410000 */
[----:B------:R-:W-:Y:S11]  /*68b0*/  FMUL.FTZ R182, R56, R5 ;  /* 0x0000000538b67220 */ /* 0x000ff60000410000 */
[----:B------:R-:W-:Y:S01]  /*68c0*/  @!UPT UIADD3 URZ, URZ, URZ, URZ ;  /* 0x0000003f3f3ff290 */ /* 0x000fe2000fffe03f */
[----:B------:R-:W-:Y:S01]  /*68d0*/  FADD.FTZ R16, -R178, R16 ;  /* 0x00000010b2107221 */ /* 0x000fe20000010100 */
[----:B------:R2:W5:Y:S01]  /*68e0*/  LDL.LU R56, [R1+0x9c] ;  /* 0x00009c0001387983 */ /* 0x0005620000300800 */
[----:B------:R-:W-:Y:S01]  /*68f0*/  FFMA.FTZ R4, -R248, R248, 1 ;  /* 0x3f800000f8047423 */ /* 0x000fe200000101f8 */
[----:B------:R-:W-:Y:S01]  /*6900*/  FADD.FTZ R17, -R178, R17 ;  /* 0x00000011b2117221 */ /* 0x000fe20000010100 */
[C---:B----4-:R-:W-:Y:S01]  /*6910*/  FADD.FTZ R6, -R177.reuse, R6 ;  /* 0x00000006b1067221 */ /* 0x050fe20000010100 */
[----:B------:R2:W5:Y:S01]  /*6920*/  LDG.E R5, desc[UR6][R180.64+0x80] ;  /* 0x00008006b4057981 */ /* 0x000562000c1e1900 */
[----:B------:R-:W-:Y:S01]  /*6930*/  FMUL.FTZ R4, R4, UR8 ;  /* 0x0000000804047c20 */ /* 0x000fe20008410000 */
[C---:B------:R-:W-:Y:S01]  /*6940*/  FADD.FTZ R7, -R177.reuse, R7 ;  /* 0x00000007b1077221 */ /* 0x040fe20000010100 */
[----:B------:R-:W-:Y:S02]  /*6950*/  FADD.FTZ R18, -R177, R18 ;  /* 0x00000012b1127221 */ /* 0x000fe40000010100 */
[----:B------:R-:W-:Y:S01]  /*6960*/  FMUL.FTZ R179, R4, R179 ;  /* 0x000000b304b37220 */ /* 0x000fe20000410000 */
[----:B------:R-:W-:Y:S01]  /*6970*/  FMUL.FTZ R7, R46, R7 ;  /* 0x000000072e077220 */ /* 0x000fe20000410000 */
[----:B------:R2:W5:Y:S01]  /*6980*/  LDG.E R4, desc[UR6][R180.64+0xa0] ;  /* 0x0000a006b4047981 */ /* 0x000562000c1e1900 */
[-C--:B-1----:R-:W-:Y:S06]  /*6990*/  HMMA.16816.F32 R20, R168, R164.reuse, R20 ;  /* 0x000000a4a814723c */ /* 0x082fec0000001814 */
[C---:B------:R-:W-:Y:S06]  /*69a0*/  HMMA.16816.F32 R24, R172.reuse, R164, R24 ;  /* 0x000000a4ac18723c */ /* 0x040fec0000001818 */
[-C--:B------:R-:W-:Y:S01]  /*69b0*/  HMMA.16816.F32 R28, R172, R166.reuse, R28 ;  /* 0x000000a6ac1c723c */ /* 0x080fe2000000181c */
[----:B------:R-:W-:Y:S04]  /*69c0*/  IMAD.U32 R164, RZ, RZ, UR4 ;  /* 0x00000004ffa47e24 */ /* 0x000fe8000f8e00ff */
[----:B------:R-:W-:Y:S01]  /*69d0*/  FFMA.FTZ R165, -R55, R55, 1 ;  /* 0x3f80000037a57423 */ /* 0x000fe20000010137 */
[----:B------:R-:W-:Y:S01]  /*69e0*/  HMMA.16816.F32 R32, R168, R166, R32 ;  /* 0x000000a6a820723c */ /* 0x000fe20000001820 */
[----:B------:R2:W5:Y:S04]  /*69f0*/  LDL.LU R55, [R1+0x98] ;  /* 0x0000980001377983 */ /* 0x0005680000300800 */
[----:B------:R-:W-:Y:S01]  /*6a00*/  SHF.L.U32 R172, R218, 0x1, RZ ;  /* 0x00000001daac7819 */ /* 0x000fe200000006ff */
[----:B------:R-:W-:Y:S01]  /*6a10*/  FMUL.FTZ R165, R165, UR8 ;  /* 0x00000008a5a57c20 */ /* 0x000fe20008410000 */
[----:B------:R-:W-:Y:S01]  /*6a20*/  FADD.FTZ R167, -R178, R20 ;  /* 0x00000014b2a77221 */ /* 0x000fe20000010100 */
[----:B------:R-:W-:Y:S02]  /*6a30*/  FMUL.FTZ R20, R54, R16 ;  /* 0x0000001036147220 */ /* 0x000fe40000410000 */
[----:B------:R2:W5:Y:S01]  /*6a40*/  LDL.LU R54, [R1+0x94] ;  /* 0x0000940001367983 */ /* 0x0005620000300800 */
[----:B------:R-:W-:Y:S01]  /*6a50*/  FMUL.FTZ R166, R53, R17 ;  /* 0x0000001135a67220 */ /* 0x000fe20000410000 */
[----:B------:R-:W-:Y:S01]  /*6a60*/  FFMA.FTZ R17, -R51, R51, 1 ;  /* 0x3f80000033117423 */ /* 0x000fe20000010133 */
[----:B------:R-:W-:Y:S01]  /*6a70*/  IADD3 R164, R172, 0x8000, R164 ;  /* 0x00008000aca47810 */ /* 0x000fe20007ffe0a4 */
[----:B------:R2:W5:Y:S01]  /*6a80*/  LDL.LU R53, [R1+0x90] ;  /* 0x0000900001357983 */ /* 0x0005620000300800 */
[----:B------:R-:W-:Y:S01]  /*6a90*/  FMUL.FTZ R165, R165, R182 ;  /* 0x000000b6a5a57220 */ /* 0x000fe20000410000 */
[----:B------:R-:W-:Y:S01]  /*6aa0*/  FMUL.FTZ R167, R52, R167 ;  /* 0x000000a734a77220 */ /* 0x000fe20000410000 */
[----:B------:R-:W-:Y:S01]  /*6ab0*/  FMUL.FTZ R17, R17, UR8 ;  /* 0x0000000811117c20 */ /* 0x000fe20008410000 */
[----:B------:R2:W5:Y:S01]  /*6ac0*/  LDL.LU R52, [R1+0x8c] ;  /* 0x00008c0001347983 */ /* 0x0005620000300800 */
[----:B------:R-:W-:Y:S01]  /*6ad0*/  IADD3 R176, R164, 0x40, RZ ;  /* 0x00000040a4b07810 */ /* 0x000fe20007ffe0ff */
[----:B------:R-:W-:Y:S01]  /*6ae0*/  FFMA.FTZ R16, -R252, R252, 1 ;  /* 0x3f800000fc107423 */ /* 0x000fe200000101fc */
[----:B------:R-:W-:Y:S01]  /*6af0*/  @P1 IADD3 R176, R164, -0x40, RZ ;  /* 0xffffffc0a4b01810 */ /* 0x000fe20007ffe0ff */
[----:B------:R2:W5:Y:S01]  /*6b00*/  LDL.LU R51, [R1+0x88] ;  /* 0x0000880001337983 */ /* 0x0005620000300800 */
[----:B------:R-:W-:Y:S01]  /*6b10*/  F2FP.F16.F32.PACK_AB R164, R165, R179 ;  /* 0x000000b3a5a4723e */ /* 0x000fe200000000ff */
[----:B------:R-:W-:Y:S01]  /*6b20*/  FFMA.FTZ R165, -R247, R247, 1 ;  /* 0x3f800000f7a57423 */ /* 0x000fe200000101f7 */
[----:B------:R-:W-:Y:S01]  /*6b30*/  FADD.FTZ R168, -R178, R21 ;  /* 0x00000015b2a87221 */ /* 0x000fe20000010100 */
[----:B------:R-:W-:Y:S01]  /*6b40*/  FMUL.FTZ R17, R17, R20 ;  /* 0x0000001411117220 */ /* 0x000fe20000410000 */
[----:B------:R-:W-:Y:S01]  /*6b50*/  FFMA.FTZ R20, -R249, R249, 1 ;  /* 0x3f800000f9147423 */ /* 0x000fe200000101f9 */
[----:B------:R-:W-:Y:S01]  /*6b60*/  FMUL.FTZ R21, R16, UR8 ;  /* 0x0000000810157c20 */ /* 0x000fe20008410000 */
[----:B------:R-:W-:Y:S01]  /*6b70*/  FMUL.FTZ R165, R165, UR8 ;  /* 0x00000008a5a57c20 */ /* 0x000fe20008410000 */
[----:B------:R-:W-:Y:S01]  /*6b80*/  FMUL.FTZ R168, R50, R168 ;  /* 0x000000a832a87220 */ /* 0x000fe20000410000 */
[----:B------:R-:W-:Y:S01]  /*6b90*/  FMUL.FTZ R20, R20, UR8 ;  /* 0x0000000814147c20 */ /* 0x000fe20008410000 */
[----:B------:R2:W5:Y:S01]  /*6ba0*/  LDL.LU R50, [R1+0x84] ;  /* 0x0000840001327983 */ /* 0x0005620000300800 */
[C---:B------:R-:W-:Y:S01]  /*6bb0*/  FADD.FTZ R32, -R178.reuse, R32 ;  /* 0x00000020b2207221 */ /* 0x040fe20000010100 */
[----:B------:R-:W-:Y:S01]  /*6bc0*/  FFMA.FTZ R16, -R239, R239, 1 ;  /* 0x3f800000ef107423 */ /* 0x000fe200000101ef */
[----:B------:R-:W-:Y:S01]  /*6bd0*/  FMUL.FTZ R21, R21, R166 ;  /* 0x000000a615157220 */ /* 0x000fe20000410000 */
[----:B------:R-:W-:Y:S01]  /*6be0*/  FMUL.FTZ R165, R165, R167 ;  /* 0x000000a7a5a57220 */ /* 0x000fe20000410000 */
[----:B------:R-:W-:Y:S01]  /*6bf0*/  FMUL.FTZ R166, R49, R6 ;  /* 0x0000000631a67220 */ /* 0x000fe20000410000 */
[----:B------:R-:W-:Y:S01]  /*6c00*/  FADD.FTZ R167, -R178, R33 ;  /* 0x00000021b2a77221 */ /* 0x000fe20000010100 */
[----:B------:R2:W5:Y:S01]  /*6c10*/  LDL.LU R49, [R1+0x80] ;  /* 0x0000800001317983 */ /* 0x0005620000300800 */
[----:B------:R-:W-:Y:S01]  /*6c20*/  FMUL.FTZ R33, R20, R168 ;  /* 0x000000a814217220 */ /* 0x000fe20000410000 */
[----:B------:R-:W-:Y:S01]  /*6c30*/  FMUL.FTZ R32, R251, R32 ;  /* 0x00000020fb207220 */ /* 0x000fe20000410000 */
[----:B------:R-:W-:Y:S01]  /*6c40*/  FMUL.FTZ R16, R16, UR8 ;  /* 0x0000000810107c20 */ /* 0x000fe20008410000 */
[----:B------:R-:W-:Y:S01]  /*6c50*/  FFMA.FTZ R6, -R48, R48, 1 ;  /* 0x3f80000030067423 */ /* 0x000fe20000010130 */
[----:B------:R-:W-:Y:S01]  /*6c60*/  FFMA.FTZ R20, -R47, R47, 1 ;  /* 0x3f8000002f147423 */ /* 0x000fe2000001012f */
[----:B------:R2:W5:Y:S01]  /*6c70*/  LDL.LU R48, [R1+0x7c] ;  /* 0x00007c0001307983 */ /* 0x0005620000300800 */
[----:B------:R-:W-:Y:S01]  /*6c80*/  FMUL.FTZ R16, R16, R32 ;  /* 0x0000002010107220 */ /* 0x000fe20000410000 */
[----:B------:R-:W-:Y:S01]  /*6c90*/  FMUL.FTZ R6, R6, UR8 ;  /* 0x0000000806067c20 */ /* 0x000fe20008410000 */
[----:B------:R-:W-:Y:S01]  /*6ca0*/  FMUL.FTZ R20, R20, UR8 ;  /* 0x0000000814147c20 */ /* 0x000fe20008410000 */
[----:B------:R2:W5:Y:S01]  /*6cb0*/  LDL.LU R47, [R1+0x78] ;  /* 0x00007800012f7983 */ /* 0x0005620000300800 */
[----:B------:R-:W-:Y:S01]  /*6cc0*/  FFMA.FTZ R32, -R244, R244, 1 ;  /* 0x3f800000f4207423 */ /* 0x000fe200000101f4 */
[----:B------:R-:W-:Y:S01]  /*6cd0*/  FMUL.FTZ R6, R6, R166 ;  /* 0x000000a606067220 */ /* 0x000fe20000410000 */
[----:B------:R-:W-:Y:S01]  /*6ce0*/  FMUL.FTZ R20, R20, R7 ;  /* 0x0000000714147220 */ /* 0x000fe20000410000 */
[----:B------:R2:W5:Y:S01]  /*6cf0*/  LDL.LU R46, [R1+0x74] ;  /* 0x00007400012e7983 */ /* 0x0005620000300800 */
[----:B------:R-:W-:Y:S01]  /*6d00*/  FMUL.FTZ R167, R250, R167 ;  /* 0x000000a7faa77220 */ /* 0x000fe20000410000 */
[----:B------:R-:W-:Y:S01]  /*6d10*/  FMUL.FTZ R32, R32, UR8 ;  /* 0x0000000820207c20 */ /* 0x000fe20008410000 */
[----:B------:R-:W-:Y:S01]  /*6d20*/  FADD.FTZ R7, -R177, R19 ;  /* 0x00000013b1077221 */ /* 0x000fe20000010100 */
[----:B------:R-:W-:Y:S01]  /*6d30*/  F2FP.F16.F32.PACK_AB R20, R20, R6 ;  /* 0x000000061414723e */ /* 0x000fe200000000ff */
[----:B------:R-:W-:Y:S01]  /*6d40*/  FMUL.FTZ R6, R45, R18 ;  /* 0x000000122d067220 */ /* 0x000fe20000410000 */
[----:B------:R-:W-:Y:S01]  /*6d50*/  FMUL.FTZ R32, R32, R167 ;  /* 0x000000a720207220 */ /* 0x000fe20000410000 */
[----:B------:R2:W5:Y:S01]  /*6d60*/  LDL.LU R45, [R1+0x70] ;  /* 0x00007000012d7983 */ /* 0x0005620000300800 */
[----:B------:R-:W-:Y:S01]  /*6d70*/  FMUL.FTZ R7, R44, R7 ;  /* 0x000000072c077220 */ /* 0x000fe20000410000 */
[C---:B------:R-:W-:Y:S01]  /*6d80*/  FADD.FTZ R34, -R177.reuse, R34 ;  /* 0x00000022b1227221 */ /* 0x040fe20000010100 */
[C---:B------:R-:W-:Y:S01]  /*6d90*/  FADD.FTZ R35, -R177.reuse, R35 ;  /* 0x00000023b1237221 */ /* 0x040fe20000010100 */
[----:B------:R2:W5:Y:S01]  /*6da0*/  LDL.LU R44, [R1+0x6c] ;  /* 0x00006c00012c7983 */ /* 0x0005620000300800 */
[----:B------:R-:W-:Y:S01]  /*6db0*/  F2FP.F16.F32.PACK_AB R32, R32, R16 ;  /* 0x000000102020723e */ /* 0x000fe200000000ff */
[----:B------:R-:W-:Y:S01]  /*6dc0*/  FADD.FTZ R16, -R177, R22 ;  /* 0x00000016b1107221 */ /* 0x000fe20000010100 */
[----:B------:R-:W-:Y:S01]  /*6dd0*/  F2FP.F16.F32.PACK_AB R21, R21, R17 ;  /* 0x000000111515723e */ /* 0x000fe200000000ff */
[----:B------:R-:W-:Y:S01]  /*6de0*/  FADD.FTZ R17, -R177, R23 ;  /* 0x00000017b1117221 */ /* 0x000fe20000010100 */
[----:B------:R-:W-:Y:S01]  /*6df0*/  FFMA.FTZ R23, -R42, R42, 1 ;  /* 0x3f8000002a177423 */ /* 0x000fe2000001012a */
[----:B------:R-:W-:Y:S01]  /*6e00*/  FMUL.FTZ R16, R43, R16 ;  /* 0x000000102b107220 */ /* 0x000fe20000410000 */
[----:B------:R-:W-:Y:S01]  /*6e10*/  FFMA.FTZ R22, -R41, R41, 1 ;  /* 0x3f80000029167423 */ /* 0x000fe20000010129 */
[----:B------:R2:W5:Y:S01]  /*6e20*/  LDL.LU R43, [R1+0x68] ;  /* 0x00006800012b7983 */ /* 0x0005620000300800 */
[----:B------:R-:W-:Y:S01]  /*6e30*/  FMUL.FTZ R17, R40, R17 ;  /* 0x0000001128117220 */ /* 0x000fe20000410000 */
[----:B------:R-:W-:Y:S01]  /*6e40*/  FMUL.FTZ R23, R23, UR8 ;  /* 0x0000000817177c20 */ /* 0x000fe20008410000 */
[----:B------:R-:W-:Y:S01]  /*6e50*/  FMUL.FTZ R22, R22, UR8 ;  /* 0x0000000816167c20 */ /* 0x000fe20008410000 */
        /* <DEDUP_REMOVED lines=9> */
[----:B------:R-:W-:Y:S01]  /*6ef0*/  FFMA.FTZ R35, -R37, R37, 1 ;  /* 0x3f80000025237423 */ /* 0x000fe20000010125 */
[----:B------:R-:W-:Y:S01]  /*6f00*/  FFMA.FTZ R166, -R246, R246, 1 ;  /* 0x3f800000f6a67423 */ /* 0x000fe200000101f6 */
[----:B------:R-:W-:Y:S01]  /*6f10*/  FFMA.FTZ R165, -R245, R245, 1 ;  /* 0x3f800000f5a57423 */ /* 0x000fe200000101f5 */
[----:B------:R2:W5:Y:S01]  /*6f20*/  LDL.LU R39, [R1+0x58] ;  /* 0x0000580001277983 */ /* 0x0005620000300800 */
[----:B------:R-:W-:Y:S01]  /*6f30*/  FMUL.FTZ R35, R35, UR8 ;  /* 0x0000000823237c20 */ /* 0x000fe20008410000 */
[----:B------:R-:W-:Y:S01]  /*6f40*/  FMUL.FTZ R34, R34, UR8 ;  /* 0x0000000822227c20 */ /* 0x000fe20008410000 */
[----:B------:R-:W-:Y:S01]  /*6f50*/  FMUL.FTZ R166, R166, UR8 ;  /* 0x00000008a6a67c20 */ /* 0x000fe20008410000 */
[----:B------:R2:W5:Y:S01]  /*6f60*/  LDL.LU R38, [R1+0x54] ;  /* 0x0000540001267983 */ /* 0x0005620000300800 */
[----:B------:R-:W-:Y:S01]  /*6f70*/  FMUL.FTZ R165, R165, UR8 ;  /* 0x00000008a5a57c20 */ /* 0x000fe20008410000 */
[----:B------:R-:W-:Y:S01]  /*6f80*/  FMUL.FTZ R35, R35, R16 ;  /* 0x0000001023237220 */ /* 0x000fe20000410000 */
[----:B------:R-:W-:Y:S01]  /*6f90*/  FMUL.FTZ R34, R34, R17 ;  /* 0x0000001122227220 */ /* 0x000fe20000410000 */
[----:B------:R2:W5:Y:S01]  /*6fa0*/  LDL.LU R37, [R1+0x50] ;  /* 0x0000500001257983 */ /* 0x0005620000300800 */
[----:B------:R-:W-:Y:S01]  /*6fb0*/  FMUL.FTZ R166, R166, R6 ;  /* 0x00000006a6a67220 */ /* 0x000fe20000410000 */
[----:B------:R-:W-:Y:S02]  /*6fc0*/  FMUL.FTZ R165, R165, R7 ;  /* 0x00000007a5a57220 */ /* 0x000fe40000410000 */
[----:B------:R2:W5:Y:S01]  /*6fd0*/  LDL.LU R36, [R1+0x4c] ;  /* 0x00004c0001247983 */ /* 0x0005620000300800 */
[----:B------:R-:W-:Y:S05]  /*6fe0*/  @!P2 BRA `(.L_x_1744) ;  /* 0x0000000000e0a947 */ /* 0x000fea0003800000 */
[----:B------:R-:W1:Y:S01]  /*6ff0*/  LDC R19, c[0x0][0x240] ;  /* 0x00009000ff137b82 */ /* 0x000e620000000800 */
[C---:B------:R-:W-:Y:S01]  /*7000*/  ISETP.GE.AND P4, PT, R232.reuse, UR19, PT ;  /* 0x00000013e8007c0c */ /* 0x040fe2000bf86270 */
[----:B------:R-:W-:Y:S01]  /*7010*/  VIADD R6, R232, 0x40 ;  /* 0x00000040e8067836 */ /* 0x000fe20000000000 */
[----:B------:R-:W-:Y:S04]  /*7020*/  ULOP3.LUT UR12, UR10, 0x1, URZ, 0xc0, !UPT ;  /* 0x000000010a0c7892 */ /* 0x000fe8000f8ec03f */
[----:B------:R-:W-:Y:S01]  /*7030*/  ISETP.GE.AND P3, PT, R6, UR19, PT ;  /* 0x0000001306007c0c */ /* 0x000fe2000bf66270 */
[----:B------:R-:W3:Y:S01]  /*7040*/  LDC R167, c[0x0][0x244] ;  /* 0x00009100ffa77b82 */ /* 0x000ee20000000800 */
        /* <DEDUP_REMOVED lines=16> */
[----:B---3--:R-:W-:Y:S01]  /*7150*/  LEA.HI.X R18, R19, R18, R167, 0x5, P6 ;  /* 0x0000001213127211 */ /* 0x008fe200030f2ca7 */
        /* <DEDUP_REMOVED lines=33> */
.L_x_1744:
[----:B------:R1:W-:Y:S01]  /*7370*/  STS [R236+0x1c400], R20 ;  /* 0x01c40014ec007388 */ /* 0x0003e20000000800 */
[----:B----4-:R-:W-:Y:S01]  /*7380*/  F2FP.F16.F32.PACK_AB R6, R22, R23 ;  /* 0x000000171606723e */ /* 0x010fe200000000ff */
[C---:B-----5:R-:W-:Y:S01]  /*7390*/  FADD.FTZ R12, -R5.reuse, R12 ;  /* 0x0000000c050c7221 */ /* 0x060fe20000010100 */
[C---:B------:R-:W-:Y:S01]  /*73a0*/  FADD.FTZ R8, -R5.reuse, R8 ;  /* 0x0000000805087221 */ /* 0x040fe20000010100 */
[----:B------:R-:W-:Y:S01]  /*73b0*/  STS [R236+0x1c000], R164 ;  /* 0x01c000a4ec007388 */ /* 0x000fe20000000800 */
[C---:B------:R-:W-:Y:S01]  /*73c0*/  FADD.FTZ R7, -R5.reuse, R13 ;  /* 0x0000000d05077221 */ /* 0x040fe20000010100 */
[----:B------:R-:W-:Y:S01]  /*73d0*/  FMUL.FTZ R18, R190, R12 ;  /* 0x0000000cbe127220 */ /* 0x000fe20000410000 */
[----:B------:R-:W-:Y:S01]  /*73e0*/  FADD.FTZ R9, -R5, R9 ;  /* 0x0000000905097221 */ /* 0x000fe20000010100 */
[----:B------:R3:W-:Y:S01]  /*73f0*/  STS [R237+0x1c400], R6 ;  /* 0x01c40006ed007388 */ /* 0x0007e20000000800 */
[----:B------:R-:W-:Y:S01]  /*7400*/  FFMA.FTZ R13, -R227, R227, 1 ;  /* 0x3f800000e30d7423 */ /* 0x000fe200000101e3 */
[----:B------:R-:W-:Y:S01]  /*7410*/  FFMA.FTZ R12, -R226, R226, 1 ;  /* 0x3f800000e20c7423 */ /* 0x000fe200000101e2 */
[----:B------:R-:W-:Y:S01]  /*7420*/  FMUL.FTZ R19, R193, R9 ;  /* 0x00000009c1137220 */ /* 0x000fe20000410000 */
[----:B------:R-:W-:Y:S01]  /*7430*/  FMUL.FTZ R7, R189, R7 ;  /* 0x00000007bd077220 */ /* 0x000fe20000410000 */
[----:B------:R-:W-:Y:S01]  /*7440*/  FMUL.FTZ R13, R13, UR8 ;  /* 0x000000080d0d7c20 */ /* 0x000fe20008410000 */
[----:B------:R-:W-:Y:S01]  /*7450*/  FMUL.FTZ R12, R12, UR8 ;  /* 0x000000080c0c7c20 */ /* 0x000fe20008410000 */
[----:B------:R-:W-:Y:S01]  /*7460*/  FFMA.FTZ R9, -R223, R223, 1 ;  /* 0x3f800000df097423 */ /* 0x000fe200000101df */
[C---:B------:R-:W-:Y:S01]  /*7470*/  FADD.FTZ R24, -R5.reuse, R24 ;  /* 0x0000001805187221 */ /* 0x040fe20000010100 */
[----:B------:R-:W-:Y:S01]  /*7480*/  FADD.FTZ R25, -R5, R25 ;  /* 0x0000001905197221 */ /* 0x000fe20000010100 */
[----:B------:R-:W-:Y:S01]  /*7490*/  FMUL.FTZ R19, R12, R19 ;  /* 0x000000130c137220 */ /* 0x000fe20000410000 */
[----:B------:R-:W-:Y:S01]  /*74a0*/  FMUL.FTZ R9, R9, UR8 ;  /* 0x0000000809097c20 */ /* 0x000fe20008410000 */
[----:B------:R-:W-:Y:S01]  /*74b0*/  FFMA.FTZ R12, -R202, R202, 1 ;  /* 0x3f800000ca0c7423 */ /* 0x000fe200000101ca */
[C---:B------:R-:W-:Y:S01]  /*74c0*/  FADD.FTZ R28, -R5.reuse, R28 ;  /* 0x0000001c051c7221 */ /* 0x040fe20000010100 */
[----:B------:R-:W-:Y:S01]  /*74d0*/  FADD.FTZ R5, -R5, R29 ;  /* 0x0000001d05057221 */ /* 0x000fe20000010100 */
[----:B------:R-:W-:Y:S01]  /*74e0*/  FMUL.FTZ R18, R9, R18 ;  /* 0x0000001209127220 */ /* 0x000fe20000410000 */
[----:B------:R-:W-:Y:S01]  /*74f0*/  FMUL.FTZ R24, R186, R24 ;  /* 0x00000018ba187220 */ /* 0x000fe20000410000 */
[----:B-1----:R-:W-:Y:S01]  /*7500*/  FMUL.FTZ R20, R194, R8 ;  /* 0x00000008c2147220 */ /* 0x002fe20000410000 */
[----:B------:R-:W-:Y:S01]  /*7510*/  FFMA.FTZ R8, -R207, R207, 1 ;  /* 0x3f800000cf087423 */ /* 0x000fe200000101cf */
[----:B------:R-:W-:Y:S01]  /*7520*/  FMUL.FTZ R12, R12, UR8 ;  /* 0x000000080c0c7c20 */ /* 0x000fe20008410000 */
[----:B------:R-:W-:Y:S01]  /*7530*/  FMUL.FTZ R28, R184, R28 ;  /* 0x0000001cb81c7220 */ /* 0x000fe20000410000 */
[----:B------:R-:W-:Y:S01]  /*7540*/  FMUL.FTZ R20, R13, R20 ;  /* 0x000000140d147220 */ /* 0x000fe20000410000 */
[----:B------:R-:W-:Y:S01]  /*7550*/  FMUL.FTZ R8, R8, UR8 ;  /* 0x0000000808087c20 */ /* 0x000fe20008410000 */
[----:B------:R-:W-:Y:S01]  /*7560*/  FMUL.FTZ R5, R183, R5 ;  /* 0x00000005b7057220 */ /* 0x000fe20000410000 */
[----:B------:R-:W-:Y:S01]  /*7570*/  FMUL.FTZ R24, R12, R24 ;  /* 0x000000180c187220 */ /* 0x000fe20000410000 */
[----:B------:R-:W-:Y:S01]  /*7580*/  FADD.FTZ R10, -R4, R10 ;  /* 0x0000000a040a7221 */ /* 0x000fe20000010100 */
[----:B------:R-:W-:Y:S01]  /*7590*/  FMUL.FTZ R13, R8, R7 ;  /* 0x00000007080d7220 */ /* 0x000fe20000410000 */
[----:B------:R-:W-:Y:S01]  /*75a0*/  FFMA.FTZ R8, -R198, R198, 1 ;  /* 0x3f800000c6087423 */ /* 0x000fe200000101c6 */
[----:B------:R-:W-:Y:S01]  /*75b0*/  FFMA.FTZ R7, -R197, R197, 1 ;  /* 0x3f800000c5077423 */ /* 0x000fe200000101c5 */
[C---:B------:R-:W-:Y:S01]  /*75c0*/  FADD.FTZ R11, -R4.reuse, R11 ;  /* 0x0000000b040b7221 */ /* 0x040fe20000010100 */
[----:B---3--:R-:W-:Y:S01]  /*75d0*/  FADD.FTZ R6, -R4, R15 ;  /* 0x0000000f04067221 */ /* 0x008fe20000010100 */
[----:B------:R-:W-:Y:S01]  /*75e0*/  FMUL.FTZ R8, R8, UR8 ;  /* 0x0000000808087c20 */ /* 0x000fe20008410000 */
[----:B------:R-:W-:Y:S01]  /*75f0*/  FMUL.FTZ R7, R7, UR8 ;  /* 0x0000000807077c20 */ /* 0x000fe20008410000 */
[----:B------:R-:W-:Y:S01]  /*7600*/  F2FP.F16.F32.PACK_AB R12, R13, R18 ;  /* 0x000000120d0c723e */ /* 0x000fe200000000ff */
[----:B------:R-:W-:Y:S01]  /*7610*/  FFMA.FTZ R13, -R231, R231, 1 ;  /* 0x3f800000e70d7423 */ /* 0x000fe200000101e7 */
[----:B------:R-:W-:Y:S01]  /*7620*/  FMUL.FTZ R28, R8, R28 ;  /* 0x0000001c081c7220 */ /* 0x000fe20000410000 */
[----:B------:R-:W-:Y:S01]  /*7630*/  FMUL.FTZ R8, R7, R5 ;  /* 0x0000000507087220 */ /* 0x000fe20000410000 */
[----:B------:R-:W-:Y:S01]  /*7640*/  FFMA.FTZ R7, -R228, R228, 1 ;  /* 0x3f800000e4077423 */ /* 0x000fe200000101e4 */
[----:B------:R-:W-:Y:S01]  /*7650*/  FMUL.FTZ R18, R201, R10 ;  /* 0x0000000ac9127220 */ /* 0x000fe20000410000 */
[----:B------:R-:W-:Y:S01]  /*7660*/  FMUL.FTZ R13, R13, UR8 ;  /* 0x000000080d0d7c20 */ /* 0x000fe20008410000 */
[----:B------:R-:W-:Y:S01]  /*7670*/  F2FP.F16.F32.PACK_AB R5, R19, R20 ;  /* 0x000000141305723e */ /* 0x000fe200000000ff */
[----:B------:R-:W-:Y:S01]  /*7680*/  FMUL.FTZ R15, R200, R11 ;  /* 0x0000000bc80f7220 */ /* 0x000fe20000410000 */
[----:B------:R-:W-:Y:S01]  /*7690*/  FMUL.FTZ R6, R195, R6 ;  /* 0x00000006c3067220 */ /* 0x000fe20000410000 */
[----:B------:R-:W-:Y:S01]  /*76a0*/  FMUL.FTZ R7, R7, UR8 ;  /* 0x0000000807077c20 */ /* 0x000fe20008410000 */
[----:B------:R-:W-:Y:S01]  /*76b0*/  STS [R237+0x1c000], R21 ;  /* 0x01c00015ed007388 */ /* 0x000fe20000000800 */
[----:B------:R-:W-:Y:S01]  /*76c0*/  FFMA.FTZ R11, -R230, R230, 1 ;  /* 0x3f800000e60b7423 */ /* 0x000fe200000101e6 */
[----:B------:R-:W-:Y:S01]  /*76d0*/  FMUL.FTZ R18, R13, R18 ;  /* 0x000000120d127220 */ /* 0x000fe20000410000 */
[----:B------:R-:W-:Y:S01]  /*76e0*/  FMUL.FTZ R13, R7, R6 ;  /* 0x00000006070d7220 */ /* 0x000fe20000410000 */
[----:B------:R1:W-:Y:S01]  /*76f0*/  STS [R236+0x1d000], R5 ;  /* 0x01d00005ec007388 */ /* 0x0003e20000000800 */
[C---:B------:R-:W-:Y:S01]  /*7700*/  FADD.FTZ R14, -R4.reuse, R14 ;  /* 0x0000000e040e7221 */ /* 0x040fe20000010100 */
[----:B------:R-:W-:Y:S01]  /*7710*/  FMUL.FTZ R11, R11, UR8 ;  /* 0x000000080b0b7c20 */ /* 0x000fe20008410000 */
[----:B------:R-:W-:Y:S01]  /*7720*/  FADD.FTZ R30, -R4, R30 ;  /* 0x0000001e041e7221 */ /* 0x000fe20000010100 */
[----:B------:R-:W-:Y:S01]  /*7730*/  FFMA.FTZ R10, -R229, R229, 1 ;  /* 0x3f800000e50a7423 */ /* 0x000fe200000101e5 */
[----:B------:R-:W-:Y:S01]  /*7740*/  FFMA.FTZ R7, -R204, R204, 1 ;  /* 0x3f800000cc077423 */ /* 0x000fe200000101cc */
[C---:B------:R-:W-:Y:S01]  /*7750*/  FADD.FTZ R26, -R4.reuse, R26 ;  /* 0x0000001a041a7221 */ /* 0x040fe20000010100 */
[C---:B------:R-:W-:Y:S01]  /*7760*/  FADD.FTZ R27, -R4.reuse, R27 ;  /* 0x0000001b041b7221 */ /* 0x040fe20000010100 */
[----:B------:R-:W-:Y:S01]  /*7770*/  FMUL.FTZ R15, R11, R15 ;  /* 0x0000000f0b0f7220 */ /* 0x000fe20000410000 */
[----:B------:R-:W-:Y:S01]  /*7780*/  FADD.FTZ R4, -R4, R31 ;  /* 0x0000001f04047221 */ /* 0x000fe20000010100 */
[----:B------:R-:W-:Y:S01]  /*7790*/  FMUL.FTZ R14, R196, R14 ;  /* 0x0000000ec40e7220 */ /* 0x000fe20000410000 */
[----:B------:R-:W-:Y:S01]  /*77a0*/  FMUL.FTZ R10, R10, UR8 ;  /* 0x000000080a0a7c20 */ /* 0x000fe20008410000 */
[----:B------:R-:W-:Y:S01]  /*77b0*/  FMUL.FTZ R30, R188, R30 ;  /* 0x0000001ebc1e7220 */ /* 0x000fe20000410000 */
[----:B------:R-:W-:Y:S01]  /*77c0*/  FMUL.FTZ R7, R7, UR8 ;  /* 0x0000000807077c20 */ /* 0x000fe20008410000 */
[----:B------:R-:W-:Y:S01]  /*77d0*/  FFMA.FTZ R6, -R203, R203, 1 ;  /* 0x3f800000cb067423 */ /* 0x000fe200000101cb */
[----:B------:R-:W-:Y:S01]  /*77e0*/  FMUL.FTZ R14, R10, R14 ;  /* 0x0000000e0a0e7220 */ /* 0x000fe20000410000 */
[----:B------:R-:W-:Y:S01]  /*77f0*/  FMUL.FTZ R4, R187, R4 ;  /* 0x00000004bb047220 */ /* 0x000fe20000410000 */
[----:B------:R-:W-:Y:S01]  /*7800*/  FMUL.FTZ R30, R7, R30 ;  /* 0x0000001e071e7220 */ /* 0x000fe20000410000 */
[----:B------:R-:W-:Y:S01]  /*7810*/  FMUL.FTZ R6, R6, UR8 ;  /* 0x0000000806067c20 */ /* 0x000fe20008410000 */
[----:B------:R-:W-:Y:S01]  /*7820*/  F2FP.F16.F32.PACK_AB R7, R15, R18 ;  /* 0x000000120f07723e */ /* 0x000fe200000000ff */
[----:B------:R-:W-:Y:S01]  /*7830*/  FFMA.FTZ R11, -R206, R206, 1 ;  /* 0x3f800000ce0b7423 */ /* 0x000fe200000101ce */
[----:B------:R-:W-:Y:S01]  /*7840*/  FFMA.FTZ R10, -R205, R205, 1 ;  /* 0x3f800000cd0a7423 */ /* 0x000fe200000101cd */
[----:B------:R-:W-:Y:S01]  /*7850*/  FMUL.FTZ R4, R6, R4 ;  /* 0x0000000406047220 */ /* 0x000fe20000410000 */
[----:B------:R-:W-:Y:S01]  /*7860*/  FFMA.FTZ R9, -R199, R199, 1 ;  /* 0x3f800000c7097423 */ /* 0x000fe200000101c7 */
[----:B------:R-:W-:Y:S01]  /*7870*/  F2FP.F16.F32.PACK_AB R6, R13, R14 ;  /* 0x0000000e0d06723e */ /* 0x000fe200000000ff */
[----:B------:R-:W-:Y:S01]  /*7880*/  STS [R236+0x1d400], R7 ;  /* 0x01d40007ec007388 */ /* 0x000fe20000000800 */
[----:B------:R-:W-:Y:S01]  /*7890*/  FMUL.FTZ R25, R185, R25 ;  /* 0x00000019b9197220 */ /* 0x000fe20000410000 */
[----:B------:R-:W-:Y:S01]  /*78a0*/  FMUL.FTZ R11, R11, UR8 ;  /* 0x000000080b0b7c20 */ /* 0x000fe20008410000 */
[----:B------:R-:W-:Y:S01]  /*78b0*/  FMUL.FTZ R10, R10, UR8 ;  /* 0x000000080a0a7c20 */ /* 0x000fe20008410000 */
[----:B------:R-:W-:Y:S01]  /*78c0*/  FMUL.FTZ R9, R9, UR8 ;  /* 0x0000000809097c20 */ /* 0x000fe20008410000 */
[----:B------:R-:W-:Y:S01]  /*78d0*/  FMUL.FTZ R26, R192, R26 ;  /* 0x0000001ac01a7220 */ /* 0x000fe20000410000 */
[----:B------:R-:W-:Y:S01]  /*78e0*/  FMUL.FTZ R27, R191, R27 ;  /* 0x0000001bbf1b7220 */ /* 0x000fe20000410000 */
[----:B------:R-:W-:Y:S01]  /*78f0*/  F2FP.F16.F32.PACK_AB R17, R34, R35 ;  /* 0x000000232211723e */ /* 0x000fe200000000ff */
[----:B------:R-:W-:Y:S01]  /*7900*/  STS [R237+0x1d000], R12 ;  /* 0x01d0000ced007388 */ /* 0x000fe20000000800 */
[----:B------:R-:W-:Y:S01]  /*7910*/  FMUL.FTZ R9, R9, R25 ;  /* 0x0000001909097220 */ /* 0x000fe20000410000 */
[----:B------:R-:W-:Y:S01]  /*7920*/  FMUL.FTZ R26, R11, R26 ;  /* 0x0000001a0b1a7220 */ /* 0x000fe20000410000 */
[----:B------:R-:W-:Y:S01]  /*7930*/  FMUL.FTZ R27, R10, R27 ;  /* 0x0000001b0a1b7220 */ /* 0x000fe20000410000 */
[----:B------:R-:W-:Y:S01]  /*7940*/  STS [R237+0x1d400], R6 ;  /* 0x01d40006ed007388 */ /* 0x000fe20000000800 */
[----:B------:R-:W-:Y:S02]  /*7950*/  F2FP.F16.F32.PACK_AB R16, R165, R166 ;  /* 0x000000a6a510723e */ /* 0x000fe400000000ff */
[----:B------:R-:W-:Y:S01]  /*7960*/  F2FP.F16.F32.PACK_AB R9, R9, R24 ;  /* 0x000000180909723e */ /* 0x000fe200000000ff */
[----:B------:R-:W-:Y:S01]  /*7970*/  STS [R234+0x1c000], R33 ;  /* 0x01c00021ea007388 */ /* 0x000fe20000000800 */
[----:B-1----:R-:W-:Y:S02]  /*7980*/  F2FP.F16.F32.PACK_AB R5, R27, R26 ;  /* 0x0000001a1b05723e */ /* 0x002fe400000000ff */
[----:B------:R-:W-:Y:S01]  /*7990*/  F2FP.F16.F32.PACK_AB R8, R8, R28 ;  /* 0x0000001c0808723e */ /* 0x000fe200000000ff */
[----:B------:R-:W-:Y:S01]  /*79a0*/  STS [R234+0x1c400], R17 ;  /* 0x01c40011ea007388 */ /* 0x000fe20000000800 */
[----:B------:R-:W-:Y:S03]  /*79b0*/  F2FP.F16.F32.PACK_AB R4, R4, R30 ;  /* 0x0000001e0404723e */ /* 0x000fe600000000ff */
        /* <DEDUP_REMOVED lines=9> */
[----:B------:R-:W3:Y:S04]  /*7a50*/  LDSM.16.MT88.4 R12, [R210+0x22000] ;  /* 0x02200000d20c783b */ /* 0x000ee80000004200 */
[----:B------:R-:W4:Y:S04]  /*7a60*/  LDSM.16.MT88.4 R16, [R176] ;  /* 0x00000000b010783b */ /* 0x000f280000004200 */
[----:B------:R-:W2:Y:S04]  /*7a70*/  LDSM.16.MT88.4 R20, [R172+UR4+0xa000] ;  /* 0x00a00004ac14783b */ /* 0x000ea80008004200 */
[----:B------:R-:W2:Y:S04]  /*7a80*/  LDSM.16.MT88.4 R24, [R176+0x2000] ;  /* 0x00200000b018783b */ /* 0x000ea80000004200 */
[----:B------:R-:W-:Y:S04]  /*7a90*/  LDSM.16.MT88.4 R28, [R210+0x20800] ;  /* 0x02080000d21c783b */ /* 0x000fe80000004200 */
[----:B------:R-:W2:Y:S04]  /*7aa0*/  LDSM.16.MT88.4 R32, [R172+UR4+0x8800] ;  /* 0x00880004ac20783b */ /* 0x000ea80008004200 */
[----:B------:R-:W2:Y:S04]  /*7ab0*/  LDSM.16.MT88.4 R164, [R210+0x22800] ;  /* 0x02280000d2a4783b */ /* 0x000ea80000004200 */
[----:B------:R-:W-:Y:S04]  /*7ac0*/  LDSM.16.MT88.4 R168, [R176+0x3000] ;  /* 0x00300000b0a8783b */ /* 0x000fe80000004200 */
[----:B------:R2:W5:Y:S01]  /*7ad0*/  LDL R239, [R1+0x10] ;  /* 0x0000100001ef7983 */ /* 0x0005620000100800 */
[-C--:B-1----:R-:W-:Y:S06]  /*7ae0*/  HMMA.16816.F32 R36, R4, R8.reuse, R36 ;  /* 0x000000080424723c */ /* 0x082fec0000001824 */
[C---:B---3--:R-:W-:Y:S06]  /*7af0*/  HMMA.16816.F32 R40, R12.reuse, R8, R40 ;  /* 0x000000080c28723c */ /* 0x048fec0000001828 */
[-C--:B------:R-:W-:Y:S06]  /*7b00*/  HMMA.16816.F32 R44, R12, R10.reuse, R44 ;  /* 0x0000000a0c2c723c */ /* 0x080fec000000182c */
[C---:B------:R-:W-:Y:S01]  /*7b10*/  HMMA.16816.F32 R48, R4.reuse, R10, R48 ;  /* 0x0000000a0430723c */ /* 0x040fe20000001830 */
[----:B------:R-:W1:Y:S05]  /*7b20*/  LDSM.16.MT88.4 R8, [R176+0x800] ;  /* 0x00080000b008783b */ /* 0x000e6a0000004200 */
[-C--:B----4-:R-:W-:Y:S06]  /*7b30*/  HMMA.16816.F32 R52, R4, R16.reuse, R52 ;  /* 0x000000100434723c */ /* 0x090fec0000001834 */
[C---:B------:R-:W-:Y:S06]  /*7b40*/  HMMA.16816.F32 R56, R12.reuse, R16, R56 ;  /* 0x000000100c38723c */ /* 0x040fec0000001838 */
[-C--:B------:R-:W-:Y:S06]  /*7b50*/  HMMA.16816.F32 R60, R12, R18.reuse, R60 ;  /* 0x000000120c3c723c */ /* 0x080fec000000183c */
[C---:B------:R-:W-:Y:S01]  /*7b60*/  HMMA.16816.F32 R64, R4.reuse, R18, R64 ;  /* 0x000000120440723c */ /* 0x040fe20000001840 */
[----:B------:R-:W3:Y:S05]  /*7b70*/  LDSM.16.MT88.4 R16, [R172+UR4+0xa800] ;  /* 0x00a80004ac10783b */ /* 0x000eea0008004200 */
        /* <DEDUP_REMOVED lines=27> */
[-C--:B--2---:R-:W-:Y:S06]  /*7d30*/  HMMA.16816.F32 R84, R28, R20.reuse, R84 ;  /* 0x000000141c54723c */ /* 0x084fec0000001854 */
        /* <DEDUP_REMOVED lines=52> */
[C---:B------:R-:W-:Y:S02]  /*8080*/  @!P3 LEA R7, P5, R12.reuse, R5, 0x5 ;  /* 0x000000050c07b211 */ /* 0x040fe400078a28ff */
[CC--:B------:R-:W-:Y:S04]  /*8090*/  LEA R4, P0, R5.reuse, R242.reuse, 0x1 ;  /* 0x000000f205047211 */ /* 0x0c0fe800078008ff */
[----:B------:R-:W-:Y:S02]  /*80a0*/  LEA.HI.X.SX32 R5, R5, R243, 0x1, P0 ;  /* 0x000000f305057211 */ /* 0x000fe400000f0eff */
[----:B------:R-:W-:Y:S01]  /*80b0*/  @!P3 LEA R8, P0, R7, R242, 0x1 ;  /* 0x000000f20708b211 */ /* 0x000fe200078008ff */
[----:B------:R-:W-:Y:S01]  /*80c0*/  IMAD.MOV.U32 R242, RZ, RZ, R4 ;  /* 0x000000fffff27224 */ /* 0x000fe200078e0004 */
[C---:B---3--:R-:W-:Y:S02]  /*80d0*/  @!P3 LEA.HI.X R9, R12.reuse, R9, R6, 0x5, P5 ;  /* 0x000000090c09b211 */ /* 0x048fe400028f2c06 */
[----:B-----5:R-:W-:Y:S02]  /*80e0*/  LEA R6, R239, UR4, 0x1 ;  /* 0x00000004ef067c11 */ /* 0x020fe4000f8e08ff */
[C---:B------:R-:W-:Y:S02]  /*80f0*/  @!P4 LEA R10, P5, R12.reuse, R4, 0x6 ;  /* 0x000000040c0ac211 */ /* 0x040fe400078a30ff */
        /* <DEDUP_REMOVED lines=24> */
.L_x_1745:
        /* <DEDUP_REMOVED lines=40> */
[----:B------:R-:W1:Y:S05]  /*8500*/  LDSM.16.MT88.4 R176, [R209+0x5800] ;  /* 0x00580000d1b0783b */ /* 0x000e6a0000004200 */
[----:B------:R-:W-:Y:S01]  /*8510*/  HMMA.16816.F32 R32, R168, R182, R32 ;  /* 0x000000b6a820723c */ /* 0x000fe20000001820 */
[----:B------:R-:W-:Y:S04]  /*8520*/  LDSM.16.M88.4 R168, [R0+0x1e000] ;  /* 0x01e0000000a8783b */ /* 0x000fe80000000200 */
[----:B------:R-:W1:Y:S01]  /*8530*/  LDSM.16.MT88.4 R180, [R209+0x2000] ;  /* 0x00200000d1b4783b */ /* 0x000e620000004200 */
[-C--:B------:R-:W-:Y:S06]  /*8540*/  HMMA.16816.F32 R4, R184, R188.reuse, R4 ;  /* 0x000000bcb804723c */ /* 0x080fec0000001804 */
[C---:B------:R-:W-:Y:S06]  /*8550*/  HMMA.16816.F32 R8, R192.reuse, R188, R8 ;  /* 0x000000bcc008723c */ /* 0x040fec0000001808 */
[-C--:B------:R-:W-:Y:S06]  /*8560*/  HMMA.16816.F32 R12, R192, R190.reuse, R12 ;  /* 0x000000bec00c723c */ /* 0x080fec000000180c */
[C---:B------:R-:W-:Y:S01]  /*8570*/  HMMA.16816.F32 R16, R184.reuse, R190, R16 ;  /* 0x000000beb810723c */ /* 0x040fe20000001810 */
[----:B------:R-:W1:Y:S05]  /*8580*/  LDSM.16.M88.4 R188, [R0+0x1f000] ;  /* 0x01f0000000bc783b */ /* 0x000e6a0000000200 */
[-C--:B---3--:R-:W-:Y:S06]  /*8590*/  HMMA.16816.F32 R20, R184, R196.reuse, R20 ;  /* 0x000000c4b814723c */ /* 0x088fec0000001814 */
[C---:B------:R-:W-:Y:S06]  /*85a0*/  HMMA.16816.F32 R24, R192.reuse, R196, R24 ;  /* 0x000000c4c018723c */ /* 0x040fec0000001818 */
[-C--:B------:R-:W-:Y:S01]  /*85b0*/  HMMA.16816.F32 R28, R192, R198.reuse, R28 ;  /* 0x000000c6c01c723c */ /* 0x080fe2000000181c */
[----:B------:R-:W3:Y:S05]  /*85c0*/  LDSM.16.MT88.4 R192, [R209+0x6000] ;  /* 0x00600000d1c0783b */ /* 0x000eea0000004200 */
[----:B------:R-:W-:Y:S01]  /*85d0*/  HMMA.16816.F32 R32, R184, R198, R32 ;  /* 0x000000c6b820723c */ /* 0x000fe20000001820 */
[----:B------:R-:W-:Y:S04]  /*85e0*/  LDSM.16.MT88.4 R184, [R209+0x2800] ;  /* 0x00280000d1b8783b */ /* 0x000fe80000004200 */
[----:B------:R-:W-:Y:S01]  /*85f0*/  LDSM.16.M88.4 R196, [R2+0x1f000] ;  /* 0x01f0000002c4783b */ /* 0x000fe20000000200 */
[-C--:B------:R-:W-:Y:S06]  /*8600*/  HMMA.16816.F32 R4, R164, R172.reuse, R4 ;  /* 0x000000aca404723c */ /* 0x080fec0000001804 */
[C---:B------:R-:W-:Y:S06]  /*8610*/  HMMA.16816.F32 R8, R200.reuse, R172, R8 ;  /* 0x000000acc808723c */ /* 0x040fec0000001808 */
[-C--:B------:R-:W-:Y:S06]  /*8620*/  HMMA.16816.F32 R12, R200, R174.reuse, R12 ;  /* 0x000000aec80c723c */ /* 0x080fec000000180c */
[C---:B------:R-:W-:Y:S01]  /*8630*/  HMMA.16816.F32 R16, R164.reuse, R174, R16 ;  /* 0x000000aea410723c */ /* 0x040fe20000001810 */
[----:B------:R-:W3:Y:S05]  /*8640*/  LDSM.16.M88.4 R172, [R2+0x1e000] ;  /* 0x01e0000002ac783b */ /* 0x000eea0000000200 */
[-C--:B-1----:R-:W-:Y:S06]  /*8650*/  HMMA.16816.F32 R20, R164, R176.reuse, R20 ;  /* 0x000000b0a414723c */ /* 0x082fec0000001814 */
[C---:B------:R-:W-:Y:S06]  /*8660*/  HMMA.16816.F32 R24, R200.reuse, R176, R24 ;  /* 0x000000b0c818723c */ /* 0x040fec0000001818 */
[-C--:B------:R-:W-:Y:S01]  /*8670*/  HMMA.16816.F32 R28, R200, R178.reuse, R28 ;  /* 0x000000b2c81c723c */ /* 0x080fe2000000181c */
[----:B------:R-:W-:Y:S05]  /*8680*/  LDSM.16.MT88.4 R200, [R209+0x7000] ;  /* 0x00700000d1c8783b */ /* 0x000fea0000004200 */
        /* <DEDUP_REMOVED lines=11> */
[----:B------:R-:W-:Y:S05]  /*8740*/  LDSM.16.M88.4 R188, [R3+0x1f000] ;  /* 0x01f0000003bc783b */ /* 0x000fea0000000200 */
[----:B------:R-:W-:Y:S01]  /*8750*/  HMMA.16816.F32 R32, R168, R194, R32 ;  /* 0x000000c2a820723c */ /* 0x000fe20000001820 */
[----:B------:R-:W-:Y:S04]  /*8760*/  LDSM.16.M88.4 R168, [R3+0x1e000] ;  /* 0x01e0000003a8783b */ /* 0x000fe80000000200 */
        /* <DEDUP_REMOVED lines=23> */
[-C--:B------:R-:W-:Y:S05]  /*88e0*/  HMMA.16816.F32 R4, R168, R184.reuse, R4 ;  /* 0x000000b8a804723c */ /* 0x080fea0000001804 */
[----:B----4-:R-:W-:Y:S01]  /*88f0*/  @P2 IADD3 R166, P0, R230, UR14, RZ ;  /* 0x0000000ee6a62c10 */ /* 0x010fe2000ff1e0ff */
        /* <DEDUP_REMOVED lines=29> */
[----:B----4-:R-:W-:Y:S04]  /*8ad0*/  @P2 STL [R1], R226 ;  /* 0x000000e201002387 */ /* 0x010fe80000100800 */
        /* <DEDUP_REMOVED lines=420> */
.L_x_1747:
        /* <DEDUP_REMOVED lines=23> */
.L_x_1748:
        /* <DEDUP_REMOVED lines=56> */
.L_x_1750:
[----:B------:R-:W-:Y:S05]  /*aa10*/  BSYNC B0 ;  /* 0x0000000000007941 */ /* 0x000fea0003800000 */
.L_x_1749:
        /* <DEDUP_REMOVED lines=18> */
.L_x_1752:
[----:B------:R-:W-:Y:S05]  /*ab40*/  BSYNC B0 ;  /* 0x0000000000007941 */ /* 0x000fea0003800000 */
.L_x_1751:
        /* <DEDUP_REMOVED lines=20> */
.L_x_1754:
[----:B------:R-:W-:Y:S05]  /*ac90*/  BSYNC B0 ;  /* 0x0000000000007941 */ /* 0x000fea0003800000 */
.L_x_1753:
        /* <DEDUP_REMOVED lines=20> */
.L_x_1756:
[----:B------:R-:W-:Y:S05]  /*ade0*/  BSYNC B0 ;  /* 0x0000000000007941 */ /* 0x000fea0003800000 */
.L_x_1755:
        /* <DEDUP_REMOVED lines=32> */
.L_x_1758:
[----:B------:R-:W-:Y:S05]  /*aff0*/  BSYNC B0 ;  /* 0x0000000000007941 */ /* 0x000fea0003800000 */
.L_x_1757:
        /* <DEDUP_REMOVED lines=18> */
.L_x_1760:
[----:B------:R-:W-:Y:S05]  /*b120*/  BSYNC B0 ;  /* 0x0000000000007941 */ /* 0x000fea0003800000 */
.L_x_1759:
        /* <DEDUP_REMOVED lines=18> */
.L_x_1762:
[----:B------:R-:W-:Y:S05]  /*b250*/  BSYNC B0 ;  /* 0x0000000000007941 */ /* 0x000fea0003800000 */
.L_x_1761:
        /* <DEDUP_REMOVED lines=18> */
.L_x_1717:
        /* <DEDUP_REMOVED lines=25> */
.L_x_1764:
        /* <DEDUP_REMOVED lines=23> */
.L_x_1765:
        /* <DEDUP_REMOVED lines=40> */
.L_x_1767:
[----:B------:R-:W-:Y:S05]  /*b900*/  BSYNC B0 ;  /* 0x0000000000007941 */ /* 0x000fea0003800000 */
.L_x_1766:
        /* <DEDUP_REMOVED lines=18> */
.L_x_1769:
[----:B------:R-:W-:Y:S05]  /*ba30*/  BSYNC B0 ;  /* 0x0000000000007941 */ /* 0x000fea0003800000 */
.L_x_1768:
        /* <DEDUP_REMOVED lines=18> */
.L_x_1771:
[----:B------:R-:W-:Y:S05]  /*bb60*/  BSYNC B0 ;  /* 0x0000000000007941 */ /* 0x000fea0003800000 */
.L_x_1770:
        /* <DEDUP_REMOVED lines=18> */
.L_x_1773:
[----:B------:R-:W-:Y:S05]  /*bc90*/  BSYNC B0 ;  /* 0x0000000000007941 */ /* 0x000fea0003800000 */
.L_x_1772:
        /* <DEDUP_REMOVED lines=30> */
.L_x_1775:
[----:B------:R-:W-:Y:S05]  /*be80*/  BSYNC B0 ;  /* 0x0000000000007941 */ /* 0x000fea0003800000 */
.L_x_1774:
        /* <DEDUP_REMOVED lines=18> */
.L_x_1777:
[----:B------:R-:W-:Y:S05]  /*bfb0*/  BSYNC B0 ;  /* 0x0000000000007941 */ /* 0x000fea0003800000 */
.L_x_1776:
        /* <DEDUP_REMOVED lines=18> */
.L_x_1779:
[----:B------:R-:W-:Y:S05]  /*c0e0*/  BSYNC B0 ;  /* 0x0000000000007941 */ /* 0x000fea0003800000 */
.L_x_1778:
        /* <DEDUP_REMOVED lines=17> */
.L_x_1763:
[----:B------:R-:W-:Y:S05]  /*c200*/  BSYNC B1 ;  /* 0x0000000000017941 */ /* 0x000fea0003800000 */
.L_x_1712:
        /* <DEDUP_REMOVED lines=11> */
.L_x_1780:
[----:B------:R-:W-:Y:S05]  /*c2c0*/  EXIT ;  /* 0x000000000000794d */ /* 0x000fea0003800000 */
.L_x_1782:
        /* <DEDUP_REMOVED lines=11> */
.L_x_2091:


//--------------------- .text._ZN5flash44flash_bwd_dq_dk_dv_loop_seqk_parallel_kernelI23Flash_bwd_kernel_traitsILi128ELi64ELi128ELi8ELi2ELi4ELi2ELb0ELb0EN7cutlass6half_tE19Flash_kernel_traitsILi128ELi64ELi128ELi8ES3_EELb1ELb0ELb1ELb0ELb0ELb1ELb0EEEvNS_16Flash_bwd_paramsE --------------------------
	.section	.text._ZN5flash44flash_bwd_dq_dk_dv_loop_seqk_parallel_kernelI23Flash_bwd_kernel_traitsILi128ELi64ELi128ELi8ELi2ELi4ELi2ELb0ELb0EN7cutlass6half_tE19Flash_kernel_traitsILi128ELi64ELi128ELi8ES3_EELb1ELb0ELb1ELb0ELb0ELb1ELb0EEEvNS_16Flash_bwd_paramsE,"ax",@progbits
	.align	128
        .global         _ZN5flash44flash_bwd_dq_dk_dv_loop_seqk_parallel_kernelI23Flash_bwd_kernel_traitsILi128ELi64ELi128ELi8ELi2ELi4ELi2ELb0ELb0EN7cutlass6half_tE19Flash_kernel_traitsILi128ELi64ELi128ELi8ES3_EELb1ELb0ELb1ELb0ELb0ELb1ELb0EEEvNS_16Flash_bwd_paramsE
        .type           _ZN5flash44flash_bwd_dq_dk_dv_loop_seqk_parallel_kernelI23Flash_bwd_kernel_traitsILi128ELi64ELi128ELi8ELi2ELi4ELi2ELb0ELb0EN7cutlass6half_tE19Flash_kernel_traitsILi128ELi64ELi128ELi8ES3_EELb1ELb0ELb1ELb0ELb0ELb1ELb0EEEvNS_16Flash_bwd_paramsE,@function
        .size           _ZN5flash44flash_bwd_dq_dk_dv_loop_seqk_parallel_kernelI23Flash_bwd_kernel_traitsILi128ELi64ELi128ELi8ELi2ELi4ELi2ELb0ELb0EN7cutlass6half_tE19Flash_kernel_traitsILi128ELi64ELi128ELi8ES3_EELb1ELb0ELb1ELb0ELb0ELb1ELb0EEEvNS_16Flash_bwd_paramsE,(.L_x_2092 - _ZN5flash44flash_bwd_dq_dk_dv_loop_seqk_parallel_kernelI23Flash_bwd_kernel_traitsILi128ELi64ELi128ELi8ELi2ELi4ELi2ELb0ELb0EN7cutlass6half_tE19Flash_kernel_traitsILi128ELi64ELi128ELi8ES3_EELb1ELb0ELb1ELb0ELb0ELb1ELb0EEEvNS_16Flash_bwd_paramsE)
        .other          _ZN5flash44flash_bwd_dq_dk_dv_loop_seqk_parallel_kernelI23Flash_bwd_kernel_traitsILi128ELi64ELi128ELi8ELi2ELi4ELi2ELb0ELb0EN7cutlass6half_tE19Flash_kernel_traitsILi128ELi64ELi128ELi8ES3_EELb1ELb0ELb1ELb0ELb0ELb1ELb0EEEvNS_16Flash_bwd_paramsE,@"STO_CUDA_ENTRY STV_DEFAULT"
_ZN5flash44flash_bwd_dq_dk_dv_loop_seqk_parallel_kernelI23Flash_bwd_kernel_traitsILi128ELi64ELi128ELi8ELi2ELi4ELi2ELb0ELb0EN7cutlass6half_tE19Flash_kernel_traitsILi128ELi64ELi128ELi8ES3_EELb1ELb0ELb1ELb0ELb0ELb1ELb0EEEvNS_16Flash_bwd_paramsE:
.text._ZN5flash44flash_bwd_dq_dk_dv_loop_seqk_parallel_kernelI23Flash_bwd_kernel_traitsILi128ELi64ELi128ELi8ELi2ELi4ELi2ELb0ELb0EN7cutlass6half_tE19Flash_kernel_traitsILi128ELi64ELi128ELi8ES3_EELb1ELb0ELb1ELb0ELb0ELb1ELb0EEEvNS_16Flash_bwd_paramsE:
        /* <DEDUP_REMOVED lines=17> */
[----:B------:R-:W-:Y:S01]  /*0110*/  ULDC.64 UR8, c[0x0][0x208] ;  /* 0x0000820000087ab9 */ /* 0x000fe20000000a00 */
[----:B------:R-:W-:Y:S01]  /*0120*/  IMAD.MOV.U32 R234, RZ, RZ, -0x10 ;  /* 0xfffffff0ffea7424 */ /* 0x000fe200078e00ff */
[----:B------:R-:W-:Y:S01]  /*0130*/  ULDC UR59, c[0x0][0x394] ;  /* 0x0000e500003b7ab9 */ /* 0x000fe20000000800 */
[----:B------:R-:W-:Y:S02]  /*0140*/  UMOV UR60, 0xffffc000 ;  /* 0xffffc000003c7882 */ /* 0x000fe40000000000 */
[----:B------:R-:W4:Y:S08]  /*0150*/  S2UR UR56, SR_CTAID.Z ;  /* 0x00000000003879c3 */ /* 0x000f300000002700 */
[----:B------:R-:W5:Y:S01]  /*0160*/  S2UR UR46, SR_CTAID.Y ;  /* 0x00000000002e79c3 */ /* 0x000f620000002600 */
[----:B---3--:R-:W-:Y:S01]  /*0170*/  ULEA UR4, UR4, UR5, 0x18 ;  /* 0x0000000504047291 */ /* 0x008fe2000f8ec03f */
[----:B--2---:R-:W-:Y:S01]  /*0180*/  SHF.R.S32.HI R2, RZ, 0x1f, R7 ;  /* 0x0000001fff027819 */ /* 0x004fe20000011407 */
[----:B----4-:R-:W-:-:S03]  /*0190*/  USHF.R.S32.HI UR5, URZ, 0x1f, UR56 ;  /* 0x0000001f3f057899 */ /* 0x010fc60008011438 */
[CC--:B------:R-:W-:Y:S02]  /*01a0*/  LEA.HI R4, R2.reuse, R7.reuse, RZ, 0x5 ;  /* 0x0000000702047211 */ /* 0x0c0fe400078f28ff */
[CC--:B-1----:R-:W-:Y:S02]  /*01b0*/  LEA.HI R0, R2.reuse, R7.reuse, RZ, 0x2 ;  /* 0x0000000702007211 */ /* 0x0c2fe400078f10ff */
[CC--:B------:R-:W-:Y:S01]  /*01c0*/  LEA.HI R238, R2.reuse, R7.reuse, RZ, 0x3 ;  /* 0x0000000702ee7211 */ /* 0x0c0fe200078f18ff */
[----:B-----5:R-:W-:Y:S01]  /*01d0*/  USHF.L.U32 UR6, UR46, 0x7, URZ ;  /* 0x000000072e067899 */ /* 0x020fe2000800063f */
        /* <DEDUP_REMOVED lines=65> */
[----:B------:R-:W-:Y:S01]  /*05f0*/  IMAD.SHL.U32 R246, R246, 0x8, RZ ;  /* 0x00000008f6f67824 */ /* 0x000fe200078e00ff */
[----:B------:R-:W-:Y:S01]  /*0600*/  LOP3.LUT R209, R4, 0x18, R7, 0xf8, !PT ;  /* 0x0000001804d17812 */ /* 0x000fe200078ef807 */
[----:B------:R-:W-:Y:S01]  /*0610*/  IMAD.SHL.U32 R4, R9, 0x8, RZ ;  /* 0x0000000809047824 */ /* 0x000fe200078e00ff */
[----:B------:R-:W-:-:S02]  /*0620*/  LOP3.LUT R7, R2, 0x10, R5, 0xf8, !PT ;  /* 0x0000001002077812 */ /* 0x000fc400078ef805 */
        /* <DEDUP_REMOVED lines=56> */
.L_x_1829:
        /* <DEDUP_REMOVED lines=16> */
[----:B-1----:R-:W-:Y:S01]  /*0ab0*/  IMAD.U32 R2, RZ, RZ, UR6 ;  /* 0x00000006ff027e24 */ /* 0x002fe2000f8e00ff */
        /* <DEDUP_REMOVED lines=50> */
.L_x_1783:
        /* <DEDUP_REMOVED lines=18> */
[----:B------:R-:W-:Y:S02]  /*0f00*/  USHF.R.S32.HI UR32, URZ, 0x1f, UR58 ;  /* 0x0000001f3f207899 */ /* 0x000fe4000801143a */
[----:B------:R-:W-:Y:S02]  /*0f10*/  @!UP2 UIMAD.WIDE.U32 UR30, UR46, UR10, URZ ;  /* 0x0000000a2e1ea2a5 */ /* 0x000fe4000f8e003f */
[----:B------:R-:W-:Y:S01]  /*0f20*/  USHF.L.U32 UR14, UR46, 0x7, URZ ;  /* 0x000000072e0e7899 */ /* 0x000fe2000800063f */
[----:B------:R-:W-:Y:S01]  /*0f30*/  @UP1 ULDC.64 UR18, c[0x0][0x248] ;  /* 0x0000920000121ab9 */ /* 0x000fe20000000a00 */
[----:B------:R-:W-:Y:S01]  /*0f40*/  ULDC.U8 UR33, c[0x0][0x3d8] ;  /* 0x0000f60000217ab9 */ /* 0x000fe20000000000 */
[----:B------:R-:W-:Y:S01]  /*0f50*/  UIADD3 UR44, UR21, UR22, URZ ;  /* 0x00000016152c7290 */ /* 0x000fe2000fffe03f */
[----:B-1----:R-:W-:Y:S01]  /*0f60*/  IABS R5, R6 ;  /* 0x0000000600057213 */ /* 0x002fe20000000000 */
[----:B------:R-:W-:Y:S01]  /*0f70*/  UISETP.NE.AND UP3, UPT, UR33, URZ, UPT ;  /* 0x0000003f2100728c */ /* 0x000fe2000bf65270 */
[----:B------:R-:W-:Y:S01]  /*0f80*/  ISETP.NE.AND P3, PT, R6, RZ, PT ;  /* 0x000000ff0600720c */ /* 0x000fe20003f65270 */
[----:B------:R-:W-:Y:S01]  /*0f90*/  ULDC.64 UR38, c[0x0][0x240] ;  /* 0x0000900000267ab9 */ /* 0x000fe20000000a00 */
[----:B------:R-:W1:Y:S01]  /*0fa0*/  I2F.RP R2, R5 ;  /* 0x0000000500027306 */ /* 0x000e620000209400 */
[----:B------:R-:W-:Y:S01]  /*0fb0*/  ULDC UR43, c[0x0][0x2dc] ;  /* 0x0000b700002b7ab9 */ /* 0x000fe20000000800 */
[----:B------:R-:W-:Y:S01]  /*0fc0*/  ULDC UR61, c[0x0][0x270] ;  /* 0x00009c00003d7ab9 */ /* 0x000fe20000000800 */
[----:B------:R-:W-:-:S02]  /*0fd0*/  USEL UR34, UR14, URZ, UP0 ;  /* 0x0000003f0e227287 */ /* 0x000fc40008000000 */
[----:B--2---:R-:W-:Y:S02]  /*0fe0*/  UIMAD.WIDE.U32 UR28, UR7, UR12, URZ ;  /* 0x0000000c071c72a5 */ /* 0x004fe4000f8e003f */
[----:B------:R-:W-:Y:S02]  /*0ff0*/  UIMAD.WIDE.U32 UR14, UR6, UR38, URZ ;  /* 0x00000026060e72a5 */ /* 0x000fe4000f8e003f */
[----:B------:R-:W-:Y:S02]  /*1000*/  UIMAD UR48, UR7, UR13, UR29 ;  /* 0x0000000d073072a4 */ /* 0x000fe4000f8e021d */
[----:B------:R-:W-:Y:S01]  /*1010*/  @!UP2 UIMAD UR7, UR57, UR10, URZ ;  /* 0x0000000a3907a2a4 */ /* 0x000fe2000f8e023f */
[----:B------:R-:W-:Y:S01]  /*1020*/  @UP2 ULDC.64 UR12, c[0x0][0x420] ;  /* 0x00010800000c2ab9 */ /* 0x000fe20000000a00 */
[----:B------:R-:W-:Y:S01]  /*1030*/  UIADD3 UR10, UR16, 0x80, UR26 ;  /* 0x00000080100a7890 */ /* 0x000fe2000fffe01a */
[----:B-1----:R-:W1:Y:S01]  /*1040*/  MUFU.RCP R2, R2 ;  /* 0x0000000200027308 */ /* 0x002e620000001000 */
[----:B------:R-:W-:-:S02]  /*1050*/  @!UP2 UIMAD UR25, UR46, UR11, UR7 ;  /* 0x0000000b2e19a2a4 */ /* 0x000fc4000f8e0207 */
[----:B------:R-:W-:Y:S02]  /*1060*/  UIADD3 UR7, UR16, 0x3f, URZ ;  /* 0x0000003f10077890 */ /* 0x000fe4000fffe03f */
[----:B------:R-:W-:Y:S02]  /*1070*/  @UP2 UIMAD.WIDE.U32 UR36, UR6, UR12, URZ ;  /* 0x0000000c062422a5 */ /* 0x000fe4000f8e003f */
[----:B------:R-:W-:Y:S01]  /*1080*/  USHF.R.S32.HI UR11, URZ, 0x1f, UR7 ;  /* 0x0000001f3f0b7899 */ /* 0x000fe20008011407 */
[----:B------:R-:W-:Y:S01]  /*1090*/  ULDC UR12, c[0x0][0x394] ;  /* 0x0000e500000c7ab9 */ /* 0x000fe20000000800 */
[----:B------:R-:W-:Y:S02]  /*10a0*/  @UP2 UIMAD UR47, UR6, UR13, UR37 ;  /* 0x0000000d062f22a4 */ /* 0x000fe4000f8e0225 */
[----:B------:R-:W-:Y:S02]  /*10b0*/  UIADD3 UR10, UR10, UR12, -UR5 ;  /* 0x0000000c0a0a7290 */ /* 0x000fe4000fffe805 */
[----:B------:R-:W-:-:S02]  /*10c0*/  @UP1 UIADD3 UR12, UR35, UR40, URZ ;  /* 0x00000028230c1290 */ /* 0x000fc4000fffe03f */
[----:B------:R-:W-:Y:S01]  /*10d0*/  ULEA.HI UR29, UR11, UR7, URZ, 0x6 ;  /* 0x000000070b1d7291 */ /* 0x000fe2000f8f303f */
[----:B-1----:R-:W-:Y:S01]  /*10e0*/  VIADD R2, R2, 0xffffffe ;  /* 0x0ffffffe02027836 */ /* 0x002fe20000000000 */
[----:B------:R-:W-:Y:S02]  /*10f0*/  UIADD3 UR7, UR10, 0x3f, URZ ;  /* 0x0000003f0a077890 */ /* 0x000fe4000fffe03f */
[----:B------:R-:W-:Y:S01]  /*1100*/  @UP1 UIMAD.WIDE.U32 UR10, UR12, UR18, URZ ;  /* 0x000000120c0a12a5 */ /* 0x000fe2000f8e003f */
[----:B------:R-:W1:Y:S01]  /*1110*/  F2I.FTZ.U32.TRUNC.NTZ R3, R2 ;  /* 0x0000000200037305 */ /* 0x000e62000021f000 */
[----:B------:R-:W-:Y:S01]  /*1120*/  @UP1 UIMAD UR12, UR12, UR19, URZ ;  /* 0x000000130c0c12a4 */ /* 0x000fe2000f8e023f */
[----:B------:R-:W-:Y:S01]  /*1130*/  ULDC.U8 UR13, c[0x0][0x480] ;  /* 0x00012000000d7ab9 */ /* 0x000fe20000000000 */
[----:B------:R-:W-:Y:S02]  /*1140*/  UIMAD UR23, UR6, UR39, URZ ;  /* 0x00000027061772a4 */ /* 0x000fe4000f8e023f */
[----:B------:R-:W-:-:S02]  /*1150*/  @UP1 UIADD3 UR50, UR11, UR12, URZ ;  /* 0x0000000c0b321290 */ /* 0x000fc4000fffe03f */
[----:B------:R-:W-:Y:S01]  /*1160*/  USHF.R.S32.HI UR12, URZ, 0x1f, UR7 ;  /* 0x0000001f3f0c7899 */ /* 0x000fe20008011407 */
[----:B------:R-:W-:Y:S01]  /*1170*/  @UP1 UMOV UR49, UR10 ;  /* 0x0000000a00311c82 */ /* 0x000fe20008000000 */
[----:B------:R-:W-:Y:S02]  /*1180*/  UISETP.NE.AND UP4, UPT, UR13, URZ, UPT ;  /* 0x0000003f0d00728c */ /* 0x000fe4000bf85270 */
[----:B------:R-:W-:Y:S01]  /*1190*/  ULEA.HI UR22, UR12, UR7, URZ, 0x6 ;  /* 0x000000070c167291 */ /* 0x000fe2000f8f303f */
[----:B-1----:R-:W-:Y:S01]  /*11a0*/  IMAD.MOV R0, RZ, RZ, -R3 ;  /* 0x000000ffff007224 */ /* 0x002fe200078e0a03 */
[----:B------:R-:W-:Y:S01]  /*11b0*/  UIMAD UR7, UR32, UR46, URZ ;  /* 0x0000002e200772a4 */ /* 0x000fe2000f8e023f */
[----:B------:R-:W-:Y:S01]  /*11c0*/  IMAD.MOV.U32 R2, RZ, RZ, RZ ;  /* 0x000000ffff027224 */ /* 0x000fe200078e00ff */
[----:B------:R-:W-:Y:S01]  /*11d0*/  UIMAD.WIDE UR10, UR43, UR61, URZ ;  /* 0x0000003d2b0a72a5 */ /* 0x000fe2000f8e023f */
[----:B------:R-:W-:Y:S01]  /*11e0*/  IMAD R0, R0, R5, RZ ;  /* 0x0000000500007224 */ /* 0x000fe200078e02ff */
[----:B------:R-:W-:-:S02]  /*11f0*/  UIMAD.WIDE.U32 UR12, UR46, UR58, URZ ;  /* 0x0000003a2e0c72a5 */ /* 0x000fc4000f8e003f */
[----:B------:R-:W-:Y:S01]  /*1200*/  UIMAD UR7, UR57, UR58, UR7 ;  /* 0x0000003a390772a4 */ /* 0x000fe2000f8e0207 */
[----:B------:R-:W-:Y:S01]  /*1210*/  IMAD.HI.U32 R0, R3, R0, R2 ;  /* 0x0000000003007227 */ /* 0x000fe200078e0002 */
[----:B------:R-:W-:Y:S01]  /*1220*/  MOV R2, R4 ;  /* 0x0000000400027202 */ /* 0x000fe20000000f00 */
[----:B------:R-:W-:Y:S02]  /*1230*/  USEL UR55, UR20, UR14, !UP2 ;  /* 0x0000000e14377287 */ /* 0x000fe4000d000000 */
[----:B------:R-:W-:Y:S02]  /*1240*/  @UP2 UIADD3 UR44, UR15, UR23, URZ ;  /* 0x000000170f2c2290 */ /* 0x000fe4000fffe03f */
[----:B------:R-:W-:Y:S01]  /*1250*/  IMAD.HI.U32 R0, R0, R2, RZ ;  /* 0x0000000200007227 */ /* 0x000fe200078e00ff */
[----:B------:R-:W-:Y:S02]  /*1260*/  USHF.L.U64.HI UR24, UR46, 0x7, UR57 ;  /* 0x000000072e187899 */ /* 0x000fe40008010239 */
[----:B------:R-:W-:Y:S01]  /*1270*/  UIMAD.WIDE.U32 UR14, UR10, UR12, URZ ;  /* 0x0000000c0a0e72a5 */ /* 0x000fe2000f8e003f */
[----:B------:R-:W-:Y:S01]  /*1280*/  IMAD.MOV R3, RZ, RZ, -R0 ;  /* 0x000000ffff037224 */ /* 0x000fe200078e0a00 */
[----:B------:R-:W-:-:S02]  /*1290*/  UIMAD UR23, UR11, UR12, URZ ;  /* 0x0000000c0b1772a4 */ /* 0x000fc4000f8e023f */
[----:B------:R-:W-:Y:S01]  /*12a0*/  UIADD3 UR20, UR13, UR7, URZ ;  /* 0x000000070d147290 */ /* 0x000fe2000fffe03f */
[C---:B------:R-:W-:Y:S01]  /*12b0*/  IMAD R2, R5.reuse, R3, R2 ;  /* 0x0000000305027224 */ /* 0x040fe200078e0202 */
[----:B------:R-:W-:Y:S01]  /*12c0*/  ULDC UR41, c[0x0][0x2c4] ;  /* 0x0000b10000297ab9 */ /* 0x000fe20000000800 */
[----:B------:R-:W-:Y:S02]  /*12d0*/  USHF.R.S32.HI UR12, URZ, 0x6, UR29 ;  /* 0x000000063f0c7899 */ /* 0x000fe4000801141d */
[----:B------:R-:W-:Y:S01]  /*12e0*/  USHF.R.S32.HI UR7, URZ, 0x6, UR22 ;  /* 0x000000063f077899 */ /* 0x000fe20008011416 */
[----:B------:R-:W-:Y:S01]  /*12f0*/  ISETP.GT.U32.AND P1, PT, R5, R2, PT ;  /* 0x000000020500720c */ /* 0x000fe20003f24070 */
[----:B------:R-:W-:Y:S02]  /*1300*/  @UP3 UIMAD UR21, UR46, UR41, URZ ;  /* 0x000000292e1532a4 */ /* 0x000fe4000f8e023f */
[----:B------:R-:W-:Y:S02]  /*1310*/  USEL UR24, UR24, URZ, UP0 ;  /* 0x0000003f18187287 */ /* 0x000fe40008000000 */
[----:B------:R-:W-:-:S02]  /*1320*/  UISETP.LT.AND UP0, UPT, UR12, UR7, UPT ;  /* 0x000000070c00728c */ /* 0x000fc4000bf01270 */
[----:B------:R-:W-:Y:S01]  /*1330*/  @UP3 USEL UR21, UR21, UR6, !UP2 ;  /* 0x0000000615153287 */ /* 0x000fe2000d000000 */
[----:B------:R-:W-:Y:S01]  /*1340*/  @UP3 ULDC UR13, c[0x0][0x2e4] ;  /* 0x0000b900000d3ab9 */ /* 0x000fe20000000800 */
[----:B------:R-:W-:Y:S02]  /*1350*/  USEL UR33, UR12, UR7, UP0 ;  /* 0x000000070c217287 */ /* 0x000fe40008000000 */
[----:B------:R-:W-:Y:S02]  /*1360*/  @UP3 UIMAD UR32, UR56, UR13, UR21 ;  /* 0x0000000d382032a4 */ /* 0x000fe4000f8e0215 */
[----:B------:R-:W-:Y:S01]  /*1370*/  @!P1 IMAD.IADD R2, R2, 0x1, -R5 ;  /* 0x0000000102029824 */ /* 0x000fe200078e0a05 */
[----:B------:R-:W-:Y:S01]  /*1380*/  UIMAD.WIDE.U32 UR12, UR10, UR6, URZ ;  /* 0x000000060a0c72a5 */ /* 0x000fe2000f8e003f */
[----:B------:R-:W-:Y:S01]  /*1390*/  @!P1 IADD3 R0, R0, 0x1, RZ ;  /* 0x0000000100009810 */ /* 0x000fe20007ffe0ff */
[----:B------:R-:W-:Y:S01]  /*13a0*/  ULEA UR7, UR33, 0xffffffc0, 0x6 ;  /* 0xffffffc021077891 */ /* 0x000fe2000f8e303f */
[----:B------:R-:W-:Y:S01]  /*13b0*/  PLOP3.LUT P1, PT, PT, PT, UP1, 0x80, 0x0 ;  /* 0x000000000000781c */ /* 0x000fe20003f2f018 */
[----:B------:R-:W-:Y:S01]  /*13c0*/  UIMAD UR20, UR10, UR20, UR23 ;  /* 0x000000140a1472a4 */ /* 0x000fe2000f8e0217 */
[----:B------:R-:W-:Y:S01]  /*13d0*/  ISETP.GE.U32.AND P0, PT, R2, R5, PT ;  /* 0x000000050200720c */ /* 0x000fe20003f06070 */
[----:B------:R-:W-:Y:S01]  /*13e0*/  USEL UR54, UR14, UR12, !UP2 ;  /* 0x0000000c0e367287 */ /* 0x000fe2000d000000 */
[----:B------:R-:W-:Y:S01]  /*13f0*/  LOP3.LUT R2, R6, UR56, RZ, 0x3c, !PT ;  /* 0x0000003806027c12 */ /* 0x000fe2000f8e3cff */
[----:B------:R-:W-:-:S02]  /*1400*/  USHF.R.S32.HI UR23, URZ, 0x1f, UR7 ;  /* 0x0000001f3f177899 */ /* 0x000fc40008011407 */
[----:B------:R-:W-:Y:S01]  /*1410*/  UIADD3 UR14, UP0, UR7, UR34, URZ ;  /* 0x00000022070e7290 */ /* 0x000fe2000ff1e03f */
[----:B------:R-:W-:Y:S01]  /*1420*/  ISETP.GE.AND P2, PT, R2, RZ, PT ;  /* 0x000000ff0200720c */ /* 0x000fe20003f46270 */
[----:B------:R-:W-:Y:S02]  /*1430*/  UIMAD UR12, UR11, UR6, URZ ;  /* 0x000000060b0c72a4 */ /* 0x000fe4000f8e023f */
[----:B------:R-:W-:Y:S02]  /*1440*/  UIMAD UR45, UR56, UR43, URZ ;  /* 0x0000002b382d72a4 */ /* 0x000fe4000f8e023f */
[----:B------:R-:W-:Y:S02]  /*1450*/  UIADD3 UR43, UR15, UR20, URZ ;  /* 0x000000140f2b7290 */ /* 0x000fe4000fffe03f */
[----:B------:R-:W-:Y:S01]  /*1460*/  UIADD3.X UR15, UR23, UR24, URZ, UP0, !UPT ;  /* 0x00000018170f7290 */ /* 0x000fe200087fe43f */
[----:B------:R-:W-:Y:S01]  /*1470*/  @P0 VIADD R0, R0, 0x1 ;  /* 0x0000000100000836 */ /* 0x000fe20000000000 */
[----:B------:R-:W-:Y:S01]  /*1480*/  UIMAD UR11, UR11, UR14, URZ ;  /* 0x0000000e0b0b72a4 */ /* 0x000fe2000f8e023f */
[----:B------:R-:W-:Y:S01]  /*1490*/  PLOP3.LUT P0, PT, PT, PT, UP3, 0x80, 0x0 ;  /* 0x000000000000781c */ /* 0x000fe20003f0f038 */
[----:B------:R-:W-:-:S02]  /*14a0*/  @UP1 UIADD3 UR27, UR35, UR40, URZ ;  /* 0x00000028231b1290 */ /* 0x000fc4000fffe03f */
[----:B------:R-:W-:Y:S01]  /*14b0*/  @!UP2 UIADD3 UR47, UR31, UR25, URZ ;  /* 0x000000191f2fa290 */ /* 0x000fe2000fffe03f */
[----:B------:R-:W-:Y:S01]  /*14c0*/  @!P2 IADD3 R0, -R0, RZ, RZ ;  /* 0x000000ff0000a210 */ /* 0x000fe20007ffe1ff */
[----:B------:R-:W-:Y:S01]  /*14d0*/  @UP2 UIADD3 UR43, UR13, UR12, URZ ;  /* 0x0000000c0d2b2290 */ /* 0x000fe2000fffe03f */
[----:B------:R-:W-:Y:S01]  /*14e0*/  @!P3 LOP3.LUT R0, RZ, R6, RZ, 0x33, !PT ;  /* 0x00000006ff00b212 */ /* 0x000fe200078e33ff */
[----:B------:R-:W-:Y:S01]  /*14f0*/  UIMAD.WIDE.U32 UR24, UR10, UR14, URZ ;  /* 0x0000000e0a1872a5 */ /* 0x000fe2000f8e003f */
[----:B------:R-:W-:Y:S01]  /*1500*/  @UP1 ULDC.64 UR12, c[0x0][0x250] ;  /* 0x00009400000c1ab9 */ /* 0x000fe20000000a00 */
[----:B------:R-:W-:Y:S02]  /*1510*/  UIMAD UR14, UR10, UR15, UR11 ;  /* 0x0000000f0a0e72a4 */ /* 0x000fe4000f8e020b */
[----:B------:R-:W-:Y:S02]  /*1520*/  @UP1 UIMAD.WIDE.U32 UR10, UR27, UR12, URZ ;  /* 0x0000000c1b0a12a5 */ /* 0x000fe4000f8e003f */
[----:B------:R-:W-:-:S02]  /*1530*/  @!UP3 UIMAD UR22, UR46, UR61, UR56 ;  /* 0x0000003d2e16b2a4 */ /* 0x000fc4000f8e0238 */
[----:B------:R-:W-:Y:S02]  /*1540*/  @UP1 UIMAD UR15, UR27, UR13, URZ ;  /* 0x0000000d1b0f12a4 */ /* 0x000fe4000f8e023f */
[----:B------:R-:W-:Y:S02]  /*1550*/  @!UP3 UIMAD UR32, UR22, UR41, URZ ;  /* 0x000000291620b2a4 */ /* 0x000fe4000f8e023f */
[----:B------:R-:W-:Y:S02]  /*1560*/  USEL UR53, UR48, URZ, UP4 ;  /* 0x0000003f30357287 */ /* 0x000fe4000a000000 */
[----:B------:R-:W-:Y:S02]  /*1570*/  USHF.R.S32.HI UR42, URZ, 0x1f, UR26 ;  /* 0x0000001f3f2a7899 */ /* 0x000fe4000801141a */
[----:B------:R-:W-:Y:S02]  /*1580*/  USHF.R.S32.HI UR51, URZ, 0x1f, UR45 ;  /* 0x0000001f3f337899 */ /* 0x000fe4000801142d */
[----:B------:R-:W-:-:S02]  /*1590*/  USEL UR52, UR28, URZ, UP4 ;  /* 0x0000003f1c347287 */ /* 0x000fc4000a000000 */
        /* <DEDUP_REMOVED lines=16> */
.L_x_1785:
        /* <DEDUP_REMOVED lines=13> */
.L_x_1786:
        /* <DEDUP_REMOVED lines=11> */
.L_x_1787:
[----:B------:R-:W-:-:S04]  /*1820*/  UIMAD UR6, UR46, UR61, UR56 ;  /* 0x0000003d2e0672a4 */ /* 0x000fc8000f8e0238 */
[----:B------:R-:W-:-:S12]  /*1830*/  UIMAD UR6, UR6, UR58, URZ ;  /* 0x0000003a060672a4 */ /* 0x000fd8000f8e023f */
.L_x_1788:
[----:B------:R-:W-:Y:S01]  /*1840*/  SHF.R.S32.HI R40, RZ, 0x1f, R238 ;  /* 0x0000001fff287819 */ /* 0x000fe200000114ee */
[----:B------:R-:W1:Y:S01]  /*1850*/  LDC.64 R8, c[0x0][0x420] ;  /* 0x00010800ff087b82 */ /* 0x000e620000000a00 */
[----:B------:R-:W-:Y:S01]  /*1860*/  IADD3 R4, P0, R238, UR7, RZ ;  /* 0x00000007ee047c10 */ /* 0x000fe2000ff1e0ff */
[----:B------:R-:W2:Y:S01]  /*1870*/  S2R R41, SR_TID.X ;  /* 0x0000000000297919 */ /* 0x000ea20000002100 */
[--C-:B------:R-:W-:Y:S01]  /*1880*/  SHF.R.S32.HI R247, RZ, 0x1f, R246.reuse ;  /* 0x0000001ffff77819 */ /* 0x100fe200000114f6 */
[----:B------:R-:W-:Y:S01]  /*1890*/  UIADD3 UR36, UR26, UR16, URZ ;  /* 0x000000101a247290 */ /* 0x000fe2000fffe03f */
[----:B------:R-:W-:Y:S01]  /*18a0*/  IADD3.X R2, R40, UR23, RZ, P0, !PT ;  /* 0x0000001728027c10 */ /* 0x000fe200087fe4ff */
[----:B------:R-:W-:Y:S01]  /*18b0*/  ULDC UR37, c[0x0][0x398] ;  /* 0x0000e60000257ab9 */ /* 0x000fe20000000800 */
[----:B------:R-:W-:Y:S01]  /*18c0*/  UIADD3 UR31, UR7, UR6, URZ ;  /* 0x00000006071f7290 */ /* 0x000fe2000fffe03f */
[----:B------:R-:W-:Y:S01]  /*18d0*/  BSSY B1, `(.L_x_1784) ;  /* 0x000096a000017945 */ /* 0x000fe20003800000 */
[----:B------:R-:W-:Y:S01]  /*18e0*/  UIADD3 UR32, UR7, UR32, URZ ;  /* 0x0000002007207290 */ /* 0x000fe2000fffe03f */
[----:B------:R-:W-:Y:S01]  /*18f0*/  IMAD R5, R2, UR38, RZ ;  /* 0x0000002602057c24 */ /* 0x000fe2000f8e02ff */
[----:B------:R-:W-:Y:S01]  /*1900*/  ULDC UR11, c[0x0][0x2dc] ;  /* 0x0000b700000b7ab9 */ /* 0x000fe20000000800 */
[----:B------:R-:W-:Y:S01]  /*1910*/  IMAD.WIDE.U32 R2, R4, UR38, R246 ;  /* 0x0000002604027c25 */ /* 0x000fe2000f8e00f6 */
[----:B------:R-:W-:Y:S01]  /*1920*/  UIMAD UR22, UR11, UR61, URZ ;  /* 0x0000003d0b1672a4 */ /* 0x000fe2000f8e023f */
[----:B------:R-:W-:-:S02]  /*1930*/  ULDC.64 UR20, c[0x0][0x428] ;  /* 0x00010a0000147ab9 */ /* 0x000fc40000000a00 */
[----:B------:R-:W-:Y:S01]  /*1940*/  IMAD R5, R4, UR39, R5 ;  /* 0x0000002704057c24 */ /* 0x000fe2000f8e0205 */
[----:B------:R-:W-:Y:S01]  /*1950*/  IADD3 R4, P0, R2, UR55, RZ ;  /* 0x0000003702047c10 */ /* 0x000fe2000ff1e0ff */
[----:B------:R-:W-:Y:S01]  /*1960*/  USHF.R.S32.HI UR28, URZ, 0x1f, UR56 ;  /* 0x0000001f3f1c7899 */ /* 0x000fe20008011438 */
[----:B------:R-:W-:Y:S02]  /*1970*/  ULDC.64 UR14, c[0x0][0x258] ;  /* 0x00009600000e7ab9 */ /* 0x000fe40000000a00 */
[----:B------:R-:W-:Y:S01]  /*1980*/  IADD3.X R5, R3, UR44, R5, P0, !PT ;  /* 0x0000002c03057c10 */ /* 0x000fe200087fe405 */
[----:B------:R-:W-:Y:S01]  /*1990*/  UIMAD UR11, UR28, UR20, URZ ;  /* 0x000000141c0b72a4 */ /* 0x000fe2000f8e023f */
[----:B------:R-:W-:Y:S01]  /*19a0*/  IADD3 R2, P0, R246, UR10, RZ ;  /* 0x0000000af6027c10 */ /* 0x000fe2000ff1e0ff */
[----:B-1----:R-:W-:Y:S01]  /*19b0*/  IMAD R6, R8, UR23, RZ ;  /* 0x0000001708067c24 */ /* 0x002fe2000f8e02ff */
[----:B------:R-:W-:Y:S01]  /*19c0*/  USHF.L.U32 UR10, UR22, 0x6, URZ ;  /* 0x00000006160a7899 */ /* 0x000fe2000800063f */
[----:B------:R-:W-:Y:S01]  /*19d0*/  IMAD.U32 R7, RZ, RZ, UR14 ;  /* 0x0000000eff077e24 */ /* 0x000fe2000f8e00ff */
[----:B------:R-:W-:Y:S01]  /*19e0*/  IADD3.X R3, R247, UR47, RZ, P0, !PT ;  /* 0x0000002ff7037c10 */ /* 0x000fe200087fe4ff */
[----:B------:R-:W-:Y:S01]  /*19f0*/  IMAD R6, R9, UR7, R6 ;  /* 0x0000000709067c24 */ /* 0x000fe2000f8e0206 */
[----:B------:R-:W-:Y:S01]  /*1a00*/  UIADD3 UR27, UP2, UP0, UR24, UR10, UR45 ;  /* 0x0000000a181b7290 */ /* 0x000fe2000f85e02d */
[----:B------:R-:W-:Y:S01]  /*1a10*/  IMAD.WIDE.U32 R4, R7, UR56, R4 ;  /* 0x0000003807047c25 */ /* 0x000fe2000f8e0004 */
[----:B------:R-:W-:-:S02]  /*1a20*/  USHF.R.S32.HI UR10, URZ, 0x1f, UR10 ;  /* 0x0000001f3f0a7899 */ /* 0x000fc4000801140a */
[----:B------:R-:W-:Y:S01]  /*1a30*/  UIMAD UR30, UR56, UR21, UR11 ;  /* 0x00000015381e72a4 */ /* 0x000fe2000f8e020b */
[----:B------:R-:W-:Y:S01]  /*1a40*/  IMAD.WIDE.U32 R2, R8, UR7, R2 ;  /* 0x0000000708027c25 */ /* 0x000fe2000f8e0002 */
[----:B------:R-:W-:Y:S01]  /*1a50*/  UIADD3 UR7, UR36, -UR37, -UR5 ;  /* 0x8000002524077290 */ /* 0x000fe2000fffe805 */
[----:B--2---:R-:W-:Y:S01]  /*1a60*/  SHF.R.S32.HI R42, RZ, 0x1f, R41 ;  /* 0x0000001fff2a7819 */ /* 0x004fe20000011429 */
[----:B------:R-:W-:Y:S01]  /*1a70*/  UIMAD UR11, UR28, UR14, URZ ;  /* 0x0000000e1c0b72a4 */ /* 0x000fe2000f8e023f */
[----:B------:R-:W-:Y:S01]  /*1a80*/  IMAD.IADD R3, R3, 0x1, R6 ;  /* 0x0000000103037824 */ /* 0x000fe200078e0206 */
[----:B------:R-:W-:Y:S01]  /*1a90*/  USHF.R.S32.HI UR23, URZ, 0x1f, UR7 ;  /* 0x0000001f3f177899 */ /* 0x000fe20008011407 */
[----:B------:R-:W-:Y:S01]  /*1aa0*/  IMAD.U32 R6, RZ, RZ, UR20 ;  /* 0x00000014ff067e24 */ /* 0x000fe2000f8e00ff */
[----:B------:R-:W-:Y:S01]  /*1ab0*/  LEA.HI R10, R42, R41, RZ, 0x5 ;  /* 0x000000292a0a7211 */ /* 0x000fe200078f28ff */
[----:B------:R-:W-:Y:S02]  /*1ac0*/  UIMAD UR15, UR56, UR15, UR11 ;  /* 0x0000000f380f72a4 */ /* 0x000fe4000f8e020b */
[----:B------:R-:W-:Y:S01]  /*1ad0*/  ULEA.HI UR23, UR23, UR7, URZ, 0x6 ;  /* 0x0000000717177291 */ /* 0x000fe2000f8f303f */
[----:B------:R-:W-:Y:S01]  /*1ae0*/  IMAD.WIDE.U32 R2, R6, UR56, R2 ;  /* 0x0000003806027c25 */ /* 0x000fe2000f8e0002 */
[----:B------:R-:W-:Y:S01]  /*1af0*/  LOP3.LUT R6, R10, 0xffffffe0, RZ, 0xc0, !PT ;  /* 0xffffffe00a067812 */ /* 0x000fe200078ec0ff */
[----:B------:R-:W-:Y:S01]  /*1b00*/  UIADD3.X UR7, UR48, UR10, UR51, UP2, UP0 ;  /* 0x0000000a30077290 */ /* 0x000fe200097e0433 */
[----:B------:R-:W-:Y:S01]  /*1b10*/  SHF.R.S32.HI R10, RZ, 0x5, R10 ;  /* 0x00000005ff0a7819 */ /* 0x000fe2000001140a */
[----:B------:R-:W-:Y:S01]  /*1b20*/  USHF.R.S32.HI UR23, URZ, 0x6, UR23 ;  /* 0x000000063f177899 */ /* 0x000fe20008011417 */
[----:B------:R-:W-:Y:S01]  /*1b30*/  VIADD R3, R3, UR30 ;  /* 0x0000001e03037c36 */ /* 0x000fe20008000000 */
[----:B------:R-:W-:Y:S01]  /*1b40*/  UIADD3 UR14, UP3, UP2, UR52, UR27, UR54 ;  /* 0x0000001b340e7290 */ /* 0x000fe2000fa7e036 */
[----:B------:R-:W-:Y:S01]  /*1b50*/  IMAD.IADD R36, R41, 0x1, -R6 ;  /* 0x0000000129247824 */ /* 0x000fe200078e0a06 */
[----:B------:R-:W-:Y:S01]  /*1b60*/  UISETP.LT.AND UP0, UPT, URZ, UR23, UPT ;  /* 0x000000173f00728c */ /* 0x000fe2000bf01270 */
[----:B------:R-:W-:Y:S01]  /*1b70*/  IMAD.WIDE.U32 R2, R238, R8, R2 ;  /* 0x00000008ee027225 */ /* 0x000fe200078e0002 */
[----:B------:R-:W-:-:S02]  /*1b80*/  UIADD3.X UR7, UR53, UR7, UR43, UP3, UP2 ;  /* 0x0000000735077290 */ /* 0x000fc40009fe442b */
[----:B------:R-:W-:Y:S01]  /*1b90*/  USEL UR23, URZ, UR23, !UP0 ;  /* 0x000000173f177287 */ /* 0x000fe2000c000000 */
[----:B------:R-:W-:Y:S01]  /*1ba0*/  IMAD R7, R10, UR22, R36 ;  /* 0x000000160a077c24 */ /* 0x000fe2000f8e0224 */
[----:B------:R-:W-:Y:S01]  /*1bb0*/  ULDC.64 UR44, c[0x0][0x478] ;  /* 0x00011e00002c7ab9 */ /* 0x000fe20000000a00 */
[----:B------:R-:W-:Y:S01]  /*1bc0*/  IMAD R10, R40, R8, RZ ;  /* 0x00000008280a7224 */ /* 0x000fe200078e02ff */
[----:B------:R-:W-:Y:S01]  /*1bd0*/  UISETP.GT.AND UP0, UPT, UR33, UR23, UPT ;  /* 0x000000172100728c */ /* 0x000fe2000bf04270 */
[----:B------:R-:W-:Y:S01]  /*1be0*/  VIADD R5, R5, UR15 ;  /* 0x0000000f05057c36 */ /* 0x000fe20008000000 */
[C---:B------:R-:W-:Y:S01]  /*1bf0*/  IADD3 R6, P0, R7.reuse, UR14, RZ ;  /* 0x0000000e07067c10 */ /* 0x040fe2000ff1e0ff */
[----:B------:R-:W-:Y:S01]  /*1c00*/  IMAD R10, R238, R9, R10 ;  /* 0x00000009ee0a7224 */ /* 0x000fe200078e020a */
[----:B------:R-:W-:Y:S01]  /*1c10*/  ULDC.64 UR20, c[0x0][0x400] ;  /* 0x0001000000147ab9 */ /* 0x000fe20000000a00 */
[----:B------:R-:W-:Y:S01]  /*1c20*/  UIMAD.WIDE UR10, UR31, 0x4, UR44 ;  /* 0x000000041f0a78a5 */ /* 0x000fe2000f8e022c */
[----:B------:R-:W-:Y:S01]  /*1c30*/  LEA.HI.X.SX32 R7, R7, UR7, 0x1, P0 ;  /* 0x0000000707077c11 */ /* 0x000fe200080f0eff */
[----:B------:R-:W-:Y:S01]  /*1c40*/  ULDC.64 UR28, c[0x0][0x210] ;  /* 0x00008400001c7ab9 */ /* 0x000fe20000000a00 */
[----:B------:R-:W-:Y:S01]  /*1c50*/  PLOP3.LUT P0, PT, PT, PT, UP0, 0x80, 0x0 ;  /* 0x000000000000781c */ /* 0x000fe20003f0f008 */
[----:B------:R-:W-:Y:S01]  /*1c60*/  ULDC.64 UR24, c[0x0][0x3e0] ;  /* 0x0000f80000187ab9 */ /* 0x000fe20000000a00 */
[----:B------:R-:W-:Y:S01]  /*1c70*/  LEA R201, P2, R6, UR20, 0x2 ;  /* 0x0000001406c97c11 */ /* 0x000fe2000f8410ff */
[----:B------:R-:W-:Y:S01]  /*1c80*/  IMAD.IADD R3, R3, 0x1, R10 ;  /* 0x0000000103037824 */ /* 0x000fe200078e020a */
[----:B------:R-:W-:Y:S01]  /*1c90*/  LEA R230, P4, R4, UR28, 0x1 ;  /* 0x0000001c04e67c11 */ /* 0x000fe2000f8808ff */
[----:B------:R-:W-:Y:S01]  /*1ca0*/  ULDC.64 UR44, c[0x0][0x2b0] ;  /* 0x0000ac00002c7ab9 */ /* 0x000fe20000000a00 */
[----:B------:R-:W-:Y:S01]  /*1cb0*/  LEA R228, P3, R2, UR24, 0x1 ;  /* 0x0000001802e47c11 */ /* 0x000fe2000f8608ff */
[----:B------:R-:W-:Y:S01]  /*1cc0*/  UIADD3 UR6, UR33, -0x1, URZ ;  /* 0xffffffff21067890 */ /* 0x000fe2000fffe03f */
[----:B------:R-:W-:Y:S01]  /*1cd0*/  LEA.HI.X R200, R6, UR21, R7, 0x2, P2 ;  /* 0x0000001506c87c11 */ /* 0x000fe200090f1407 */
[----:B------:R-:W-:Y:S01]  /*1ce0*/  UIMAD.WIDE UR14, UR32, 0x4, UR44 ;  /* 0x00000004200e78a5 */ /* 0x000fe2000f8e022c */
[----:B------:R-:W-:Y:S01]  /*1cf0*/  LEA.HI.X R231, R4, UR29, R5, 0x1, P4 ;  /* 0x0000001d04e77c11 */ /* 0x000fe2000a0f0c05 */
[----:B------:R-:W-:Y:S01]  /*1d00*/  UMOV UR21, UR10 ;  /* 0x0000000a00157c82 */ /* 0x000fe20008000000 */
[----:B------:R-:W-:Y:S01]  /*1d10*/  LEA.HI.X R229, R2, UR25, R3, 0x1, P3 ;  /* 0x0000001902e57c11 */ /* 0x000fe200098f0c03 */
[----:B------:R-:W-:Y:S01]  /*1d20*/  UMOV UR20, UR11 ;  /* 0x0000000b00147c82 */ /* 0x000fe20008000000 */
[----:B------:R-:W-:Y:S07]  /*1d30*/  @P0 BRA `(.L_x_1789) ;  /* 0x0000000c00140947 */ /* 0x000fee0003800000 */
        /* <DEDUP_REMOVED lines=19> */
.L_x_1790:
        /* <DEDUP_REMOVED lines=19> */
.L_x_1791:
        /* <DEDUP_REMOVED lines=35> */
.L_x_1793:
[----:B------:R-:W-:Y:S05]  /*21d0*/  BSYNC B0 ;  /* 0x0000000000007941 */ /* 0x000fea0003800000 */
.L_x_1792:
        /* <DEDUP_REMOVED lines=15> */
.L_x_1795:
[----:B------:R-:W-:Y:S05]  /*22d0*/  BSYNC B0 ;  /* 0x0000000000007941 */ /* 0x000fea0003800000 */
.L_x_1794:
        /* <DEDUP_REMOVED lines=15> */
.L_x_1797:
[----:B------:R-:W-:Y:S05]  /*23d0*/  BSYNC B0 ;  /* 0x0000000000007941 */ /* 0x000fea0003800000 */
.L_x_1796:
        /* <DEDUP_REMOVED lines=15> */
.L_x_1799:
[----:B------:R-:W-:Y:S05]  /*24d0*/  BSYNC B0 ;  /* 0x0000000000007941 */ /* 0x000fea0003800000 */
.L_x_1798:
        /* <DEDUP_REMOVED lines=27> */
.L_x_1801:
[----:B------:R-:W-:Y:S05]  /*2690*/  BSYNC B0 ;  /* 0x0000000000007941 */ /* 0x000fea0003800000 */
.L_x_1800:
        /* <DEDUP_REMOVED lines=15> */
.L_x_1803:
[----:B------:R-:W-:Y:S05]  /*2790*/  BSYNC B0 ;  /* 0x0000000000007941 */ /* 0x000fea0003800000 */
.L_x_1802:
        /* <DEDUP_REMOVED lines=15> */
.L_x_1805:
[----:B------:R-:W-:Y:S05]  /*2890*/  BSYNC B0 ;  /* 0x0000000000007941 */ /* 0x000fea0003800000 */
.L_x_1804:
        /* <DEDUP_REMOVED lines=13> */
[----:B------:R1:W-:Y:S01]  /*2970*/  STG.E.128 desc[UR8][R2.64+0x80], RZ ;  /* 0x000080ff02007986 */ /* 0x0003e2000c101d08 */
[----:B------:R-:W-:Y:S05]  /*2980*/  BRA `(.L_x_1806) ;  /* 0x0000008400787947 */ /* 0x000fea0003800000 */
.L_x_1789:
[----:B------:R-:W-:Y:S01]  /*2990*/  UIMAD UR7, UR6, -0x40, UR16 ;  /* 0xffffffc0060778a4 */ /* 0x000fe2000f8e0210 */
[----:B------:R-:W-:Y:S01]  /*29a0*/  VIADD R3, R238, 0x20 ;  /* 0x00000020ee037836 */ /* 0x000fe20000000000 */
[----:B------:R-:W-:Y:S01]  /*29b0*/  UIMAD UR22, UR42, UR18, URZ ;  /* 0x000000122a1672a4 */ /* 0x000fe2000f8e023f */
[----:B------:R-:W-:Y:S01]  /*29c0*/  IMAD.U32 R4, RZ, RZ, UR18 ;  /* 0x00000012ff047e24 */ /* 0x000fe2000f8e00ff */
[----:B------:R-:W-:Y:S01]  /*29d0*/  UIMAD UR10, UR17, -0x80, UR5 ;  /* 0xffffff80110a78a4 */ /* 0x000fe2000f8e0205 */
[----:B------:R-:W-:Y:S01]  /*29e0*/  IMAD.WIDE.U32 R6, R8, 0x40, RZ ;  /* 0x0000004008067825 */ /* 0x000fe200078e00ff */
[C---:B------:R-:W-:Y:S01]  /*29f0*/  ISETP.GE.AND P5, PT, R3.reuse, UR7, PT ;  /* 0x0000000703007c0c */ /* 0x040fe2000bfa6270 */
[----:B------:R-:W-:Y:S02]  /*2a00*/  UIMAD UR22, UR26, UR19, UR22 ;  /* 0x000000131a1672a4 */ /* 0x000fe4000f8e0216 */
[----:B------:R-:W-:Y:S01]  /*2a10*/  IMAD.WIDE.U32 R4, R4, UR26, R246 ;  /* 0x0000001a04047c25 */ /* 0x000fe2000f8e00f6 */
[----:B------:R-:W-:Y:S01]  /*2a20*/  UIMAD UR11, UR42, UR12, URZ ;  /* 0x0000000c2a0b72a4 */ /* 0x000fe2000f8e023f */
[----:B------:R-:W-:Y:S01]  /*2a30*/  ISETP.GE.AND P3, PT, R3, UR10, PT ;  /* 0x0000000a03007c0c */ /* 0x000fe2000bf66270 */
[----:B------:R-:W-:Y:S01]  /*2a40*/  ULDC.64 UR24, c[0x0][0x260] ;  /* 0x0000980000187ab9 */ /* 0x000fe20000000a00 */
[----:B------:R-:W-:Y:S01]  /*2a50*/  IMAD.U32 R2, RZ, RZ, UR12 ;  /* 0x0000000cff027e24 */ /* 0x000fe2000f8e00ff */
[----:B------:R-:W-:Y:S01]  /*2a60*/  UIMAD UR11, UR26, UR13, UR11 ;  /* 0x0000000d1a0b72a4 */ /* 0x000fe2000f8e020b */
[----:B------:R-:W-:-:S02]  /*2a70*/  VIADD R11, R238, 0x40 ;  /* 0x00000040ee0b7836 */ /* 0x000fc40000000000 */
[----:B------:R-:W-:Y:S02]  /*2a80*/  IMAD.SHL.U32 R13, R9, 0x40, RZ ;  /* 0x00000040090d7824 */ /* 0x000fe400078e00ff */
[----:B------:R-:W-:Y:S01]  /*2a90*/  @!P5 IADD3 R10, P4, R228, R6, RZ ;  /* 0x00000006e40ad210 */ /* 0x000fe20007f9e0ff */
[----:B------:R-:W-:Y:S01]  /*2aa0*/  IMAD.U32 R8, RZ, RZ, UR22 ;  /* 0x00000016ff087e24 */ /* 0x000fe2000f8e00ff */
[----:B------:R-:W-:Y:S01]  /*2ab0*/  IADD3 R6, P1, R4, UR49, RZ ;  /* 0x0000003104067c10 */ /* 0x000fe2000ff3e0ff */
[----:B------:R-:W-:Y:S01]  /*2ac0*/  IMAD.WIDE.U32 R2, R2, UR26, R246 ;  /* 0x0000001a02027c25 */ /* 0x000fe2000f8e00f6 */
[----:B------:R-:W-:Y:S01]  /*2ad0*/  ISETP.GE.AND P2, PT, R11, UR10, PT ;  /* 0x0000000a0b007c0c */ /* 0x000fe2000bf46270 */
[----:B------:R-:W-:Y:S01]  /*2ae0*/  ULDC.64 UR26, c[0x0][0x268] ;  /* 0x00009a00001a7ab9 */ /* 0x000fe20000000a00 */
[----:B------:R-:W-:Y:S01]  /*2af0*/  @!P5 IADD3.X R11, R229, R7, R13, P4, !PT ;  /* 0x00000007e50bd210 */ /* 0x000fe200027fe40d */
[----:B------:R-:W-:Y:S01]  /*2b00*/  VIADD R9, R238, 0x60 ;  /* 0x00000060ee097836 */ /* 0x000fe20000000000 */
[----:B------:R-:W-:Y:S01]  /*2b10*/  IADD3.X R7, R5, UR50, R8, P1, !PT ;  /* 0x0000003205077c10 */ /* 0x000fe20008ffe408 */
[----:B------:R-:W-:Y:S01]  /*2b20*/  IMAD.U32 R5, RZ, RZ, UR11 ;  /* 0x0000000bff057e24 */ /* 0x000fe2000f8e00ff */
[----:B------:R-:W-:Y:S01]  /*2b30*/  IADD3 R4, P1, R2, UR34, RZ ;  /* 0x0000002202047c10 */ /* 0x000fe2000ff3e0ff */
[----:B------:R-:W-:Y:S01]  /*2b40*/  IMAD R2, R12, UR24, RZ ;  /* 0x000000180c027c24 */ /* 0x000fe2000f8e02ff */
[----:B------:R-:W-:Y:S01]  /*2b50*/  ISETP.GE.AND P0, PT, R9, UR10, PT ;  /* 0x0000000a09007c0c */ /* 0x000fe2000bf06270 */
[----:B------:R-:W-:Y:S01]  /*2b60*/  IMAD.SHL.U32 R8, R238, 0x40, RZ ;  /* 0x00000040ee087824 */ /* 0x000fe200078e00ff */
[----:B------:R-:W-:Y:S01]  /*2b70*/  IADD3.X R5, R3, UR41, R5, P1, !PT ;  /* 0x0000002903057c10 */ /* 0x000fe20008ffe405 */
[----:B------:R-:W-:Y:S01]  /*2b80*/  IMAD R9, R0, UR25, R2 ;  /* 0x0000001900097c24 */ /* 0x000fe2000f8e0202 */
[----:B------:R-:W-:Y:S01]  /*2b90*/  ISETP.GE.AND P4, PT, R238, UR10, PT ;  /* 0x0000000aee007c0c */ /* 0x000fe2000bf86270 */
[----:B------:R-:W-:Y:S01]  /*2ba0*/  IMAD.WIDE.U32 R2, R0, UR24, R6 ;  /* 0x0000001800027c25 */ /* 0x000fe2000f8e0006 */
[----:B------:R-:W-:Y:S01]  /*2bb0*/  LOP3.LUT R8, R8, 0x1c0, RZ, 0xc0, !PT ;  /* 0x000001c008087812 */ /* 0x000fe200078ec0ff */
[----:B------:R-:W-:Y:S01]  /*2bc0*/  ULEA.HI UR10, UR6, UR6, URZ, 0x1 ;  /* 0x00000006060a7291 */ /* 0x000fe2000f8f083f */
[----:B------:R-:W1:Y:S01]  /*2bd0*/  @!P2 LDC.64 R30, c[0x0][0x218] ;  /* 0x00008600ff1eab82 */ /* 0x000e620000000a00 */
[----:B------:R-:W-:Y:S01]  /*2be0*/  IMAD R6, R12, UR26, RZ ;  /* 0x0000001a0c067c24 */ /* 0x000fe2000f8e02ff */
[----:B------:R-:W-:Y:S01]  /*2bf0*/  LOP3.LUT R7, R8, 0x38, R246, 0xf8, !PT ;  /* 0x0000003808077812 */ /* 0x000fe200078ef8f6 */
[----:B------:R-:W-:Y:S01]  /*2c00*/  IMAD.IADD R3, R3, 0x1, R9 ;  /* 0x0000000103037824 */ /* 0x000fe200078e0209 */
[----:B------:R-:W-:Y:S01]  /*2c10*/  SHF.R.U32.HI R8, RZ, 0x3, R8 ;  /* 0x00000003ff087819 */ /* 0x000fe20000011608 */
[----:B------:R-:W-:Y:S01]  /*2c20*/  IMAD R12, R0, UR27, R6 ;  /* 0x0000001b000c7c24 */ /* 0x000fe2000f8e0206 */
[----:B------:R-:W-:Y:S01]  /*2c30*/  @!P3 IADD3 R6, P6, R238, 0x20, RZ ;  /* 0x00000020ee06b810 */ /* 0x000fe20007fde0ff */
[----:B------:R-:W-:Y:S01]  /*2c40*/  IMAD.WIDE.U32 R4, R0, UR26, R4 ;  /* 0x0000001a00047c25 */ /* 0x000fe2000f8e0004 */
[----:B------:R-:W-:Y:S01]  /*2c50*/  @!P2 IADD3 R0, P1, R238, 0x40, RZ ;  /* 0x00000040ee00a810 */ /* 0x000fe20007f3e0ff */
[----:B------:R-:W-:Y:S01]  /*2c60*/  ULOP3.LUT UR10, UR10, 0xfffffffe, URZ, 0xc0, !UPT ;  /* 0xfffffffe0a0a7892 */ /* 0x000fe2000f8ec03f */
[----:B------:R-:W-:Y:S01]  /*2c70*/  LOP3.LUT R17, R7, R8, RZ, 0x3c, !PT ;  /* 0x0000000807117212 */ /* 0x000fe200078e3cff */
[--C-:B------:R-:W-:Y:S01]  /*2c80*/  @!P3 IMAD.X R9, RZ, RZ, R40.reuse, P6 ;  /* 0x000000ffff09b224 */ /* 0x100fe200030e0628 */
[----:B------:R-:W-:Y:S01]  /*2c90*/  PLOP3.LUT P6, PT, PT, PT, UP4, 0x80, 0x0 ;  /* 0x000000000000781c */ /* 0x000fe20003fcf048 */
[----:B------:R-:W-:Y:S01]  /*2ca0*/  @!P2 IMAD.X R7, RZ, RZ, R40, P1 ;  /* 0x000000ffff07a224 */ /* 0x000fe200008e0628 */
[----:B------:R-:W-:Y:S01]  /*2cb0*/  UIADD3 UR10, UR6, -UR10, URZ ;  /* 0x8000000a060a7290 */ /* 0x000fe2000fffe03f */
[----:B------:R-:W-:Y:S01]  /*2cc0*/  @!P3 IMAD R9, R9, UR18, RZ ;  /* 0x000000120909bc24 */ /* 0x000fe2000f8e02ff */
[----:B------:R-:W-:Y:S01]  /*2cd0*/  USHF.L.U32 UR22, UR39, 0x6, URZ ;  /* 0x0000000627167899 */ /* 0x000fe2000800063f */
[----:B------:R-:W-:Y:S01]  /*2ce0*/  @!P2 IMAD R8, R7, UR18, RZ ;  /* 0x000000120708ac24 */ /* 0x000fe2000f8e02ff */
[----:B------:R-:W-:Y:S01]  /*2cf0*/  UISETP.NE.AND UP0, UPT, UR10, 0x1, UPT ;  /* 0x000000010a00788c */ /* 0x000fe2000bf05270 */
[----:B------:R-:W-:Y:S01]  /*2d00*/  @!P3 IMAD R34, R6, UR19, R9 ;  /* 0x000000130622bc24 */ /* 0x000fe2000f8e0209 */
[----:B------:R-:W-:Y:S01]  /*2d10*/  UIMAD.WIDE.U32 UR10, UR38, 0x40, URZ ;  /* 0x00000040260a78a5 */ /* 0x000fe2000f8e003f */
[--C-:B------:R-:W-:Y:S01]  /*2d20*/  @!P4 IMAD.MOV.U32 R26, RZ, RZ, R2.reuse ;  /* 0x000000ffff1ac224 */ /* 0x100fe200078e0002 */
[----:B------:R-:W2:Y:S01]  /*2d30*/  @!P4 LDC.64 R24, c[0x0][0x218] ;  /* 0x00008600ff18cb82 */ /* 0x000ea20000000a00 */
[----:B------:R-:W-:-:S02]  /*2d40*/  @!P2 IMAD.MOV.U32 R20, RZ, RZ, R2 ;  /* 0x000000ffff14a224 */ /* 0x000fc400078e0002 */
[----:B------:R-:W-:-:S05]  /*2d50*/  IMAD.MOV.U32 R242, RZ, RZ, 0x7f800000 ;  /* 0x7f800000fff27424 */ /* 0x000fca00078e00ff */
[----:B------:R-:W-:Y:S01]  /*2d60*/  @P6 BAR.SYNC.DEFER_BLOCKING 0x0 ;  /* 0x0000000000006b1d */ /* 0x000fe20000010000 */
[--C-:B------:R-:W-:Y:S01]  /*2d70*/  @!P0 IMAD.MOV.U32 R18, RZ, RZ, R2.reuse ;  /* 0x000000ffff128224 */ /* 0x100fe200078e0002 */
[----:B------:R-:W-:Y:S01]  /*2d80*/  @!P3 IADD3 R16, P6, R238, 0x20, RZ ;  /* 0x00000020ee10b810 */ /* 0x000fe20007fde0ff */
[----:B------:R-:W-:Y:S01]  /*2d90*/  @!P3 IMAD.WIDE.U32 R6, R6, UR18, R2 ;  /* 0x000000120606bc25 */ /* 0x000fe2000f8e0002 */
[----:B------:R-:W-:-:S04]  /*2da0*/  @!P0 IADD3 R2, P1, R238, 0x60, RZ ;  /* 0x00000060ee028810 */ /* 0x000fc80007f3e0ff */
[----:B------:R-:W3:Y:S01]  /*2db0*/  @!P4 LDC.64 R28, c[0x0][0x220] ;  /* 0x00008800ff1ccb82 */ /* 0x000ee20000000a00 */
[--C-:B------:R-:W-:Y:S02]  /*2dc0*/  @!P2 IMAD.MOV.U32 R21, RZ, RZ, R3.reuse ;  /* 0x000000ffff15a224 */ /* 0x100fe400078e0003 */
[----:B------:R-:W-:Y:S02]  /*2dd0*/  IMAD.MOV.U32 R243, RZ, RZ, 0x7f800000 ;  /* 0x7f800000fff37424 */ /* 0x000fe400078e00ff */
[----:B------:R-:W-:Y:S02]  /*2de0*/  IMAD.MOV.U32 R240, RZ, RZ, 0x7f800000 ;  /* 0x7f800000fff07424 */ /* 0x000fe400078e00ff */
[----:B------:R-:W-:Y:S02]  /*2df0*/  IMAD.MOV.U32 R241, RZ, RZ, 0x7f800000 ;  /* 0x7f800000fff17424 */ /* 0x000fe400078e00ff */
[----:B------:R-:W-:Y:S02]  /*2e00*/  IMAD.MOV.U32 R219, RZ, RZ, 0x20 ;  /* 0x00000020ffdb7424 */ /* 0x000fe400078e00ff */
[----:B------:R-:W-:Y:S01]  /*2e10*/  IMAD.MOV.U32 R217, RZ, RZ, 0x40 ;  /* 0x00000040ffd97424 */ /* 0x000fe200078e00ff */
[----:B------:R-:W-:Y:S01]  /*2e20*/  UIADD3 UR36, -UR5, 0x80, UR36 ;  /* 0x0000008005247890 */ /* 0x000fe2000fffe124 */
[--C-:B------:R-:W-:Y:S01]  /*2e30*/  @!P4 IMAD.MOV.U32 R27, RZ, RZ, R3.reuse ;  /* 0x000000ffff1bc224 */ /* 0x100fe200078e0003 */
[----:B------:R-:W-:Y:S01]  /*2e40*/  ULDC UR28, c[0x0][0x394] ;  /* 0x0000e500001c7ab9 */ /* 0x000fe20000000800 */
[----:B------:R-:W-:Y:S01]  /*2e50*/  @!P0 IMAD.MOV.U32 R19, RZ, RZ, R3 ;  /* 0x000000ffff138224 */ /* 0x000fe200078e0003 */
[----:B------:R-:W-:Y:S01]  /*2e60*/  CS2R R158, SRZ ;  /* 0x00000000009e7805 */ /* 0x000fe2000001ff00 */
[----:B------:R-:W-:Y:S01]  /*2e70*/  @!P0 IMAD.X R3, RZ, RZ, R40, P1 ;  /* 0x000000ffff038224 */ /* 0x000fe200008e0628 */
[----:B------:R-:W-:Y:S01]  /*2e80*/  @!P2 IADD3 R22, P1, R238, 0x40, RZ ;  /* 0x00000040ee16a810 */ /* 0x000fe20007f3e0ff */
[C---:B------:R-:W-:Y:S01]  /*2e90*/  @!P2 IMAD R38, R0.reuse, UR19, R8 ;  /* 0x000000130026ac24 */ /* 0x040fe2000f8e0208 */
[----:B------:R-:W-:Y:S01]  /*2ea0*/  CS2R R156, SRZ ;  /* 0x00000000009c7805 */ /* 0x000fe2000001ff00 */
[----:B------:R-:W-:Y:S01]  /*2eb0*/  @!P2 IMAD.WIDE.U32 R20, R0, UR18, R20 ;  /* 0x000000120014ac25 */ /* 0x000fe2000f8e0014 */
[----:B------:R-:W-:-:S02]  /*2ec0*/  CS2R R162, SRZ ;  /* 0x0000000000a27805 */ /* 0x000fc4000001ff00 */
[----:B------:R-:W-:Y:S02]  /*2ed0*/  CS2R R160, SRZ ;  /* 0x0000000000a07805 */ /* 0x000fe4000001ff00 */
[----:B------:R-:W-:Y:S01]  /*2ee0*/  CS2R R154, SRZ ;  /* 0x00000000009a7805 */ /* 0x000fe2000001ff00 */
[----:B------:R-:W-:Y:S01]  /*2ef0*/  IMAD R0, R244, 0x200, R17 ;  /* 0x00000200f4007824 */ /* 0x000fe200078e0211 */
[----:B------:R-:W-:Y:S01]  /*2f00*/  CS2R R152, SRZ ;  /* 0x0000000000987805 */ /* 0x000fe2000001ff00 */
[--C-:B------:R-:W-:Y:S01]  /*2f10*/  @!P3 IMAD.X R8, RZ, RZ, R40.reuse, P6 ;  /* 0x000000ffff08b224 */ /* 0x100fe200030e0628 */
[----:B------:R-:W-:Y:S01]  /*2f20*/  ISETP.GE.AND P6, PT, R238, UR7, PT ;  /* 0x00000007ee007c0c */ /* 0x000fe2000bfc6270 */
[----:B------:R-:W-:Y:S01]  /*2f30*/  @!P2 IMAD.X R23, RZ, RZ, R40, P1 ;  /* 0x000000ffff17a224 */ /* 0x000fe200008e0628 */
[----:B------:R-:W-:Y:S01]  /*2f40*/  PLOP3.LUT P1, PT, PT, PT, UP0, 0x80, 0x0 ;  /* 0x000000000000781c */ /* 0x000fe20003f2f008 */
[----:B------:R-:W-:Y:S01]  /*2f50*/  @!P0 IMAD R3, R3, UR18, RZ ;  /* 0x0000001203038c24 */ /* 0x000fe2000f8e02ff */
[----:B------:R-:W-:Y:S01]  /*2f60*/  CS2R R150, SRZ ;  /* 0x0000000000967805 */ /* 0x000fe2000001ff00 */
[----:B------:R-:W-:Y:S01]  /*2f70*/  VIADD R9, R0, 0x2000 ;  /* 0x0000200000097836 */ /* 0x000fe20000000000 */
[----:B------:R-:W-:Y:S01]  /*2f80*/  CS2R R148, SRZ ;  /* 0x0000000000947805 */ /* 0x000fe2000001ff00 */
[C---:B------:R-:W-:Y:S01]  /*2f90*/  @!P0 IMAD R37, R2.reuse, UR19, R3 ;  /* 0x0000001302258c24 */ /* 0x040fe2000f8e0203 */
[----:B------:R-:W-:Y:S01]  /*2fa0*/  CS2R R142, SRZ ;  /* 0x00000000008e7805 */ /* 0x000fe2000001ff00 */
[----:B------:R-:W-:Y:S01]  /*2fb0*/  @!P0 IMAD.WIDE.U32 R18, R2, UR18, R18 ;  /* 0x0000001202128c25 */ /* 0x000fe2000f8e0012 */
[----:B------:R-:W-:-:S02]  /*2fc0*/  SEL R2, R9, R0, !P1 ;  /* 0x0000000009027207 */ /* 0x000fc40004800000 */
[----:B------:R-:W-:Y:S02]  /*2fd0*/  CS2R R140, SRZ ;  /* 0x00000000008c7805 */ /* 0x000fe4000001ff00 */
[----:B------:R-:W-:Y:S01]  /*2fe0*/  LEA R0, R0, UR4, 0x1 ;  /* 0x0000000400007c11 */ /* 0x000fe2000f8e08ff */
[----:B------:R-:W-:Y:S01]  /*2ff0*/  IMAD.IADD R5, R5, 0x1, R12 ;  /* 0x0000000105057824 */ /* 0x000fe200078e020c */
[----:B------:R-:W-:Y:S01]  /*3000*/  LEA R227, R2, UR4, 0x1 ;  /* 0x0000000402e37c11 */ /* 0x000fe2000f8e08ff */
[----:B------:R-:W-:Y:S01]  /*3010*/  @!P3 IMAD R8, R8, UR12, RZ ;  /* 0x0000000c0808bc24 */ /* 0x000fe2000f8e02ff */
[----:B------:R-:W-:Y:S01]  /*3020*/  CS2R R146, SRZ ;  /* 0x0000000000927805 */ /* 0x000fe2000001ff00 */
[----:B------:R-:W-:Y:S01]  /*3030*/  @P6 STS.128 [R0+0x8000], RZ ;  /* 0x008000ff00006388 */ /* 0x000fe20000000c00 */
[----:B------:R-:W-:Y:S01]  /*3040*/  @!P3 IMAD.MOV.U32 R12, RZ, RZ, R4 ;  /* 0x000000ffff0cb224 */ /* 0x000fe200078e0004 */
[----:B------:R-:W-:Y:S01]  /*3050*/  CS2R R144, SRZ ;  /* 0x0000000000907805 */ /* 0x000fe2000001ff00 */
[----:B------:R-:W-:Y:S01]  /*3060*/  @!P3 IMAD.MOV.U32 R13, RZ, RZ, R5 ;  /* 0x000000ffff0db224 */ /* 0x000fe200078e0005 */
[----:B------:R-:W-:Y:S01]  /*3070*/  @P6 STS.128 [R0+0xa000], RZ ;  /* 0x00a000ff00006388 */ /* 0x000fe20000000c00 */
[C---:B------:R-:W-:Y:S01]  /*3080*/  @!P3 IMAD R39, R16.reuse, UR13, R8 ;  /* 0x0000000d1027bc24 */ /* 0x040fe2000f8e0208 */
[----:B------:R-:W-:Y:S01]  /*3090*/  CS2R R138, SRZ ;  /* 0x00000000008a7805 */ /* 0x000fe2000001ff00 */
[----:B------:R-:W-:Y:S01]  /*30a0*/  IMAD.U32 R8, RZ, RZ, UR22 ;  /* 0x00000016ff087e24 */ /* 0x000fe2000f8e00ff */
[----:B------:R-:W-:Y:S01]  /*30b0*/  @!PT LDS RZ, [RZ] ;  /* 0x00000000fffff984 */ /* 0x000fe20000000800 */
[----:B------:R-:W-:Y:S01]  /*30c0*/  @!PT LDS RZ, [RZ] ;  /* 0x00000000fffff984 */ /* 0x000fe20000000800 */
[----:B------:R-:W-:Y:S01]  /*30d0*/  @!PT LDS RZ, [RZ] ;  /* 0x00000000fffff984 */ /* 0x000fe20000000800 */
[----:B------:R-:W-:Y:S01]  /*30e0*/  @!P6 LDGSTS.E.BYPASS.LTC128B.128 [R0+0x8000], desc[UR8][R228.64] ;  /* 0x08000000e400efae */ /* 0x000fe2000b901d48 */
[----:B------:R-:W-:Y:S01]  /*30f0*/  @!P2 IMAD R3, R23, UR12, RZ ;  /* 0x0000000c1703ac24 */ /* 0x000fe2000f8e02ff */
[----:B------:R-:W-:Y:S01]  /*3100*/  CS2R R136, SRZ ;  /* 0x0000000000887805 */ /* 0x000fe2000001ff00 */
[----:B------:R-:W-:Y:S01]  /*3110*/  @!P3 IMAD.WIDE.U32 R16, R16, UR12, R12 ;  /* 0x0000000c1010bc25 */ /* 0x000fe2000f8e000c */
[----:B------:R-:W-:Y:S01]  /*3120*/  @!P6 LDGSTS.E.BYPASS.LTC128B.128 [R0+0xa000], desc[UR8][R228.64+0x80] ;  /* 0x0a000080e400efae */ /* 0x000fe2000b901d48 */
[----:B------:R-:W4:Y:S01]  /*3130*/  @!P3 LDC.64 R12, c[0x0][0x218] ;  /* 0x00008600ff0cbb82 */ /* 0x000f220000000a00 */
[----:B------:R-:W-:Y:S01]  /*3140*/  CS2R R134, SRZ ;  /* 0x0000000000867805 */ /* 0x000fe2000001ff00 */
[----:B------:R-:W-:Y:S01]  /*3150*/  @!P2 IMAD R35, R22, UR13, R3 ;  /* 0x0000000d1623ac24 */ /* 0x000fe2000f8e0203 */
[----:B------:R-:W-:Y:S01]  /*3160*/  @P5 STS.128 [R0+0x9000], RZ ;  /* 0x009000ff00005388 */ /* 0x000fe20000000c00 */
[----:B------:R-:W-:Y:S01]  /*3170*/  @!P2 IMAD.MOV.U32 R14, RZ, RZ, R4 ;  /* 0x000000ffff0ea224 */ /* 0x000fe200078e0004 */
[----:B------:R-:W-:Y:S01]  /*3180*/  CS2R R132, SRZ ;  /* 0x0000000000847805 */ /* 0x000fe2000001ff00 */
[----:B------:R-:W-:Y:S01]  /*3190*/  @!P2 IMAD.MOV.U32 R15, RZ, RZ, R5 ;  /* 0x000000ffff0fa224 */ /* 0x000fe200078e0005 */
[----:B------:R-:W-:Y:S01]  /*31a0*/  @P5 STS.128 [R0+0xb000], RZ ;  /* 0x00b000ff00005388 */ /* 0x000fe20000000c00 */
[----:B------:R-:W-:Y:S01]  /*31b0*/  @!P4 IMAD R9, R40, UR12, RZ ;  /* 0x0000000c2809cc24 */ /* 0x000fe2000f8e02ff */
[----:B------:R-:W-:Y:S01]  /*31c0*/  CS2R R126, SRZ ;  /* 0x00000000007e7805 */ /* 0x000fe2000001ff00 */
[----:B------:R-:W-:Y:S01]  /*31d0*/  @!P2 IMAD.WIDE.U32 R22, R22, UR12, R14 ;  /* 0x0000000c1616ac25 */ /* 0x000fe2000f8e000e */
[----:B------:R-:W-:Y:S01]  /*31e0*/  @!PT LDS RZ, [RZ] ;  /* 0x00000000fffff984 */ /* 0x000fe20000000800 */
[----:B------:R-:W-:Y:S01]  /*31f0*/  @!PT LDS RZ, [RZ] ;  /* 0x00000000fffff984 */ /* 0x000fe20000000800 */
[----:B------:R-:W-:Y:S01]  /*3200*/  @!PT LDS RZ, [RZ] ;  /* 0x00000000fffff984 */ /* 0x000fe20000000800 */
[----:B------:R-:W-:Y:S01]  /*3210*/  @!P5 LDGSTS.E.BYPASS.LTC128B.128 [R0+0x9000], desc[UR8][R10.64] ;  /* 0x090000000a00dfae */ /* 0x000fe2000b901d48 */
[----:B------:R-:W-:-:S02]  /*3220*/  CS2R R124, SRZ ;  /* 0x00000000007c7805 */ /* 0x000fc4000001ff00 */
[----:B------:R-:W-:Y:S01]  /*3230*/  CS2R R130, SRZ ;  /* 0x0000000000827805 */ /* 0x000fe2000001ff00 */
[----:B------:R-:W-:Y:S01]  /*3240*/  @!P0 IMAD.MOV.U32 R32, RZ, RZ, R4 ;  /* 0x000000ffff208224 */ /* 0x000fe200078e0004 */
[----:B------:R1:W-:Y:S01]  /*3250*/  @!P5 LDGSTS.E.BYPASS.LTC128B.128 [R0+0xb000], desc[UR8][R10.64+0x80] ;  /* 0x0b0000800a00dfae */ /* 0x0003e2000b901d48 */
[--C-:B------:R-:W-:Y:S01]  /*3260*/  @!P0 IMAD.MOV.U32 R33, RZ, RZ, R5.reuse ;  /* 0x000000ffff218224 */ /* 0x100fe200078e0005 */
[----:B------:R-:W-:Y:S01]  /*3270*/  CS2R R128, SRZ ;  /* 0x0000000000807805 */ /* 0x000fe2000001ff00 */
[----:B------:R-:W-:Y:S01]  /*3280*/  @!P3 IMAD.IADD R7, R7, 0x1, R34 ;  /* 0x000000010707b824 */ /* 0x000fe200078e0222 */
[----:B------:R-:W-:Y:S01]  /*3290*/  @P6 STS [R227], RZ ;  /* 0x000000ffe3006388 */ /* 0x000fe20000000800 */
[----:B------:R-:W-:Y:S01]  /*32a0*/  @!P4 IMAD.WIDE.U32 R4, R238, UR12, R4 ;  /* 0x0000000cee04cc25 */ /* 0x000fe2000f8e0004 */
        /* <DEDUP_REMOVED lines=20> */
[----:B------:R-:W-:Y:S01]  /*33f0*/  CS2R R96, SRZ ;  /* 0x0000000000607805 */ /* 0x000fe2000001ff00 */
[----:B-1----:R-:W-:Y:S01]  /*3400*/  @!P4 IMAD R10, R40, UR18, RZ ;  /* 0x00000012280acc24 */ /* 0x002fe2000f8e02ff */
[----:B------:R-:W-:Y:S01]  /*3410*/  @P6 STS [R227+0x2008], RZ ;  /* 0x002008ffe3006388 */ /* 0x000fe20000000800 */
[C---:B------:R-:W-:Y:S01]  /*3420*/  @!P4 IMAD R11, R238.reuse, UR13, R9 ;  /* 0x0000000dee0bcc24 */ /* 0x040fe2000f8e0209 */
[----:B------:R-:W-:Y:S01]  /*3430*/  CS2R R90, SRZ ;  /* 0x00000000005a7805 */ /* 0x000fe2000001ff00 */
[----:B------:R-:W-:Y:S01]  /*3440*/  @!P4 IMAD R10, R238, UR19, R10 ;  /* 0x00000013ee0acc24 */ /* 0x000fe2000f8e020a */
        /* <DEDUP_REMOVED lines=12> */
[----:B------:R-:W-:Y:S02]  /*3510*/  @!P5 IADD3 R2, P6, R230, UR10, RZ ;  /* 0x0000000ae602dc10 */ /* 0x000fe4000ffde0ff */
[----:B------:R-:W-:Y:S02]  /*3520*/  CS2R R80, SRZ ;  /* 0x0000000000507805 */ /* 0x000fe4000001ff00 */
        /* <DEDUP_REMOVED lines=9> */
[----:B------:R-:W-:Y:S01]  /*35c0*/  @P5 STS [R227+0x1008], RZ ;  /* 0x001008ffe3005388 */ /* 0x000fe20000000800 */
[----:B------:R-:W-:Y:S01]  /*35d0*/  @!P0 IMAD.X R8, RZ, RZ, R40, P6 ;  /* 0x000000ffff088224 */ /* 0x000fe200030e0628 */
[----:B------:R-:W-:-:S02]  /*35e0*/  CS2R R60, SRZ ;  /* 0x00000000003c7805 */ /* 0x000fc4000001ff00 */
[----:B------:R-:W-:Y:S01]  /*35f0*/  CS2R R66, SRZ ;  /* 0x0000000000427805 */ /* 0x000fe2000001ff00 */
[----:B------:R-:W-:Y:S01]  /*3600*/  @P5 STS [R227+0x100c], RZ ;  /* 0x00100cffe3005388 */ /* 0x000fe20000000800 */
[----:B------:R-:W-:Y:S01]  /*3610*/  @!P0 IMAD R9, R8, UR12, RZ ;  /* 0x0000000c08098c24 */ /* 0x000fe2000f8e02ff */
        /* <DEDUP_REMOVED lines=11> */
[----:B------:R-:W-:Y:S01]  /*36d0*/  CS2R R48, SRZ ;  /* 0x0000000000307805 */ /* 0x000fe2000001ff00 */
[----:B------:R-:W-:Y:S01]  /*36e0*/  UMOV UR19, UR28 ;  /* 0x0000001c00137c82 */ /* 0x000fe20008000000 */
[----:B------:R-:W-:Y:S01]  /*36f0*/  UIADD3 UR36, UR36, -UR37, URZ ;  /* 0x8000002524247290 */ /* 0x000fe2000fffe03f */
[----:B------:R-:W-:Y:S01]  /*3700*/  @P5 STS [R227+0x300c], RZ ;  /* 0x00300cffe3005388 */ /* 0x000fe20000000800 */
[----:B------:R-:W-:Y:S01]  /*3710*/  ULDC UR41, c[0x0][0x398] ;  /* 0x0000e60000297ab9 */ /* 0x000fe20000000800 */
[----:B------:R-:W-:Y:S01]  /*3720*/  ULDC UR39, c[0x0][0x2dc] ;  /* 0x0000b70000277ab9 */ /* 0x000fe20000000800 */
[----:B------:R-:W-:Y:S01]  /*3730*/  ULDC UR11, c[0x0][0x2ec] ;  /* 0x0000bb00000b7ab9 */ /* 0x000fe20000000800 */
[----:B------:R-:W-:Y:S01]  /*3740*/  @!PT LDS RZ, [RZ] ;  /* 0x00000000fffff984 */ /* 0x000fe20000000800 */
[----:B------:R-:W-:Y:S01]  /*3750*/  @!PT LDS RZ, [RZ] ;  /* 0x00000000fffff984 */ /* 0x000fe20000000800 */
[----:B------:R-:W-:Y:S01]  /*3760*/  @!PT LDS RZ, [RZ] ;  /* 0x00000000fffff984 */ /* 0x000fe20000000800 */
[----:B------:R-:W-:Y:S04]  /*3770*/  @!P5 LDGSTS.E.BYPASS.LTC128B.128 [R227+0x1000], desc[UR8][R2.64] ;  /* 0x0100000002e3dfae */ /* 0x000fe8000b901d48 */
[----:B------:R1:W-:Y:S01]  /*3780*/  @!P5 LDGSTS.E.BYPASS.LTC128B.128 [R227+0x3000], desc[UR8][R2.64+0x80] ;  /* 0x0300008002e3dfae */ /* 0x0003e2000b901d48 */
[----:B----4-:R-:W-:-:S03]  /*3790*/  @!P3 LEA R12, P5, R6, R12, 0x1 ;  /* 0x0000000c060cb211 */ /* 0x010fc600078a08ff */
[----:B------:R-:W-:Y:S01]  /*37a0*/  @P4 STS.128 [R0+0xc000], RZ ;  /* 0x00c000ff00004388 */ /* 0x000fe20000000c00 */
[----:B------:R-:W-:-:S03]  /*37b0*/  @!P3 LEA.HI.X R13, R6, R13, R7, 0x1, P5 ;  /* 0x0000000d060db211 */ /* 0x000fc600028f0c07 */
[----:B------:R-:W-:Y:S01]  /*37c0*/  @P4 STS.128 [R0+0x10000], RZ ;  /* 0x010000ff00004388 */ /* 0x000fe20000000c00 */
[----:B-1----:R-:W-:Y:S02]  /*37d0*/  @!P4 IMAD.WIDE.U32 R2, R238, UR18, R26 ;  /* 0x00000012ee02cc25 */ /* 0x002fe4000f8e001a */
[----:B------:R-:W1:Y:S02]  /*37e0*/  @!P0 LDC.64 R26, c[0x0][0x218] ;  /* 0x00008600ff1a8b82 */ /* 0x000e640000000a00 */
[----:B------:R-:W-:Y:S01]  /*37f0*/  @!P4 IMAD.IADD R10, R3, 0x1, R10 ;  /* 0x00000001030ac824 */ /* 0x000fe200078e020a */
[----:B--2---:R-:W-:Y:S01]  /*3800*/  @!P4 LEA R8, P6, R2, R24, 0x1 ;  /* 0x000000180208c211 */ /* 0x004fe200078c08ff */
[----:B------:R-:W-:Y:S02]  /*3810*/  @!P0 IMAD R24, R14, UR13, R9 ;  /* 0x0000000d0e188c24 */ /* 0x000fe4000f8e0209 */
[----:B------:R-:W-:Y:S01]  /*3820*/  @!P4 IMAD.IADD R3, R5, 0x1, R11 ;  /* 0x000000010503c824 */ /* 0x000fe200078e020b */
[----:B------:R-:W-:Y:S01]  /*3830*/  @!P4 LEA.HI.X R9, R2, R25, R10, 0x1, P6 ;  /* 0x000000190209c211 */ /* 0x000fe200030f0c0a */
[----:B------:R-:W-:Y:S01]  /*3840*/  @!P2 IMAD.IADD R2, R21, 0x1, R38 ;  /* 0x000000011502a824 */ /* 0x000fe200078e0226 */
[----:B---3--:R-:W-:Y:S01]  /*3850*/  @!P4 LEA R10, P5, R4, R28, 0x1 ;  /* 0x0000001c040ac211 */ /* 0x008fe200078a08ff */
[----:B------:R-:W-:Y:S01]  /*3860*/  @!P0 IMAD.WIDE.U32 R14, R14, UR12, R32 ;  /* 0x0000000c0e0e8c25 */ /* 0x000fe2000f8e0020 */
[----:B------:R-:W-:Y:S01]  /*3870*/  @!P2 LEA R6, P6, R20, R30, 0x1 ;  /* 0x0000001e1406a211 */ /* 0x000fe200078c08ff */
[----:B------:R-:W-:Y:S01]  /*3880*/  @!PT LDS RZ, [RZ] ;  /* 0x00000000fffff984 */ /* 0x000fe20000000800 */
[----:B------:R-:W-:Y:S01]  /*3890*/  @!PT LDS RZ, [RZ] ;  /* 0x00000000fffff984 */ /* 0x000fe20000000800 */
[----:B------:R-:W-:Y:S01]  /*38a0*/  @!PT LDS RZ, [RZ] ;  /* 0x00000000fffff984 */ /* 0x000fe20000000800 */
[----:B------:R-:W-:Y:S01]  /*38b0*/  @!P4 LDGSTS.E.BYPASS.LTC128B.128 [R0+0xc000], desc[UR8][R8.64] ;  /* 0x0c0000000800cfae */ /* 0x000fe2000b901d48 */
[----:B------:R-:W-:Y:S01]  /*38c0*/  @!P4 LEA.HI.X R11, R4, R29, R3, 0x1, P5 ;  /* 0x0000001d040bc211 */ /* 0x000fe200028f0c03 */
[----:B------:R-:W-:Y:S01]  /*38d0*/  @!P0 IMAD.IADD R3, R19, 0x1, R37 ;  /* 0x0000000113038824 */ /* 0x000fe200078e0225 */
[----:B------:R-:W-:Y:S01]  /*38e0*/  @!P2 LEA.HI.X R7, R20, R31, R2, 0x1, P6 ;  /* 0x0000001f1407a211 */ /* 0x000fe200030f0c02 */
[----:B------:R2:W-:Y:S01]  /*38f0*/  @!P4 LDGSTS.E.BYPASS.LTC128B.128 [R0+0x10000], desc[UR8][R8.64+0x80] ;  /* 0x100000800800cfae */ /* 0x0005e2000b901d48 */
[----:B------:R-:W3:Y:S01]  /*3900*/  @!P2 LDC.64 R4, c[0x0][0x220] ;  /* 0x00008800ff04ab82 */ /* 0x000ee20000000a00 */
[----:B------:R-:W-:-:S02]  /*3910*/  ULDC.U8 UR12, c[0x0][0x388] ;  /* 0x0000e200000c7ab9 */ /* 0x000fc40000000000 */
[----:B------:R-:W-:Y:S01]  /*3920*/  @P3 STS.128 [R0+0xd000], RZ ;  /* 0x00d000ff00003388 */ /* 0x000fe20000000c00 */
[----:B-1----:R-:W-:-:S03]  /*3930*/  @!P0 LEA R2, P5, R18, R26, 0x1 ;  /* 0x0000001a12028211 */ /* 0x002fc600078a08ff */
[----:B------:R-:W-:Y:S01]  /*3940*/  @P3 STS.128 [R0+0x11000], RZ ;  /* 0x011000ff00003388 */ /* 0x000fe20000000c00 */
[----:B------:R-:W-:-:S03]  /*3950*/  @!P0 LEA.HI.X R3, R18, R27, R3, 0x1, P5 ;  /* 0x0000001b12038211 */ /* 0x000fc600028f0c03 */
        /* <DEDUP_REMOVED lines=35> */
[----:B---3--:R-:W-:Y:S02]  /*3b90*/  @!P2 LEA R4, P5, R22, R4, 0x1 ;  /* 0x000000041604a211 */ /* 0x008fe400078a08ff */
[----:B-1----:R-:W-:Y:S01]  /*3ba0*/  @!P0 LEA R2, P4, R14, R12, 0x1 ;  /* 0x0000000c0e028211 */ /* 0x002fe200078808ff */
        /* <DEDUP_REMOVED lines=54> */
[----:B------:R-:W-:-:S04]  /*3f10*/  CS2R R42, SRZ ;  /* 0x00000000002a7805 */ /* 0x000fc8000001ff00 */
[----:B------:R-:W-:Y:S02]  /*3f20*/  SEL R0, R0, R218, !P1 ;  /* 0x000000da00007207 */ /* 0x000fe40004800000 */
[----:B------:R-:W-:Y:S02]  /*3f30*/  CS2R R40, SRZ ;  /* 0x0000000000287805 */ /* 0x000fe4000001ff00 */
[----:B------:R-:W-:Y:S02]  /*3f40*/  CS2R R38, SRZ ;  /* 0x0000000000267805 */ /* 0x000fe4000001ff00 */
[----:B------:R-:W-:Y:S02]  /*3f50*/  SEL R219, R219, 0xffffffe0, !P0 ;  /* 0xffffffe0dbdb7807 */ /* 0x000fe40004000000 */
[----:B------:R-:W-:Y:S02]  /*3f60*/  LEA R212, R0, UR4, 0x1 ;  /* 0x0000000400d47c11 */ /* 0x000fe4000f8e08ff */
[----:B------:R-:W-:-:S02]  /*3f70*/  SEL R217, R217, 0xffffffc0, !P2 ;  /* 0xffffffc0d9d97807 */ /* 0x000fc40005000000 */
[----:B--2---:R-:W-:Y:S02]  /*3f80*/  R2UR UR34, R9 ;  /* 0x00000000092272ca */ /* 0x004fe400000e0000 */
[----:B----4-:R-:W-:Y:S02]  /*3f90*/  IADD3 R248, P4, P3, R4, UR7, R36 ;  /* 0x0000000704f87c10 */ /* 0x010fe4000fb9e024 */
[----:B------:R-:W-:Y:S02]  /*3fa0*/  R2UR UR7, R8 ;  /* 0x00000000080772ca */ /* 0x000fe400000e0000 */
[----:B------:R-:W-:Y:S01]  /*3fb0*/  IADD3.X R245, R5, UR10, R2, P4, P3 ;  /* 0x0000000a05f57c10 */ /* 0x000fe2000a7e6402 */
[----:B------:R-:W-:Y:S01]  /*3fc0*/  VIADD R2, R220, 0x2000 ;  /* 0x00002000dc027836 */ /* 0x000fe20000000000 */
[----:B------:R-:W-:-:S04]  /*3fd0*/  CS2R R36, SRZ ;  /* 0x0000000000247805 */ /* 0x000fc8000001ff00 */
[----:B------:R-:W-:Y:S01]  /*3fe0*/  SEL R2, R2, R220, !P1 ;  /* 0x000000dc02027207 */ /* 0x000fe20004800000 */
[----:B------:R-:W-:-:S03]  /*3ff0*/  UIADD3 UR38, UR34, -0x4498517b, URZ ;  /* 0xbb67ae8522267890 */ /* 0x000fc6000fffe03f */
[----:B------:R-:W-:Y:S02]  /*4000*/  LEA R211, R2, UR4, 0x1 ;  /* 0x0000000402d37c11 */ /* 0x000fe4000f8e08ff */
[----:B------:R-:W-:Y:S01]  /*4010*/  LOP3.LUT R245, R245, UR7, RZ, 0x3c, !PT ;  /* 0x00000007f5f57c12 */ /* 0x000fe2000f8e3cff */
[----:B------:R-:W-:Y:S02]  /*4020*/  UIADD3 UR33, UR7, -0x61c88647, URZ ;  /* 0x9e3779b907217890 */ /* 0x000fe4000fffe03f */
[----:B------:R-:W-:Y:S02]  /*4030*/  UIADD3 UR37, UR7, 0x3c6ef372, URZ ;  /* 0x3c6ef37207257890 */ /* 0x000fe4000fffe03f */
[----:B------:R-:W-:Y:S02]  /*4040*/  UIADD3 UR32, UR34, 0x76cf5d0a, URZ ;  /* 0x76cf5d0a22207890 */ /* 0x000fe4000fffe03f */
[----:B------:R-:W-:Y:S02]  /*4050*/  UIADD3 UR31, UR7, -0x255992d5, URZ ;  /* 0xdaa66d2b071f7890 */ /* 0x000fe4000fffe03f */
[----:B------:R-:W-:-:S02]  /*4060*/  UIADD3 UR30, UR34, 0x32370b8f, URZ ;  /* 0x32370b8f221e7890 */ /* 0x000fc4000fffe03f */
[----:B------:R-:W-:Y:S02]  /*4070*/  UIADD3 UR29, UR7, 0x78dde6e4, URZ ;  /* 0x78dde6e4071d7890 */ /* 0x000fe4000fffe03f */
[----:B------:R-:W-:Y:S02]  /*4080*/  UIADD3 UR28, UR34, -0x126145ec, URZ ;  /* 0xed9eba14221c7890 */ /* 0x000fe4000fffe03f */
[----:B------:R-:W-:Y:S02]  /*4090*/  UIADD3 UR27, UR7, 0x1715609d, URZ ;  /* 0x1715609d071b7890 */ /* 0x000fe4000fffe03f */
[----:B------:R-:W-:Y:S02]  /*40a0*/  UIADD3 UR26, UR34, -0x56f99767, URZ ;  /* 0xa9066899221a7890 */ /* 0x000fe4000fffe03f */
[----:B------:R-:W-:Y:S02]  /*40b0*/  UIADD3 UR24, UR34, 0x646e171e, URZ ;  /* 0x646e171e22187890 */ /* 0x000fe4000fffe03f */
[----:B------:R-:W-:-:S12]  /*40c0*/  UIADD3 UR25, UR7, -0x4ab325aa, URZ ;  /* 0xb54cda5607197890 */ /* 0x000fd8000fffe03f */
.L_x_1811:
[----:B------:R-:W0:Y:S01]  /*40d0*/  LDGDEPBAR ;  /* 0x00000000000079af */ /* 0x000e220000000000 */
[C---:B------:R-:W-:Y:S01]  /*40e0*/  IADD3 R0, R212.reuse, R219, RZ ;  /* 0x000000dbd4007210 */ /* 0x040fe20007ffe0ff */
[----:B------:R-:W-:Y:S01]  /*40f0*/  IMAD.U32 R2, RZ, RZ, UR21 ;  /* 0x00000015ff027e24 */ /* 0x000fe2000f8e00ff */
[----:B------:R-:W-:Y:S01]  /*4100*/  MOV R237, R200 ;  /* 0x000000c800ed7202 */ /* 0x000fe20000000f00 */
[----:B------:R-:W-:Y:S01]  /*4110*/  IMAD.U32 R3, RZ, RZ, UR20 ;  /* 0x00000014ff037e24 */ /* 0x000fe2000f8e00ff */
[----:B------:R-:W-:Y:S01]  /*4120*/  USHF.L.U32 UR7, UR6, 0x6, URZ ;  /* 0x0000000606077899 */ /* 0x000fe2000800063f */
[----:B------:R-:W-:Y:S01]  /*4130*/  IMAD.MOV.U32 R236, RZ, RZ, R201 ;  /* 0x000000ffffec7224 */ /* 0x000fe200078e00c9 */
[C---:B------:R-:W-:Y:S01]  /*4140*/  LEA R2, P0, R239.reuse, R2, 0x2 ;  /* 0x00000002ef027211 */ /* 0x040fe200078010ff */
[----:B------:R-:W-:Y:S01]  /*4150*/  UMOV UR13, UR59 ;  /* 0x0000003b000d7c82 */ /* 0x000fe20008000000 */
[----:B------:R-:W-:Y:S02]  /*4160*/  UISETP.GE.AND UP0, UPT, UR7, UR36, UPT ;  /* 0x000000240700728c */ /* 0x000fe4000bf06270 */
[----:B------:R-:W-:Y:S04]  /*4170*/  LEA.HI.X.SX32 R3, R239, R3, 0x2, P0 ;  /* 0x00000003ef037211 */ /* 0x000fe800000f16ff */
        /* <DEDUP_REMOVED lines=120> */
.L_x_1807:
        /* <DEDUP_REMOVED lines=132> */
.L_x_1808:
[C---:B------:R-:W-:Y:S01]  /*5140*/  FSETP.NEU.FTZ.AND P0, PT, R242.reuse, -INF , PT ;  /* 0xff800000f200780b */ /* 0x040fe20003f1d000 */
[----:B------:R-:W-:Y:S01]  /*5150*/  FMUL.FTZ R164, R242, 1.4426950216293334961 ;  /* 0x3fb8aa3bf2a47820 */ /* 0x000fe20000410000 */
[----:B------:R-:W-:Y:S01]  /*5160*/  FSETP.NEU.FTZ.AND P1, PT, R240, -INF , PT ;  /* 0xff800000f000780b */ /* 0x000fe20003f3d000 */
[----:B------:R-:W-:Y:S04]  /*5170*/  IMAD.WIDE.U32 R166, R248, -0x2daee0ad, RZ ;  /* 0xd2511f53f8a67825 */ /* 0x000fe800078e00ff */
[----:B------:R-:W-:Y:S01]  /*5180*/  FMUL.FTZ R2, R240, 1.4426950216293334961 ;  /* 0x3fb8aa3bf0027820 */ /* 0x000fe20000410000 */
[----:B------:R-:W-:Y:S01]  /*5190*/  UISETP.GT.AND UP3, UPT, UR6, UR23, UPT ;  /* 0x000000170600728c */ /* 0x000fe2000bf64270 */
[----:B------:R-:W-:Y:S01]  /*51a0*/  FSEL R164, R164, RZ, P0 ;  /* 0x000000ffa4a47208 */ /* 0x000fe20000000000 */
[C---:B------:R-:W-:Y:S01]  /*51b0*/  FMUL.FTZ R3, R243.reuse, 1.4426950216293334961 ;  /* 0x3fb8aa3bf3037820 */ /* 0x040fe20000410000 */
[----:B------:R-:W-:Y:S01]  /*51c0*/  FSETP.NEU.FTZ.AND P0, PT, R243, -INF , PT ;  /* 0xff800000f300780b */ /* 0x000fe20003f1d000 */
[----:B------:R-:W-:Y:S01]  /*51d0*/  FMUL.FTZ R0, R241, 1.4426950216293334961 ;  /* 0x3fb8aa3bf1007820 */ /* 0x000fe20000410000 */
[----:B------:R-:W-:Y:S01]  /*51e0*/  FSEL R2, R2, RZ, P1 ;  /* 0x000000ff02027208 */ /* 0x000fe20000800000 */
[--C-:B------:R-:W-:Y:S01]  /*51f0*/  FFMA.FTZ R16, R16, UR11, -R164.reuse ;  /* 0x0000000b10107c23 */ /* 0x100fe200080108a4 */
[----:B------:R-:W-:Y:S01]  /*5200*/  FSEL R3, R3, RZ, P0 ;  /* 0x000000ff03037208 */ /* 0x000fe20000000000 */
[----:B------:R-:W-:Y:S01]  /*5210*/  FFMA.FTZ R20, R20, UR11, -R164 ;  /* 0x0000000b14147c23 */ /* 0x000fe200080108a4 */
[----:B------:R-:W-:Y:S01]  /*5220*/  FSETP.NEU.FTZ.AND P0, PT, R241, -INF , PT ;  /* 0xff800000f100780b */ /* 0x000fe20003f1d000 */
[----:B------:R1:W-:Y:S01]  /*5230*/  MUFU.EX2 R205, R16 ;  /* 0x0000001000cd7308 */ /* 0x0003e20000000800 */
[----:B------:R-:W-:Y:S01]  /*5240*/  FFMA.FTZ R28, R28, UR11, -R2 ;  /* 0x0000000b1c1c7c23 */ /* 0x000fe20008010802 */
[--C-:B------:R-:W-:Y:S01]  /*5250*/  FFMA.FTZ R35, R35, UR11, -R3.reuse ;  /* 0x0000000b23237c23 */ /* 0x100fe20008010803 */
[----:B------:R-:W-:Y:S01]  /*5260*/  FSEL R0, R0, RZ, P0 ;  /* 0x000000ff00007208 */ /* 0x000fe20000000000 */
[--C-:B------:R-:W-:Y:S01]  /*5270*/  FFMA.FTZ R34, R34, UR11, -R3.reuse ;  /* 0x0000000b22227c23 */ /* 0x100fe20008010803 */
[--C-:B------:R-:W-:Y:S01]  /*5280*/  FFMA.FTZ R19, R19, UR11, -R3.reuse ;  /* 0x0000000b13137c23 */ /* 0x100fe20008010803 */
[--C-:B------:R-:W-:Y:S01]  /*5290*/  FFMA.FTZ R23, R23, UR11, -R3.reuse ;  /* 0x0000000b17177c23 */ /* 0x100fe20008010803 */
[--C-:B------:R-:W-:Y:S03]  /*52a0*/  FFMA.FTZ R18, R18, UR11, -R3.reuse ;  /* 0x0000000b12127c23 */ /* 0x100fe60008010803 */
[----:B------:R2:W-:Y:S01]  /*52b0*/  MUFU.EX2 R221, R20 ;  /* 0x0000001400dd7308 */ /* 0x0005e20000000800 */
[--C-:B------:R-:W-:Y:S01]  /*52c0*/  FFMA.FTZ R32, R32, UR11, -R164.reuse ;  /* 0x0000000b20207c23 */ /* 0x100fe200080108a4 */
[--C-:B------:R-:W-:Y:S01]  /*52d0*/  FFMA.FTZ R33, R33, UR11, -R164.reuse ;  /* 0x0000000b21217c23 */ /* 0x100fe200080108a4 */
[--C-:B------:R-:W-:Y:S01]  /*52e0*/  FFMA.FTZ R192, R17, UR11, -R164.reuse ;  /* 0x0000000b11c07c23 */ /* 0x100fe200080108a4 */
[----:B------:R-:W-:Y:S01]  /*52f0*/  FFMA.FTZ R190, R21, UR11, -R164 ;  /* 0x0000000b15be7c23 */ /* 0x000fe200080108a4 */
[--C-:B------:R-:W-:Y:S01]  /*5300*/  FFMA.FTZ R181, R8, UR11, -R2.reuse ;  /* 0x0000000b08b57c23 */ /* 0x100fe20008010802 */
[--C-:B------:R-:W-:Y:S01]  /*5310*/  FFMA.FTZ R177, R9, UR11, -R2.reuse ;  /* 0x0000000b09b17c23 */ /* 0x100fe20008010802 */
[--C-:B------:R-:W-:Y:S03]  /*5320*/  FFMA.FTZ R17, R12, UR11, -R2.reuse ;  /* 0x0000000b0c117c23 */ /* 0x100fe60008010802 */
[----:B------:R3:W-:Y:S01]  /*5330*/  MUFU.EX2 R223, R28 ;  /* 0x0000001c00df7308 */ /* 0x0007e20000000800 */
[----:B-1----:R-:W-:Y:S02]  /*5340*/  IMAD.U32 R16, RZ, RZ, UR17 ;  /* 0x00000011ff107e24 */ /* 0x002fe4000f8e00ff */
[----:B------:R-:W-:Y:S01]  /*5350*/  FFMA.FTZ R179, R13, UR11, -R2 ;  /* 0x0000000b0db37c23 */ /* 0x000fe20008010802 */
[--C-:B------:R-:W-:Y:S01]  /*5360*/  FFMA.FTZ R15, R15, UR11, -R0.reuse ;  /* 0x0000000b0f0f7c23 */ /* 0x100fe20008010800 */
[----:B------:R-:W-:Y:S01]  /*5370*/  FFMA.FTZ R185, R14, UR11, -R0 ;  /* 0x0000000b0eb97c23 */ /* 0x000fe20008010800 */
[----:B------:R-:W-:Y:S02]  /*5380*/  IMAD R16, R16, 0x4, R244 ;  /* 0x0000000410107824 */ /* 0x000fe400078e02f4 */
[--C-:B------:R-:W-:Y:S01]  /*5390*/  FFMA.FTZ R31, R31, UR11, -R0.reuse ;  /* 0x0000000b1f1f7c23 */ /* 0x100fe20008010800 */
[--C-:B------:R-:W-:Y:S01]  /*53a0*/  FFMA.FTZ R178, R10, UR11, -R0.reuse ;  /* 0x0000000b0ab27c23 */ /* 0x100fe20008010800 */
[----:B------:R-:W1:Y:S01]  /*53b0*/  MUFU.EX2 R226, R32 ;  /* 0x0000002000e27308 */ /* 0x000e620000000800 */
[----:B------:R-:W-:Y:S01]  /*53c0*/  FFMA.FTZ R180, R11, UR11, -R0 ;  /* 0x0000000b0bb47c23 */ /* 0x000fe20008010800 */
[----:B--2---:R-:W-:Y:S01]  /*53d0*/  LOP3.LUT R20, R167, UR34, R16, 0x96, !PT ;  /* 0x00000022a7147c12 */ /* 0x004fe2000f8e9610 */
[--C-:B------:R-:W-:Y:S01]  /*53e0*/  FFMA.FTZ R16, R7, UR11, -R3.reuse ;  /* 0x0000000b07107c23 */ /* 0x100fe20008010803 */
[--C-:B------:R-:W-:Y:S01]  /*53f0*/  FFMA.FTZ R7, R4, UR11, -R164.reuse ;  /* 0x0000000b04077c23 */ /* 0x100fe200080108a4 */
[----:B------:R-:W-:Y:S01]  /*5400*/  FFMA.FTZ R164, R5, UR11, -R164 ;  /* 0x0000000b05a47c23 */ /* 0x000fe200080108a4 */
[--C-:B------:R-:W-:Y:S01]  /*5410*/  FFMA.FTZ R24, R24, UR11, -R2.reuse ;  /* 0x0000000b18187c23 */ /* 0x100fe20008010802 */
[--C-:B------:R-:W-:Y:S03]  /*5420*/  FFMA.FTZ R25, R25, UR11, -R2.reuse ;  /* 0x0000000b19197c23 */ /* 0x100fe60008010802 */
[----:B------:R2:W-:Y:S01]  /*5430*/  MUFU.EX2 R191, R7 ;  /* 0x0000000700bf7308 */ /* 0x0005e20000000800 */
[--C-:B---3--:R-:W-:Y:S01]  /*5440*/  FFMA.FTZ R28, R22, UR11, -R3.reuse ;  /* 0x0000000b161c7c23 */ /* 0x108fe20008010803 */
[----:B------:R-:W-:Y:S01]  /*5450*/  FFMA.FTZ R3, R6, UR11, -R3 ;  /* 0x0000000b06037c23 */ /* 0x000fe20008010803 */
[----:B------:R-:W-:Y:S02]  /*5460*/  IMAD.U32 R6, RZ, RZ, UR6 ;  /* 0x00000006ff067e24 */ /* 0x000fe4000f8e00ff */
[----:B------:R-:W-:Y:S01]  /*5470*/  FFMA.FTZ R2, R29, UR11, -R2 ;  /* 0x0000000b1d027c23 */ /* 0x000fe20008010802 */
[--C-:B------:R-:W-:Y:S01]  /*5480*/  FFMA.FTZ R27, R27, UR11, -R0.reuse ;  /* 0x0000000b1b1b7c23 */ /* 0x100fe20008010800 */
[--C-:B------:R-:W-:Y:S01]  /*5490*/  FFMA.FTZ R26, R26, UR11, -R0.reuse ;  /* 0x0000000b1a1a7c23 */ /* 0x100fe20008010800 */
[----:B------:R-:W-:Y:S02]  /*54a0*/  IMAD R4, R6, 0x4, R251 ;  /* 0x0000000406047824 */ /* 0x000fe400078e02fb */
[----:B------:R3:W-:Y:S01]  /*54b0*/  MUFU.EX2 R206, R19 ;  /* 0x0000001300ce7308 */ /* 0x0007e20000000800 */
[----:B------:R-:W-:Y:S01]  /*54c0*/  FFMA.FTZ R0, R30, UR11, -R0 ;  /* 0x0000000b1e007c23 */ /* 0x000fe20008010800 */
[----:B------:R-:W-:Y:S02]  /*54d0*/  IMAD.MOV.U32 R217, RZ, RZ, 0x40 ;  /* 0x00000040ffd97424 */ /* 0x000fe400078e00ff */
[C---:B------:R-:W-:Y:S03]  /*54e0*/  IMAD.WIDE.U32 R8, R4.reuse, -0x326172a9, RZ ;  /* 0xcd9e8d5704087825 */ /* 0x040fe600078e00ff */
[----:B------:R-:W-:Y:S03]  /*54f0*/  SEL R217, R217, 0xffffffc0, !P2 ;  /* 0xffffffc0d9d97807 */ /* 0x000fe60005000000 */
[----:B------:R4:W-:Y:S01]  /*5500*/  MUFU.EX2 R193, R16 ;  /* 0x0000001000c17308 */ /* 0x0009e20000000800 */
[-C--:B------:R-:W-:Y:S01]  /*5510*/  LOP3.LUT R9, R9, R245.reuse, RZ, 0x3c, !PT ;  /* 0x000000f509097212 */ /* 0x080fe200078e3cff */
[----:B------:R-:W-:Y:S02]  /*5520*/  VIADD R6, R4, 0x2 ;  /* 0x0000000204067836 */ /* 0x000fe40000000000 */
[----:B------:R-:W-:Y:S06]  /*5530*/  IMAD.WIDE.U32 R4, R20, -0x326172a9, RZ ;  /* 0xcd9e8d5714047825 */ /* 0x000fec00078e00ff */
[----:B------:R1:W-:Y:S01]  /*5540*/  MUFU.EX2 R202, R18 ;  /* 0x0000001200ca7308 */ /* 0x0003e20000000800 */
[----:B------:R-:W-:Y:S01]  /*5550*/  LOP3.LUT R20, R5, UR33, R8, 0x96, !PT ;  /* 0x0000002105147c12 */ /* 0x000fe2000f8e9608 */
[----:B--2---:R-:W-:Y:S01]  /*5560*/  IMAD.WIDE.U32 R6, R6, -0x326172a9, RZ ;  /* 0xcd9e8d5706067825 */ /* 0x004fe200078e00ff */
[----:B---3--:R-:W-:Y:S03]  /*5570*/  LOP3.LUT R19, R166, UR38, RZ, 0x3c, !PT ;  /* 0x00000026a6137c12 */ /* 0x008fe6000f8e3cff */
[----:B------:R-:W-:Y:S01]  /*5580*/  IMAD.WIDE.U32 R20, R20, -0x2daee0ad, RZ ;  /* 0xd2511f5314147825 */ /* 0x000fe200078e00ff */
[----:B------:R-:W-:Y:S03]  /*5590*/  LOP3.LUT R7, R7, R245, RZ, 0x3c, !PT ;  /* 0x000000f507077212 */ /* 0x000fe600078e3cff */
[----:B------:R-:W2:Y:S01]  /*55a0*/  MUFU.EX2 R225, R35 ;  /* 0x0000002300e17308 */ /* 0x000ea20000000800 */
[----:B------:R-:W-:Y:S01]  /*55b0*/  LOP3.LUT R12, R5, UR33, R6, 0x96, !PT ;  /* 0x00000021050c7c12 */ /* 0x000fe2000f8e9606 */
[----:B------:R-:W-:Y:S01]  /*55c0*/  IMAD.WIDE.U32 R8, R9, -0x2daee0ad, RZ ;  /* 0xd2511f5309087825 */ /* 0x000fe200078e00ff */
[----:B----4-:R-:W-:Y:S03]  /*55d0*/  LOP3.LUT R16, R4, UR37, RZ, 0x3c, !PT ;  /* 0x0000002504107c12 */ /* 0x010fe6000f8e3cff */
[----:B------:R-:W-:Y:S01]  /*55e0*/  IMAD.WIDE.U32 R12, R12, -0x2daee0ad, RZ ;  /* 0xd2511f530c0c7825 */ /* 0x000fe200078e00ff */
[----:B------:R-:W-:Y:S03]  /*55f0*/  LOP3.LUT R4, R19, R9, RZ, 0x3c, !PT ;  /* 0x0000000913047212 */ /* 0x000fe600078e3cff */
[----:B------:R3:W-:Y:S01]  /*5600*/  MUFU.EX2 R195, R17 ;  /* 0x0000001100c37308 */ /* 0x0007e20000000800 */
[----:B-1----:R-:W-:Y:S01]  /*5610*/  LOP3.LUT R18, R21, UR32, R8, 0x96, !PT ;  /* 0x0000002015127c12 */ /* 0x002fe2000f8e9608 */
[----:B------:R-:W-:Y:S05]  /*5620*/  IMAD.WIDE.U32 R6, R7, -0x2daee0ad, RZ ;  /* 0xd2511f5307067825 */ /* 0x000fea00078e00ff */
[----:B------:R-:W-:Y:S03]  /*5630*/  LOP3.LUT R5, R19, R7, RZ, 0x3c, !PT ;  /* 0x0000000713057212 */ /* 0x000fe600078e3cff */
[----:B------:R1:W-:Y:S01]  /*5640*/  MUFU.EX2 R207, R23 ;  /* 0x0000001700cf7308 */ /* 0x0003e20000000800 */
[----:B------:R-:W-:Y:S01]  /*5650*/  LOP3.LUT R8, R13, UR32, R6, 0x96, !PT ;  /* 0x000000200d087c12 */ /* 0x000fe2000f8e9606 */
[----:B------:R-:W-:Y:S04]  /*5660*/  IMAD.WIDE.U32 R6, R4, -0x326172a9, RZ ;  /* 0xcd9e8d5704067825 */ /* 0x000fe800078e00ff */
[----:B------:R-:W-:Y:S01]  /*5670*/  IMAD.WIDE.U32 R18, R18, -0x326172a9, RZ ;  /* 0xcd9e8d5712127825 */ /* 0x000fe200078e00ff */
[----:B------:R-:W-:Y:S03]  /*5680*/  LOP3.LUT R7, R16, R7, RZ, 0x3c, !PT ;  /* 0x0000000710077212 */ /* 0x000fe600078e3cff */
[----:B------:R-:W-:Y:S01]  /*5690*/  MUFU.EX2 R222, R34 ;  /* 0x0000002200de7308 */ /* 0x000fe20000000800 */
[----:B------:R-:W-:Y:S01]  /*56a0*/  IMAD.WIDE.U32 R8, R8, -0x326172a9, RZ ;  /* 0xcd9e8d5708087825 */ /* 0x000fe200078e00ff */
[----:B---3--:R-:W-:Y:S03]  /*56b0*/  LOP3.LUT R17, R19, UR31, R6, 0x96, !PT ;  /* 0x0000001f13117c12 */ /* 0x008fe6000f8e9606 */
[----:B------:R-:W-:Y:S05]  /*56c0*/  IMAD.WIDE.U32 R4, R5, -0x326172a9, RZ ;  /* 0xcd9e8d5705047825 */ /* 0x000fea00078e00ff */
[----:B------:R3:W-:Y:S01]  /*56d0*/  MUFU.EX2 R194, R15 ;  /* 0x0000000f00c27308 */ /* 0x0007e20000000800 */
[----:B------:R-:W-:Y:S01]  /*56e0*/  IMAD.WIDE.U32 R6, R7, -0x2daee0ad, RZ ;  /* 0xd2511f5307067825 */ /* 0x000fe200078e00ff */
[----:B------:R-:W-:Y:S02]  /*56f0*/  LOP3.LUT R5, R16, R5, RZ, 0x3c, !PT ;  /* 0x0000000510057212 */ /* 0x000fe400078e3cff */
[----:B------:R-:W-:Y:S01]  /*5700*/  LOP3.LUT R22, R9, UR31, R4, 0x96, !PT ;  /* 0x0000001f09167c12 */ /* 0x000fe2000f8e9604 */
[----:B------:R-:W-:Y:S01]  /*5710*/  IMAD.WIDE.U32 R16, R17, -0x2daee0ad, RZ ;  /* 0xd2511f5311107825 */ /* 0x000fe200078e00ff */
[----:B------:R-:W-:Y:S04]  /*5720*/  LOP3.LUT R7, R7, UR30, R20, 0x96, !PT ;  /* 0x0000001e07077c12 */ /* 0x000fe8000f8e9614 */
[----:B------:R-:W4:Y:S01]  /*5730*/  MUFU.EX2 R224, R31 ;  /* 0x0000001f00e07308 */ /* 0x000f220000000800 */
[----:B-1----:R-:W-:Y:S01]  /*5740*/  IMAD.WIDE.U32 R22, R22, -0x2daee0ad, RZ ;  /* 0xd2511f5316167825 */ /* 0x002fe200078e00ff */
[----:B------:R-:W-:Y:S03]  /*5750*/  LOP3.LUT R13, R17, UR28, R6, 0x96, !PT ;  /* 0x0000001c110d7c12 */ /* 0x000fe6000f8e9606 */
[----:B------:R-:W-:Y:S05]  /*5760*/  IMAD.WIDE.U32 R4, R5, -0x2daee0ad, RZ ;  /* 0xd2511f5305047825 */ /* 0x000fea00078e00ff */
[----:B------:R-:W-:Y:S01]  /*5770*/  MUFU.EX2 R200, R28 ;  /* 0x0000001c00c87308 */ /* 0x000fe20000000800 */
[----:B------:R-:W-:Y:S01]  /*5780*/  IMAD.WIDE.U32 R6, R7, -0x326172a9, RZ ;  /* 0xcd9e8d5707067825 */ /* 0x000fe200078e00ff */
[----:B------:R-:W-:Y:S02]  /*5790*/  LOP3.LUT R5, R5, UR30, R12, 0x96, !PT ;  /* 0x0000001e05057c12 */ /* 0x000fe4000f8e960c */
[----:B------:R-:W-:Y:S01]  /*57a0*/  LOP3.LUT R14, R23, UR28, R4, 0x96, !PT ;  /* 0x0000001c170e7c12 */ /* 0x000fe2000f8e9604 */
[----:B------:R-:W-:Y:S01]  /*57b0*/  IMAD.WIDE.U32 R12, R13, -0x326172a9, RZ ;  /* 0xcd9e8d570d0c7825 */ /* 0x000fe200078e00ff */
[----:B------:R-:W-:Y:S04]  /*57c0*/  LOP3.LUT R9, R7, UR29, R18, 0x96, !PT ;  /* 0x0000001d07097c12 */ /* 0x000fe8000f8e9612 */
[----:B------:R1:W-:Y:S01]  /*57d0*/  MUFU.EX2 R182, R3 ;  /* 0x0000000300b67308 */ /* 0x0003e20000000800 */
[----:B------:R-:W-:Y:S01]  /*57e0*/  IMAD.WIDE.U32 R4, R5, -0x326172a9, RZ ;  /* 0xcd9e8d5705047825 */ /* 0x000fe200078e00ff */
[----:B------:R-:W-:Y:S03]  /*57f0*/  LOP3.LUT R7, R13, UR27, R6, 0x96, !PT ;  /* 0x0000001b0d077c12 */ /* 0x000fe6000f8e9606 */
[----:B---3--:R-:W-:Y:S01]  /*5800*/  IMAD.WIDE.U32 R14, R14, -0x326172a9, RZ ;  /* 0xcd9e8d570e0e7825 */ /* 0x008fe200078e00ff */
[----:B------:R-:W-:Y:S04]  /*5810*/  LOP3.LUT R10, R5, UR29, R8, 0x96, !PT ;  /* 0x0000001d050a7c12 */ /* 0x000fe8000f8e9608 */
[----:B------:R-:W-:Y:S01]  /*5820*/  MUFU.EX2 R201, R33 ;  /* 0x0000002100c97308 */ /* 0x000fe20000000800 */
[----:B------:R-:W-:Y:S01]  /*5830*/  IMAD.WIDE.U32 R8, R9, -0x2daee0ad, RZ ;  /* 0xd2511f5309087825 */ /* 0x000fe200078e00ff */
[----:B------:R-:W-:Y:S03]  /*5840*/  LOP3.LUT R6, R15, UR27, R4, 0x96, !PT ;  /* 0x0000001b0f067c12 */ /* 0x000fe6000f8e9604 */
[----:B------:R-:W-:Y:S01]  /*5850*/  IMAD.WIDE.U32 R4, R7, -0x2daee0ad, RZ ;  /* 0xd2511f5307047825 */ /* 0x000fe200078e00ff */
[----:B------:R-:W-:Y:S04]  /*5860*/  LOP3.LUT R16, R9, UR26, R16, 0x96, !PT ;  /* 0x0000001a09107c12 */ /* 0x000fe8000f8e9610 */
[----:B------:R-:W-:Y:S01]  /*5870*/  MUFU.EX2 R192, R192 ;  /* 0x000000c000c07308 */ /* 0x000fe20000000800 */
[----:B------:R-:W-:Y:S01]  /*5880*/  IMAD.WIDE.U32 R6, R6, -0x2daee0ad, RZ ;  /* 0xd2511f5306067825 */ /* 0x000fe200078e00ff */
[----:B------:R-:W-:Y:S02]  /*5890*/  LOP3.LUT R13, R4, 0xff, RZ, 0xc0, !PT ;  /* 0x000000ff040d7812 */ /* 0x000fe400078ec0ff */
[----:B------:R-:W-:Y:S01]  /*58a0*/  LOP3.LUT R9, R5, UR24, R8, 0x96, !PT ;  /* 0x0000001805097c12 */ /* 0x000fe2000f8e9608 */
[----:B------:R-:W-:Y:S01]  /*58b0*/  IMAD.WIDE.U32 R10, R10, -0x2daee0ad, RZ ;  /* 0xd2511f530a0a7825 */ /* 0x000fe200078e00ff */
[----:B------:R-:W-:Y:S04]  /*58c0*/  ISETP.LE.U32.AND P4, PT, R13, UR12, PT ;  /* 0x0000000c0d007c0c */ /* 0x000fe8000bf83070 */
[----:B------:R-:W-:Y:S01]  /*58d0*/  MUFU.EX2 R181, R181 ;  /* 0x000000b500b57308 */ /* 0x000fe20000000800 */
[----:B-1----:R-:W-:Y:S02]  /*58e0*/  LOP3.LUT R3, R6, 0xff, RZ, 0xc0, !PT ;  /* 0x000000ff06037812 */ /* 0x002fe400078ec0ff */
[----:B------:R-:W-:Y:S02]  /*58f0*/  LOP3.LUT R22, R11, UR26, R22, 0x96, !PT ;  /* 0x0000001a0b167c12 */ /* 0x000fe4000f8e9616 */
[----:B------:R-:W-:Y:S02]  /*5900*/  LOP3.LUT R17, R4, 0xffff, RZ, 0xc0, !PT ;  /* 0x0000ffff04117812 */ /* 0x000fe400078ec0ff */
[----:B------:R-:W-:Y:S03]  /*5910*/  LOP3.LUT R8, R7, UR24, R10, 0x96, !PT ;  /* 0x0000001807087c12 */ /* 0x000fe6000f8e960a */
[----:B------:R-:W-:Y:S01]  /*5920*/  MUFU.EX2 R180, R180 ;  /* 0x000000b400b47308 */ /* 0x000fe20000000800 */
[--C-:B------:R-:W-:Y:S02]  /*5930*/  SHF.R.U32.HI R11, RZ, 0x18, R4.reuse ;  /* 0x00000018ff0b7819 */ /* 0x100fe40000011604 */
[----:B------:R-:W-:Y:S01]  /*5940*/  SHF.R.U32.HI R15, RZ, 0x10, R4 ;  /* 0x00000010ff0f7819 */ /* 0x000fe20000011604 */
[----:B------:R-:W-:Y:S01]  /*5950*/  IMAD.WIDE.U32 R4, R16, -0x326172a9, RZ ;  /* 0xcd9e8d5710047825 */ /* 0x000fe200078e00ff */
[--C-:B------:R-:W-:Y:S02]  /*5960*/  SHF.R.U32.HI R10, RZ, 0x18, R6.reuse ;  /* 0x00000018ff0a7819 */ /* 0x100fe40000011606 */
[----:B------:R-:W-:Y:S03]  /*5970*/  ISETP.LE.U32.AND P1, PT, R3, UR12, PT ;  /* 0x0000000c03007c0c */ /* 0x000fe6000bf23070 */
[----:B------:R-:W-:Y:S01]  /*5980*/  MUFU.EX2 R185, R185 ;  /* 0x000000b900b97308 */ /* 0x000fe20000000800 */
[----:B------:R-:W-:Y:S02]  /*5990*/  ISETP.LE.U32.AND P0, PT, R10, UR12, PT ;  /* 0x0000000c0a007c0c */ /* 0x000fe4000bf03070 */
[----:B------:R-:W-:Y:S02]  /*59a0*/  ISETP.LE.U32.AND P3, PT, R11, UR12, PT ;  /* 0x0000000c0b007c0c */ /* 0x000fe4000bf63070 */
[----:B------:R-:W-:Y:S02]  /*59b0*/  LOP3.LUT R10, R4, 0xff, RZ, 0xc0, !PT ;  /* 0x000000ff040a7812 */ /* 0x000fe400078ec0ff */
[----:B------:R-:W-:Y:S03]  /*59c0*/  LOP3.LUT R3, R9, 0xff, RZ, 0xc0, !PT ;  /* 0x000000ff09037812 */ /* 0x000fe600078ec0ff */
[----:B------:R-:W-:Y:S01]  /*59d0*/  MUFU.EX2 R190, R190 ;  /* 0x000000be00be7308 */ /* 0x000fe20000000800 */
[----:B------:R-:W-:Y:S02]  /*59e0*/  SHF.R.U32.HI R18, RZ, 0x10, R6 ;  /* 0x00000010ff127819 */ /* 0x000fe40000011606 */
[----:B------:R-:W-:Y:S02]  /*59f0*/  LOP3.LUT R19, R6, 0xffff, RZ, 0xc0, !PT ;  /* 0x0000ffff06137812 */ /* 0x000fe400078ec0ff */
[----:B------:R-:W-:Y:S02]  /*5a00*/  ISETP.LE.U32.AND P6, PT, R10, UR12, PT ;  /* 0x0000000c0a007c0c */ /* 0x000fe4000bfc3070 */
[----:B------:R-:W-:Y:S03]  /*5a10*/  LOP3.LUT R6, R5, UR25, R12, 0x96, !PT ;  /* 0x0000001905067c12 */ /* 0x000fe6000f8e960c */
[----:B------:R-:W-:Y:S01]  /*5a20*/  MUFU.EX2 R176, R164 ;  /* 0x000000a400b07308 */ /* 0x000fe20000000800 */
[--C-:B------:R-:W-:Y:S02]  /*5a30*/  SHF.R.U32.HI R7, RZ, 0x18, R4.reuse ;  /* 0x00000018ff077819 */ /* 0x100fe40000011604 */
[----:B------:R-:W-:Y:S02]  /*5a40*/  LOP3.LUT R16, R4, 0xffff, RZ, 0xc0, !PT ;  /* 0x0000ffff04107812 */ /* 0x000fe400078ec0ff */
[----:B------:R-:W-:Y:S01]  /*5a50*/  SHF.R.U32.HI R12, RZ, 0x10, R4 ;  /* 0x00000010ff0c7819 */ /* 0x000fe20000011604 */
[----:B------:R-:W-:Y:S01]  /*5a60*/  IMAD.WIDE.U32 R4, R22, -0x326172a9, RZ ;  /* 0xcd9e8d5716047825 */ /* 0x000fe200078e00ff */
[----:B------:R-:W-:Y:S03]  /*5a70*/  ISETP.LE.U32.AND P5, PT, R7, UR12, PT ;  /* 0x0000000c07007c0c */ /* 0x000fe6000bfa3070 */
[----:B------:R-:W-:Y:S01]  /*5a80*/  MUFU.EX2 R178, R178 ;  /* 0x000000b200b27308 */ /* 0x000fe20000000800 */
[--C-:B------:R-:W-:Y:S02]  /*5a90*/  SHF.R.U32.HI R7, RZ, 0x18, R9.reuse ;  /* 0x00000018ff077819 */ /* 0x100fe40000011609 */
[----:B------:R-:W-:Y:S02]  /*5aa0*/  LOP3.LUT R11, R4, 0xff, RZ, 0xc0, !PT ;  /* 0x000000ff040b7812 */ /* 0x000fe400078ec0ff */
[--C-:B------:R-:W-:Y:S02]  /*5ab0*/  SHF.R.U32.HI R10, RZ, 0x18, R4.reuse ;  /* 0x00000018ff0a7819 */ /* 0x100fe40000011604 */
[----:B------:R-:W-:Y:S03]  /*5ac0*/  SHF.R.U32.HI R13, RZ, 0x10, R4 ;  /* 0x00000010ff0d7819 */ /* 0x000fe60000011604 */
[----:B------:R-:W-:Y:S10]  /*5ad0*/  MUFU.EX2 R177, R177 ;  /* 0x000000b100b17308 */ /* 0x000ff40000000800 */
[----:B------:R-:W-:Y:S10]  /*5ae0*/  MUFU.EX2 R187, R2 ;  /* 0x0000000200bb7308 */ /* 0x000ff40000000800 */
[----:B------:R-:W-:Y:S10]  /*5af0*/  MUFU.EX2 R179, R179 ;  /* 0x000000b300b37308 */ /* 0x000ff40000000800 */
[----:B------:R-:W-:Y:S10]  /*5b00*/  MUFU.EX2 R183, R0 ;  /* 0x0000000000b77308 */ /* 0x000ff40000000800 */
[----:B------:R-:W-:Y:S10]  /*5b10*/  MUFU.EX2 R189, R24 ;  /* 0x0000001800bd7308 */ /* 0x000ff40000000800 */
[----:B------:R-:W1:Y:S10]  /*5b20*/  MUFU.EX2 R188, R27 ;  /* 0x0000001b00bc7308 */ /* 0x000e740000000800 */
[----:B------:R-:W-:Y:S10]  /*5b30*/  MUFU.EX2 R186, R25 ;  /* 0x0000001900ba7308 */ /* 0x000ff40000000800 */
[----:B------:R-:W3:Y:S01]  /*5b40*/  MUFU.EX2 R184, R26 ;  /* 0x0000001a00b87308 */ /* 0x000ee20000000800 */
[----:B------:R-:W-:Y:S01]  /*5b50*/  @!P4 FADD.FTZ R226, -R226, -RZ ;  /* 0x800000ffe2e2c221 */ /* 0x000fe20000010100 */
[----:B------:R-:W-:Y:S01]  /*5b60*/  ISETP.LE.U32.AND P4, PT, R3, UR12, PT ;  /* 0x0000000c03007c0c */ /* 0x000fe2000bf83070 */
[----:B------:R-:W-:Y:S01]  /*5b70*/  @!P1 FADD.FTZ R223, -R223, -RZ ;  /* 0x800000ffdfdf9221 */ /* 0x000fe20000010100 */
[----:B------:R-:W-:Y:S01]  /*5b80*/  LOP3.LUT R3, R15, 0xff, RZ, 0xc0, !PT ;  /* 0x000000ff0f037812 */ /* 0x000fe200078ec0ff */
[----:B--2---:R-:W-:Y:S01]  /*5b90*/  @!P3 FADD.FTZ R225, -R225, -RZ ;  /* 0x800000ffe1e1b221 */ /* 0x004fe20000010100 */
[----:B------:R-:W-:Y:S01]  /*5ba0*/  ISETP.LE.U32.AND P3, PT, R7, UR12, PT ;  /* 0x0000000c07007c0c */ /* 0x000fe2000bf63070 */
[----:B------:R-:W-:Y:S01]  /*5bb0*/  @!P6 FADD.FTZ R205, -R205, -RZ ;  /* 0x800000ffcdcde221 */ /* 0x000fe20000010100 */
[----:B------:R-:W-:Y:S01]  /*5bc0*/  ISETP.LE.U32.AND P1, PT, R3, UR12, PT ;  /* 0x0000000c03007c0c */ /* 0x000fe2000bf23070 */
[----:B------:R-:W-:Y:S01]  /*5bd0*/  @!P5 FADD.FTZ R206, -R206, -RZ ;  /* 0x800000ffceced221 */ /* 0x000fe20000010100 */
[----:B------:R-:W-:Y:S01]  /*5be0*/  LOP3.LUT R3, R5, UR25, R14, 0x96, !PT ;  /* 0x0000001905037c12 */ /* 0x000fe2000f8e960e */
[----:B----4-:R-:W-:Y:S01]  /*5bf0*/  @!P0 FADD.FTZ R224, -R224, -RZ ;  /* 0x800000ffe0e08221 */ /* 0x010fe20000010100 */
[----:B------:R-:W-:Y:S02]  /*5c00*/  LOP3.LUT R14, R4, 0xffff, RZ, 0xc0, !PT ;  /* 0x0000ffff040e7812 */ /* 0x000fe400078ec0ff */
[----:B------:R-:W-:Y:S01]  /*5c10*/  SHF.R.U32.HI R4, RZ, 0x18, R6 ;  /* 0x00000018ff047819 */ /* 0x000fe20000011606 */
[----:B------:R-:W-:Y:S01]  /*5c20*/  @!P4 FADD.FTZ R221, -R221, -RZ ;  /* 0x800000ffddddc221 */ /* 0x000fe20000010100 */
[----:B------:R-:W-:Y:S02]  /*5c30*/  SHF.R.U32.HI R5, RZ, 0x18, R8 ;  /* 0x00000018ff057819 */ /* 0x000fe40000011608 */
[----:B------:R-:W-:Y:S01]  /*5c40*/  ISETP.LE.U32.AND P6, PT, R4, UR12, PT ;  /* 0x0000000c04007c0c */ /* 0x000fe2000bfc3070 */
[----:B------:R-:W-:Y:S01]  /*5c50*/  @!P3 FADD.FTZ R207, -R207, -RZ ;  /* 0x800000ffcfcfb221 */ /* 0x000fe20000010100 */
[----:B------:R-:W-:Y:S01]  /*5c60*/  LOP3.LUT R4, R6, 0xff, RZ, 0xc0, !PT ;  /* 0x000000ff06047812 */ /* 0x000fe200078ec0ff */
[----:B------:R-:W-:Y:S01]  /*5c70*/  @!P1 FADD.FTZ R222, -R222, -RZ ;  /* 0x800000ffdede9221 */ /* 0x000fe20000010100 */
[----:B------:R-:W-:Y:S02]  /*5c80*/  ISETP.LE.U32.AND P4, PT, R5, UR12, PT ;  /* 0x0000000c05007c0c */ /* 0x000fe4000bf83070 */
[----:B------:R-:W-:Y:S02]  /*5c90*/  ISETP.LE.U32.AND P5, PT, R4, UR12, PT ;  /* 0x0000000c04007c0c */ /* 0x000fe4000bfa3070 */
[----:B------:R-:W-:Y:S02]  /*5ca0*/  LOP3.LUT R4, R12, 0xff, RZ, 0xc0, !PT ;  /* 0x000000ff0c047812 */ /* 0x000fe400078ec0ff */
[----:B------:R-:W-:Y:S02]  /*5cb0*/  ISETP.LE.U32.AND P1, PT, R11, UR12, PT ;  /* 0x0000000c0b007c0c */ /* 0x000fe4000bf23070 */
[----:B------:R-:W-:Y:S01]  /*5cc0*/  ISETP.LE.U32.AND P3, PT, R4, UR12, PT ;  /* 0x0000000c04007c0c */ /* 0x000fe2000bf63070 */
[----:B------:R-:W-:Y:S01]  /*5cd0*/  @!P6 FADD.FTZ R193, -R193, -RZ ;  /* 0x800000ffc1c1e221 */ /* 0x000fe20000010100 */
[----:B------:R-:W-:Y:S02]  /*5ce0*/  SHF.R.U32.HI R4, RZ, 0x10, R9 ;  /* 0x00000010ff047819 */ /* 0x000fe40000011609 */
[----:B------:R-:W-:Y:S01]  /*5cf0*/  ISETP.LE.U32.AND P6, PT, R10, UR12, PT ;  /* 0x0000000c0a007c0c */ /* 0x000fe2000bfc3070 */
[----:B-1----:R-:W-:Y:S01]  /*5d00*/  @!P4 FADD.FTZ R188, -R188, -RZ ;  /* 0x800000ffbcbcc221 */ /* 0x002fe20000010100 */
[----:B------:R-:W-:Y:S01]  /*5d10*/  LOP3.LUT R5, R4, 0xff, RZ, 0xc0, !PT ;  /* 0x000000ff04057812 */ /* 0x000fe200078ec0ff */
[----:B------:R-:W-:Y:S01]  /*5d20*/  @!P5 FADD.FTZ R191, -R191, -RZ ;  /* 0x800000ffbfbfd221 */ /* 0x000fe20000010100 */
[----:B------:R-:W-:Y:S02]  /*5d30*/  SHF.R.U32.HI R4, RZ, 0x8, R17 ;  /* 0x00000008ff047819 */ /* 0x000fe40000011611 */
[----:B------:R-:W-:Y:S01]  /*5d40*/  ISETP.LE.U32.AND P5, PT, R5, UR12, PT ;  /* 0x0000000c05007c0c */ /* 0x000fe2000bfa3070 */
[----:B------:R-:W-:Y:S01]  /*5d50*/  @!P1 FADD.FTZ R195, -R195, -RZ ;  /* 0x800000ffc3c39221 */ /* 0x000fe20000010100 */
[----:B------:R-:W-:Y:S01]  /*5d60*/  LOP3.LUT R4, R4, 0xffff, RZ, 0xc0, !PT ;  /* 0x0000ffff04047812 */ /* 0x000fe200078ec0ff */
[----:B------:R-:W-:Y:S01]  /*5d70*/  @!P3 FADD.FTZ R202, -R202, -RZ ;  /* 0x800000ffcacab221 */ /* 0x000fe20000010100 */
[----:B------:R-:W-:Y:S02]  /*5d80*/  LOP3.LUT R7, R8, 0xff, RZ, 0xc0, !PT ;  /* 0x000000ff08077812 */ /* 0x000fe400078ec0ff */
[----:B------:R-:W-:Y:S01]  /*5d90*/  SHF.R.U32.HI R5, RZ, 0x10, R6 ;  /* 0x00000010ff057819 */ /* 0x000fe20000011606 */
[----:B------:R-:W-:Y:S01]  /*5da0*/  @!P6 FADD.FTZ R194, -R194, -RZ ;  /* 0x800000ffc2c2e221 */ /* 0x000fe20000010100 */
[----:B------:R-:W-:Y:S02]  /*5db0*/  ISETP.LE.U32.AND P3, PT, R4, UR12, PT ;  /* 0x0000000c04007c0c */ /* 0x000fe4000bf63070 */
[----:B------:R-:W-:Y:S02]  /*5dc0*/  ISETP.LE.U32.AND P0, PT, R7, UR12, PT ;  /* 0x0000000c07007c0c */ /* 0x000fe4000bf03070 */
        /* <DEDUP_REMOVED lines=193> */
[----:B------:R-:W-:Y:S03]  /*69e0*/  FADD.FTZ R7, -R198, R7 ;  /* 0x00000007c6077221 */ /* 0x000fe60000010100 */
[-C--:B------:R-:W-:Y:S01]  /*69f0*/  FSEL R0, R0, R199.reuse, P0 ;  /* 0x000000c700007208 */ /* 0x080fe20000000000 */
[----:B------:R-:W-:Y:S01]  /*6a00*/  FADD.FTZ R5, -R196, R10 ;  /* 0x0000000ac4057221 */ /* 0x000fe20000010100 */
[----:B------:R-:W-:Y:S02]  /*6a10*/  FSEL R4, R4, R199, P1 ;  /* 0x000000c704047208 */ /* 0x000fe40000800000 */
[----:B------:R-:W-:Y:S01]  /*6a20*/  FSETP.GE.FTZ.AND P1, PT, R182, RZ, PT ;  /* 0x000000ffb600720b */ /* 0x000fe20003f36000 */
[----:B------:R-:W-:Y:S01]  /*6a30*/  FMUL.FTZ R203, R176, R0 ;  /* 0x00000000b0cb7220 */ /* 0x000fe20000410000 */
[----:B------:R-:W-:Y:S01]  /*6a40*/  FSETP.GE.FTZ.AND P0, PT, R193, RZ, PT ;  /* 0x000000ffc100720b */ /* 0x000fe20003f16000 */
[----:B------:R-:W-:Y:S01]  /*6a50*/  FADD.FTZ R0, -R198, R6 ;  /* 0x00000006c6007221 */ /* 0x000fe20000010100 */
[----:B------:R-:W-:Y:S01]  /*6a60*/  FMUL.FTZ R204, R191, R4 ;  /* 0x00000004bfcc7220 */ /* 0x000fe20000410000 */
[----:B------:R-:W-:Y:S01]  /*6a70*/  FADD.FTZ R6, -R197, R9 ;  /* 0x00000009c5067221 */ /* 0x000fe20000010100 */
[-C--:B------:R-:W-:Y:S01]  /*6a80*/  FSEL R7, R7, R198.reuse, P0 ;  /* 0x000000c607077208 */ /* 0x080fe20000000000 */
[----:B------:R-:W-:Y:S01]  /*6a90*/  FADD.FTZ R14, -R196, R14 ;  /* 0x0000000ec40e7221 */ /* 0x000fe20000010100 */
[----:B------:R-:W-:Y:S01]  /*6aa0*/  FSEL R0, R0, R198, P1 ;  /* 0x000000c600007208 */ /* 0x000fe20000800000 */
[----:B------:R-:W-:Y:S01]  /*6ab0*/  FADD.FTZ R15, -R196, R15 ;  /* 0x0000000fc40f7221 */ /* 0x000fe20000010100 */
[----:B------:R-:W-:Y:S01]  /*6ac0*/  FSETP.GE.FTZ.AND P1, PT, R178, RZ, PT ;  /* 0x000000ffb200720b */ /* 0x000fe20003f36000 */
[----:B------:R-:W-:Y:S01]  /*6ad0*/  FADD.FTZ R12, -R197, R12 ;  /* 0x0000000cc50c7221 */ /* 0x000fe20000010100 */
[----:B------:R-:W-:Y:S01]  /*6ae0*/  FSETP.GE.FTZ.AND P0, PT, R180, RZ, PT ;  /* 0x000000ffb400720b */ /* 0x000fe20003f16000 */
[----:B------:R-:W-:Y:S01]  /*6af0*/  FMUL.FTZ R191, R182, R0 ;  /* 0x00000000b6bf7220 */ /* 0x000fe20000410000 */
[----:B------:R-:W-:Y:S01]  /*6b00*/  LEA R0, R220, UR4, 0x1 ;  /* 0x00000004dc007c11 */ /* 0x000fe2000f8e08ff */
[----:B------:R-:W-:Y:S01]  /*6b10*/  FMUL.FTZ R182, R193, R7 ;  /* 0x00000007c1b67220 */ /* 0x000fe20000410000 */
[-C--:B------:R-:W-:Y:S01]  /*6b20*/  FSEL R5, R5, R196.reuse, P1 ;  /* 0x000000c405057208 */ /* 0x080fe20000800000 */
[----:B------:R-:W-:Y:S01]  /*6b30*/  FADD.FTZ R7, -R197, R8 ;  /* 0x00000008c5077221 */ /* 0x000fe20000010100 */
[----:B------:R-:W-:Y:S01]  /*6b40*/  FSETP.GE.FTZ.AND P1, PT, R185, RZ, PT ;  /* 0x000000ffb900720b */ /* 0x000fe20003f36000 */
[----:B------:R-:W-:Y:S01]  /*6b50*/  VIADD R4, R0, 0x8000 ;  /* 0x0000800000047836 */ /* 0x000fe20000000000 */
[-C--:B------:R-:W-:Y:S01]  /*6b60*/  FSEL R6, R6, R197.reuse, P3 ;  /* 0x000000c506067208 */ /* 0x080fe20001800000 */
[----:B------:R-:W-:Y:S01]  /*6b70*/  VIADD R176, R0, 0x8040 ;  /* 0x0000804000b07836 */ /* 0x000fe20000000000 */
[----:B------:R-:W-:Y:S01]  /*6b80*/  FSEL R7, R7, R197, P4 ;  /* 0x000000c507077208 */ /* 0x000fe20002000000 */
[----:B------:R-:W-:Y:S01]  /*6b90*/  @P2 VIADD R176, R4, 0xffffffc0 ;  /* 0xffffffc004b02836 */ /* 0x000fe20000000000 */
[----:B------:R-:W-:Y:S01]  /*6ba0*/  FSETP.GE.FTZ.AND P4, PT, R195, RZ, PT ;  /* 0x000000ffc300720b */ /* 0x000fe20003f96000 */
[----:B------:R-:W-:Y:S01]  /*6bb0*/  FADD.FTZ R4, -R196, R11 ;  /* 0x0000000bc4047221 */ /* 0x000fe20000010100 */
[----:B------:R-:W-:Y:S01]  /*6bc0*/  FSETP.GE.FTZ.AND P3, PT, R179, RZ, PT ;  /* 0x000000ffb300720b */ /* 0x000fe20003f76000 */
[-C--:B-1----:R-:W-:Y:S03]  /*6bd0*/  HMMA.16816.F32 R20, R172, R164.reuse, R20 ;  /* 0x000000a4ac14723c */ /* 0x082fe60000001814 */
[-C--:B------:R-:W-:Y:S01]  /*6be0*/  FSEL R4, R4, R196.reuse, P0 ;  /* 0x000000c404047208 */ /* 0x080fe20000000000 */
[----:B------:R-:W-:Y:S01]  /*6bf0*/  FADD.FTZ R13, -R197, R13 ;  /* 0x0000000dc50d7221 */ /* 0x000fe20000010100 */
[----:B------:R-:W-:Y:S01]  /*6c00*/  FSETP.GE.FTZ.AND P0, PT, R194, RZ, PT ;  /* 0x000000ffc200720b */ /* 0x000fe20003f16000 */
[C---:B------:R-:W-:Y:S05]  /*6c10*/  HMMA.16816.F32 R24, R168.reuse, R164, R24 ;  /* 0x000000a4a818723c */ /* 0x040fea0000001818 */
[----:B------:R-:W-:Y:S01]  /*6c20*/  FMUL.FTZ R10, R178, R5 ;  /* 0x00000005b20a7220 */ /* 0x000fe20000410000 */
[----:B------:R-:W-:Y:S01]  /*6c30*/  FSEL R5, R14, R196, P1 ;  /* 0x000000c40e057208 */ /* 0x000fe20000800000 */
[----:B------:R-:W-:Y:S01]  /*6c40*/  FMUL.FTZ R9, R180, R4 ;  /* 0x00000004b4097220 */ /* 0x000fe20000410000 */
[----:B------:R-:W-:Y:S01]  /*6c50*/  FSEL R4, R15, R196, P0 ;  /* 0x000000c40f047208 */ /* 0x000fe20000000000 */
[-C--:B------:R-:W-:Y:S03]  /*6c60*/  HMMA.16816.F32 R28, R168, R166.reuse, R28 ;  /* 0x000000a6a81c723c */ /* 0x080fe6000000181c */
[----:B------:R-:W-:Y:S01]  /*6c70*/  FSETP.GE.FTZ.AND P1, PT, R202, RZ, PT ;  /* 0x000000ffca00720b */ /* 0x000fe20003f36000 */
[----:B------:R-:W-:Y:S01]  /*6c80*/  FADD.FTZ R18, -R198, R18 ;  /* 0x00000012c6127221 */ /* 0x000fe20000010100 */
[----:B------:R-:W-:Y:S01]  /*6c90*/  FSETP.GE.FTZ.AND P0, PT, R206, RZ, PT ;  /* 0x000000ffce00720b */ /* 0x000fe20003f16000 */
[----:B------:R-:W-:Y:S01]  /*6ca0*/  FMUL.FTZ R193, R181, R7 ;  /* 0x00000007b5c17220 */ /* 0x000fe20000410000 */
[-C--:B------:R-:W-:Y:S01]  /*6cb0*/  FSEL R7, R12, R197.reuse, P4 ;  /* 0x000000c50c077208 */ /* 0x080fe20002000000 */
[----:B------:R-:W-:Y:S01]  /*6cc0*/  FMUL.FTZ R11, R177, R6 ;  /* 0x00000006b10b7220 */ /* 0x000fe20000410000 */
[----:B------:R-:W-:Y:S01]  /*6cd0*/  FSETP.GE.FTZ.AND P4, PT, R205, RZ, PT ;  /* 0x000000ffcd00720b */ /* 0x000fe20003f96000 */
[----:B------:R-:W-:Y:S04]  /*6ce0*/  HMMA.16816.F32 R32, R172, R166, R32 ;  /* 0x000000a6ac20723c */ /* 0x000fe80000001820 */
[----:B------:R-:W-:Y:S01]  /*6cf0*/  FSEL R6, R13, R197, P3 ;  /* 0x000000c50d067208 */ /* 0x000fe20001800000 */
[----:B------:R-:W-:Y:S01]  /*6d00*/  FADD.FTZ R19, -R198, R19 ;  /* 0x00000013c6137221 */ /* 0x000fe20000010100 */
[----:B------:R-:W-:Y:S01]  /*6d10*/  FSETP.GE.FTZ.AND P3, PT, R192, RZ, PT ;  /* 0x000000ffc000720b */ /* 0x000fe20003f76000 */
[----:B------:R-:W-:Y:S01]  /*6d20*/  FADD.FTZ R181, -R199, R16 ;  /* 0x00000010c7b57221 */ /* 0x000fe20000010100 */
[----:B------:R-:W-:Y:S03]  /*6d30*/  F2FP.F16.F32.PACK_AB R16, R9, R10 ;  /* 0x0000000a0910723e */ /* 0x000fe600000000ff */
[----:B------:R-:W-:Y:S01]  /*6d40*/  F2FP.F16.F32.PACK_AB R178, R203, R204 ;  /* 0x000000cccbb2723e */ /* 0x000fe200000000ff */
[----:B------:R-:W-:Y:S01]  /*6d50*/  FADD.FTZ R180, -R199, R17 ;  /* 0x00000011c7b47221 */ /* 0x000fe20000010100 */
[----:B------:R-:W-:Y:S01]  /*6d60*/  F2FP.F16.F32.PACK_AB R17, R11, R193 ;  /* 0x000000c10b11723e */ /* 0x000fe200000000ff */
[----:B------:R-:W-:Y:S01]  /*6d70*/  FMUL.FTZ R8, R185, R5 ;  /* 0x00000005b9087220 */ /* 0x000fe20000410000 */
[----:B------:R-:W-:Y:S01]  /*6d80*/  FSEL R5, R18, R198, P1 ;  /* 0x000000c612057208 */ /* 0x000fe20000800000 */
[----:B------:R-:W-:Y:S01]  /*6d90*/  FMUL.FTZ R14, R194, R4 ;  /* 0x00000004c20e7220 */ /* 0x000fe20000410000 */
[----:B------:R-:W-:Y:S01]  /*6da0*/  FSEL R4, R19, R198, P0 ;  /* 0x000000c613047208 */ /* 0x000fe20000000000 */
        /* <DEDUP_REMOVED lines=8> */
[----:B------:R-:W-:Y:S01]  /*6e30*/  FADD.FTZ R11, -R199, R21 ;  /* 0x00000015c70b7221 */ /* 0x000fe20000010100 */
[----:B------:R-:W-:Y:S01]  /*6e40*/  FSETP.GE.FTZ.AND P3, PT, R190, RZ, PT ;  /* 0x000000ffbe00720b */ /* 0x000fe20003f76000 */
[----:B------:R-:W-:Y:S01]  /*6e50*/  FMUL.FTZ R18, R202, R5 ;  /* 0x00000005ca127220 */ /* 0x000fe20000410000 */
[----:B------:R-:W-:Y:S01]  /*6e60*/  FSEL R10, R10, R198, P0 ;  /* 0x000000c60a0a7208 */ /* 0x000fe20000000000 */
[----:B------:R-:W-:Y:S01]  /*6e70*/  FADD.FTZ R5, -R196, R27 ;  /* 0x0000001bc4057221 */ /* 0x000fe20000010100 */
[----:B------:R-:W-:Y:S01]  /*6e80*/  FSETP.GE.FTZ.AND P0, PT, R188, RZ, PT ;  /* 0x000000ffbc00720b */ /* 0x000fe20003f16000 */
[----:B------:R-:W-:Y:S01]  /*6e90*/  FMUL.FTZ R12, R206, R4 ;  /* 0x00000004ce0c7220 */ /* 0x000fe20000410000 */
[-C--:B------:R-:W-:Y:S01]  /*6ea0*/  FSEL R4, R20, R199.reuse, P4 ;  /* 0x000000c714047208 */ /* 0x080fe20002000000 */
[----:B------:R-:W-:Y:S01]  /*6eb0*/  FADD.FTZ R9, -R198, R22 ;  /* 0x00000016c6097221 */ /* 0x000fe20000010100 */
[----:B------:R-:W-:Y:S01]  /*6ec0*/  FSEL R11, R11, R199, P3 ;  /* 0x000000c70b0b7208 */ /* 0x000fe20001800000 */
[----:B------:R-:W-:Y:S01]  /*6ed0*/  FMUL.FTZ R19, R205, R7 ;  /* 0x00000007cd137220 */ /* 0x000fe20000410000 */
[----:B------:R-:W-:Y:S01]  /*6ee0*/  FSETP.GE.FTZ.AND P1, PT, R200, RZ, PT ;  /* 0x000000ffc800720b */ /* 0x000fe20003f36000 */
[----:B------:R-:W-:Y:S01]  /*6ef0*/  FMUL.FTZ R13, R192, R6 ;  /* 0x00000006c00d7220 */ /* 0x000fe20000410000 */
[----:B------:R-:W-:Y:S01]  /*6f00*/  FSEL R5, R5, R196, P0 ;  /* 0x000000c405057208 */ /* 0x000fe20000000000 */
[----:B------:R-:W-:Y:S01]  /*6f10*/  FMUL.FTZ R4, R221, R4 ;  /* 0x00000004dd047220 */ /* 0x000fe20000410000 */
        /* <DEDUP_REMOVED lines=8> */
[----:B------:R-:W-:Y:S01]  /*6fa0*/  FSETP.GE.FTZ.AND P1, PT, R184, RZ, PT ;  /* 0x000000ffb800720b */ /* 0x000fe20003f36000 */
[----:B------:R-:W-:Y:S01]  /*6fb0*/  FADD.FTZ R34, -R198, R34 ;  /* 0x00000022c6227221 */ /* 0x000fe20000010100 */
[----:B------:R-:W-:Y:S01]  /*6fc0*/  FSETP.GE.FTZ.AND P4, PT, R189, RZ, PT ;  /* 0x000000ffbd00720b */ /* 0x000fe20003f96000 */
[----:B------:R-:W-:Y:S01]  /*6fd0*/  FMUL.FTZ R9, R200, R9 ;  /* 0x00000009c8097220 */ /* 0x000fe20000410000 */
[----:B------:R-:W-:Y:S01]  /*6fe0*/  F2FP.F16.F32.PACK_AB R11, R11, R4 ;  /* 0x000000040b0b723e */ /* 0x000fe200000000ff */
[----:B------:R-:W-:Y:S01]  /*6ff0*/  FADD.FTZ R4, -R196, R30 ;  /* 0x0000001ec4047221 */ /* 0x000fe20000010100 */
[-C--:B------:R-:W-:Y:S01]  /*7000*/  FSEL R7, R7, R197.reuse, P3 ;  /* 0x000000c507077208 */ /* 0x080fe20001800000 */
[----:B------:R-:W-:Y:S01]  /*7010*/  FMUL.FTZ R10, R207, R10 ;  /* 0x0000000acf0a7220 */ /* 0x000fe20000410000 */
[----:B------:R-:W-:Y:S01]  /*7020*/  FSEL R6, R6, R196, P1 ;  /* 0x000000c406067208 */ /* 0x000fe20000800000 */
[----:B------:R-:W-:Y:S01]  /*7030*/  FADD.FTZ R32, -R199, R32 ;  /* 0x00000020c7207221 */ /* 0x000fe20000010100 */
[----:B------:R-:W-:Y:S01]  /*7040*/  FSEL R8, R8, R197, P4 ;  /* 0x000000c508087208 */ /* 0x000fe20002000000 */
[----:B------:R-:W-:Y:S01]  /*7050*/  FMUL.FTZ R7, R186, R7 ;  /* 0x00000007ba077220 */ /* 0x000fe20000410000 */
[----:B------:R-:W-:Y:S01]  /*7060*/  FSETP.GE.FTZ.AND P3, PT, R187, RZ, PT ;  /* 0x000000ffbb00720b */ /* 0x000fe20003f76000 */
[----:B------:R-:W-:Y:S01]  /*7070*/  FMUL.FTZ R6, R184, R6 ;  /* 0x00000006b8067220 */ /* 0x000fe20000410000 */
[----:B------:R-:W-:Y:S02]  /*7080*/  FSETP.GE.FTZ.AND P1, PT, R183, RZ, PT ;  /* 0x000000ffb700720b */ /* 0x000fe40003f36000 */
[----:B------:R-:W-:Y:S01]  /*7090*/  F2FP.F16.F32.PACK_AB R12, R12, R18 ;  /* 0x000000120c0c723e */ /* 0x000fe200000000ff */
[----:B------:R-:W-:Y:S01]  /*70a0*/  FMUL.FTZ R18, R189, R8 ;  /* 0x00000008bd127220 */ /* 0x000fe20000410000 */
[----:B------:R-:W-:Y:S01]  /*70b0*/  FSEL R4, R4, R196, P1 ;  /* 0x000000c404047208 */ /* 0x000fe20000800000 */
[----:B------:R-:W-:Y:S01]  /*70c0*/  @P0 FADD.FTZ R196, -R196, R31 ;  /* 0x0000001fc4c40221 */ /* 0x000fe20000010100 */
[----:B------:R-:W-:Y:S01]  /*70d0*/  FSETP.GE.FTZ.AND P0, PT, R225, RZ, PT ;  /* 0x000000ffe100720b */ /* 0x000fe20003f16000 */
[----:B------:R-:W-:Y:S01]  /*70e0*/  FMUL.FTZ R8, R188, R5 ;  /* 0x00000005bc087220 */ /* 0x000fe20000410000 */
[----:B------:R-:W-:Y:S01]  /*70f0*/  FSETP.GE.FTZ.AND P4, PT, R223, RZ, PT ;  /* 0x000000ffdf00720b */ /* 0x000fe20003f96000 */
[----:B------:R-:W-:Y:S01]  /*7100*/  FADD.FTZ R5, -R197, R28 ;  /* 0x0000001cc5057221 */ /* 0x000fe20000010100 */
[----:B------:R-:W-:Y:S01]  /*7110*/  FSETP.GE.FTZ.AND P1, PT, R201, RZ, PT ;  /* 0x000000ffc900720b */ /* 0x000fe20003f36000 */
[----:B------:R-:W-:Y:S01]  /*7120*/  FMUL.FTZ R4, R183, R4 ;  /* 0x00000004b7047220 */ /* 0x000fe20000410000 */
[----:B------:R-:W-:Y:S02]  /*7130*/  F2FP.F16.F32.PACK_AB R10, R10, R9 ;  /* 0x000000090a0a723e */ /* 0x000fe400000000ff */
[----:B------:R-:W-:Y:S01]  /*7140*/  FSEL R5, R5, R197, P4 ;  /* 0x000000c505057208 */ /* 0x000fe20002000000 */
[----:B------:R-:W-:Y:S01]  /*7150*/  @P3 FADD.FTZ R197, -R197, R29 ;  /* 0x0000001dc5c53221 */ /* 0x000fe20000010100 */
[----:B------:R-:W-:Y:S02]  /*7160*/  FSETP.GE.FTZ.AND P3, PT, R222, RZ, PT ;  /* 0x000000ffde00720b */ /* 0x000fe40003f76000 */
[----:B------:R-:W-:Y:S01]  /*7170*/  FSETP.GE.FTZ.AND P4, PT, R226, RZ, PT ;  /* 0x000000ffe200720b */ /* 0x000fe20003f96000 */
[----:B------:R-:W-:Y:S01]  /*7180*/  FMUL.FTZ R5, R223, R5 ;  /* 0x00000005df057220 */ /* 0x000fe20000410000 */
[----:B------:R-:W-:Y:S01]  /*7190*/  FSEL R34, R34, R198, P3 ;  /* 0x000000c622227208 */ /* 0x000fe20001800000 */
[----:B------:R-:W-:Y:S01]  /*71a0*/  @P0 FADD.FTZ R198, -R198, R35 ;  /* 0x00000023c6c60221 */ /* 0x000fe20000010100 */
[----:B------:R-:W-:Y:S02]  /*71b0*/  PLOP3.LUT P0, PT, PT, PT, UP3, 0x80, 0x0 ;  /* 0x000000000000781c */ /* 0x000fe40003f0f038 */
[----:B------:R-:W-:Y:S01]  /*71c0*/  F2FP.F16.F32.PACK_AB R9, R7, R18 ;  /* 0x000000120709723e */ /* 0x000fe200000000ff */
[----:B------:R-:W-:Y:S01]  /*71d0*/  FMUL.FTZ R7, R187, R197 ;  /* 0x000000c5bb077220 */ /* 0x000fe20000410000 */
        /* <DEDUP_REMOVED lines=36> */
.L_x_1809:
[----:B------:R-:W-:Y:S01]  /*7420*/  STS [R232+0x1c000], R178 ;  /* 0x01c000b2e8007388 */ /* 0x000fe20000000800 */
[----:B-1----:R-:W-:Y:S02]  /*7430*/  F2FP.F16.F32.PACK_AB R5, R199, R32 ;  /* 0x00000020c705723e */ /* 0x002fe400000000ff */
[----:B------:R-:W-:Y:S01]  /*7440*/  F2FP.F16.F32.PACK_AB R4, R198, R34 ;  /* 0x00000022c604723e */ /* 0x000fe200000000ff */
        /* <DEDUP_REMOVED lines=19> */
[----:B------:R-:W3:Y:S04]  /*7580*/  LDSM.16.MT88.4 R16, [R176] ;  /* 0x00000000b010783b */ /* 0x000ee80000004200 */
[----:B------:R-:W4:Y:S04]  /*7590*/  LDSM.16.MT88.4 R20, [R0+0xa000] ;  /* 0x00a000000014783b */ /* 0x000f280000004200 */
[----:B------:R-:W5:Y:S04]  /*75a0*/  LDSM.16.MT88.4 R24, [R176+0x2000] ;  /* 0x00200000b018783b */ /* 0x000f680000004200 */
[----:B------:R-:W-:Y:S04]  /*75b0*/  LDSM.16.MT88.4 R28, [R210+0x20800] ;  /* 0x02080000d21c783b */ /* 0x000fe80000004200 */
[----:B------:R-:W5:Y:S04]  /*75c0*/  LDSM.16.MT88.4 R32, [R0+0x8800] ;  /* 0x008800000020783b */ /* 0x000f680000004200 */
[----:B------:R-:W5:Y:S04]  /*75d0*/  LDSM.16.MT88.4 R164, [R210+0x22800] ;  /* 0x02280000d2a4783b */ /* 0x000f680000004200 */
[----:B------:R-:W-:Y:S04]  /*75e0*/  LDSM.16.MT88.4 R168, [R176+0x3000] ;  /* 0x00300000b0a8783b */ /* 0x000fe80000004200 */
        /* <DEDUP_REMOVED lines=106> */
.L_x_1810:
[----:B-1----:R-:W-:Y:S01]  /*7c90*/  LEA R0, R218, UR4, 0x1 ;  /* 0x00000004da007c11 */ /* 0x002fe2000f8e08ff */
[----:B------:R-:W-:Y:S01]  /*7ca0*/  LDSM.16.MT88.4 R16, [R209] ;  /* 0x00000000d110783b */ /* 0x000fe20000004200 */
[----:B------:R-:W-:Y:S01]  /*7cb0*/  IMAD.MOV.U32 R221, RZ, RZ, 0x4 ;  /* 0x00000004ffdd7424 */ /* 0x000fe200078e00ff */
[----:B------:R-:W-:Y:S02]  /*7cc0*/  ULOP3.LUT UR7, UR6, 0x1, URZ, 0xc0, !UPT ;  /* 0x0000000106077892 */ /* 0x000fe4000f8ec03f */
[----:B------:R-:W1:Y:S01]  /*7cd0*/  LDSM.16.M88.4 R32, [R0+0x1c000] ;  /* 0x01c000000020783b */ /* 0x000e620000000200 */
[----:B------:R-:W-:Y:S02]  /*7ce0*/  UISETP.GT.AND UP2, UPT, UR6, UR23, UPT ;  /* 0x000000170600728c */ /* 0x000fe4000bf44270 */
[----:B------:R-:W-:Y:S01]  /*7cf0*/  UISETP.NE.U32.AND UP0, UPT, UR7, 0x1, UPT ;  /* 0x000000010700788c */ /* 0x000fe2000bf05070 */
[----:B------:R-:W2:Y:S01]  /*7d00*/  LDSM.16.M88.4 R28, [R0+0x1d000] ;  /* 0x01d00000001c783b */ /* 0x000ea20000000200 */
[----:B------:R-:W-:Y:S02]  /*7d10*/  @UP3 UIADD3 UR10, UP1, UR14, -0x100, URZ ;  /* 0xffffff000e0a3890 */ /* 0x000fe4000ff3e03f */
[----:B------:R-:W-:Y:S01]  /*7d20*/  UIADD3 UR6, UR6, -0x1, URZ ;  /* 0xffffffff06067890 */ /* 0x000fe2000fffe03f */
[----:B------:R-:W3:Y:S01]  /*7d30*/  LDSM.16.MT88.4 R164, [R209+0x4000] ;  /* 0x00400000d1a4783b */ /* 0x000ee20000004200 */
[----:B------:R-:W-:Y:S03]  /*7d40*/  @UP3 UIADD3.X UR7, UR15, -0x1, URZ, UP1, !UPT ;  /* 0xffffffff0f073890 */ /* 0x000fe60008ffe43f */
        /* <DEDUP_REMOVED lines=36> */
[----:B----4-:R-:W4:Y:S04]  /*7f90*/  LDC R0, c[0x0][0x270] ;  /* 0x00009c00ff007b82 */ /* 0x010f280000000800 */
        /* <DEDUP_REMOVED lines=39> */
[----:B------:R-:W-:Y:S06]  /*8210*/  HMMA.16816.F32 R32, R172, R198, R32 ;  /* 0x000000c6ac20723c */ /* 0x000fec0000001820 */
[-C--:B--2---:R-:W-:Y:S05]  /*8220*/  HMMA.16816.F32 R4, R164, R176.reuse, R4 ;  /* 0x000000b0a404723c */ /* 0x084fea0000001804 */
[----:B------:R-:W-:Y:S01]  /*8230*/  @P0 VIADD R172, R239, 0xffffffc0 ;  /* 0xffffffc0efac0836 */ /* 0x000fe20000000000 */
[C---:B------:R-:W-:Y:S05]  /*8240*/  HMMA.16816.F32 R8, R200.reuse, R176, R8 ;  /* 0x000000b0c808723c */ /* 0x040fea0000001808 */
        /* <DEDUP_REMOVED lines=14> */
[-C--:B---3--:R-:W-:Y:S05]  /*8330*/  HMMA.16816.F32 R4, R168, R180.reuse, R4 ;  /* 0x000000b4a804723c */ /* 0x088fea0000001804 */
[----:B----4-:R-:W-:Y:S01]  /*8340*/  IMAD R167, R0, UR39, RZ ;  /* 0x0000002700a77c24 */ /* 0x010fe2000f8e02ff */
[C---:B-1----:R-:W-:Y:S05]  /*8350*/  HMMA.16816.F32 R8, R184.reuse, R180, R8 ;  /* 0x000000b4b808723c */ /* 0x042fea0000001808 */
        /* <DEDUP_REMOVED lines=504> */
.L_x_1812:
        /* <DEDUP_REMOVED lines=24> */
.L_x_1813:
        /* <DEDUP_REMOVED lines=50> */
.L_x_1815:
[----:B------:R-:W-:Y:S05]  /*a780*/  BSYNC B0 ;  /* 0x0000000000007941 */ /* 0x000fea0003800000 */
.L_x_1814:
        /* <DEDUP_REMOVED lines=15> */
.L_x_1817:
[----:B------:R-:W-:Y:S05]  /*a880*/  BSYNC B0 ;  /* 0x0000000000007941 */ /* 0x000fea0003800000 */
.L_x_1816:
        /* <DEDUP_REMOVED lines=17> */
.L_x_1819:
[----:B------:R-:W-:Y:S05]  /*a9a0*/  BSYNC B0 ;  /* 0x0000000000007941 */ /* 0x000fea0003800000 */
.L_x_1818:
        /* <DEDUP_REMOVED lines=16> */
.L_x_1821:
[----:B------:R-:W-:Y:S05]  /*aab0*/  BSYNC B0 ;  /* 0x0000000000007941 */ /* 0x000fea0003800000 */
.L_x_1820:
        /* <DEDUP_REMOVED lines=29> */
.L_x_1823:
[----:B------:R-:W-:Y:S05]  /*ac90*/  BSYNC B0 ;  /* 0x0000000000007941 */ /* 0x000fea0003800000 */
.L_x_1822:
        /* <DEDUP_REMOVED lines=15> */
.L_x_1825:
[----:B------:R-:W-:Y:S05]  /*ad90*/  BSYNC B0 ;  /* 0x0000000000007941 */ /* 0x000fea0003800000 */
.L_x_1824:
        /* <DEDUP_REMOVED lines=15> */
.L_x_1827:
[----:B------:R-:W-:Y:S05]  /*ae90*/  BSYNC B0 ;  /* 0x0000000000007941 */ /* 0x000fea0003800000 */
.L_x_1826:
        /* <DEDUP_REMOVED lines=12> */
[----:B------:R2:W-:Y:S02]  /*af60*/  STG.E.128 desc[UR8][R2.64+0x80], R44 ;  /* 0x0000802c02007986 */ /* 0x0005e4000c101d08 */
.L_x_1806:
[----:B------:R-:W-:Y:S05]  /*af70*/  BSYNC B1 ;  /* 0x0000000000017941 */ /* 0x000fea0003800000 */
.L_x_1784:
[----:B-12---:R-:W2:Y:S01]  /*af80*/  LDL R2, [R1+0xc] ;  /* 0x00000c0001027983 */ /* 0x006ea20000100800 */
[----:B------:R-:W-:Y:S02]  /*af90*/  ULDC UR5, c[0x0][0xc] ;  /* 0x0000030000057ab9 */ /* 0x000fe40000000800 */
[----:B------:R-:W-:Y:S01]  /*afa0*/  UIADD3 UR17, UR5, UR17, URZ ;  /* 0x0000001105117290 */ /* 0x000fe2000fffe03f */
[----:B--2---:R-:W-:-:S13]  /*afb0*/  R2UR UR6, R2 ;  /* 0x00000000020672ca */ /* 0x004fda00000e0000 */
[----:B------:R-:W-:-:S06]  /*afc0*/  UISETP.GE.AND UP0, UPT, UR17, UR6, UPT ;  /* 0x000000061100728c */ /* 0x000fcc000bf06270 */
[----:B------:R-:W-:-:S13]  /*afd0*/  PLOP3.LUT P0, PT, PT, PT, UP0, 0x80, 0x0 ;  /* 0x000000000000781c */ /* 0x000fda0003f0f008 */
[----:B------:R-:W-:Y:S05]  /*afe0*/  @P0 BRA `(.L_x_1828) ;  /* 0x0000000000040947 */ /* 0x000fea0003800000 */
[----:B------:R-:W-:Y:S05]  /*aff0*/  BRA `(.L_x_1829) ;  /* 0xffffff58006c7947 */ /* 0x000fea000383ffff */
.L_x_1828:
[----:B------:R-:W-:Y:S05]  /*b000*/  EXIT ;  /* 0x000000000000794d */ /* 0x000fea0003800000 */
.L_x_1830:
        /* <DEDUP_REMOVED lines=15> */
.L_x_2092:


//--------------------- .text._ZN5flash44flash_bwd_dq_dk_dv_loop_seqk_parallel_kernelI23Flash_bwd_kernel_traitsILi128ELi64ELi128ELi8ELi2ELi4ELi2ELb0ELb0EN7cutlass6half_tE19Flash_kernel_traitsILi128ELi64ELi128ELi8ES3_EELb0ELb0ELb1ELb0ELb0ELb1ELb1EEEvNS_16Flash_bwd_paramsE --------------------------
	.section	.text._ZN5flash44flash_bwd_dq_dk_dv_loop_seqk_parallel_kernelI23Flash_bwd_kernel_traitsILi128ELi64ELi128ELi8ELi2ELi4ELi2ELb0ELb0EN7cutlass6half_tE19Flash_kernel_traitsILi128ELi64ELi128ELi8ES3_EELb0ELb0ELb1ELb0ELb0ELb1ELb1EEEvNS_16Flash_bwd_paramsE,"ax",@progbits
	.align	128
        .global         _ZN5flash44flash_bwd_dq_dk_dv_loop_seqk_parallel_kernelI23Flash_bwd_kernel_traitsILi128ELi64ELi128ELi8ELi2ELi4ELi2ELb0ELb0EN7cutlass6half_tE19Flash_kernel_traitsILi128ELi64ELi128ELi8ES3_EELb0ELb0ELb1ELb0ELb0ELb1ELb1EEEvNS_16Flash_bwd_paramsE
        .type           _ZN5flash44flash_bwd_dq_dk_dv_loop_seqk_parallel_kernelI23Flash_bwd_kernel_traitsILi128ELi64ELi128ELi8ELi2ELi4ELi2ELb0ELb0EN7cutlass6half_tE19Flash_kernel_traitsILi128ELi64ELi128ELi8ES3_EELb0ELb0ELb1ELb0ELb0ELb1ELb1EEEvNS_16Flash_bwd_paramsE,@function
        .size           _ZN5flash44flash_bwd_dq_dk_dv_loop_seqk_parallel_kernelI23Flash_bwd_kernel_traitsILi128ELi64ELi128ELi8ELi2ELi4ELi2ELb0ELb0EN7cutlass6half_tE19Flash_kernel_traitsILi128ELi64ELi128ELi8ES3_EELb0ELb0ELb1ELb0ELb0ELb1ELb1EEEvNS_16Flash_bwd_paramsE,(.L_x_2093 - _ZN5flash44flash_bwd_dq_dk_dv_loop_seqk_parallel_kernelI23Flash_bwd_kernel_traitsILi128ELi64ELi128ELi8ELi2ELi4ELi2ELb0ELb0EN7cutlass6half_tE19Flash_kernel_traitsILi128ELi64ELi128ELi8ES3_EELb0ELb0ELb1ELb0ELb0ELb1ELb1EEEvNS_16Flash_bwd_paramsE)
        .other          _ZN5flash44flash_bwd_dq_dk_dv_loop_seqk_parallel_kernelI23Flash_bwd_kernel_traitsILi128ELi64ELi128ELi8ELi2ELi4ELi2ELb0ELb0EN7cutlass6half_tE19Flash_kernel_traitsILi128ELi64ELi128ELi8ES3_EELb0ELb0ELb1ELb0ELb0ELb1ELb1EEEvNS_16Flash_bwd_paramsE,@"STO_CUDA_ENTRY STV_DEFAULT"
_ZN5flash44flash_bwd_dq_dk_dv_loop_seqk_parallel_kernelI23Flash_bwd_kernel_traitsILi128ELi64ELi128ELi8ELi2ELi4ELi2ELb0ELb0EN7cutlass6half_tE19Flash_kernel_traitsILi128ELi64ELi128ELi8ES3_EELb0ELb0ELb1ELb0ELb0ELb1ELb1EEEvNS_16Flash_bwd_paramsE:
.text._ZN5flash44flash_bwd_dq_dk_dv_loop_seqk_parallel_kernelI23Flash_bwd_kernel_traitsILi128ELi64ELi128ELi8ELi2ELi4ELi2ELb0ELb0EN7cutlass6half_tE19Flash_kernel_traitsILi128ELi64ELi128ELi8ES3_EELb0ELb0ELb1ELb0ELb0ELb1ELb1EEEvNS_16Flash_bwd_paramsE:
        /* <DEDUP_REMOVED lines=17> */
[----:B------:R-:W-:Y:S01]  /*0110*/  ULDC.64 UR8, c[0x0][0x208] ;  /* 0x0000820000087ab9 */ /* 0x000fe20000000a00 */
[----:B------:R-:W-:Y:S01]  /*0120*/  ULDC UR58, c[0x0][0x394] ;  /* 0x0000e500003a7ab9 */ /* 0x000fe20000000800 */
[----:B------:R-:W-:-:S03]  /*0130*/  UMOV UR59, 0xffffc000 ;  /* 0xffffc000003b7882 */ /* 0x000fc60000000000 */
[----:B------:R-:W4:Y:S08]  /*0140*/  S2UR UR54, SR_CTAID.Z ;  /* 0x00000000003679c3 */ /* 0x000f300000002700 */
[----:B------:R-:W5:Y:S01]  /*0150*/  S2UR UR44, SR_CTAID.Y ;  /* 0x00000000002c79c3 */ /* 0x000f620000002600 */
[----:B---3--:R-:W-:Y:S01]  /*0160*/  ULEA UR4, UR4, UR5, 0x18 ;  /* 0x0000000504047291 */ /* 0x008fe2000f8ec03f */
[----:B--2---:R-:W-:Y:S01]  /*0170*/  SHF.R.S32.HI R14, RZ, 0x1f, R15 ;  /* 0x0000001fff0e7819 */ /* 0x004fe2000001140f */
[----:B----4-:R-:W-:-:S03]  /*0180*/  USHF.R.S32.HI UR6, URZ, 0x1f, UR54 ;  /* 0x0000001f3f067899 */ /* 0x010fc60008011436 */
        /* <DEDUP_REMOVED lines=28> */
[----:B------:R-:W-:Y:S01]  /*0350*/  IMAD.IADD R3, R15, 0x1, -R2 ;  /* 0x000000010f037824 */ /* 0x000fe200078e0a02 */
        /* <DEDUP_REMOVED lines=22> */
[--C-:B------:R-:W-:Y:S02]  /*04c0*/  LOP3.LUT R6, R2, 0x8, R215.reuse, 0xf8, !PT ;  /* 0x0000000802067812 */ /* 0x100fe400078ef8d7 */
[----:B------:R-:W-:Y:S01]  /*04d0*/  SHF.R.S32.HI R3, RZ, 0x6, R4 ;  /* 0x00000006ff037819 */ /* 0x000fe20000011404 */
[----:B------:R-:W-:Y:S01]  /*04e0*/  IMAD.SHL.U32 R4, R10, 0x20, RZ ;  /* 0x000000200a047824 */ /* 0x000fe200078e00ff */
[----:B------:R-:W-:Y:S02]  /*04f0*/  LOP3.LUT R215, R0, 0x8, R215, 0xf8, !PT ;  /* 0x0000000800d77812 */ /* 0x000fe400078ef8d7 */
[----:B------:R-:W-:Y:S01]  /*0500*/  SHF.R.U32.HI R211, RZ, 0x3, R0 ;  /* 0x00000003ffd37819 */ /* 0x000fe20000011600 */
[C---:B------:R-:W-:Y:S01]  /*0510*/  IMAD R2, R3.reuse, 0x800, R5 ;  /* 0x0000080003027824 */ /* 0x040fe200078e0205 */
[----:B------:R-:W-:Y:S01]  /*0520*/  LOP3.LUT R0, R18, 0x7ffffffc, RZ, 0xc0, !PT ;  /* 0x7ffffffc12007812 */ /* 0x000fe200078ec0ff */
[----:B------:R-:W-:Y:S01]  /*0530*/  IMAD.SHL.U32 R7, R3, 0x8, RZ ;  /* 0x0000000803077824 */ /* 0x000fe200078e00ff */
[----:B------:R-:W-:-:S02]  /*0540*/  LOP3.LUT R215, R215, R211, RZ, 0x3c, !PT ;  /* 0x000000d3d7d77212 */ /* 0x000fc400078e3cff */
[----:B------:R-:W-:Y:S01]  /*0550*/  LEA.HI R14, R14, R15, RZ, 0x7 ;  /* 0x0000000f0e0e7211 */ /* 0x000fe200078f38ff */
[C---:B------:R-:W-:Y:S01]  /*0560*/  IMAD.IADD R0, R15.reuse, 0x1, -R0 ;  /* 0x000000010f007824 */ /* 0x040fe200078e0a00 */
[----:B------:R-:W-:Y:S01]  /*0570*/  LOP3.LUT R4, R4, 0x20, RZ, 0xc0, !PT ;  /* 0x0000002004047812 */ /* 0x000fe200078ec0ff */
[----:B------:R-:W-:Y:S01]  /*0580*/  IMAD.IADD R215, R2, 0x1, R215 ;  /* 0x0000000102d77824 */ /* 0x000fe200078e02d7 */
[----:B------:R-:W-:Y:S01]  /*0590*/  R2P PR, R8, 0x6 ;  /* 0x0000000608007804 */ /* 0x000fe20000000000 */
[----:B------:R-:W-:Y:S01]  /*05a0*/  IMAD.SHL.U32 R2, R0, 0x2, RZ ;  /* 0x0000000200027824 */ /* 0x000fe200078e00ff */
[----:B------:R-:W-:Y:S01]  /*05b0*/  SHF.R.S32.HI R0, RZ, 0x7, R14 ;  /* 0x00000007ff007819 */ /* 0x000fe2000001140e */
[----:B------:R-:W-:Y:S01]  /*05c0*/  IMAD.SHL.U32 R15, R15, 0x2, RZ ;  /* 0x000000020f0f7824 */ /* 0x000fe200078e00ff */
[----:B------:R-:W-:Y:S01]  /*05d0*/  LOP3.LUT R210, R4, 0x18, R7, 0xf8, !PT ;  /* 0x0000001804d27812 */ /* 0x000fe200078ef807 */
[--C-:B------:R-:W-:Y:S01]  /*05e0*/  IMAD R11, R11, 0x400, R2.reuse ;  /* 0x000004000b0b7824 */ /* 0x100fe200078e0202 */
[----:B------:R-:W-:Y:S01]  /*05f0*/  LOP3.LUT R211, R5, R6, R211, 0xf6, !PT ;  /* 0x0000000605d37212 */ /* 0x000fe200078ef6d3 */
[C---:B------:R-:W-:Y:S01]  /*0600*/  IMAD R7, R0.reuse, 0x1000, R2 ;  /* 0x0000100000077824 */ /* 0x040fe200078e0202 */
[----:B------:R-:W-:Y:S01]  /*0610*/  SEL R241, R241, 0x10, !P0 ;  /* 0x00000010f1f17807 */ /* 0x000fe20004000000 */
[----:B------:R-:W-:Y:S01]  /*0620*/  IMAD.SHL.U32 R2, R3, 0x20, RZ ;  /* 0x0000002003027824 */ /* 0x000fe200078e00ff */
[----:B------:R-:W-:Y:S01]  /*0630*/  LEA R211, R211, UR4, 0x1 ;  /* 0x00000004d3d37c11 */ /* 0x000fe2000f8e08ff */
[----:B------:R-:W-:-:S02]  /*0640*/  IMAD.SHL.U32 R4, R0, 0x8, RZ ;  /* 0x0000000800047824 */ /* 0x000fc400078e00ff */
[----:B------:R-:W-:Y:S01]  /*0650*/  IMAD.SHL.U32 R0, R8, 0x40, RZ ;  /* 0x0000004008007824 */ /* 0x000fe200078e00ff */
[----:B------:R-:W-:Y:S01]  /*0660*/  LOP3.LUT R6, R2, 0x6, R15, 0xf8, !PT ;  /* 0x0000000602067812 */ /* 0x000fe200078ef80f */
[----:B------:R-:W-:Y:S01]  /*0670*/  IMAD R8, R3, 0x200, R9 ;  /* 0x0000020003087824 */ /* 0x000fe200078e0209 */
[----:B------:R-:W-:Y:S01]  /*0680*/  LOP3.LUT R3, R4, 0x8, RZ, 0xc0, !PT ;  /* 0x0000000804037812 */ /* 0x000fe200078ec0ff */
[----:B------:R-:W-:Y:S01]  /*0690*/  IMAD.SHL.U32 R5, R10, 0x10, RZ ;  /* 0x000000100a057824 */ /* 0x000fe200078e00ff */
[----:B------:R-:W-:Y:S01]  /*06a0*/  LOP3.LUT R0, R0, 0x1c0, RZ, 0xc0, !PT ;  /* 0x000001c000007812 */ /* 0x000fe200078ec0ff */
[----:B------:R-:W-:Y:S01]  /*06b0*/  IMAD R7, R13, 0x400, R7 ;  /* 0x000004000d077824 */ /* 0x000fe200078e0207 */
[----:B------:R1:W-:Y:S01]  /*06c0*/  STL [R1+0x20], R8 ;  /* 0x0000200801007387 */ /* 0x0003e20000100800 */
[----:B------:R-:W-:Y:S01]  /*06d0*/  IMAD.SHL.U32 R215, R215, 0x2, RZ ;  /* 0x00000002d7d77824 */ /* 0x000fe200078e00ff */
[----:B------:R-:W-:Y:S02]  /*06e0*/  LOP3.LUT R4, R0, 0x20, R2, 0xf8, !PT ;  /* 0x0000002000047812 */ /* 0x000fe400078ef802 */
[----:B------:R2:W-:Y:S01]  /*06f0*/  STL [R1+0x30], R6 ;  /* 0x0000300601007387 */ /* 0x0005e20000100800 */
[----:B------:R-:W-:-:S04]  /*0700*/  SHF.R.U32.HI R2, RZ, 0x3, R0 ;  /* 0x00000003ff027819 */ /* 0x000fc80000011600 */
[----:B------:R-:W-:Y:S02]  /*0710*/  LOP3.LUT R4, R4, R2, RZ, 0x3c, !PT ;  /* 0x0000000204047212 */ /* 0x000fe400078e3cff */
[----:B------:R-:W-:-:S03]  /*0720*/  LOP3.LUT R0, R2, R0, R3, 0x1e, !PT ;  /* 0x0000000002007212 */ /* 0x000fc600078e1e03 */
[----:B------:R-:W-:Y:S02]  /*0730*/  IMAD.IADD R7, R4, 0x1, R7 ;  /* 0x0000000104077824 */ /* 0x000fe400078e0207 */
[----:B------:R-:W-:-:S03]  /*0740*/  IMAD.IADD R11, R11, 0x1, R0 ;  /* 0x000000010b0b7824 */ /* 0x000fc600078e0200 */
[----:B------:R-:W-:-:S05]  /*0750*/  LEA R242, R7, UR4, 0x1 ;  /* 0x0000000407f27c11 */ /* 0x000fca000f8e08ff */
[----:B------:R-:W-:Y:S01]  /*0760*/  IMAD.IADD R243, R242, 0x1, R241 ;  /* 0x00000001f2f37824 */ /* 0x000fe200078e02f1 */
[----:B-1----:R-:W-:Y:S01]  /*0770*/  LOP3.LUT R8, R3, 0x10, R5, 0xf8, !PT ;  /* 0x0000001003087812 */ /* 0x002fe200078ef805 */
[----:B------:R-:W-:Y:S02]  /*0780*/  IMAD.SHL.U32 R3, R17, 0x40, RZ ;  /* 0x0000004011037824 */ /* 0x000fe400078e00ff */
[----:B------:R-:W-:Y:S01]  /*0790*/  IMAD.SHL.U32 R5, R10, 0x8, RZ ;  /* 0x000000080a057824 */ /* 0x000fe200078e00ff */
[----:B--2---:R-:W-:Y:S02]  /*07a0*/  SHF.R.S32.HI R6, RZ, 0x2, R16 ;  /* 0x00000002ff067819 */ /* 0x004fe40000011410 */
[----:B------:R-:W-:-:S03]  /*07b0*/  LOP3.LUT R3, R3, 0x1c0, RZ, 0xc0, !PT ;  /* 0x000001c003037812 */ /* 0x000fc600078ec0ff */
[----:B------:R-:W-:Y:S01]  /*07c0*/  IMAD R9, R13, 0x10, R6 ;  /* 0x000000100d097824 */ /* 0x000fe200078e0206 */
[----:B------:R-:W-:Y:S01]  /*07d0*/  SHF.R.U32.HI R4, RZ, 0x3, R3 ;  /* 0x00000003ff047819 */ /* 0x000fe20000011603 */
[----:B------:R-:W-:Y:S01]  /*07e0*/  IMAD.SHL.U32 R6, R12, 0x40, RZ ;  /* 0x000000400c067824 */ /* 0x000fe200078e00ff */
[----:B------:R-:W-:Y:S01]  /*07f0*/  LOP3.LUT R5, R3, 0x8, R5, 0xf8, !PT ;  /* 0x0000000803057812 */ /* 0x000fe200078ef805 */
[----:B------:R-:W-:Y:S01]  /*0800*/  VIADD R2, R9, 0xffffffc0 ;  /* 0xffffffc009027836 */ /* 0x000fe20000000000 */
[----:B------:R-:W-:Y:S01]  /*0810*/  STL [R1+0x10], R9 ;  /* 0x0000100901007387 */ /* 0x000fe20000100800 */
[----:B------:R-:W-:-:S03]  /*0820*/  LOP3.LUT R210, R4, R210, R3, 0x1e, !PT ;  /* 0x000000d204d27212 */ /* 0x000fc600078e1e03 */
[----:B------:R-:W-:-:S04]  /*0830*/  SHF.R.S32.HI R0, RZ, 0x1f, R2 ;  /* 0x0000001fff007819 */ /* 0x000fc80000011402 */
[----:B------:R-:W-:Y:S02]  /*0840*/  SHF.L.U64.HI R2, R2, 0x2, R0 ;  /* 0x0000000202027819 */ /* 0x000fe40000010200 */
[----:B------:R-:W-:-:S03]  /*0850*/  LOP3.LUT R0, R6, 0xfffffe00, RZ, 0xc0, !PT ;  /* 0xfffffe0006007812 */ /* 0x000fc600078ec0ff */
[----:B------:R1:W-:Y:S01]  /*0860*/  STL [R1+0x2c], R2 ;  /* 0x00002c0201007387 */ /* 0x0003e20000100800 */
[----:B------:R-:W-:Y:S02]  /*0870*/  LOP3.LUT R210, R210, R0, RZ, 0xfc, !PT ;  /* 0x00000000d2d27212 */ /* 0x000fe400078efcff */
[----:B-1----:R-:W-:Y:S02]  /*0880*/  LOP3.LUT R2, R4, R8, R3, 0x1e, !PT ;  /* 0x0000000804027212 */ /* 0x002fe400078e1e03 */
[----:B------:R-:W-:Y:S01]  /*0890*/  LOP3.LUT R3, R5, R4, RZ, 0x3c, !PT ;  /* 0x0000000405037212 */ /* 0x000fe200078e3cff */
        /* <DEDUP_REMOVED lines=8> */
[----:B------:R-:W-:Y:S02]  /*0920*/  IMAD.MOV.U32 R0, RZ, RZ, 0x40 ;  /* 0x00000040ff007424 */ /* 0x000fe400078e00ff */
[----:B------:R-:W-:Y:S01]  /*0930*/  IMAD.U32 R3, RZ, RZ, UR6 ;  /* 0x00000006ff037e24 */ /* 0x000fe2000f8e00ff */
[----:B------:R-:W-:Y:S01]  /*0940*/  SEL R214, R2, 0xffffffe0, !P4 ;  /* 0xffffffe002d67807 */ /* 0x000fe20006000000 */
[----:B------:R-:W-:Y:S01]  /*0950*/  USHF.R.S32.HI UR6, URZ, 0x1f, UR54 ;  /* 0x0000001f3f067899 */ /* 0x000fe20008011436 */
[----:B------:R-:W-:Y:S01]  /*0960*/  SEL R216, R0, 0xffffffc0, !P3 ;  /* 0xffffffc000d87807 */ /* 0x000fe20005800000 */
[----:B------:R-:W-:Y:S01]  /*0970*/  VIADD R217, R215, UR5 ;  /* 0x00000005d7d97c36 */ /* 0x000fe20008000000 */
[----:B------:R-:W-:-:S02]  /*0980*/  SEL R2, R2, 0xffffffe0, !P1 ;  /* 0xffffffe002027807 */ /* 0x000fc40004800000 */
[----:B------:R-:W-:Y:S01]  /*0990*/  LEA R5, R11, UR5, 0x1 ;  /* 0x000000050b057c11 */ /* 0x000fe2000f8e08ff */
[----:B------:R-:W-:Y:S01]  /*09a0*/  IMAD.U32 R3, RZ, RZ, UR6 ;  /* 0x00000006ff037e24 */ /* 0x000fe2000f8e00ff */
[----:B------:R-:W-:Y:S01]  /*09b0*/  SEL R0, R0, 0xffffffc0, !P2 ;  /* 0xffffffc000007807 */ /* 0x000fe20005000000 */
[----:B------:R-:W-:Y:S01]  /*09c0*/  IMAD.IADD R240, R242, 0x1, R2 ;  /* 0x00000001f2f07824 */ /* 0x000fe200078e0202 */
[----:B------:R-:W-:Y:S01]  /*09d0*/  LEA R210, R210, UR5, 0x1 ;  /* 0x00000005d2d27c11 */ /* 0x000fe2000f8e08ff */
[----:B------:R-:W-:Y:S01]  /*09e0*/  IMAD.IADD R4, R2, 0x1, R5 ;  /* 0x0000000102047824 */ /* 0x000fe200078e0205 */
[----:B------:R-:W-:Y:S01]  /*09f0*/  STL [R1+0x24], R5 ;  /* 0x0000240501007387 */ /* 0x000fe20000100800 */
[C---:B------:R-:W-:Y:S02]  /*0a00*/  IMAD.IADD R2, R5.reuse, 0x1, R0 ;  /* 0x0000000105027824 */ /* 0x040fe400078e0200 */
[C---:B------:R-:W-:Y:S01]  /*0a10*/  VIADD R3, R5.reuse, 0x420 ;  /* 0x0000042005037836 */ /* 0x040fe20000000000 */
[----:B------:R-:W-:Y:S01]  /*0a20*/  STL [R1+0x34], R4 ;  /* 0x0000340401007387 */ /* 0x000fe20000100800 */
[----:B------:R-:W-:-:S02]  /*0a30*/  @P1 VIADD R3, R5, 0x3e0 ;  /* 0x000003e005031836 */ /* 0x000fc40000000000 */
[C---:B------:R-:W-:Y:S01]  /*0a40*/  IMAD.IADD R214, R217.reuse, 0x1, R214 ;  /* 0x00000001d9d67824 */ /* 0x040fe200078e02d6 */
[----:B------:R1:W-:Y:S01]  /*0a50*/  STL [R1+0x28], R2 ;  /* 0x0000280201007387 */ /* 0x0003e20000100800 */
        /* <DEDUP_REMOVED lines=8> */
.L_x_1877:
        /* <DEDUP_REMOVED lines=18> */
[----:B--2---:R-:W-:Y:S01]  /*0c00*/  IMAD.U32 R2, RZ, RZ, UR6 ;  /* 0x00000006ff027e24 */ /* 0x004fe2000f8e00ff */
        /* <DEDUP_REMOVED lines=10> */
[----:B----4-:R-:W2:Y:S02]  /*0cb0*/  @P1 LDG.E R7, desc[UR8][R4.64] ;  /* 0x0000000804071981 */ /* 0x010ea4000c1e1900 */
[----:B------:R-:W-:-:S02]  /*0cc0*/  UISETP.EQ.OR.EX UP4, UPT, UR13, URZ, !UP2, UP4 ;  /* 0x0000003f0d00728c */ /* 0x000fc4000d782740 */
[----:B------:R-:W-:-:S04]  /*0cd0*/  UIADD3 UR6, UP0, UR16, UR12, URZ ;  /* 0x0000000c10067290 */ /* 0x000fc8000ff1e03f */
[----:B------:R-:W-:Y:S01]  /*0ce0*/  PLOP3.LUT P2, PT, PT, PT, UP4, 0x80, 0x0 ;  /* 0x000000000000781c */ /* 0x000fe20003f4f048 */
[----:B------:R-:W-:Y:S01]  /*0cf0*/  UIADD3.X UR5, UR5, UR13, URZ, UP0, !UPT ;  /* 0x0000000d05057290 */ /* 0x000fe200087fe43f */
[----:B---3--:R1:W3:Y:S02]  /*0d00*/  @P0 LDG.E R5, desc[UR8][R2.64] ;  /* 0x0000000802050981 */ /* 0x0082e4000c1e1900 */
        /* <DEDUP_REMOVED lines=32> */
.L_x_1831:
        /* <DEDUP_REMOVED lines=18> */
[----:B------:R-:W-:Y:S02]  /*1030*/  USHF.L.U32 UR15, UR44, 0x7, URZ ;  /* 0x000000072c0f7899 */ /* 0x000fe4000800063f */
[----:B------:R-:W-:Y:S01]  /*1040*/  @!UP2 UIMAD.WIDE.U32 UR34, UR44, UR10, URZ ;  /* 0x0000000a2c22a2a5 */ /* 0x000fe2000f8e003f */
[----:B------:R-:W-:Y:S02]  /*1050*/  ULDC.U8 UR42, c[0x0][0x3d8] ;  /* 0x0000f600002a7ab9 */ /* 0x000fe40000000000 */
[----:B------:R-:W-:Y:S01]  /*1060*/  @UP0 ULDC.64 UR24, c[0x0][0x248] ;  /* 0x0000920000180ab9 */ /* 0x000fe20000000a00 */
[----:B------:R-:W-:Y:S02]  /*1070*/  UIADD3 UR48, UR19, UR21, URZ ;  /* 0x0000001513307290 */ /* 0x000fe4000fffe03f */
[----:B------:R-:W-:Y:S01]  /*1080*/  UISETP.NE.AND UP3, UPT, UR42, URZ, UPT ;  /* 0x0000003f2a00728c */ /* 0x000fe2000bf65270 */
[----:B-1----:R-:W-:Y:S01]  /*1090*/  IABS R5, R6 ;  /* 0x0000000600057213 */ /* 0x002fe20000000000 */
[----:B------:R-:W-:Y:S01]  /*10a0*/  ULDC.64 UR38, c[0x0][0x240] ;  /* 0x0000900000267ab9 */ /* 0x000fe20000000a00 */
[----:B------:R-:W-:Y:S01]  /*10b0*/  ULDC UR61, c[0x0][0x2dc] ;  /* 0x0000b700003d7ab9 */ /* 0x000fe20000000800 */
[----:B------:R-:W-:Y:S01]  /*10c0*/  ULDC UR60, c[0x0][0x270] ;  /* 0x00009c00003c7ab9 */ /* 0x000fe20000000800 */
[----:B------:R-:W1:Y:S01]  /*10d0*/  I2F.RP R2, R5 ;  /* 0x0000000500027306 */ /* 0x000e620000209400 */
[----:B------:R-:W-:Y:S01]  /*10e0*/  USEL UR29, UR15, URZ, UP1 ;  /* 0x0000003f0f1d7287 */ /* 0x000fe20008800000 */
[----:B------:R-:W-:Y:S01]  /*10f0*/  ISETP.NE.AND P3, PT, R6, RZ, PT ;  /* 0x000000ff0600720c */ /* 0x000fe20003f65270 */
[----:B------:R-:W-:-:S02]  /*1100*/  UIMAD.WIDE.U32 UR16, UR5, UR38, URZ ;  /* 0x00000026051072a5 */ /* 0x000fc4000f8e003f */
[----:B--2---:R-:W-:Y:S02]  /*1110*/  UIMAD.WIDE.U32 UR32, UR7, UR12, URZ ;  /* 0x0000000c072072a5 */ /* 0x004fe4000f8e003f */
[----:B------:R-:W-:Y:S02]  /*1120*/  UIMAD UR15, UR5, UR39, URZ ;  /* 0x00000027050f72a4 */ /* 0x000fe4000f8e023f */
        /* <DEDUP_REMOVED lines=10> */
[----:B------:R-:W-:Y:S02]  /*11d0*/  USHF.R.S32.HI UR33, URZ, 0x1f, UR57 ;  /* 0x0000001f3f217899 */ /* 0x000fe40008011439 */
[----:B------:R-:W-:Y:S02]  /*11e0*/  UIADD3 UR10, UR10, UR12, -UR6 ;  /* 0x0000000c0a0a7290 */ /* 0x000fe4000fffe806 */
[----:B------:R-:W-:-:S02]  /*11f0*/  @UP0 UIADD3 UR12, UR22, UR30, URZ ;  /* 0x0000001e160c0290 */ /* 0x000fc4000fffe03f */
[----:B------:R-:W-:Y:S01]  /*1200*/  ULEA.HI UR28, UR11, UR7, URZ, 0x6 ;  /* 0x000000070b1c7291 */ /* 0x000fe2000f8f303f */
[----:B-1----:R-:W-:Y:S01]  /*1210*/  VIADD R2, R2, 0xffffffe ;  /* 0x0ffffffe02027836 */ /* 0x002fe20000000000 */
[----:B------:R-:W-:Y:S02]  /*1220*/  UIADD3 UR7, UR10, 0x3f, URZ ;  /* 0x0000003f0a077890 */ /* 0x000fe4000fffe03f */
[----:B------:R-:W-:Y:S01]  /*1230*/  @UP0 UIMAD.WIDE.U32 UR10, UR12, UR24, URZ ;  /* 0x000000180c0a02a5 */ /* 0x000fe2000f8e003f */
[----:B------:R-:W1:Y:S01]  /*1240*/  F2I.FTZ.U32.TRUNC.NTZ R3, R2 ;  /* 0x0000000200037305 */ /* 0x000e62000021f000 */
[----:B------:R-:W-:Y:S02]  /*1250*/  @UP0 UIMAD UR12, UR12, UR25, URZ ;  /* 0x000000190c0c02a4 */ /* 0x000fe4000f8e023f */
[----:B------:R-:W-:Y:S02]  /*1260*/  @UP2 UIMAD UR50, UR5, UR13, UR37 ;  /* 0x0000000d053222a4 */ /* 0x000fe4000f8e0225 */
[----:B------:R-:W-:-:S02]  /*1270*/  @UP0 UIADD3 UR52, UR11, UR12, URZ ;  /* 0x0000000c0b340290 */ /* 0x000fc4000fffe03f */
[----:B------:R-:W-:Y:S01]  /*1280*/  USHF.R.S32.HI UR12, URZ, 0x1f, UR7 ;  /* 0x0000001f3f0c7899 */ /* 0x000fe20008011407 */
[----:B------:R-:W-:Y:S01]  /*1290*/  ULDC.U8 UR13, c[0x0][0x480] ;  /* 0x00012000000d7ab9 */ /* 0x000fe20000000000 */
[----:B------:R-:W-:Y:S02]  /*12a0*/  @UP0 UMOV UR51, UR10 ;  /* 0x0000000a00330c82 */ /* 0x000fe40008000000 */
[----:B------:R-:W-:Y:S02]  /*12b0*/  ULEA.HI UR19, UR12, UR7, URZ, 0x6 ;  /* 0x000000070c137291 */ /* 0x000fe4000f8f303f */
[----:B------:R-:W-:Y:S01]  /*12c0*/  UIMAD UR7, UR33, UR44, URZ ;  /* 0x0000002c210772a4 */ /* 0x000fe2000f8e023f */
[----:B-1----:R-:W-:Y:S01]  /*12d0*/  IMAD.MOV R0, RZ, RZ, -R3 ;  /* 0x000000ffff007224 */ /* 0x002fe200078e0a03 */
[----:B------:R-:W-:Y:S01]  /*12e0*/  UISETP.NE.AND UP5, UPT, UR13, URZ, UPT ;  /* 0x0000003f0d00728c */ /* 0x000fe2000bfa5270 */
        /* <DEDUP_REMOVED lines=28> */
[----:B------:R-:W-:Y:S01]  /*14b0*/  @!UP3 UIMAD UR19, UR44, UR60, UR54 ;  /* 0x0000003c2c13b2a4 */ /* 0x000fe2000f8e0236 */
[----:B------:R-:W-:Y:S01]  /*14c0*/  @!P1 IADD3 R0, R0, 0x1, RZ ;  /* 0x0000000100009810 */ /* 0x000fe20007ffe0ff */
[----:B------:R-:W-:Y:S01]  /*14d0*/  UIMAD.WIDE.U32 UR12, UR10, UR5, URZ ;  /* 0x000000050a0c72a5 */ /* 0x000fe2000f8e003f */
[----:B------:R-:W-:Y:S01]  /*14e0*/  PLOP3.LUT P1, PT, PT, PT, UP0, 0x80, 0x0 ;  /* 0x000000000000781c */ /* 0x000fe20003f2f008 */
[----:B------:R-:W-:Y:S01]  /*14f0*/  ULEA UR18, UR33, 0xffffffc0, 0x6 ;  /* 0xffffffc021127891 */ /* 0x000fe2000f8e303f */
[----:B------:R-:W-:Y:S01]  /*1500*/  ISETP.GE.U32.AND P0, PT, R2, R5, PT ;  /* 0x000000050200720c */ /* 0x000fe20003f06070 */
[----:B------:R-:W-:Y:S01]  /*1510*/  UIMAD UR15, UR10, UR15, UR21 ;  /* 0x0000000f0a0f72a4 */ /* 0x000fe2000f8e0215 */
[----:B------:R-:W-:Y:S01]  /*1520*/  LOP3.LUT R2, R6, UR54, RZ, 0x3c, !PT ;  /* 0x0000003606027c12 */ /* 0x000fe2000f8e3cff */
[----:B------:R-:W-:-:S02]  /*1530*/  @!UP3 UIMAD UR43, UR19, UR40, URZ ;  /* 0x00000028132bb2a4 */ /* 0x000fc4000f8e023f */
[----:B------:R-:W-:Y:S01]  /*1540*/  USEL UR53, UR16, UR12, !UP2 ;  /* 0x0000000c10357287 */ /* 0x000fe2000d000000 */
[----:B------:R-:W-:Y:S01]  /*1550*/  ISETP.GE.AND P2, PT, R2, RZ, PT ;  /* 0x000000ff0200720c */ /* 0x000fe20003f46270 */
[----:B------:R-:W-:Y:S02]  /*1560*/  USHF.R.S32.HI UR19, URZ, 0x1f, UR18 ;  /* 0x0000001f3f137899 */ /* 0x000fe40008011412 */
[----:B------:R-:W-:Y:S02]  /*1570*/  UIADD3 UR7, UP1, UR18, UR29, URZ ;  /* 0x0000001d12077290 */ /* 0x000fe4000ff3e03f */
[----:B------:R-:W-:Y:S02]  /*1580*/  UIMAD UR12, UR11, UR5, URZ ;  /* 0x000000050b0c72a4 */ /* 0x000fe4000f8e023f */
[----:B------:R-:W-:Y:S01]  /*1590*/  UIADD3 UR21, UR17, UR15, URZ ;  /* 0x0000000f11157290 */ /* 0x000fe2000fffe03f */
[----:B------:R-:W-:Y:S01]  /*15a0*/  @P0 VIADD R0, R0, 0x1 ;  /* 0x0000000100000836 */ /* 0x000fe20000000000 */
[----:B------:R-:W-:Y:S01]  /*15b0*/  UIADD3.X UR15, UR19, UR26, URZ, UP1, !UPT ;  /* 0x0000001a130f7290 */ /* 0x000fe20008ffe43f */
[----:B------:R-:W-:Y:S01]  /*15c0*/  PLOP3.LUT P0, PT, PT, PT, UP3, 0x80, 0x0 ;  /* 0x000000000000781c */ /* 0x000fe20003f0f038 */
[----:B------:R-:W-:-:S02]  /*15d0*/  UIMAD UR11, UR11, UR7, URZ ;  /* 0x000000070b0b72a4 */ /* 0x000fc4000f8e023f */
[----:B------:R-:W-:Y:S01]  /*15e0*/  @UP0 UIADD3 UR31, UR22, UR30, URZ ;  /* 0x0000001e161f0290 */ /* 0x000fe2000fffe03f */
[----:B------:R-:W-:Y:S01]  /*15f0*/  @!P2 IADD3 R0, -R0, RZ, RZ ;  /* 0x000000ff0000a210 */ /* 0x000fe20007ffe1ff */
[----:B------:R-:W-:Y:S01]  /*1600*/  @UP2 UIADD3 UR21, UR13, UR12, URZ ;  /* 0x0000000c0d152290 */ /* 0x000fe2000fffe03f */
[----:B------:R-:W-:Y:S01]  /*1610*/  @!P3 LOP3.LUT R0, RZ, R6, RZ, 0x33, !PT ;  /* 0x00000006ff00b212 */ /* 0x000fe200078e33ff */
[----:B------:R-:W-:Y:S01]  /*1620*/  UIMAD.WIDE.U32 UR28, UR10, UR7, URZ ;  /* 0x000000070a1c72a5 */ /* 0x000fe2000f8e003f */
[----:B------:R-:W-:Y:S01]  /*1630*/  @UP0 ULDC.64 UR12, c[0x0][0x250] ;  /* 0x00009400000c0ab9 */ /* 0x000fe20000000a00 */
[----:B------:R-:W-:Y:S02]  /*1640*/  UIMAD UR7, UR10, UR15, UR11 ;  /* 0x0000000f0a0772a4 */ /* 0x000fe4000f8e020b */
[----:B------:R-:W-:Y:S02]  /*1650*/  @UP0 UIMAD.WIDE.U32 UR10, UR31, UR12, URZ ;  /* 0x0000000c1f0a02a5 */ /* 0x000fe4000f8e003f */
[----:B------:R-:W-:-:S02]  /*1660*/  UIMAD UR42, UR54, UR61, URZ ;  /* 0x0000003d362a72a4 */ /* 0x000fc4000f8e023f */
[----:B------:R-:W-:Y:S02]  /*1670*/  @UP0 UIMAD UR15, UR31, UR13, URZ ;  /* 0x0000000d1f0f02a4 */ /* 0x000fe4000f8e023f */
[----:B------:R-:W-:Y:S02]  /*1680*/  USEL UR46, UR32, URZ, UP5 ;  /* 0x0000003f202e7287 */ /* 0x000fe4000a800000 */
[----:B------:R-:W-:Y:S02]  /*1690*/  USHF.R.S32.HI UR41, URZ, 0x1f, UR23 ;  /* 0x0000001f3f297899 */ /* 0x000fe40008011417 */
[----:B------:R-:W-:Y:S02]  /*16a0*/  @!UP2 UIADD3 UR50, UR35, UR27, URZ ;  /* 0x0000001b2332a290 */ /* 0x000fe4000fffe03f */
[----:B------:R-:W-:Y:S02]  /*16b0*/  USHF.R.S32.HI UR49, URZ, 0x1f, UR42 ;  /* 0x0000001f3f317899 */ /* 0x000fe4000801142a */
[----:B------:R-:W-:-:S02]  /*16c0*/  @UP0 UIADD3 UR40, UR11, UR15, URZ ;  /* 0x0000000f0b280290 */ /* 0x000fc4000fffe03f */
        /* <DEDUP_REMOVED lines=16> */
.L_x_1833:
        /* <DEDUP_REMOVED lines=13> */
.L_x_1834:
        /* <DEDUP_REMOVED lines=11> */
.L_x_1835:
[----:B------:R-:W-:-:S04]  /*1950*/  UIMAD UR5, UR44, UR60, UR54 ;  /* 0x0000003c2c0572a4 */ /* 0x000fc8000f8e0236 */
[----:B------:R-:W-:-:S12]  /*1960*/  UIMAD UR5, UR5, UR57, URZ ;  /* 0x00000039050572a4 */ /* 0x000fd8000f8e023f */
.L_x_1836:
        /* <DEDUP_REMOVED lines=105> */
.L_x_1838:
        /* <DEDUP_REMOVED lines=19> */
.L_x_1839:
        /* <DEDUP_REMOVED lines=35> */
.L_x_1841:
[----:B------:R-:W-:Y:S05]  /*2360*/  BSYNC B0 ;  /* 0x0000000000007941 */ /* 0x000fea0003800000 */
.L_x_1840:
        /* <DEDUP_REMOVED lines=15> */
.L_x_1843:
[----:B------:R-:W-:Y:S05]  /*2460*/  BSYNC B0 ;  /* 0x0000000000007941 */ /* 0x000fea0003800000 */
.L_x_1842:
        /* <DEDUP_REMOVED lines=15> */
.L_x_1845:
[----:B------:R-:W-:Y:S05]  /*2560*/  BSYNC B0 ;  /* 0x0000000000007941 */ /* 0x000fea0003800000 */
.L_x_1844:
        /* <DEDUP_REMOVED lines=15> */
.L_x_1847:
[----:B------:R-:W-:Y:S05]  /*2660*/  BSYNC B0 ;  /* 0x0000000000007941 */ /* 0x000fea0003800000 */
.L_x_1846:
        /* <DEDUP_REMOVED lines=27> */
.L_x_1849:
[----:B------:R-:W-:Y:S05]  /*2820*/  BSYNC B0 ;  /* 0x0000000000007941 */ /* 0x000fea0003800000 */
.L_x_1848:
        /* <DEDUP_REMOVED lines=15> */
.L_x_1851:
[----:B------:R-:W-:Y:S05]  /*2920*/  BSYNC B0 ;  /* 0x0000000000007941 */ /* 0x000fea0003800000 */
.L_x_1850:
        /* <DEDUP_REMOVED lines=15> */
.L_x_1853:
[----:B------:R-:W-:Y:S05]  /*2a20*/  BSYNC B0 ;  /* 0x0000000000007941 */ /* 0x000fea0003800000 */
.L_x_1852:
        /* <DEDUP_REMOVED lines=14> */
.L_x_1837:
[----:B------:R-:W2:Y:S04]  /*2b10*/  LDL R14, [R1+0x20] ;  /* 0x00002000010e7983 */ /* 0x000ea80000100800 */
[----:B------:R-:W3:Y:S01]  /*2b20*/  LDL R164, [R1+0x10] ;  /* 0x0000100001a47983 */ /* 0x000ee20000100800 */
        /* <DEDUP_REMOVED lines=38> */
[----:B------:R-:W4:Y:S08]  /*2d90*/  @!P3 LDC.64 R30, c[0x0][0x218] ;  /* 0x00008600ff1ebb82 */ /* 0x000f300000000a00 */
[----:B------:R-:W-:Y:S01]  /*2da0*/  @P1 BAR.SYNC.DEFER_BLOCKING 0x0 ;  /* 0x0000000000001b1d */ /* 0x000fe20000010000 */
[----:B------:R-:W-:Y:S01]  /*2db0*/  IMAD R3, R15, UR28, RZ ;  /* 0x0000001c0f037c24 */ /* 0x000fe2000f8e02ff */
[----:B------:R-:W-:Y:S01]  /*2dc0*/  @!P4 IADD3 R8, P1, R2, 0x20, RZ ;  /* 0x000000200208c810 */ /* 0x000fe20007f3e0ff */
[----:B------:R-:W-:Y:S01]  /*2dd0*/  UISETP.NE.AND UP0, UPT, UR11, 0x1, UPT ;  /* 0x000000010b00788c */ /* 0x000fe2000bf05270 */
[----:B------:R-:W-:-:S02]  /*2de0*/  IMAD R16, R0, UR27, R10 ;  /* 0x0000001b00107c24 */ /* 0x000fc4000f8e020a */
[C---:B------:R-:W-:Y:S02]  /*2df0*/  IMAD R15, R0.reuse, UR29, R3 ;  /* 0x0000001d000f7c24 */ /* 0x040fe4000f8e0203 */
[----:B------:R-:W5:Y:S01]  /*2e00*/  @!P2 LDC.64 R32, c[0x0][0x218] ;  /* 0x00008600ff20ab82 */ /* 0x000f620000000a00 */
[----:B------:R-:W-:Y:S01]  /*2e10*/  IMAD.WIDE.U32 R6, R0, UR26, R6 ;  /* 0x0000001a00067c25 */ /* 0x000fe2000f8e0006 */
[----:B------:R-:W-:-:S03]  /*2e20*/  UIMAD.WIDE.U32 UR26, UR38, 0x40, URZ ;  /* 0x00000040261a78a5 */ /* 0x000fc6000f8e003f */
[----:B------:R-:W-:Y:S01]  /*2e30*/  @!P4 IMAD.X R9, RZ, RZ, R35, P1 ;  /* 0x000000ffff09c224 */ /* 0x000fe200008e0623 */
[----:B------:R-:W-:Y:S01]  /*2e40*/  PLOP3.LUT P1, PT, PT, PT, UP0, 0x80, 0x0 ;  /* 0x000000000000781c */ /* 0x000fe20003f2f008 */
[----:B------:R-:W-:Y:S01]  /*2e50*/  IMAD.U32 R11, RZ, RZ, UR15 ;  /* 0x0000000fff0b7e24 */ /* 0x000fe2000f8e00ff */
[----:B------:R-:W-:Y:S01]  /*2e60*/  @!P6 IADD3 R10, P5, R238, UR26, RZ ;  /* 0x0000001aee0aec10 */ /* 0x000fe2000ffbe0ff */
[----:B------:R-:W-:Y:S02]  /*2e70*/  @!P4 IMAD R9, R9, UR24, RZ ;  /* 0x000000180909cc24 */ /* 0x000fe4000f8e02ff */
[----:B------:R-:W-:Y:S01]  /*2e80*/  IMAD.IADD R5, R5, 0x1, R15 ;  /* 0x0000000105057824 */ /* 0x000fe200078e020f */
[----:B------:R-:W-:Y:S01]  /*2e90*/  @!P6 IADD3.X R11, R239, UR27, R11, P5, !PT ;  /* 0x0000001bef0bec10 */ /* 0x000fe2000affe40b */
[----:B------:R-:W-:Y:S01]  /*2ea0*/  IMAD.IADD R7, R7, 0x1, R16 ;  /* 0x0000000107077824 */ /* 0x000fe200078e0210 */
[----:B------:R-:W-:Y:S01]  /*2eb0*/  ISETP.GE.AND P5, PT, R2, UR10, PT ;  /* 0x0000000a02007c0c */ /* 0x000fe2000bfa6270 */
[----:B------:R-:W-:-:S02]  /*2ec0*/  @!P4 IMAD.MOV.U32 R22, RZ, RZ, R6 ;  /* 0x000000ffff16c224 */ /* 0x000fc400078e0006 */
[----:B------:R-:W-:Y:S02]  /*2ed0*/  IMAD.MOV.U32 R43, RZ, RZ, 0x7f800000 ;  /* 0x7f800000ff2b7424 */ /* 0x000fe400078e00ff */
[----:B------:R-:W-:Y:S02]  /*2ee0*/  IMAD.MOV.U32 R42, RZ, RZ, 0x7f800000 ;  /* 0x7f800000ff2a7424 */ /* 0x000fe400078e00ff */
[----:B------:R-:W-:Y:S02]  /*2ef0*/  IMAD.MOV.U32 R41, RZ, RZ, 0x7f800000 ;  /* 0x7f800000ff297424 */ /* 0x000fe400078e00ff */
[----:B------:R-:W-:Y:S02]  /*2f00*/  IMAD.MOV.U32 R40, RZ, RZ, 0x7f800000 ;  /* 0x7f800000ff287424 */ /* 0x000fe400078e00ff */
[----:B------:R-:W-:Y:S02]  /*2f10*/  VIADD R213, R221, 0x2000 ;  /* 0x00002000ddd57836 */ /* 0x000fe40000000000 */
[----:B------:R-:W-:Y:S01]  /*2f20*/  VIADD R212, R220, 0x2000 ;  /* 0x00002000dcd47836 */ /* 0x000fe20000000000 */
[----:B------:R-:W4:Y:S01]  /*2f30*/  @!P5 LDC.64 R26, c[0x0][0x218] ;  /* 0x00008600ff1adb82 */ /* 0x000f220000000a00 */
[----:B------:R-:W-:-:S02]  /*2f40*/  @!P4 IMAD.MOV.U32 R23, RZ, RZ, R7 ;  /* 0x000000ffff17c224 */ /* 0x000fc400078e0007 */
[--C-:B------:R-:W-:Y:S02]  /*2f50*/  @!P3 IMAD.MOV.U32 R24, RZ, RZ, R6.reuse ;  /* 0x000000ffff18b224 */ /* 0x100fe400078e0006 */
[--C-:B------:R-:W-:Y:S02]  /*2f60*/  @!P3 IMAD.MOV.U32 R25, RZ, RZ, R7.reuse ;  /* 0x000000ffff19b224 */ /* 0x100fe400078e0007 */
[--C-:B------:R-:W-:Y:S02]  /*2f70*/  @!P2 IMAD.MOV.U32 R36, RZ, RZ, R6.reuse ;  /* 0x000000ffff24a224 */ /* 0x100fe400078e0006 */
[--C-:B------:R-:W-:Y:S02]  /*2f80*/  @!P2 IMAD.MOV.U32 R37, RZ, RZ, R7.reuse ;  /* 0x000000ffff25a224 */ /* 0x100fe400078e0007 */
[----:B------:R-:W-:Y:S02]  /*2f90*/  IMAD.MOV.U32 R219, RZ, RZ, 0x20 ;  /* 0x00000020ffdb7424 */ /* 0x000fe400078e00ff */
[----:B------:R-:W-:Y:S01]  /*2fa0*/  IMAD.MOV.U32 R218, RZ, RZ, 0x40 ;  /* 0x00000040ffda7424 */ /* 0x000fe200078e00ff */
[----:B------:R-:W-:Y:S01]  /*2fb0*/  CS2R R158, SRZ ;  /* 0x00000000009e7805 */ /* 0x000fe2000001ff00 */
[----:B------:R-:W-:-:S04]  /*2fc0*/  @!P5 IMAD.WIDE.U32 R6, R2, UR12, R6 ;  /* 0x0000000c0206dc25 */ /* 0x000fc8000f8e0006 */
[C---:B--2---:R-:W-:Y:S01]  /*2fd0*/  VIADD R3, R14.reuse, 0x2000 ;  /* 0x000020000e037836 */ /* 0x044fe20000000000 */
[----:B------:R-:W-:Y:S02]  /*2fe0*/  LEA R0, R14, UR4, 0x1 ;  /* 0x000000040e007c11 */ /* 0x000fe4000f8e08ff */
[----:B------:R-:W-:Y:S02]  /*2ff0*/  CS2R R156, SRZ ;  /* 0x00000000009c7805 */ /* 0x000fe4000001ff00 */
[----:B------:R-:W-:Y:S02]  /*3000*/  CS2R R162, SRZ ;  /* 0x0000000000a27805 */ /* 0x000fe4000001ff00 */
[----:B------:R-:W-:Y:S02]  /*3010*/  CS2R R160, SRZ ;  /* 0x0000000000a07805 */ /* 0x000fe4000001ff00 */
[----:B------:R-:W-:Y:S01]  /*3020*/  SEL R14, R3, R14, !P1 ;  /* 0x0000000e030e7207 */ /* 0x000fe20004800000 */
[----:B------:R-:W-:Y:S01]  /*3030*/  @P0 STS.128 [R0+0x8000], RZ ;  /* 0x008000ff00000388 */ /* 0x000fe20000000c00 */
[----:B------:R-:W-:Y:S01]  /*3040*/  @!P4 IMAD R3, R8, UR25, R9 ;  /* 0x000000190803cc24 */ /* 0x000fe2000f8e0209 */
[----:B------:R-:W-:-:S02]  /*3050*/  CS2R R154, SRZ ;  /* 0x00000000009a7805 */ /* 0x000fc4000001ff00 */
[----:B------:R-:W-:Y:S01]  /*3060*/  LEA R235, R14, UR4, 0x1 ;  /* 0x000000040eeb7c11 */ /* 0x000fe2000f8e08ff */
[----:B------:R-:W-:Y:S01]  /*3070*/  @P0 STS.128 [R0+0xa000], RZ ;  /* 0x00a000ff00000388 */ /* 0x000fe20000000c00 */
[----:B------:R-:W-:Y:S01]  /*3080*/  @!P4 IMAD.WIDE.U32 R8, R8, UR24, R4 ;  /* 0x000000180808cc25 */ /* 0x000fe2000f8e0004 */
[----:B------:R-:W-:Y:S02]  /*3090*/  CS2R R152, SRZ ;  /* 0x0000000000987805 */ /* 0x000fe4000001ff00 */
[----:B------:R-:W-:Y:S01]  /*30a0*/  CS2R R150, SRZ ;  /* 0x0000000000967805 */ /* 0x000fe2000001ff00 */
[----:B------:R-:W-:Y:S01]  /*30b0*/  @!PT LDS RZ, [RZ] ;  /* 0x00000000fffff984 */ /* 0x000fe20000000800 */
[----:B------:R-:W-:Y:S01]  /*30c0*/  @!PT LDS RZ, [RZ] ;  /* 0x00000000fffff984 */ /* 0x000fe20000000800 */
[----:B------:R-:W-:Y:S01]  /*30d0*/  @!PT LDS RZ, [RZ] ;  /* 0x00000000fffff984 */ /* 0x000fe20000000800 */
[----:B------:R-:W-:Y:S01]  /*30e0*/  @!P0 LDGSTS.E.BYPASS.LTC128B.128 [R0+0x8000], desc[UR8][R236.64] ;  /* 0x08000000ec008fae */ /* 0x000fe2000b901d48 */
[----:B------:R-:W-:Y:S01]  /*30f0*/  @!P4 IMAD.IADD R3, R9, 0x1, R3 ;  /* 0x000000010903c824 */ /* 0x000fe200078e0203 */
[----:B------:R-:W-:Y:S01]  /*3100*/  CS2R R148, SRZ ;  /* 0x0000000000947805 */ /* 0x000fe2000001ff00 */
[----:B------:R-:W-:Y:S01]  /*3110*/  @!P5 IMAD.MOV.U32 R9, RZ, RZ, R5 ;  /* 0x000000ffff09d224 */ /* 0x000fe200078e0005 */
[----:B------:R-:W-:Y:S01]  /*3120*/  @!P0 LDGSTS.E.BYPASS.LTC128B.128 [R0+0xa000], desc[UR8][R236.64+0x80] ;  /* 0x0a000080ec008fae */ /* 0x000fe2000b901d48 */
[----:B------:R-:W-:-:S02]  /*3130*/  CS2R R142, SRZ ;  /* 0x00000000008e7805 */ /* 0x000fc4000001ff00 */
        /* <DEDUP_REMOVED lines=18> */
[----:B------:R-:W-:-:S02]  /*3260*/  CS2R R122, SRZ ;  /* 0x00000000007a7805 */ /* 0x000fc4000001ff00 */
[----:B------:R-:W-:Y:S02]  /*3270*/  CS2R R120, SRZ ;  /* 0x0000000000787805 */ /* 0x000fe4000001ff00 */
[----:B------:R-:W-:Y:S01]  /*3280*/  CS2R R118, SRZ ;  /* 0x0000000000767805 */ /* 0x000fe2000001ff00 */
[----:B------:R-:W-:Y:S01]  /*3290*/  @P0 STS [R235], RZ ;  /* 0x000000ffeb000388 */ /* 0x000fe20000000800 */
        /* <DEDUP_REMOVED lines=22> */
[----:B---3--:R-:W-:Y:S01]  /*3400*/  VIADD R12, R164, 0x8 ;  /* 0x00000008a40c7836 */ /* 0x008fe20000000000 */
        /* <DEDUP_REMOVED lines=16> */
[----:B-1----:R-:W-:Y:S02]  /*3510*/  @!P4 LEA R20, P0, R8, R20, 0x1 ;  /* 0x000000140814c211 */ /* 0x002fe400078008ff */
[----:B------:R-:W-:-:S02]  /*3520*/  CS2R R60, SRZ ;  /* 0x00000000003c7805 */ /* 0x000fc4000001ff00 */
        /* <DEDUP_REMOVED lines=22> */
[----:B------:R-:W-:Y:S01]  /*3690*/  CS2R R48, SRZ ;  /* 0x0000000000307805 */ /* 0x000fe2000001ff00 */
[----:B------:R-:W-:Y:S01]  /*36a0*/  ULDC UR31, c[0x0][0x394] ;  /* 0x0000e500001f7ab9 */ /* 0x000fe20000000800 */
[----:B------:R-:W-:Y:S01]  /*36b0*/  ULDC UR10, c[0x0][0x2ec] ;  /* 0x0000bb00000a7ab9 */ /* 0x000fe20000000800 */
[----:B------:R-:W-:Y:S04]  /*36c0*/  @P6 STS [R235+0x3008], RZ ;  /* 0x003008ffeb006388 */ /* 0x000fe80000000800 */
[----:B------:R-:W-:Y:S04]  /*36d0*/  @P6 STS [R235+0x300c], RZ ;  /* 0x00300cffeb006388 */ /* 0x000fe80000000800 */
[----:B------:R-:W-:Y:S01]  /*36e0*/  @!PT LDS RZ, [RZ] ;  /* 0x00000000fffff984 */ /* 0x000fe20000000800 */
[----:B------:R-:W-:Y:S01]  /*36f0*/  @!PT LDS RZ, [RZ] ;  /* 0x00000000fffff984 */ /* 0x000fe20000000800 */
[----:B------:R-:W-:Y:S01]  /*3700*/  @!PT LDS RZ, [RZ] ;  /* 0x00000000fffff984 */ /* 0x000fe20000000800 */
[----:B------:R-:W-:Y:S04]  /*3710*/  @!P6 LDGSTS.E.BYPASS.LTC128B.128 [R235+0x1000], desc[UR8][R10.64] ;  /* 0x010000000aebefae */ /* 0x000fe8000b901d48 */
[----:B------:R1:W-:Y:S01]  /*3720*/  @!P6 LDGSTS.E.BYPASS.LTC128B.128 [R235+0x3000], desc[UR8][R10.64+0x80] ;  /* 0x030000800aebefae */ /* 0x0003e2000b901d48 */
[----:B------:R-:W-:-:S02]  /*3730*/  ISETP.GE.AND P6, PT, R12, UR5, PT ;  /* 0x000000050c007c0c */ /* 0x000fc4000bfc6270 */
[C---:B------:R-:W-:Y:S01]  /*3740*/  @!P2 IADD3 R12, P0, R2.reuse, 0x60, RZ ;  /* 0x00000060020ca810 */ /* 0x040fe20007f1e0ff */
[----:B------:R-:W-:Y:S04]  /*3750*/  @P5 STS.128 [R0+0xc000], RZ ;  /* 0x00c000ff00005388 */ /* 0x000fe80000000c00 */
[--C-:B------:R-:W-:Y:S01]  /*3760*/  @!P2 IMAD.X R14, RZ, RZ, R35.reuse, P0 ;  /* 0x000000ffff0ea224 */ /* 0x100fe200000e0623 */
[----:B------:R-:W-:Y:S01]  /*3770*/  @!P4 IADD3 R18, P0, R2, 0x20, RZ ;  /* 0x000000200212c810 */ /* 0x000fe20007f1e0ff */
[----:B------:R-:W-:Y:S02]  /*3780*/  @P5 STS.128 [R0+0x10000], RZ ;  /* 0x010000ff00005388 */ /* 0x000fe40000000c00 */
        /* <DEDUP_REMOVED lines=10> */
[----:B----4-:R-:W-:Y:S02]  /*3830*/  @!P5 LEA R10, P0, R8, R26, 0x1 ;  /* 0x0000001a080ad211 */ /* 0x010fe400078008ff */
[----:B------:R-:W-:Y:S01]  /*3840*/  SEL R213, R213, R221, !P1 ;  /* 0x000000ddd5d57207 */ /* 0x000fe20004800000 */
[----:B------:R-:W-:Y:S01]  /*3850*/  @!P5 IMAD R14, R2, UR25, R3 ;  /* 0x00000019020edc24 */ /* 0x000fe2000f8e0203 */
[----:B------:R-:W-:Y:S01]  /*3860*/  SEL R212, R212, R220, !P1 ;  /* 0x000000dcd4d47207 */ /* 0x000fe20004800000 */
[----:B------:R-:W-:Y:S02]  /*3870*/  @!P4 IMAD R3, R17, UR12, RZ ;  /* 0x0000000c1103cc24 */ /* 0x000fe4000f8e02ff */
[----:B------:R-:W-:Y:S01]  /*3880*/  @!P3 IMAD.IADD R5, R5, 0x1, R29 ;  /* 0x000000010505b824 */ /* 0x000fe200078e021d */
[----:B------:R-:W-:Y:S01]  /*3890*/  LEA R213, R213, UR4, 0x1 ;  /* 0x00000004d5d57c11 */ /* 0x000fe2000f8e08ff */
[----:B------:R-:W-:Y:S01]  /*38a0*/  @!P5 IMAD.IADD R11, R9, 0x1, R14 ;  /* 0x00000001090bd824 */ /* 0x000fe200078e020e */
[----:B------:R-:W-:Y:S01]  /*38b0*/  UMOV UR15, UR31 ;  /* 0x0000001f000f7c82 */ /* 0x000fe20008000000 */
[C---:B------:R-:W-:Y:S01]  /*38c0*/  @!P4 IMAD R34, R18.reuse, UR13, R3 ;  /* 0x0000000d1222cc24 */ /* 0x040fe2000f8e0203 */
[----:B------:R-:W-:Y:S01]  /*38d0*/  ULDC UR25, c[0x0][0x398] ;  /* 0x0000e60000197ab9 */ /* 0x000fe20000000800 */
[----:B------:R-:W-:Y:S01]  /*38e0*/  @!P4 IMAD.WIDE.U32 R18, R18, UR12, R22 ;  /* 0x0000000c1212cc25 */ /* 0x000fe2000f8e0016 */
[----:B------:R-:W-:Y:S01]  /*38f0*/  @!P5 LEA.HI.X R11, R8, R27, R11, 0x1, P0 ;  /* 0x0000001b080bd211 */ /* 0x000fe200000f0c0b */
[----:B------:R-:W1:Y:S01]  /*3900*/  @!P5 LDC.64 R22, c[0x0][0x220] ;  /* 0x00008800ff16db82 */ /* 0x000e620000000a00 */
[C---:B------:R-:W-:Y:S01]  /*3910*/  @!P3 LEA R14, P0, R4.reuse, R30, 0x1 ;  /* 0x0000001e040eb211 */ /* 0x040fe200078008ff */
[----:B------:R-:W-:Y:S01]  /*3920*/  @!P5 IMAD R3, R35, UR12, RZ ;  /* 0x0000000c2303dc24 */ /* 0x000fe2000f8e02ff */
[----:B------:R-:W-:Y:S01]  /*3930*/  ULDC UR24, c[0x0][0x2dc] ;  /* 0x0000b70000187ab9 */ /* 0x000fe20000000800 */
[----:B------:R-:W-:Y:S01]  /*3940*/  @!P3 IMAD R9, R15, UR12, RZ ;  /* 0x0000000c0f09bc24 */ /* 0x000fe2000f8e02ff */
[----:B------:R-:W-:Y:S01]  /*3950*/  @!P3 LEA.HI.X R15, R4, R31, R5, 0x1, P0 ;  /* 0x0000001f040fb211 */ /* 0x000fe200000f0c05 */
[----:B------:R-:W-:Y:S01]  /*3960*/  @!P5 IMAD R4, R2, UR13, R3 ;  /* 0x0000000d0204dc24 */ /* 0x000fe2000f8e0203 */
[----:B-----5:R-:W-:Y:S01]  /*3970*/  @!P2 LEA R8, P0, R12, R32, 0x1 ;  /* 0x000000200c08a211 */ /* 0x020fe200078008ff */
[----:B------:R-:W-:Y:S01]  /*3980*/  @!P2 IMAD.IADD R3, R13, 0x1, R28 ;  /* 0x000000010d03a824 */ /* 0x000fe200078e021c */
[----:B------:R-:W-:Y:S01]  /*3990*/  @!PT LDS RZ, [RZ] ;  /* 0x00000000fffff984 */ /* 0x000fe20000000800 */
[----:B------:R-:W-:Y:S01]  /*39a0*/  @!PT LDS RZ, [RZ] ;  /* 0x00000000fffff984 */ /* 0x000fe20000000800 */
[----:B------:R-:W-:Y:S01]  /*39b0*/  @!PT LDS RZ, [RZ] ;  /* 0x00000000fffff984 */ /* 0x000fe20000000800 */
[----:B------:R-:W-:Y:S01]  /*39c0*/  @!P5 LDGSTS.E.BYPASS.LTC128B.128 [R0+0xc000], desc[UR8][R10.64] ;  /* 0x0c0000000a00dfae */ /* 0x000fe2000b901d48 */
[----:B------:R-:W-:-:S02]  /*39d0*/  @!P3 IMAD R26, R16, UR13, R9 ;  /* 0x0000000d101abc24 */ /* 0x000fc4000f8e0209 */
[----:B------:R-:W-:Y:S01]  /*39e0*/  @!P3 IMAD.WIDE.U32 R16, R16, UR12, R24 ;  /* 0x0000000c1010bc25 */ /* 0x000fe2000f8e0018 */
[----:B------:R2:W-:Y:S01]  /*39f0*/  @!P5 LDGSTS.E.BYPASS.LTC128B.128 [R0+0x10000], desc[UR8][R10.64+0x80] ;  /* 0x100000800a00dfae */ /* 0x0005e2000b901d48 */
[----:B------:R-:W-:Y:S02]  /*3a00*/  @!P2 LEA.HI.X R9, R12, R33, R3, 0x1, P0 ;  /* 0x000000210c09a211 */ /* 0x000fe400000f0c03 */
[----:B------:R-:W3:Y:S01]  /*3a10*/  @!P4 LDC.64 R12, c[0x0][0x220] ;  /* 0x00008800ff0ccb82 */ /* 0x000ee20000000a00 */
[----:B------:R-:W-:Y:S01]  /*3a20*/  @P4 STS.128 [R0+0xd000], RZ ;  /* 0x00d000ff00004388 */ /* 0x000fe20000000c00 */
[----:B------:R-:W-:-:S03]  /*3a30*/  @!P5 IMAD.IADD R3, R7, 0x1, R4 ;  /* 0x000000010703d824 */ /* 0x000fc600078e0204 */
[----:B------:R-:W-:Y:S01]  /*3a40*/  @P4 STS.128 [R0+0x11000], RZ ;  /* 0x011000ff00004388 */ /* 0x000fe20000000c00 */
[----:B-1----:R-:W-:-:S03]  /*3a50*/  @!P5 LEA R4, P0, R6, R22, 0x1 ;  /* 0x000000160604d211 */ /* 0x002fc600078008ff */
[----:B------:R-:W-:Y:S01]  /*3a60*/  @!PT LDS RZ, [RZ] ;  /* 0x00000000fffff984 */ /* 0x000fe20000000800 */
[----:B------:R-:W-:Y:S01]  /*3a70*/  @!PT LDS RZ, [RZ] ;  /* 0x00000000fffff984 */ /* 0x000fe20000000800 */
[----:B------:R-:W-:Y:S01]  /*3a80*/  @!PT LDS RZ, [RZ] ;  /* 0x00000000fffff984 */ /* 0x000fe20000000800 */
[----:B------:R-:W-:Y:S01]  /*3a90*/  @!P4 LDGSTS.E.BYPASS.LTC128B.128 [R0+0xd000], desc[UR8][R20.64] ;  /* 0x0d0000001400cfae */ /* 0x000fe2000b901d48 */
[----:B------:R-:W-:-:S03]  /*3aa0*/  @!P5 LEA.HI.X R5, R6, R23, R3, 0x1, P0 ;  /* 0x000000170605d211 */ /* 0x000fc600000f0c03 */
[----:B------:R1:W-:Y:S01]  /*3ab0*/  @!P4 LDGSTS.E.BYPASS.LTC128B.128 [R0+0x11000], desc[UR8][R20.64+0x80] ;  /* 0x110000801400cfae */ /* 0x0003e2000b901d48 */
[----:B------:R-:W-:-:S03]  /*3ac0*/  @!P2 IADD3 R2, P0, R2, 0x60, RZ ;  /* 0x000000600202a810 */ /* 0x000fc60007f1e0ff */
[----:B------:R-:W-:Y:S02]  /*3ad0*/  @P3 STS.128 [R0+0xe000], RZ ;  /* 0x00e000ff00003388 */ /* 0x000fe40000000c00 */
[----:B------:R-:W-:Y:S02]  /*3ae0*/  @!P2 IMAD.X R3, RZ, RZ, R35, P0 ;  /* 0x000000ffff03a224 */ /* 0x000fe400000e0623 */
[----:B------:R-:W-:Y:S02]  /*3af0*/  @P3 STS.128 [R0+0x12000], RZ ;  /* 0x012000ff00003388 */ /* 0x000fe40000000c00 */
[----:B------:R-:W-:Y:S02]  /*3b00*/  @!P2 IMAD R3, R3, UR12, RZ ;  /* 0x0000000c0303ac24 */ /* 0x000fe4000f8e02ff */
[----:B------:R-:W-:Y:S01]  /*3b10*/  @!PT LDS RZ, [RZ] ;  /* 0x00000000fffff984 */ /* 0x000fe20000000800 */
[----:B------:R-:W-:Y:S01]  /*3b20*/  @!PT LDS RZ, [RZ] ;  /* 0x00000000fffff984 */ /* 0x000fe20000000800 */
[----:B------:R-:W-:Y:S01]  /*3b30*/  @!PT LDS RZ, [RZ] ;  /* 0x00000000fffff984 */ /* 0x000fe20000000800 */
[----:B------:R-:W-:Y:S01]  /*3b40*/  @!P3 LDGSTS.E.BYPASS.LTC128B.128 [R0+0xe000], desc[UR8][R14.64] ;  /* 0x0e0000000e00bfae */ /* 0x000fe2000b901d48 */
[----:B--2---:R-:W-:Y:S02]  /*3b50*/  VIADD R10, R164, 0x28 ;  /* 0x00000028a40a7836 */ /* 0x004fe40000000000 */
[C---:B------:R-:W-:Y:S01]  /*3b60*/  @!P2 IMAD R11, R2.reuse, UR13, R3 ;  /* 0x0000000d020bac24 */ /* 0x040fe2000f8e0203 */
[----:B------:R2:W-:Y:S01]  /*3b70*/  @!P3 LDGSTS.E.BYPASS.LTC128B.128 [R0+0x12000], desc[UR8][R14.64+0x80] ;  /* 0x120000800e00bfae */ /* 0x0005e2000b901d48 */
[----:B------:R-:W-:-:S03]  /*3b80*/  @!P2 IMAD.WIDE.U32 R2, R2, UR12, R36 ;  /* 0x0000000c0202ac25 */ /* 0x000fc6000f8e0024 */
[----:B------:R-:W-:Y:S01]  /*3b90*/  @P2 STS.128 [R0+0xf000], RZ ;  /* 0x00f000ff00002388 */ /* 0x000fe20000000c00 */
[----:B------:R-:W-:-:S03]  /*3ba0*/  @!P2 IMAD.IADD R3, R3, 0x1, R11 ;  /* 0x000000010303a824 */ /* 0x000fc600078e020b */
        /* <DEDUP_REMOVED lines=60> */
[----:B------:R-:W5:Y:S01]  /*3f70*/  @!P0 LDG.E R40, desc[UR8][R4.64] ;  /* 0x0000000804288981 */ /* 0x000f62000c1e1900 */
[----:B------:R-:W-:-:S04]  /*3f80*/  LEA.HI R0, R39, R38, RZ, 0x4 ;  /* 0x0000002627007211 */ /* 0x000fc800078f20ff */
[----:B------:R-:W-:-:S05]  /*3f90*/  LOP3.LUT R0, R0, 0xfffffff0, RZ, 0xc0, !PT ;  /* 0xfffffff000007812 */ /* 0x000fca00078ec0ff */
[----:B------:R-:W-:-:S05]  /*3fa0*/  IMAD.IADD R0, R38, 0x1, -R0 ;  /* 0x0000000126007824 */ /* 0x000fca00078e0a00 */
[----:B-1----:R-:W-:-:S04]  /*3fb0*/  SHF.R.S32.HI R2, RZ, 0x1f, R0 ;  /* 0x0000001fff027819 */ /* 0x002fc80000011400 */
[----:B------:R-:W-:-:S04]  /*3fc0*/  LEA.HI R2, R2, R0, RZ, 0x3 ;  /* 0x0000000002027211 */ /* 0x000fc800078f18ff */
[----:B------:R-:W-:-:S05]  /*3fd0*/  LOP3.LUT R2, R2, 0xfffffff8, RZ, 0xc0, !PT ;  /* 0xfffffff802027812 */ /* 0x000fca00078ec0ff */
[----:B------:R-:W-:Y:S02]  /*3fe0*/  IMAD.IADD R0, R0, 0x1, -R2 ;  /* 0x0000000100007824 */ /* 0x000fe400078e0a02 */
[----:B------:R-:W-:-:S03]  /*3ff0*/  IMAD.SHL.U32 R2, R164, 0x4, RZ ;  /* 0x00000004a4027824 */ /* 0x000fc600078e00ff */
[C---:B------:R-:W-:Y:S02]  /*4000*/  LOP3.LUT P0, RZ, R0.reuse, 0x2, RZ, 0xc0, !PT ;  /* 0x0000000200ff7812 */ /* 0x040fe4000780c0ff */
[----:B------:R-:W-:Y:S01]  /*4010*/  LOP3.LUT P2, RZ, R0, 0x4, RZ, 0xc0, !PT ;  /* 0x0000000400ff7812 */ /* 0x000fe2000784c0ff */
[----:B------:R-:W-:Y:S01]  /*4020*/  VIADD R0, R164, 0xffffffc0 ;  /* 0xffffffc0a4007836 */ /* 0x000fe20000000000 */
[----:B------:R1:W-:Y:S03]  /*4030*/  STL [R1+0x1c], R2 ;  /* 0x00001c0201007387 */ /* 0x0003e60000100800 */
[----:B------:R-:W-:Y:S01]  /*4040*/  IMAD.SHL.U32 R0, R0, 0x4, RZ ;  /* 0x0000000400007824 */ /* 0x000fe200078e00ff */
[----:B------:R-:W-:Y:S01]  /*4050*/  UIADD3 UR5, UR23, UR14, URZ ;  /* 0x0000000e17057290 */ /* 0x000fe2000fffe03f */
[----:B-1----:R-:W-:-:S03]  /*4060*/  SHF.L.U64.HI R2, R164, 0x2, R6 ;  /* 0x00000002a4027819 */ /* 0x002fc60000010206 */
[----:B------:R-:W-:Y:S01]  /*4070*/  UIADD3 UR5, -UR6, 0x80, UR5 ;  /* 0x0000008006057890 */ /* 0x000fe2000fffe105 */
[----:B------:R-:W-:Y:S02]  /*4080*/  CS2R R38, SRZ ;  /* 0x0000000000267805 */ /* 0x000fe4000001ff00 */
[----:B------:R-:W-:Y:S02]  /*4090*/  CS2R R36, SRZ ;  /* 0x0000000000247805 */ /* 0x000fe4000001ff00 */
[----:B------:R-:W-:Y:S02]  /*40a0*/  LEA R212, R212, UR4, 0x1 ;  /* 0x00000004d4d47c11 */ /* 0x000fe4000f8e08ff */
[----:B------:R-:W-:Y:S02]  /*40b0*/  SEL R219, R219, 0xffffffe0, !P0 ;  /* 0xffffffe0dbdb7807 */ /* 0x000fe40004000000 */
[----:B------:R-:W-:Y:S01]  /*40c0*/  SEL R218, R218, 0xffffffc0, !P2 ;  /* 0xffffffc0dada7807 */ /* 0x000fe20005000000 */
[----:B------:R-:W-:-:S03]  /*40d0*/  UIADD3 UR23, UR5, -UR34, URZ ;  /* 0x8000002205177290 */ /* 0x000fc6000fffe03f */
[----:B------:R-:W-:Y:S01]  /*40e0*/  ULDC UR5, c[0x0][0x39c] ;  /* 0x0000e70000057ab9 */ /* 0x000fe20000000800 */
[----:B---3--:R-:W-:Y:S04]  /*40f0*/  STL [R1+0x8], R43 ;  /* 0x0000082b01007387 */ /* 0x008fe80000100800 */
[----:B--2---:R1:W-:Y:S04]  /*4100*/  STL [R1+0xc], R42 ;  /* 0x00000c2a01007387 */ /* 0x0043e80000100800 */
[----:B----4-:R-:W-:Y:S04]  /*4110*/  STL [R1], R41 ;  /* 0x0000002901007387 */ /* 0x010fe80000100800 */
[----:B-----5:R2:W-:Y:S04]  /*4120*/  STL [R1+0x4], R40 ;  /* 0x0000042801007387 */ /* 0x0205e80000100800 */
[----:B------:R3:W-:Y:S04]  /*4130*/  STL [R1+0x18], R2 ;  /* 0x0000180201007387 */ /* 0x0007e80000100800 */
[----:B------:R3:W-:Y:S01]  /*4140*/  STL [R1+0x14], R0 ;  /* 0x0000140001007387 */ /* 0x0007e20000100800 */
[----:B-1----:R-:W-:-:S02]  /*4150*/  CS2R R42, SRZ ;  /* 0x00000000002a7805 */ /* 0x002fc4000001ff00 */
[----:B--2---:R-:W-:-:S07]  /*4160*/  CS2R R40, SRZ ;  /* 0x0000000000287805 */ /* 0x004fce000001ff00 */
.L_x_1859:
[----:B------:R-:W2:Y:S01]  /*4170*/  LDL R201, [R1+0x1c] ;  /* 0x00001c0001c97983 */ /* 0x000ea20000100800 */
[C---:B---3--:R-:W-:Y:S01]  /*4180*/  IADD3 R0, R213.reuse, R219, RZ ;  /* 0x000000dbd5007210 */ /* 0x048fe20007ffe0ff */
        /* <DEDUP_REMOVED lines=223> */
.L_x_1855:
        /* <DEDUP_REMOVED lines=130> */
.L_x_1856:
[----:B------:R-:W2:Y:S01]  /*57a0*/  LDL R0, [R1+0x8] ;  /* 0x0000080001007983 */ /* 0x000ea20000100800 */
[----:B------:R-:W-:Y:S01]  /*57b0*/  MOV R218, 0x40 ;  /* 0x0000004000da7802 */ /* 0x000fe20000000f00 */
[----:B------:R-:W-:Y:S02]  /*57c0*/  UISETP.GT.AND UP3, UPT, UR7, UR21, UPT ;  /* 0x000000150700728c */ /* 0x000fe4000bf64270 */
[----:B------:R-:W3:Y:S01]  /*57d0*/  LDL R2, [R1+0xc] ;  /* 0x00000c0001027983 */ /* 0x000ee20000100800 */
[----:B------:R-:W-:Y:S03]  /*57e0*/  SEL R218, R218, 0xffffffc0, !P2 ;  /* 0xffffffc0dada7807 */ /* 0x000fe60005000000 */
[----:B------:R-:W4:Y:S04]  /*57f0*/  LDL R11, [R1] ;  /* 0x00000000010b7983 */ /* 0x000f280000100800 */
[----:B------:R-:W4:Y:S04]  /*5800*/  LDL R166, [R1+0x4] ;  /* 0x0000040001a67983 */ /* 0x000f280000100800 */
        /* <DEDUP_REMOVED lines=46> */
[----:B------:R-:W-:Y:S01]  /*5af0*/  FFMA.FTZ R11, R23, UR10, -R2 ;  /* 0x0000000a170b7c23 */ /* 0x000fe20008010802 */
[----:B------:R-:W-:Y:S03]  /*5b00*/  PLOP3.LUT P0, PT, PT, PT, UP3, 0x80, 0x0 ;  /* 0x000000000000781c */ /* 0x000fe60003f0f038 */
        /* <DEDUP_REMOVED lines=181> */
[C---:B------:R-:W-:Y:S01]  /*6660*/  FADD.FTZ R4, -R205.reuse, R8 ;  /* 0x00000008cd047221 */ /* 0x040fe20000010100 */
[----:B------:R-:W-:Y:S01]  /*6670*/  FADD.FTZ R9, -R205, R9 ;  /* 0x00000009cd097221 */ /* 0x000fe20000010100 */
[----:B------:R-:W-:Y:S01]  /*6680*/  FMUL.FTZ R183, R183, R5 ;  /* 0x00000005b7b77220 */ /* 0x000fe20000410000 */
[----:B------:R-:W-:Y:S01]  /*6690*/  MOV R5, UR4 ;  /* 0x0000000400057c02 */ /* 0x000fe20008000f00 */
[----:B------:R-:W-:Y:S01]  /*66a0*/  FMUL.FTZ R181, R181, R4 ;  /* 0x00000004b5b57220 */ /* 0x000fe20000410000 */
[----:B------:R-:W-:Y:S01]  /*66b0*/  FADD.FTZ R13, -R205, R13 ;  /* 0x0000000dcd0d7221 */ /* 0x000fe20000010100 */
[----:B------:R-:W-:Y:S01]  /*66c0*/  FMUL.FTZ R180, R180, R9 ;  /* 0x00000009b4b47220 */ /* 0x000fe20000410000 */
[----:B------:R-:W-:Y:S01]  /*66d0*/  IADD3 R8, R0, 0x8000, R5 ;  /* 0x0000800000087810 */ /* 0x000fe20007ffe005 */
[----:B------:R-:W-:Y:S01]  /*66e0*/  FFMA.FTZ R9, -R186, R186, 1 ;  /* 0x3f800000ba097423 */ /* 0x000fe200000101ba */
[----:B------:R-:W1:Y:S01]  /*66f0*/  LDSM.16.M88.4 R4, [R216+0xc800] ;  /* 0x00c80000d804783b */ /* 0x000e620000000200 */
[----:B------:R-:W-:Y:S01]  /*6700*/  FADD.FTZ R17, -R206, R17 ;  /* 0x00000011ce117221 */ /* 0x000fe20000010100 */
[----:B------:R-:W-:Y:S01]  /*6710*/  FADD.FTZ R18, -R207, R18 ;  /* 0x00000012cf127221 */ /* 0x000fe20000010100 */
[----:B------:R-:W-:Y:S01]  /*6720*/  FMUL.FTZ R9, R9, UR5 ;  /* 0x0000000509097c20 */ /* 0x000fe20008410000 */
[----:B------:R-:W-:Y:S01]  /*6730*/  FADD.FTZ R19, -R207, R19 ;  /* 0x00000013cf137221 */ /* 0x000fe20000010100 */
[----:B------:R-:W-:Y:S01]  /*6740*/  FADD.FTZ R12, -R205, R12 ;  /* 0x0000000ccd0c7221 */ /* 0x000fe20000010100 */
[----:B------:R-:W-:Y:S01]  /*6750*/  FADD.FTZ R14, -R204, R14 ;  /* 0x0000000ecc0e7221 */ /* 0x000fe20000010100 */
[----:B------:R-:W-:Y:S01]  /*6760*/  FMUL.FTZ R171, R182, R9 ;  /* 0x00000009b6ab7220 */ /* 0x000fe20000410000 */
[----:B------:R-:W-:Y:S01]  /*6770*/  FADD.FTZ R16, -R206, R16 ;  /* 0x00000010ce107221 */ /* 0x000fe20000010100 */
[----:B------:R-:W-:Y:S01]  /*6780*/  IADD3 R176, R8, 0x40, RZ ;  /* 0x0000004008b07810 */ /* 0x000fe20007ffe0ff */
[----:B------:R-:W-:Y:S01]  /*6790*/  FADD.FTZ R15, -R204, R15 ;  /* 0x0000000fcc0f7221 */ /* 0x000fe20000010100 */
[----:B------:R-:W-:Y:S01]  /*67a0*/  @P2 IADD3 R176, R8, -0x40, RZ ;  /* 0xffffffc008b02810 */ /* 0x000fe20007ffe0ff */
[----:B------:R-:W-:Y:S01]  /*67b0*/  FFMA.FTZ R8, -R185, R185, 1 ;  /* 0x3f800000b9087423 */ /* 0x000fe200000101b9 */
[----:B------:R-:W-:Y:S01]  /*67c0*/  FMUL.FTZ R185, R249, R12 ;  /* 0x0000000cf9b97220 */ /* 0x000fe20000410000 */
[----:B------:R-:W-:Y:S01]  /*67d0*/  FMUL.FTZ R182, R246, R15 ;  /* 0x0000000ff6b67220 */ /* 0x000fe20000410000 */
[----:B------:R-:W-:Y:S01]  /*67e0*/  FADD.FTZ R11, -R204, R11 ;  /* 0x0000000bcc0b7221 */ /* 0x000fe20000010100 */
[----:B------:R-:W-:Y:S01]  /*67f0*/  FMUL.FTZ R8, R8, UR5 ;  /* 0x0000000508087c20 */ /* 0x000fe20008410000 */
[----:B------:R-:W-:Y:S01]  /*6800*/  FADD.FTZ R10, -R204, R10 ;  /* 0x0000000acc0a7221 */ /* 0x000fe20000010100 */
[----:B------:R-:W-:Y:S01]  /*6810*/  FFMA.FTZ R9, -R196, R196, 1 ;  /* 0x3f800000c4097423 */ /* 0x000fe200000101c4 */
[----:B------:R-:W-:Y:S01]  /*6820*/  FMUL.FTZ R178, R178, R11 ;  /* 0x0000000bb2b27220 */ /* 0x000fe20000410000 */
[----:B------:R-:W-:Y:S01]  /*6830*/  FMUL.FTZ R170, R177, R8 ;  /* 0x00000008b1aa7220 */ /* 0x000fe20000410000 */
[----:B------:R-:W-:Y:S01]  /*6840*/  FMUL.FTZ R177, R51, R17 ;  /* 0x0000001133b17220 */ /* 0x000fe20000410000 */
[----:B------:R-:W-:Y:S01]  /*6850*/  FFMA.FTZ R11, -R193, R193, 1 ;  /* 0x3f800000c10b7423 */ /* 0x000fe200000101c1 */
[----:B------:R2:W5:Y:S01]  /*6860*/  LDL.LU R51, [R1+0x84] ;  /* 0x0000840001337983 */ /* 0x0005620000300800 */
[----:B------:R-:W-:Y:S01]  /*6870*/  MOV R193, R169 ;  /* 0x000000a900c17202 */ /* 0x000fe20000000f00 */
[----:B------:R-:W-:Y:S01]  /*6880*/  FMUL.FTZ R179, R179, R10 ;  /* 0x0000000ab3b37220 */ /* 0x000fe20000410000 */
[----:B------:R-:W-:Y:S01]  /*6890*/  FMUL.FTZ R11, R11, UR5 ;  /* 0x000000050b0b7c20 */ /* 0x000fe20008410000 */
[----:B------:R-:W-:Y:S01]  /*68a0*/  FFMA.FTZ R10, -R192, R192, 1 ;  /* 0x3f800000c00a7423 */ /* 0x000fe200000101c0 */
[----:B------:R-:W-:Y:S01]  /*68b0*/  FMUL.FTZ R9, R9, UR5 ;  /* 0x0000000509097c20 */ /* 0x000fe20008410000 */
[----:B------:R-:W-:Y:S01]  /*68c0*/  FFMA.FTZ R8, -R187, R187, 1 ;  /* 0x3f800000bb087423 */ /* 0x000fe200000101bb */
[----:B------:R-:W-:Y:S01]  /*68d0*/  FMUL.FTZ R168, R184, R11 ;  /* 0x0000000bb8a87220 */ /* 0x000fe20000410000 */
[----:B------:R-:W-:Y:S01]  /*68e0*/  FMUL.FTZ R184, R248, R13 ;  /* 0x0000000df8b87220 */ /* 0x000fe20000410000 */
[----:B------:R-:W-:Y:S01]  /*68f0*/  FFMA.FTZ R11, -R198, R198, 1 ;  /* 0x3f800000c60b7423 */ /* 0x000fe200000101c6 */
[----:B------:R-:W-:Y:S01]  /*6900*/  FMUL.FTZ R10, R10, UR5 ;  /* 0x000000050a0a7c20 */ /* 0x000fe20008410000 */
[----:B------:R-:W-:Y:S01]  /*6910*/  FMUL.FTZ R15, R179, R9 ;  /* 0x00000009b30f7220 */ /* 0x000fe20000410000 */
[----:B------:R-:W-:Y:S01]  /*6920*/  FFMA.FTZ R9, -R200, R200, 1 ;  /* 0x3f800000c8097423 */ /* 0x000fe200000101c8 */
[----:B------:R-:W-:Y:S01]  /*6930*/  FMUL.FTZ R11, R11, UR5 ;  /* 0x000000050b0b7c20 */ /* 0x000fe20008410000 */
[----:B------:R-:W-:Y:S01]  /*6940*/  FMUL.FTZ R169, R183, R10 ;  /* 0x0000000ab7a97220 */ /* 0x000fe20000410000 */
[----:B------:R-:W-:Y:S01]  /*6950*/  FMUL.FTZ R183, R247, R14 ;  /* 0x0000000ef7b77220 */ /* 0x000fe20000410000 */
[----:B------:R-:W-:Y:S01]  /*6960*/  FMUL.FTZ R9, R9, UR5 ;  /* 0x0000000509097c20 */ /* 0x000fe20008410000 */
[-C--:B-1----:R-:W-:Y:S03]  /*6970*/  HMMA.16816.F32 R20, R164, R4.reuse, R20 ;  /* 0x00000004a414723c */ /* 0x082fe60000001814 */
[----:B------:R-:W-:Y:S01]  /*6980*/  FMUL.FTZ R13, R181, R11 ;  /* 0x0000000bb50d7220 */ /* 0x000fe20000410000 */
[----:B------:R-:W-:Y:S01]  /*6990*/  F2FP.F16.F32.PACK_AB R169, R169, R168 ;  /* 0x000000a8a9a9723e */ /* 0x000fe200000000ff */
[----:B------:R-:W-:Y:S01]  /*69a0*/  FFMA.FTZ R10, -R197, R197, 1 ;  /* 0x3f800000c50a7423 */ /* 0x000fe200000101c5 */
[C---:B------:R-:W-:Y:S05]  /*69b0*/  HMMA.16816.F32 R24, R172.reuse, R4, R24 ;  /* 0x00000004ac18723c */ /* 0x040fea0000001818 */
[----:B------:R-:W-:Y:S01]  /*69c0*/  F2FP.F16.F32.PACK_AB R168, R170, R171 ;  /* 0x000000abaaa8723e */ /* 0x000fe200000000ff */
[-C--:B------:R-:W-:Y:S05]  /*69d0*/  HMMA.16816.F32 R28, R172, R6.reuse, R28 ;  /* 0x00000006ac1c723c */ /* 0x080fea000000181c */
[----:B------:R-:W-:Y:S01]  /*69e0*/  FMUL.FTZ R171, R50, R18 ;  /* 0x0000001232ab7220 */ /* 0x000fe20000410000 */
[----:B------:R-:W-:Y:S01]  /*69f0*/  HMMA.16816.F32 R32, R164, R6, R32 ;  /* 0x00000006a420723c */ /* 0x000fe20000001820 */
[----:B------:R2:W5:Y:S04]  /*6a00*/  LDL.LU R50, [R1+0x80] ;  /* 0x0000800001327983 */ /* 0x0005680000300800 */
[----:B------:R-:W-:Y:S01]  /*6a10*/  FMUL.FTZ R170, R250, R19 ;  /* 0x00000013faaa7220 */ /* 0x000fe20000410000 */
[C---:B------:R-:W-:Y:S01]  /*6a20*/  FADD.FTZ R20, -R206.reuse, R20 ;  /* 0x00000014ce147221 */ /* 0x040fe20000010100 */
[----:B------:R-:W-:Y:S01]  /*6a30*/  FADD.FTZ R21, -R206, R21 ;  /* 0x00000015ce157221 */ /* 0x000fe20000010100 */
[----:B------:R-:W-:Y:S03]  /*6a40*/  FADD.FTZ R23, -R207, R23 ;  /* 0x00000017cf177221 */ /* 0x000fe60000010100 */
[----:B------:R-:W-:Y:S01]  /*6a50*/  FMUL.FTZ R172, R49, R20 ;  /* 0x0000001431ac7220 */ /* 0x000fe20000410000 */
[C---:B------:R-:W-:Y:S01]  /*6a60*/  FADD.FTZ R24, -R205.reuse, R24 ;  /* 0x00000018cd187221 */ /* 0x040fe20000010100 */
[----:B------:R2:W5:Y:S01]  /*6a70*/  LDL.LU R49, [R1+0x7c] ;  /* 0x00007c0001317983 */ /* 0x0005620000300800 */
[----:B------:R-:W-:Y:S01]  /*6a80*/  FADD.FTZ R25, -R205, R25 ;  /* 0x00000019cd197221 */ /* 0x000fe20000010100 */
[C---:B------:R-:W-:Y:S01]  /*6a90*/  FADD.FTZ R26, -R204.reuse, R26 ;  /* 0x0000001acc1a7221 */ /* 0x040fe20000010100 */
[----:B------:R-:W-:Y:S01]  /*6aa0*/  FMUL.FTZ R164, R47, R24 ;  /* 0x000000182fa47220 */ /* 0x000fe20000410000 */
[C---:B------:R-:W-:Y:S01]  /*6ab0*/  FADD.FTZ R27, -R204.reuse, R27 ;  /* 0x0000001bcc1b7221 */ /* 0x040fe20000010100 */
[C---:B------:R-:W-:Y:S01]  /*6ac0*/  FADD.FTZ R28, -R205.reuse, R28 ;  /* 0x0000001ccd1c7221 */ /* 0x040fe20000010100 */
[----:B------:R-:W-:Y:S01]  /*6ad0*/  FADD.FTZ R29, -R205, R29 ;  /* 0x0000001dcd1d7221 */ /* 0x000fe20000010100 */
[----:B------:R-:W-:Y:S01]  /*6ae0*/  FADD.FTZ R30, -R204, R30 ;  /* 0x0000001ecc1e7221 */ /* 0x000fe20000010100 */
[----:B------:R-:W-:Y:S01]  /*6af0*/  FMUL.FTZ R24, R44, R27 ;  /* 0x0000001b2c187220 */ /* 0x000fe20000410000 */
[----:B------:R-:W-:Y:S01]  /*6b00*/  FADD.FTZ R31, -R204, R31 ;  /* 0x0000001fcc1f7221 */ /* 0x000fe20000010100 */
[----:B------:R-:W-:Y:S01]  /*6b10*/  FMUL.FTZ R29, R42, R29 ;  /* 0x0000001d2a1d7220 */ /* 0x000fe20000410000 */
[C---:B------:R-:W-:Y:S01]  /*6b20*/  FADD.FTZ R32, -R206.reuse, R32 ;  /* 0x00000020ce207221 */ /* 0x040fe20000010100 */
[----:B------:R-:W-:Y:S01]  /*6b30*/  FADD.FTZ R33, -R206, R33 ;  /* 0x00000021ce217221 */ /* 0x000fe20000010100 */
[C---:B------:R-:W-:Y:S01]  /*6b40*/  FADD.FTZ R34, -R207.reuse, R34 ;  /* 0x00000022cf227221 */ /* 0x040fe20000010100 */
[----:B------:R-:W-:Y:S01]  /*6b50*/  FADD.FTZ R35, -R207, R35 ;  /* 0x00000023cf237221 */ /* 0x000fe20000010100 */
[----:B------:R-:W-:Y:S01]  /*6b60*/  FMUL.FTZ R32, R39, R32 ;  /* 0x0000002027207220 */ /* 0x000fe20000410000 */
[----:B------:R-:W-:Y:S01]  /*6b70*/  FADD.FTZ R22, -R207, R22 ;  /* 0x00000016cf167221 */ /* 0x000fe20000010100 */
[----:B------:R-:W-:Y:S01]  /*6b80*/  FMUL.FTZ R34, R37, R34 ;  /* 0x0000002225227220 */ /* 0x000fe20000410000 */
[----:B------:R-:W-:Y:S01]  /*6b90*/  FMUL.FTZ R35, R36, R35 ;  /* 0x0000002324237220 */ /* 0x000fe20000410000 */
[----:B------:R-:W-:Y:S01]  /*6ba0*/  FMUL.FTZ R10, R10, UR5 ;  /* 0x000000050a0a7c20 */ /* 0x000fe20008410000 */
[----:B------:R-:W-:Y:S01]  /*6bb0*/  FMUL.FTZ R22, R252, R22 ;  /* 0x00000016fc167220 */ /* 0x000fe20000410000 */
[----:B------:R-:W-:Y:S01]  /*6bc0*/  FFMA.FTZ R5, -R195, R195, 1 ;  /* 0x3f800000c3057423 */ /* 0x000fe200000101c3 */
[----:B------:R-:W-:Y:S01]  /*6bd0*/  FFMA.FTZ R7, -R226, R226, 1 ;  /* 0x3f800000e2077423 */ /* 0x000fe200000101e2 */
[----:B------:R-:W-:Y:S01]  /*6be0*/  FMUL.FTZ R12, R180, R10 ;  /* 0x0000000ab40c7220 */ /* 0x000fe20000410000 */
[----:B------:R-:W-:Y:S01]  /*6bf0*/  FMUL.FTZ R10, R185, R9 ;  /* 0x00000009b90a7220 */ /* 0x000fe20000410000 */
[----:B------:R-:W-:Y:S01]  /*6c00*/  FMUL.FTZ R5, R5, UR5 ;  /* 0x0000000505057c20 */ /* 0x000fe20008410000 */
[----:B------:R-:W-:Y:S01]  /*6c10*/  FMUL.FTZ R7, R7, UR5 ;  /* 0x0000000507077c20 */ /* 0x000fe20008410000 */
[----:B------:R-:W-:Y:S01]  /*6c20*/  FFMA.FTZ R9, -R222, R222, 1 ;  /* 0x3f800000de097423 */ /* 0x000fe200000101de */
[----:B------:R-:W-:Y:S01]  /*6c30*/  F2FP.F16.F32.PACK_AB R19, R12, R13 ;  /* 0x0000000d0c13723e */ /* 0x000fe200000000ff */
[----:B------:R-:W-:Y:S01]  /*6c40*/  FMUL.FTZ R13, R48, R21 ;  /* 0x00000015300d7220 */ /* 0x000fe20000410000 */
[----:B------:R-:W-:Y:S01]  /*6c50*/  FMUL.FTZ R21, R43, R28 ;  /* 0x0000001c2b157220 */ /* 0x000fe20000410000 */
[----:B------:R2:W5:Y:S01]  /*6c60*/  LDL.LU R48, [R1+0x78] ;  /* 0x0000780001307983 */ /* 0x0005620000300800 */
[----:B------:R-:W-:Y:S01]  /*6c70*/  FMUL.FTZ R11, R183, R5 ;  /* 0x00000005b70b7220 */ /* 0x000fe20000410000 */
[----:B------:R-:W-:Y:S01]  /*6c80*/  FMUL.FTZ R12, R251, R23 ;  /* 0x00000017fb0c7220 */ /* 0x000fe20000410000 */
[----:B------:R-:W-:Y:S01]  /*6c90*/  FMUL.FTZ R23, R41, R30 ;  /* 0x0000001e29177220 */ /* 0x000fe20000410000 */
[----:B------:R2:W5:Y:S01]  /*6ca0*/  LDL.LU R47, [R1+0x74] ;  /* 0x00007400012f7983 */ /* 0x0005620000300800 */
[----:B------:R-:W-:Y:S01]  /*6cb0*/  FMUL.FTZ R9, R9, UR5 ;  /* 0x0000000509097c20 */ /* 0x000fe20008410000 */
[----:B------:R-:W-:Y:S01]  /*6cc0*/  FFMA.FTZ R4, -R194, R194, 1 ;  /* 0x3f800000c2047423 */ /* 0x000fe200000101c2 */
[----:B------:R-:W-:Y:S01]  /*6cd0*/  FFMA.FTZ R6, -R225, R225, 1 ;  /* 0x3f800000e1067423 */ /* 0x000fe200000101e1 */
[----:B------:R-:W-:Y:S01]  /*6ce0*/  FMUL.FTZ R8, R8, UR5 ;  /* 0x0000000508087c20 */ /* 0x000fe20008410000 */
[----:B------:R-:W-:Y:S01]  /*6cf0*/  FFMA.FTZ R5, -R202, R202, 1 ;  /* 0x3f800000ca057423 */ /* 0x000fe200000101ca */
[----:B------:R-:W-:Y:S01]  /*6d00*/  FMUL.FTZ R4, R4, UR5 ;  /* 0x0000000504047c20 */ /* 0x000fe20008410000 */
[----:B------:R-:W-:Y:S01]  /*6d10*/  FMUL.FTZ R6, R6, UR5 ;  /* 0x0000000506067c20 */ /* 0x000fe20008410000 */
[----:B------:R-:W-:Y:S01]  /*6d20*/  FMUL.FTZ R14, R178, R8 ;  /* 0x00000008b20e7220 */ /* 0x000fe20000410000 */
[----:B------:R-:W-:Y:S01]  /*6d30*/  FMUL.FTZ R178, R193, R16 ;  /* 0x00000010c1b27220 */ /* 0x000fe20000410000 */
[----:B------:R-:W-:Y:S01]  /*6d40*/  FMUL.FTZ R16, R182, R4 ;  /* 0x00000004b6107220 */ /* 0x000fe20000410000 */
[----:B------:R-:W-:Y:S01]  /*6d50*/  FMUL.FTZ R13, R13, R6 ;  /* 0x000000060d0d7220 */ /* 0x000fe20000410000 */
[----:B------:R-:W-:Y:S01]  /*6d60*/  FMUL.FTZ R5, R5, UR5 ;  /* 0x0000000505057c20 */ /* 0x000fe20008410000 */
[----:B------:R-:W-:Y:S01]  /*6d70*/  F2FP.F16.F32.PACK_AB R18, R14, R15 ;  /* 0x0000000f0e12723e */ /* 0x000fe200000000ff */
[----:B------:R-:W-:Y:S01]  /*6d80*/  FFMA.FTZ R8, -R199, R199, 1 ;  /* 0x3f800000c7087423 */ /* 0x000fe200000101c7 */
[----:B------:R-:W-:Y:S01]  /*6d90*/  F2FP.F16.F32.PACK_AB R16, R16, R11 ;  /* 0x0000000b1010723e */ /* 0x000fe200000000ff */
[----:B------:R-:W-:Y:S01]  /*6da0*/  FMUL.FTZ R11, R46, R25 ;  /* 0x000000192e0b7220 */ /* 0x000fe20000410000 */
[----:B------:R-:W-:Y:S01]  /*6db0*/  FMUL.FTZ R25, R45, R26 ;  /* 0x0000001a2d197220 */ /* 0x000fe20000410000 */
[----:B------:R2:W5:Y:S01]  /*6dc0*/  LDL.LU R46, [R1+0x70] ;  /* 0x00007000012e7983 */ /* 0x0005620000300800 */
[----:B------:R-:W-:Y:S01]  /*6dd0*/  FMUL.FTZ R8, R8, UR5 ;  /* 0x0000000508087c20 */ /* 0x000fe20008410000 */
[----:B------:R-:W-:Y:S01]  /*6de0*/  FMUL.FTZ R20, R171, R5 ;  /* 0x00000005ab147220 */ /* 0x000fe20000410000 */
[----:B------:R-:W-:Y:S01]  /*6df0*/  FFMA.FTZ R5, -R224, R224, 1 ;  /* 0x3f800000e0057423 */ /* 0x000fe200000101e0 */
[----:B------:R2:W5:Y:S01]  /*6e00*/  LDL.LU R45, [R1+0x6c] ;  /* 0x00006c00012d7983 */ /* 0x0005620000300800 */
[----:B------:R-:W-:Y:S01]  /*6e10*/  FMUL.FTZ R17, R184, R8 ;  /* 0x00000008b8117220 */ /* 0x000fe20000410000 */
[----:B------:R-:W-:Y:S01]  /*6e20*/  FFMA.FTZ R8, -R203, R203, 1 ;  /* 0x3f800000cb087423 */ /* 0x000fe200000101cb */
[----:B------:R-:W-:Y:S01]  /*6e30*/  FMUL.FTZ R5, R5, UR5 ;  /* 0x0000000505057c20 */ /* 0x000fe20008410000 */
[----:B------:R2:W5:Y:S01]  /*6e40*/  LDL.LU R44, [R1+0x68] ;  /* 0x00006800012c7983 */ /* 0x0005620000300800 */
[----:B------:R-:W-:Y:S01]  /*6e50*/  FFMA.FTZ R4, -R201, R201, 1 ;  /* 0x3f800000c9047423 */ /* 0x000fe200000101c9 */
[----:B------:R-:W-:Y:S01]  /*6e60*/  F2FP.F16.F32.PACK_AB R17, R17, R10 ;  /* 0x0000000a1111723e */ /* 0x000fe200000000ff */
[----:B------:R-:W-:Y:S01]  /*6e70*/  FMUL.FTZ R10, R22, R5 ;  /* 0x00000005160a7220 */ /* 0x000fe20000410000 */
[----:B------:R2:W5:Y:S01]  /*6e80*/  LDL.LU R43, [R1+0x64] ;  /* 0x00006400012b7983 */ /* 0x0005620000300800 */
[----:B------:R-:W-:Y:S01]  /*6e90*/  FMUL.FTZ R22, R40, R31 ;  /* 0x0000001f28167220 */ /* 0x000fe20000410000 */
[----:B------:R-:W-:Y:S01]  /*6ea0*/  FMUL.FTZ R15, R8, UR5 ;  /* 0x00000005080f7c20 */ /* 0x000fe20008410000 */
[----:B------:R-:W-:Y:S01]  /*6eb0*/  FMUL.FTZ R8, R178, R9 ;  /* 0x00000009b2087220 */ /* 0x000fe20000410000 */
[----:B------:R2:W5:Y:S01]  /*6ec0*/  LDL.LU R42, [R1+0x60] ;  /* 0x00006000012a7983 */ /* 0x0005620000300800 */
[----:B------:R-:W-:Y:S01]  /*6ed0*/  FMUL.FTZ R9, R172, R7 ;  /* 0x00000007ac097220 */ /* 0x000fe20000410000 */
[----:B------:R-:W-:Y:S01]  /*6ee0*/  FMUL.FTZ R4, R4, UR5 ;  /* 0x0000000504047c20 */ /* 0x000fe20008410000 */
[----:B------:R-:W-:Y:S01]  /*6ef0*/  FFMA.FTZ R7, -R230, R230, 1 ;  /* 0x3f800000e6077423 */ /* 0x000fe200000101e6 */
[----:B------:R2:W5:Y:S01]  /*6f00*/  LDL.LU R41, [R1+0x5c] ;  /* 0x00005c0001297983 */ /* 0x0005620000300800 */
[----:B------:R-:W-:Y:S01]  /*6f10*/  FFMA.FTZ R6, -R228, R228, 1 ;  /* 0x3f800000e4067423 */ /* 0x000fe200000101e4 */
[----:B------:R-:W-:Y:S01]  /*6f20*/  F2FP.F16.F32.PACK_AB R13, R13, R9 ;  /* 0x000000090d0d723e */ /* 0x000fe200000000ff */
[----:B------:R-:W-:Y:S01]  /*6f30*/  FMUL.FTZ R9, R38, R33 ;  /* 0x0000002126097220 */ /* 0x000fe20000410000 */
[----:B------:R2:W5:Y:S01]  /*6f40*/  LDL.LU R40, [R1+0x58] ;  /* 0x0000580001287983 */ /* 0x0005620000300800 */
[----:B------:R-:W-:Y:S01]  /*6f50*/  FMUL.FTZ R14, R170, R4 ;  /* 0x00000004aa0e7220 */ /* 0x000fe20000410000 */
[----:B------:R-:W-:Y:S01]  /*6f60*/  FFMA.FTZ R4, -R223, R223, 1 ;  /* 0x3f800000df047423 */ /* 0x000fe200000101df */
[----:B------:R-:W-:Y:S01]  /*6f70*/  FFMA.FTZ R5, -R227, R227, 1 ;  /* 0x3f800000e3057423 */ /* 0x000fe200000101e3 */
[----:B------:R2:W5:Y:S01]  /*6f80*/  LDL.LU R39, [R1+0x54] ;  /* 0x0000540001277983 */ /* 0x0005620000300800 */
[----:B------:R-:W-:Y:S01]  /*6f90*/  FMUL.FTZ R15, R177, R15 ;  /* 0x0000000fb10f7220 */ /* 0x000fe20000410000 */
[----:B------:R-:W-:Y:S01]  /*6fa0*/  FMUL.FTZ R4, R4, UR5 ;  /* 0x0000000504047c20 */ /* 0x000fe20008410000 */
[----:B------:R-:W-:Y:S01]  /*6fb0*/  FMUL.FTZ R7, R7, UR5 ;  /* 0x0000000507077c20 */ /* 0x000fe20008410000 */
[----:B------:R2:W5:Y:S01]  /*6fc0*/  LDL.LU R38, [R1+0x50] ;  /* 0x0000500001267983 */ /* 0x0005620000300800 */
[----:B------:R-:W-:Y:S01]  /*6fd0*/  FMUL.FTZ R6, R6, UR5 ;  /* 0x0000000506067c20 */ /* 0x000fe20008410000 */
[----:B------:R-:W-:Y:S01]  /*6fe0*/  FMUL.FTZ R12, R12, R4 ;  /* 0x000000040c0c7220 */ /* 0x000fe20000410000 */
[----:B------:R-:W-:Y:S01]  /*6ff0*/  FFMA.FTZ R4, -R188, R188, 1 ;  /* 0x3f800000bc047423 */ /* 0x000fe200000101bc */
[----:B------:R2:W5:Y:S01]  /*7000*/  LDL.LU R37, [R1+0x4c] ;  /* 0x00004c0001257983 */ /* 0x0005620000300800 */
[----:B------:R-:W-:Y:S01]  /*7010*/  FMUL.FTZ R5, R5, UR5 ;  /* 0x0000000505057c20 */ /* 0x000fe20008410000 */
[----:B------:R-:W-:Y:S01]  /*7020*/  F2FP.F16.F32.PACK_AB R15, R15, R8 ;  /* 0x000000080f0f723e */ /* 0x000fe200000000ff */
[----:B------:R-:W-:Y:S01]  /*7030*/  FMUL.FTZ R4, R4, UR5 ;  /* 0x0000000504047c20 */ /* 0x000fe20008410000 */
[----:B------:R2:W5:Y:S01]  /*7040*/  LDL.LU R36, [R1+0x48] ;  /* 0x0000480001247983 */ /* 0x0005620000300800 */
[----:B------:R-:W-:Y:S01]  /*7050*/  FMUL.FTZ R8, R164, R7 ;  /* 0x00000007a4087220 */ /* 0x000fe20000410000 */
[----:B------:R-:W-:Y:S01]  /*7060*/  FMUL.FTZ R11, R11, R6 ;  /* 0x000000060b0b7220 */ /* 0x000fe20000410000 */
[----:B------:R-:W-:Y:S01]  /*7070*/  FMUL.FTZ R24, R24, R4 ;  /* 0x0000000418187220 */ /* 0x000fe20000410000 */
[----:B------:R-:W-:Y:S01]  /*7080*/  FFMA.FTZ R4, -R189, R189, 1 ;  /* 0x3f800000bd047423 */ /* 0x000fe200000101bd */
[----:B------:R-:W-:Y:S01]  /*7090*/  FMUL.FTZ R25, R25, R5 ;  /* 0x0000000519197220 */ /* 0x000fe20000410000 */
[----:B------:R-:W-:Y:S01]  /*70a0*/  FFMA.FTZ R7, -R229, R229, 1 ;  /* 0x3f800000e5077423 */ /* 0x000fe200000101e5 */
[----:B------:R-:W-:Y:S01]  /*70b0*/  FFMA.FTZ R6, -R191, R191, 1 ;  /* 0x3f800000bf067423 */ /* 0x000fe200000101bf */
[----:B------:R-:W-:Y:S01]  /*70c0*/  FMUL.FTZ R4, R4, UR5 ;  /* 0x0000000504047c20 */ /* 0x000fe20008410000 */
[----:B------:R-:W-:Y:S01]  /*70d0*/  FFMA.FTZ R5, -R190, R190, 1 ;  /* 0x3f800000be057423 */ /* 0x000fe200000101be */
[----:B------:R-:W-:Y:S01]  /*70e0*/  FMUL.FTZ R7, R7, UR5 ;  /* 0x0000000507077c20 */ /* 0x000fe20008410000 */
[----:B------:R-:W-:Y:S01]  /*70f0*/  FMUL.FTZ R6, R6, UR5 ;  /* 0x0000000506067c20 */ /* 0x000fe20008410000 */
[----:B------:R-:W-:Y:S01]  /*7100*/  FMUL.FTZ R22, R22, R4 ;  /* 0x0000000416167220 */ /* 0x000fe20000410000 */
[----:B------:R-:W-:Y:S01]  /*7110*/  FMUL.FTZ R5, R5, UR5 ;  /* 0x0000000505057c20 */ /* 0x000fe20008410000 */
[----:B------:R-:W-:Y:S01]  /*7120*/  F2FP.F16.F32.PACK_AB R14, R14, R20 ;  /* 0x000000140e0e723e */ /* 0x000fe200000000ff */
[----:B------:R-:W-:Y:S01]  /*7130*/  FFMA.FTZ R4, -R234, R234, 1 ;  /* 0x3f800000ea047423 */ /* 0x000fe200000101ea */
[----:B------:R-:W-:Y:S01]  /*7140*/  FMUL.FTZ R21, R21, R7 ;  /* 0x0000000715157220 */ /* 0x000fe20000410000 */
[----:B------:R-:W-:Y:S01]  /*7150*/  F2FP.F16.F32.PACK_AB R11, R11, R8 ;  /* 0x000000080b0b723e */ /* 0x000fe200000000ff */
[----:B------:R-:W-:Y:S01]  /*7160*/  FMUL.FTZ R7, R29, R6 ;  /* 0x000000061d077220 */ /* 0x000fe20000410000 */
[----:B------:R-:W-:Y:S01]  /*7170*/  FMUL.FTZ R23, R23, R5 ;  /* 0x0000000517177220 */ /* 0x000fe20000410000 */
[----:B------:R-:W-:Y:S01]  /*7180*/  F2FP.F16.F32.PACK_AB R12, R12, R10 ;  /* 0x0000000a0c0c723e */ /* 0x000fe200000000ff */
[----:B------:R-:W-:Y:S01]  /*7190*/  FMUL.FTZ R20, R4, UR5 ;  /* 0x0000000504147c20 */ /* 0x000fe20008410000 */
[----:B------:R-:W-:Y:S01]  /*71a0*/  FFMA.FTZ R6, -R233, R233, 1 ;  /* 0x3f800000e9067423 */ /* 0x000fe200000101e9 */
[----:B------:R-:W-:Y:S01]  /*71b0*/  F2FP.F16.F32.PACK_AB R10, R24, R25 ;  /* 0x00000019180a723e */ /* 0x000fe200000000ff */
[----:B------:R-:W-:Y:S01]  /*71c0*/  FFMA.FTZ R5, -R232, R232, 1 ;  /* 0x3f800000e8057423 */ /* 0x000fe200000101e8 */
[----:B------:R-:W-:Y:S01]  /*71d0*/  FFMA.FTZ R4, -R231, R231, 1 ;  /* 0x3f800000e7047423 */ /* 0x000fe200000101e7 */
[----:B------:R-:W-:Y:S01]  /*71e0*/  F2FP.F16.F32.PACK_AB R7, R7, R21 ;  /* 0x000000150707723e */ /* 0x000fe200000000ff */
[----:B------:R-:W-:Y:S01]  /*71f0*/  FMUL.FTZ R6, R6, UR5 ;  /* 0x0000000506067c20 */ /* 0x000fe20008410000 */
[----:B------:R-:W-:Y:S01]  /*7200*/  FMUL.FTZ R5, R5, UR5 ;  /* 0x0000000505057c20 */ /* 0x000fe20008410000 */
[----:B------:R-:W-:Y:S01]  /*7210*/  FMUL.FTZ R8, R4, UR5 ;  /* 0x0000000504087c20 */ /* 0x000fe20008410000 */
[----:B------:R-:W-:Y:S01]  /*7220*/  FMUL.FTZ R20, R32, R20 ;  /* 0x0000001420147220 */ /* 0x000fe20000410000 */
[----:B------:R-:W-:Y:S01]  /*7230*/  FMUL.FTZ R9, R9, R6 ;  /* 0x0000000609097220 */ /* 0x000fe20000410000 */
[----:B------:R-:W-:Y:S01]  /*7240*/  F2FP.F16.F32.PACK_AB R6, R22, R23 ;  /* 0x000000171606723e */ /* 0x000fe200000000ff */
[----:B------:R-:W-:Y:S01]  /*7250*/  FMUL.FTZ R4, R34, R5 ;  /* 0x0000000522047220 */ /* 0x000fe20000410000 */
[----:B------:R-:W-:Y:S02]  /*7260*/  FMUL.FTZ R8, R35, R8 ;  /* 0x0000000823087220 */ /* 0x000fe40000410000 */
[----:B------:R-:W-:Y:S03]  /*7270*/  F2FP.F16.F32.PACK_AB R9, R9, R20 ;  /* 0x000000140909723e */ /* 0x000fe600000000ff */
[----:B------:R-:W-:Y:S01]  /*7280*/  F2FP.F16.F32.PACK_AB R8, R8, R4 ;  /* 0x000000040808723e */ /* 0x000fe200000000ff */
[----:B--2---:R-:W-:Y:S06]  /*7290*/  @!P0 BRA `(.L_x_1857) ;  /* 0x0000000000588947 */ /* 0x004fec0003800000 */
        /* <DEDUP_REMOVED lines=22> */
.L_x_1857:
        /* <DEDUP_REMOVED lines=128> */
.L_x_1858:
        /* <DEDUP_REMOVED lines=98> */
[----:B------:R-:W-:Y:S01]  /*8220*/  IMAD.SHL.U32 R172, R173, 0x10, RZ ;  /* 0x00000010adac7824 */ /* 0x000fe200078e00ff */
        /* <DEDUP_REMOVED lines=30> */
[C---:B------:R-:W-:Y:S02]  /*8410*/  IMAD R171, R173.reuse, 0x30, RZ ;  /* 0x00000030adab7824 */ /* 0x040fe400078e02ff */
[----:B------:R1:W-:Y:S02]  /*8420*/  REDG.E.ADD.F32.FTZ.RN.STRONG.GPU desc[UR8][R164.64], R5 ;  /* 0x00000005a40079a6 */ /* 0x0003e4000c10f388 */
[CC--:B-1----:R-:W-:Y:S04]  /*8430*/  LEA R4, P1, R170.reuse, R2.reuse, 0x2 ;  /* 0x00000002aa047211 */ /* 0x0c2fe800078210ff */
[-C--:B------:R-:W-:Y:S01]  /*8440*/  LEA.HI.X.SX32 R5, R170, R3.reuse, 0x2, P1 ;  /* 0x00000003aa057211 */ /* 0x080fe200008f16ff */
[----:B------:R-:W-:Y:S01]  /*8450*/  IMAD R170, R173, 0x38, RZ ;  /* 0x00000038adaa7824 */ /* 0x000fe200078e02ff */
[----:B--2---:R-:W-:Y:S04]  /*8460*/  @P0 STL [R1+0x4], R223 ;  /* 0x000004df01000387 */ /* 0x004fe80000100800 */
[----:B----4-:R-:W-:Y:S04]  /*8470*/  @P0 STL [R1], R224 ;  /* 0x000000e001000387 */ /* 0x010fe80000100800 */
[----:B------:R-:W-:Y:S04]  /*8480*/  @P0 STL [R1+0xc], R225 ;  /* 0x00000ce101000387 */ /* 0x000fe80000100800 */
[----:B---3--:R-:W-:Y:S01]  /*8490*/  @P0 STL [R1+0x8], R226 ;  /* 0x000008e201000387 */ /* 0x008fe20000100800 */
        /* <DEDUP_REMOVED lines=418> */
.L_x_1860:
        /* <DEDUP_REMOVED lines=24> */
.L_x_1861:
        /* <DEDUP_REMOVED lines=51> */
.L_x_1863:
[----:B------:R-:W-:Y:S05]  /*a370*/  BSYNC B0 ;  /* 0x0000000000007941 */ /* 0x000fea0003800000 */
.L_x_1862:
        /* <DEDUP_REMOVED lines=15> */
.L_x_1865:
[----:B------:R-:W-:Y:S05]  /*a470*/  BSYNC B0 ;  /* 0x0000000000007941 */ /* 0x000fea0003800000 */
.L_x_1864:
        /* <DEDUP_REMOVED lines=17> */
.L_x_1867:
[----:B------:R-:W-:Y:S05]  /*a590*/  BSYNC B0 ;  /* 0x0000000000007941 */ /* 0x000fea0003800000 */
.L_x_1866:
        /* <DEDUP_REMOVED lines=17> */
.L_x_1869:
[----:B------:R-:W-:Y:S05]  /*a6b0*/  BSYNC B0 ;  /* 0x0000000000007941 */ /* 0x000fea0003800000 */
.L_x_1868:
        /* <DEDUP_REMOVED lines=29> */
.L_x_1871:
[----:B------:R-:W-:Y:S05]  /*a890*/  BSYNC B0 ;  /* 0x0000000000007941 */ /* 0x000fea0003800000 */
.L_x_1870:
        /* <DEDUP_REMOVED lines=15> */
.L_x_1873:
[----:B------:R-:W-:Y:S05]  /*a990*/  BSYNC B0 ;  /* 0x0000000000007941 */ /* 0x000fea0003800000 */
.L_x_1872:
        /* <DEDUP_REMOVED lines=15> */
.L_x_1875:
[----:B------:R-:W-:Y:S05]  /*aa90*/  BSYNC B0 ;  /* 0x0000000000007941 */ /* 0x000fea0003800000 */
.L_x_1874:
        /* <DEDUP_REMOVED lines=13> */
.L_x_1854:
[----:B------:R-:W-:Y:S05]  /*ab70*/  BSYNC B1 ;  /* 0x0000000000017941 */ /* 0x000fea0003800000 */
.L_x_1832:
[----:B-1----:R-:W5:Y:S01]  /*ab80*/  LDL R2, [R1+0x44] ;  /* 0x0000440001027983 */ /* 0x002f620000100800 */
[----:B------:R-:W-:Y:S02]  /*ab90*/  ULDC UR5, c[0x0][0xc] ;  /* 0x0000030000057ab9 */ /* 0x000fe40000000800 */
[----:B------:R-:W-:Y:S01]  /*aba0*/  UIADD3 UR20, UR5, UR20, URZ ;  /* 0x0000001405147290 */ /* 0x000fe2000fffe03f */
[----:B-----5:R-:W-:-:S13]  /*abb0*/  R2UR UR6, R2 ;  /* 0x00000000020672ca */ /* 0x020fda00000e0000 */
[----:B------:R-:W-:-:S06]  /*abc0*/  UISETP.GE.AND UP0, UPT, UR20, UR6, UPT ;  /* 0x000000061400728c */ /* 0x000fcc000bf06270 */
[----:B------:R-:W-:-:S13]  /*abd0*/  PLOP3.LUT P0, PT, PT, PT, UP0, 0x80, 0x0 ;  /* 0x000000000000781c */ /* 0x000fda0003f0f008 */
[----:B------:R-:W-:Y:S05]  /*abe0*/  @P0 BRA `(.L_x_1876) ;  /* 0x0000000000040947 */ /* 0x000fea0003800000 */
[----:B------:R-:W-:Y:S05]  /*abf0*/  BRA `(.L_x_1877) ;  /* 0xffffff5c00b87947 */ /* 0x000fea000383ffff */
.L_x_1876:
[----:B------:R-:W-:Y:S05]  /*ac00*/  EXIT ;  /* 0x000000000000794d */ /* 0x000fea0003800000 */
.L_x_1878:
        /* <DEDUP_REMOVED lines=15> */
.L_x_2093:


//--------------------- .text._ZN5flash44flash_bwd_dq_dk_dv_loop_seqk_parallel_kernelI23Flash_bwd_kernel_traitsILi128ELi64ELi128ELi8ELi2ELi4ELi2ELb0ELb0EN7cutlass6half_tE19Flash_kernel_traitsILi128ELi64ELi128ELi8ES3_EELb1ELb0ELb1ELb1ELb0ELb0ELb0EEEvNS_16Flash_bwd_paramsE --------------------------
	.section	.text._ZN5flash44flash_bwd_dq_dk_dv_loop_seqk_parallel_kernelI23Flash_bwd_kernel_traitsILi128ELi64ELi128ELi8ELi2ELi4ELi2ELb0ELb0EN7cutlass6half_tE19Flash_kernel_traitsILi128ELi64ELi128ELi8ES3_EELb1ELb0ELb1ELb1ELb0ELb0ELb0EEEvNS_16Flash_bwd_paramsE,"ax",@progbits
	.align	128
        .global         _ZN5flash44flash_bwd_dq_dk_dv_loop_seqk_parallel_kernelI23Flash_bwd_kernel_traitsILi128ELi64ELi128ELi8ELi2ELi4ELi2ELb0ELb0EN7cutlass6half_tE19Flash_kernel_traitsILi128ELi64ELi128ELi8ES3_EELb1ELb0ELb1ELb1ELb0ELb0ELb0EEEvNS_16Flash_bwd_paramsE
        .type           _ZN5flash44flash_bwd_dq_dk_dv_loop_seqk_parallel_kernelI23Flash_bwd_kernel_traitsILi128ELi64ELi128ELi8ELi2ELi4ELi2ELb0ELb0EN7cutlass6half_tE19Flash_kernel_traitsILi128ELi64ELi128ELi8ES3_EELb1ELb0ELb1ELb1ELb0ELb0ELb0EEEvNS_16Flash_bwd_paramsE,@function
        .size           _ZN5flash44flash_bwd_dq_dk_dv_loop_seqk_parallel_kernelI23Flash_bwd_kernel_traitsILi128ELi64ELi128ELi8ELi2ELi4ELi2ELb0ELb0EN7cutlass6half_tE19Flash_kernel_traitsILi128ELi64ELi128ELi8ES3_EELb1ELb0ELb1ELb1ELb0ELb0ELb0EEEvNS_16Flash_bwd_paramsE,(.L_x_2094 - _ZN5flash44flash_bwd_dq_dk_dv_loop_seqk_parallel_kernelI23Flash_bwd_kernel_traitsILi128ELi64ELi128ELi8ELi2ELi4ELi2ELb0ELb0EN7cutlass6half_tE19Flash_kernel_traitsILi128ELi64ELi128ELi8ES3_EELb1ELb0ELb1ELb1ELb0ELb0ELb0EEEvNS_16Flash_bwd_paramsE)
        .other          _ZN5flash44flash_bwd_dq_dk_dv_loop_seqk_parallel_kernelI23Flash_bwd_kernel_traitsILi128ELi64ELi128ELi8ELi2ELi4ELi2ELb0ELb0EN7cutlass6half_tE19Flash_kernel_traitsILi128ELi64ELi128ELi8ES3_EELb1ELb0ELb1ELb1ELb0ELb0ELb0EEEvNS_16Flash_bwd_paramsE,@"STO_CUDA_ENTRY STV_DEFAULT"
_ZN5flash44flash_bwd_dq_dk_dv_loop_seqk_parallel_kernelI23Flash_bwd_kernel_traitsILi128ELi64ELi128ELi8ELi2ELi4ELi2ELb0ELb0EN7cutlass6half_tE19Flash_kernel_traitsILi128ELi64ELi128ELi8ES3_EELb1ELb0ELb1ELb1ELb0ELb0ELb0EEEvNS_16Flash_bwd_paramsE:
.text._ZN5flash44flash_bwd_dq_dk_dv_loop_seqk_parallel_kernelI23Flash_bwd_kernel_traitsILi128ELi64ELi128ELi8ELi2ELi4ELi2ELb0ELb0EN7cutlass6half_tE19Flash_kernel_traitsILi128ELi64ELi128ELi8ES3_EELb1ELb0ELb1ELb1ELb0ELb0ELb0EEEvNS_16Flash_bwd_paramsE:
        /* <DEDUP_REMOVED lines=14> */
[----:B------:R-:W-:Y:S01]  /*00e0*/  IMAD.U32 R248, RZ, RZ, UR6 ;  /* 0x00000006fff87e24 */ /* 0x000fe2000f8e00ff */
[----:B------:R-:W-:Y:S01]  /*00f0*/  ULDC.64 UR8, c[0x0][0x208] ;  /* 0x0000820000087ab9 */ /* 0x000fe20000000a00 */
[----:B------:R-:W-:-:S04]  /*0100*/  IMAD.MOV.U32 R234, RZ, RZ, -0x10 ;  /* 0xfffffff0ffea7424 */ /* 0x000fc800078e00ff */
        /* <DEDUP_REMOVED lines=38> */
[----:B------:R-:W-:Y:S01]  /*0370*/  SHF.R.S32.HI R2, RZ, 0x1f, R8 ;  /* 0x0000001fff027819 */ /* 0x000fe20000011408 */
[----:B------:R-:W-:Y:S01]  /*0380*/  STL [R1+0x4], R15 ;  /* 0x0000040f01007387 */ /* 0x000fe20000100800 */
[----:B------:R-:W-:Y:S01]  /*0390*/  LEA.HI R12, R10, R7, RZ, 0x3 ;  /* 0x000000070a0c7211 */ /* 0x000fe200078f18ff */
[----:B------:R-:W-:Y:S01]  /*03a0*/  IMAD.IADD R9, R4, 0x1, -R0 ;  /* 0x0000000104097824 */ /* 0x000fe200078e0a00 */
[----:B------:R-:W-:Y:S01]  /*03b0*/  LEA.HI R237, R2, R8, RZ, 0x2 ;  /* 0x0000000802ed7211 */ /* 0x000fe200078f10ff */
[----:B------:R-:W-:Y:S01]  /*03c0*/  IMAD.SHL.U32 R2, R6, 0x10, RZ ;  /* 0x0000001006027824 */ /* 0x000fe200078e00ff */
[----:B------:R-:W-:Y:S01]  /*03d0*/  LOP3.LUT R0, R3, 0x1c0, RZ, 0xc0, !PT ;  /* 0x000001c003007812 */ /* 0x000fe200078ec0ff */
[----:B------:R-:W-:Y:S01]  /*03e0*/  IMAD.SHL.U32 R10, R9, 0x200, RZ ;  /* 0x00000200090a7824 */ /* 0x000fe200078e00ff */
[----:B------:R-:W-:-:S02]  /*03f0*/  LOP3.LUT R4, R5, 0x1, RZ, 0xc0, !PT ;  /* 0x0000000105047812 */ /* 0x000fc400078ec0ff */
[C---:B------:R-:W-:Y:S02]  /*0400*/  LOP3.LUT R210, R0.reuse, 0x8, R242, 0xf8, !PT ;  /* 0x0000000800d27812 */ /* 0x040fe400078ef8f2 */
[----:B------:R-:W-:Y:S01]  /*0410*/  LOP3.LUT R206, R0, 0x30, R2, 0xf8, !PT ;  /* 0x0000003000ce7812 */ /* 0x000fe200078ef802 */
[----:B------:R-:W-:Y:S01]  /*0420*/  IMAD.SHL.U32 R2, R13, 0x2, RZ ;  /* 0x000000020d027824 */ /* 0x000fe200078e00ff */
[----:B------:R-:W-:Y:S02]  /*0430*/  SHF.R.U32.HI R8, RZ, 0x3, R0 ;  /* 0x00000003ff087819 */ /* 0x000fe40000011600 */
[----:B------:R-:W-:Y:S01]  /*0440*/  SHF.R.S32.HI R0, RZ, 0x7, R14 ;  /* 0x00000007ff007819 */ /* 0x000fe2000001140e */
[--C-:B------:R-:W-:Y:S01]  /*0450*/  IMAD R252, R6, 0x400, R2.reuse ;  /* 0x0000040006fc7824 */ /* 0x100fe200078e0202 */
        /* <DEDUP_REMOVED lines=12> */
[C---:B------:R-:W-:Y:S01]  /*0520*/  IMAD R3, R249.reuse, 0x800, R10 ;  /* 0x00000800f9037824 */ /* 0x040fe200078e020a */
[----:B------:R-:W-:Y:S01]  /*0530*/  LOP3.LUT R4, R4, 0x20, RZ, 0xc0, !PT ;  /* 0x0000002004047812 */ /* 0x000fe200078ec0ff */
[C---:B------:R-:W-:Y:S01]  /*0540*/  IMAD.SHL.U32 R6, R249.reuse, 0x20, RZ ;  /* 0x00000020f9067824 */ /* 0x040fe200078e00ff */
[C---:B------:R-:W-:Y:S01]  /*0550*/  LOP3.LUT P4, RZ, R230.reuse, 0x2, RZ, 0xc0, !PT ;  /* 0x00000002e6ff7812 */ /* 0x040fe2000788c0ff */
[----:B------:R-:W-:Y:S01]  /*0560*/  IMAD.SHL.U32 R7, R249, 0x8, RZ ;  /* 0x00000008f9077824 */ /* 0x000fe200078e00ff */
[----:B------:R-:W-:Y:S01]  /*0570*/  LOP3.LUT P3, RZ, R230, 0x4, RZ, 0xc0, !PT ;  /* 0x00000004e6ff7812 */ /* 0x000fe2000786c0ff */
[----:B------:R-:W-:Y:S01]  /*0580*/  IMAD.SHL.U32 R5, R9, 0x10, RZ ;  /* 0x0000001009057824 */ /* 0x000fe200078e00ff */
[----:B------:R-:W-:Y:S01]  /*0590*/  LOP3.LUT R6, R0, 0x20, R6, 0xf8, !PT ;  /* 0x0000002000067812 */ /* 0x000fe200078ef806 */
[----:B------:R-:W-:Y:S01]  /*05a0*/  IMAD.IADD R210, R3, 0x1, R210 ;  /* 0x0000000103d27824 */ /* 0x000fe200078e02d2 */
[----:B------:R-:W-:Y:S01]  /*05b0*/  SHF.R.U32.HI R3, RZ, 0x3, R0 ;  /* 0x00000003ff037819 */ /* 0x000fe20000011600 */
[----:B------:R-:W-:Y:S01]  /*05c0*/  STL [R1+0x1c], R16 ;  /* 0x00001c1001007387 */ /* 0x000fe20000100800 */
[----:B------:R-:W-:Y:S01]  /*05d0*/  LOP3.LUT R205, R4, 0x18, R7, 0xf8, !PT ;  /* 0x0000001804cd7812 */ /* 0x000fe200078ef807 */
[----:B------:R-:W-:Y:S01]  /*05e0*/  IMAD.SHL.U32 R230, R230, 0x8, RZ ;  /* 0x00000008e6e67824 */ /* 0x000fe200078e00ff */
[----:B------:R-:W-:-:S02]  /*05f0*/  LOP3.LUT R7, R2, 0x10, R5, 0xf8, !PT ;  /* 0x0000001002077812 */ /* 0x000fc400078ef805 */
[----:B------:R-:W-:Y:S01]  /*0600*/  LOP3.LUT R5, R3, R0, R2, 0x1e, !PT ;  /* 0x0000000003057212 */ /* 0x000fe200078e1e02 */
[----:B------:R-:W-:Y:S01]  /*0610*/  IMAD R0, R15, 0x400, R11 ;  /* 0x000004000f007824 */ /* 0x000fe200078e020b */
[----:B------:R-:W-:Y:S01]  /*0620*/  LOP3.LUT R2, R6, R3, RZ, 0x3c, !PT ;  /* 0x0000000306027212 */ /* 0x000fe200078e3cff */
[----:B------:R-:W-:Y:S01]  /*0630*/  IMAD.SHL.U32 R3, R16, 0x40, RZ ;  /* 0x0000004010037824 */ /* 0x000fe200078e00ff */
[----:B------:R-:W-:Y:S01]  /*0640*/  LEA R210, R210, UR4, 0x1 ;  /* 0x00000004d2d27c11 */ /* 0x000fe2000f8e08ff */
[----:B------:R-:W-:Y:S01]  /*0650*/  IMAD.IADD R252, R252, 0x1, R5 ;  /* 0x00000001fcfc7824 */ /* 0x000fe200078e0205 */
[----:B------:R-:W-:Y:S01]  /*0660*/  LOP3.LUT R206, R206, 0x8, R242, 0xf8, !PT ;  /* 0x00000008cece7812 */ /* 0x000fe200078ef8f2 */
[----:B------:R-:W-:Y:S01]  /*0670*/  IMAD.IADD R232, R2, 0x1, R0 ;  /* 0x0000000102e87824 */ /* 0x000fe200078e0200 */
[----:B------:R-:W-:Y:S01]  /*0680*/  LOP3.LUT R3, R3, 0x1c0, RZ, 0xc0, !PT ;  /* 0x000001c003037812 */ /* 0x000fe200078ec0ff */
[----:B------:R-:W-:Y:S01]  /*0690*/  IMAD.SHL.U32 R2, R9, 0x8, RZ ;  /* 0x0000000809027824 */ /* 0x000fe200078e00ff */
        /* <DEDUP_REMOVED lines=9> */
[-C--:B------:R-:W-:Y:S01]  /*0730*/  LOP3.LUT R215, R2, R0.reuse, RZ, 0xfc, !PT ;  /* 0x0000000002d77212 */ /* 0x080fe200078efcff */
[----:B------:R-:W-:Y:S01]  /*0740*/  IMAD.MOV.U32 R2, RZ, RZ, 0x20 ;  /* 0x00000020ff027424 */ /* 0x000fe200078e00ff */
[----:B------:R-:W-:Y:S01]  /*0750*/  LOP3.LUT R205, R205, R0, RZ, 0xfc, !PT ;  /* 0x00000000cdcd7212 */ /* 0x000fe200078efcff */
[----:B------:R-:W-:Y:S01]  /*0760*/  IMAD.U32 R0, RZ, RZ, UR5 ;  /* 0x00000005ff007e24 */ /* 0x000fe2000f8e00ff */
[----:B------:R-:W-:Y:S01]  /*0770*/  USHF.R.S32.HI UR5, URZ, 0x1f, UR10 ;  /* 0x0000001f3f057899 */ /* 0x000fe2000801140a */
[----:B------:R-:W-:Y:S01]  /*0780*/  IMAD.IADD R216, R4, 0x1, R3 ;  /* 0x0000000104d87824 */ /* 0x000fe200078e0203 */
[C---:B------:R-:W-:Y:S01]  /*0790*/  SEL R211, R2.reuse, 0xffffffe0, !P4 ;  /* 0xffffffe002d37807 */ /* 0x040fe20006000000 */
[----:B------:R-:W-:Y:S01]  /*07a0*/  IMAD.U32 R3, RZ, RZ, UR6 ;  /* 0x00000006ff037e24 */ /* 0x000fe2000f8e00ff */
[----:B------:R-:W-:Y:S01]  /*07b0*/  SEL R2, R2, 0xffffffe0, !P1 ;  /* 0xffffffe002027807 */ /* 0x000fe20004800000 */
[----:B------:R-:W-:Y:S01]  /*07c0*/  IMAD.MOV.U32 R0, RZ, RZ, 0x40 ;  /* 0x00000040ff007424 */ /* 0x000fe200078e00ff */
[----:B------:R-:W-:Y:S01]  /*07d0*/  LEA R232, R232, UR4, 0x1 ;  /* 0x00000004e8e87c11 */ /* 0x000fe2000f8e08ff */
[----:B------:R-:W-:Y:S01]  /*07e0*/  IMAD.U32 R3, RZ, RZ, UR5 ;  /* 0x00000005ff037e24 */ /* 0x000fe2000f8e00ff */
[----:B------:R-:W-:Y:S01]  /*07f0*/  UIADD3 UR5, UR4, 0xc000, URZ ;  /* 0x0000c00004057890 */ /* 0x000fe2000fffe03f */
[----:B------:R-:W-:Y:S01]  /*0800*/  SHF.R.S32.HI R237, RZ, 0x2, R237 ;  /* 0x00000002ffed7819 */ /* 0x000fe200000114ed */
[----:B------:R-:W-:Y:S01]  /*0810*/  USHF.R.S32.HI UR6, URZ, 0x1f, UR7 ;  /* 0x0000001f3f067899 */ /* 0x000fe20008011407 */
[----:B------:R-:W-:Y:S01]  /*0820*/  SEL R212, R0, 0xffffffc0, !P3 ;  /* 0xffffffc000d47807 */ /* 0x000fe20005800000 */
[----:B------:R-:W-:Y:S01]  /*0830*/  IMAD.IADD R233, R232, 0x1, R2 ;  /* 0x00000001e8e97824 */ /* 0x000fe200078e0202 */
[----:B------:R-:W-:Y:S01]  /*0840*/  SEL R0, R0, 0xffffffc0, !P2 ;  /* 0xffffffc000007807 */ /* 0x000fe20005000000 */
[----:B------:R-:W-:Y:S01]  /*0850*/  IMAD.IADD R211, R211, 0x1, R210 ;  /* 0x00000001d3d37824 */ /* 0x000fe200078e02d2 */
[----:B------:R-:W-:Y:S01]  /*0860*/  LEA R252, R252, UR5, 0x1 ;  /* 0x00000005fcfc7c11 */ /* 0x000fe2000f8e08ff */
[----:B------:R-:W-:Y:S01]  /*0870*/  IMAD.U32 R3, RZ, RZ, UR6 ;  /* 0x00000006ff037e24 */ /* 0x000fe2000f8e00ff */
[----:B------:R-:W-:Y:S01]  /*0880*/  LOP3.LUT R206, R10, R206, R8, 0xf6, !PT ;  /* 0x000000ce0ace7212 */ /* 0x000fe200078ef608 */
[----:B------:R-:W-:Y:S01]  /*0890*/  IMAD.IADD R213, R212, 0x1, R210 ;  /* 0x00000001d4d57824 */ /* 0x000fe200078e02d2 */
[----:B------:R-:W-:Y:S01]  /*08a0*/  SHF.R.S32.HI R242, RZ, 0x3, R242 ;  /* 0x00000003fff27819 */ /* 0x000fe200000114f2 */
[----:B------:R-:W-:Y:S01]  /*08b0*/  IMAD.IADD R4, R2, 0x1, R252 ;  /* 0x0000000102047824 */ /* 0x000fe200078e02fc */
[----:B------:R-:W-:Y:S01]  /*08c0*/  LEA R206, R206, UR4, 0x1 ;  /* 0x00000004cece7c11 */ /* 0x000fe2000f8e08ff */
[C---:B------:R-:W-:Y:S01]  /*08d0*/  IMAD.IADD R2, R252.reuse, 0x1, R0 ;  /* 0x00000001fc027824 */ /* 0x040fe200078e0200 */
[----:B------:R-:W-:Y:S01]  /*08e0*/  LEA R205, R205, UR5, 0x1 ;  /* 0x00000005cdcd7c11 */ /* 0x000fe2000f8e08ff */
[C---:B------:R-:W-:Y:S01]  /*08f0*/  VIADD R3, R252.reuse, 0x420 ;  /* 0x00000420fc037836 */ /* 0x040fe20000000000 */
[----:B------:R-:W-:Y:S01]  /*0900*/  STL [R1+0xc], R4 ;  /* 0x00000c0401007387 */ /* 0x000fe20000100800 */
[----:B------:R-:W-:-:S02]  /*0910*/  @P1 VIADD R3, R252, 0x3e0 ;  /* 0x000003e0fc031836 */ /* 0x000fc40000000000 */
[----:B------:R-:W-:Y:S01]  /*0920*/  IMAD.IADD R235, R232, 0x1, R234 ;  /* 0x00000001e8eb7824 */ /* 0x000fe200078e02ea */
[----:B------:R1:W-:Y:S01]  /*0930*/  STL [R1], R2 ;  /* 0x0000000201007387 */ /* 0x0003e20000100800 */
[----:B------:R-:W-:Y:S02]  /*0940*/  IMAD R237, R15, 0x10, R237 ;  /* 0x000000100fed7824 */ /* 0x000fe400078e02ed */
[----:B------:R-:W-:Y:S01]  /*0950*/  IMAD.IADD R212, R212, 0x1, R211 ;  /* 0x00000001d4d47824 */ /* 0x000fe200078e02d3 */
[----:B------:R2:W-:Y:S01]  /*0960*/  STL [R1+0x20], R3 ;  /* 0x0000200301007387 */ /* 0x0005e20000100800 */
[----:B------:R-:W-:Y:S02]  /*0970*/  IMAD.IADD R234, R234, 0x1, R233 ;  /* 0x00000001eaea7824 */ /* 0x000fe400078e02e9 */
[----:B-1----:R-:W-:Y:S02]  /*0980*/  IMAD.IADD R2, R4, 0x1, R0 ;  /* 0x0000000104027824 */ /* 0x002fe400078e0200 */
[----:B------:R-:W-:-:S03]  /*0990*/  IMAD.IADD R0, R0, 0x1, R3 ;  /* 0x0000000100007824 */ /* 0x000fc600078e0203 */
[----:B------:R2:W-:Y:S04]  /*09a0*/  STL [R1+0x10], R2 ;  /* 0x0000100201007387 */ /* 0x0005e80000100800 */
[----:B------:R2:W-:Y:S02]  /*09b0*/  STL [R1+0x18], R0 ;  /* 0x0000180001007387 */ /* 0x0005e40000100800 */
.L_x_1951:
        /* <DEDUP_REMOVED lines=25> */
[----:B---34-:R-:W-:Y:S01]  /*0b50*/  IMAD.U32 R4, RZ, RZ, UR10 ;  /* 0x0000000aff047e24 */ /* 0x018fe2000f8e00ff */
[----:B------:R-:W-:Y:S01]  /*0b60*/  ULDC.64 UR12, c[0x0][0x2f8] ;  /* 0x0000be00000c7ab9 */ /* 0x000fe20000000a00 */
[----:B------:R-:W-:Y:S01]  /*0b70*/  UISETP.NE.AND UP2, UPT, UR17, URZ, UPT ;  /* 0x0000003f1100728c */ /* 0x000fe2000bf45270 */
[----:B------:R-:W-:Y:S01]  /*0b80*/  PLOP3.LUT P3, PT, PT, PT, UP0, 0x80, 0x0 ;  /* 0x000000000000781c */ /* 0x000fe20003f6f008 */
[----:B------:R-:W-:Y:S01]  /*0b90*/  UISETP.EQ.U32.AND UP4, UPT, UR12, URZ, UPT ;  /* 0x0000003f0c00728c */ /* 0x000fe2000bf82070 */
[----:B------:R-:W-:-:S03]  /*0ba0*/  IMAD.U32 R5, RZ, RZ, UR11 ;  /* 0x0000000bff057e24 */ /* 0x000fc6000f8e00ff */
[----:B------:R-:W-:Y:S02]  /*0bb0*/  UISETP.EQ.OR.EX UP4, UPT, UR13, URZ, !UP2, UP4 ;  /* 0x0000003f0d00728c */ /* 0x000fe4000d782740 */
[----:B------:R-:W-:Y:S01]  /*0bc0*/  UIADD3 UR6, UP1, UR16, UR12, URZ ;  /* 0x0000000c10067290 */ /* 0x000fe2000ff3e03f */
[----:B------:R-:W2:Y:S03]  /*0bd0*/  @P1 LDG.E R7, desc[UR8][R4.64] ;  /* 0x0000000804071981 */ /* 0x000ea6000c1e1900 */
[----:B------:R-:W-:Y:S01]  /*0be0*/  PLOP3.LUT P2, PT, PT, PT, UP4, 0x80, 0x0 ;  /* 0x000000000000781c */ /* 0x000fe20003f4f048 */
[----:B------:R-:W-:Y:S01]  /*0bf0*/  UIADD3.X UR5, UR5, UR13, URZ, UP1, !UPT ;  /* 0x0000000d05057290 */ /* 0x000fe20008ffe43f */
[----:B------:R1:W3:Y:S02]  /*0c00*/  @P0 LDG.E R5, desc[UR8][R2.64] ;  /* 0x0000000802050981 */ /* 0x0002e4000c1e1900 */
[----:B-1----:R-:W-:-:S02]  /*0c10*/  IMAD.U32 R2, RZ, RZ, UR15 ;  /* 0x0000000fff027e24 */ /* 0x002fc4000f8e00ff */
[----:B------:R-:W-:-:S05]  /*0c20*/  IMAD.U32 R3, RZ, RZ, UR14 ;  /* 0x0000000eff037e24 */ /* 0x000fca000f8e00ff */
[----:B------:R-:W4:Y:S04]  /*0c30*/  @P3 LDG.E R6, desc[UR8][R2.64] ;  /* 0x0000000802063981 */ /* 0x000f28000c1e1900 */
[----:B-----5:R1:W5:Y:S02]  /*0c40*/  @P3 LDG.E R0, desc[UR8][R2.64+0x4] ;  /* 0x0000040802003981 */ /* 0x020364000c1e1900 */
[----:B-1----:R-:W-:Y:S01]  /*0c50*/  IMAD.U32 R2, RZ, RZ, UR6 ;  /* 0x00000006ff027e24 */ /* 0x002fe2000f8e00ff */
[----:B------:R-:W-:Y:S01]  /*0c60*/  @!UP3 ULDC.64 UR6, c[0x0][0x318] ;  /* 0x0000c6000006bab9 */ /* 0x000fe20000000a00 */
[----:B------:R-:W-:-:S05]  /*0c70*/  IMAD.U32 R3, RZ, RZ, UR5 ;  /* 0x00000005ff037e24 */ /* 0x000fca000f8e00ff */
[----:B------:R-:W5:Y:S01]  /*0c80*/  @!P2 LDG.E R4, desc[UR8][R2.64] ;  /* 0x000000080204a981 */ /* 0x000f62000c1e1900 */
[----:B------:R-:W-:Y:S01]  /*0c90*/  @!UP3 UISETP.NE.U32.AND UP1, UPT, UR6, URZ, UPT ;  /* 0x0000003f0600b28c */ /* 0x000fe2000bf25070 */
[----:B------:R-:W-:Y:S02]  /*0ca0*/  UMOV UR18, URZ ;  /* 0x0000003f00127c82 */ /* 0x000fe40008000000 */
[----:B------:R-:W-:Y:S01]  /*0cb0*/  @!UP3 ULDC UR6, c[0x0][0x2cc] ;  /* 0x0000b3000006bab9 */ /* 0x000fe20000000800 */
[----:B------:R-:W-:Y:S01]  /*0cc0*/  @!UP3 UISETP.NE.AND.EX UP1, UPT, UR7, URZ, UPT, UP1 ;  /* 0x0000003f0700b28c */ /* 0x000fe2000bf25310 */
[----:B------:R-:W-:Y:S02]  /*0cd0*/  UMOV UR5, 0xffffffff ;  /* 0xffffffff00057882 */ /* 0x000fe40000000000 */
[----:B------:R-:W-:Y:S01]  /*0ce0*/  UMOV UR7, 0xffffffff ;  /* 0xffffffff00077882 */ /* 0x000fe20000000000 */
[----:B------:R-:W-:Y:S02]  /*0cf0*/  @!UP3 USEL UR10, UR6, URZ, UP1 ;  /* 0x0000003f060ab287 */ /* 0x000fe40008800000 */
[----:B------:R-:W-:Y:S01]  /*0d00*/  USHF.L.U32 UR35, UR19, 0x7, URZ ;  /* 0x0000000713237899 */ /* 0x000fe2000800063f */
[----:B--2---:R-:W-:-:S13]  /*0d10*/  @P1 R2UR UR18, R7 ;  /* 0x00000000071212ca */ /* 0x004fda00000e0000 */
[----:B------:R-:W-:-:S05]  /*0d20*/  IMAD.U32 R16, RZ, RZ, UR18 ;  /* 0x00000012ff107e24 */ /* 0x000fca000f8e00ff */
[----:B------:R1:W-:Y:S01]  /*0d30*/  STL [R1+0x8], R16 ;  /* 0x0000081001007387 */ /* 0x0003e20000100800 */
[----:B---3--:R-:W-:Y:S02]  /*0d40*/  @P0 R2UR UR11, R5 ;  /* 0x00000000050b02ca */ /* 0x008fe400000e0000 */
[----:B------:R-:W-:-:S04]  /*0d50*/  ISETP.NE.U32.AND P0, PT, RZ, UR12, PT ;  /* 0x0000000cff007c0c */ /* 0x000fc8000bf05070 */
[----:B------:R-:W-:-:S07]  /*0d60*/  ISETP.NE.AND.EX P0, PT, RZ, UR13, PT, P0 ;  /* 0x0000000dff007c0c */ /* 0x000fce000bf05300 */
[----:B------:R-:W-:Y:S01]  /*0d70*/  @UP3 UIADD3 UR6, UR11, -UR18, URZ ;  /* 0x800000120b063290 */ /* 0x000fe2000fffe03f */
[----:B----4-:R-:W-:Y:S02]  /*0d80*/  @P3 R2UR UR5, R6 ;  /* 0x00000000060532ca */ /* 0x010fe400000e0000 */
[----:B-----5:R-:W-:Y:S02]  /*0d90*/  @P3 R2UR UR12, R0 ;  /* 0x00000000000c32ca */ /* 0x020fe400000e0000 */
[----:B------:R-:W-:-:S13]  /*0da0*/  @!P2 R2UR UR7, R4 ;  /* 0x000000000407a2ca */ /* 0x000fda00000e0000 */
[----:B------:R-:W-:Y:S01]  /*0db0*/  IMAD.U32 R17, RZ, RZ, UR7 ;  /* 0x00000007ff117e24 */ /* 0x000fe2000f8e00ff */
[----:B------:R-:W-:-:S04]  /*0dc0*/  ULDC UR7, c[0x0][0x2c8] ;  /* 0x0000b20000077ab9 */ /* 0x000fc80000000800 */
[----:B------:R1:W-:Y:S01]  /*0dd0*/  STL [R1+0x14], R17 ;  /* 0x0000141101007387 */ /* 0x0003e20000100800 */
[----:B------:R-:W-:Y:S05]  /*0de0*/  @!P0 BRA `(.L_x_1879) ;  /* 0x00000000001c8947 */ /* 0x000fea0003800000 */
[----:B------:R-:W-:Y:S02]  /*0df0*/  PLOP3.LUT P0, PT, PT, PT, UP2, 0x80, 0x0 ;  /* 0x000000000000781c */ /* 0x000fe40003f0f028 */
[----:B------:R-:W-:-:S11]  /*0e00*/  R2UR UR11, R17 ;  /* 0x00000000110b72ca */ /* 0x000fd600000e0000 */
[----:B------:R-:W2:Y:S04]  /*0e10*/  @P0 LDG.E R0, desc[UR8][R2.64+0x4] ;  /* 0x0000040802000981 */ /* 0x000ea8000c1e1900 */
[----:B------:R-:W3:Y:S01]  /*0e20*/  @!P0 LDG.E R2, desc[UR8][R2.64] ;  /* 0x0000000802028981 */ /* 0x000ee2000c1e1900 */
[----:B--2---:R-:W-:-:S13]  /*0e30*/  @P0 R2UR UR7, R0 ;  /* 0x00000000000702ca */ /* 0x004fda00000e0000 */
[----:B------:R-:W-:-:S07]  /*0e40*/  @UP2 UIADD3 UR7, UR7, -UR11, URZ ;  /* 0x8000000b07072290 */ /* 0x000fce000fffe03f */
[----:B---3--:R-:W-:-:S15]  /*0e50*/  @!P0 R2UR UR7, R2 ;  /* 0x00000000020782ca */ /* 0x008fde00000e0000 */
.L_x_1879:
[----:B------:R-:W-:-:S13]  /*0e60*/  R2UR UR11, R16 ;  /* 0x00000000100b72ca */ /* 0x000fda00000e0000 */
[----:B------:R-:W-:Y:S02]  /*0e70*/  @!UP3 UIADD3 UR6, UR10, UR7, -UR11 ;  /* 0x000000070a06b290 */ /* 0x000fe4000fffe80b */
[----:B------:R-:W-:Y:S02]  /*0e80*/  @UP0 UIADD3 UR11, UR12, -UR5, URZ ;  /* 0x800000050c0b0290 */ /* 0x000fe4000fffe03f */
[----:B------:R-:W-:-:S05]  /*0e90*/  UISETP.GT.AND UP1, UPT, UR6, UR35, UPT ;  /* 0x000000230600728c */ /* 0x000fca000bf24270 */
[----:B------:R-:W-:Y:S01]  /*0ea0*/  @!UP0 ULDC UR11, c[0x0][0x2c4] ;  /* 0x0000b100000b8ab9 */ /* 0x000fe20000000800 */
[----:B------:R-:W-:-:S13]  /*0eb0*/  PLOP3.LUT P0, PT, PT, PT, UP1, 0x80, 0x0 ;  /* 0x000000000000781c */ /* 0x000fda0003f0f018 */
[----:B------:R-:W-:Y:S05]  /*0ec0*/  @!P0 BRA `(.L_x_1880) ;  /* 0x000000c0009c8947 */ /* 0x000fea0003800000 */
[----:B------:R-:W2:Y:S01]  /*0ed0*/  LDC R6, c[0x0][0x278] ;  /* 0x00009e00ff067b82 */ /* 0x000ea20000000800 */
[----:B------:R-:W-:Y:S01]  /*0ee0*/  UISETP.NE.AND UP2, UPT, UR5, -0x1, UPT ;  /* 0xffffffff0500788c */ /* 0x000fe2000bf45270 */
[----:B------:R-:W-:Y:S01]  /*0ef0*/  R2UR UR17, R17 ;  /* 0x00000000111172ca */ /* 0x000fe200000e0000 */
[----:B------:R-:W-:Y:S01]  /*0f00*/  ULDC.64 UR14, c[0x0][0x488] ;  /* 0x00012200000e7ab9 */ /* 0x000fe20000000a00 */
[----:B------:R-:W-:Y:S01]  /*0f10*/  ULDC.64 UR12, c[0x0][0x228] ;  /* 0x00008a00000c7ab9 */ /* 0x000fe20000000a00 */
[----:B------:R-:W-:Y:S01]  /*0f20*/  R2UR UR16, R16 ;  /* 0x00000000101072ca */ /* 0x000fe200000e0000 */
[----:B------:R-:W-:Y:S02]  /*0f30*/  UIMAD UR7, UR52, UR12, URZ ;  /* 0x0000000c340772a4 */ /* 0x000fe4000f8e023f */
[----:B------:R-:W3:Y:S01]  /*0f40*/  S2UR UR10, SR_CTAID.X ;  /* 0x00000000000a79c3 */ /* 0x000ee20000002500 */
[----:B------:R-:W-:Y:S01]  /*0f50*/  ULDC UR53, c[0x0][0x2d4] ;  /* 0x0000b50000357ab9 */ /* 0x000fe20000000800 */
[----:B------:R-:W-:Y:S01]  /*0f60*/  ULDC.U8 UR27, c[0x0][0x3d8] ;  /* 0x0000f600001b7ab9 */ /* 0x000fe20000000000 */
[----:B------:R-:W-:-:S02]  /*0f70*/  USHF.R.S32.HI UR33, URZ, 0x1f, UR53 ;  /* 0x0000001f3f217899 */ /* 0x000fc40008011435 */
[----:B------:R-:W-:Y:S02]  /*0f80*/  UISETP.NE.AND UP3, UPT, UR27, URZ, UPT ;  /* 0x0000003f1b00728c */ /* 0x000fe4000bf65270 */
[----:B------:R-:W-:Y:S01]  /*0f90*/  UISETP.NE.AND UP1, UPT, UR17, -0x1, UPT ;  /* 0xffffffff1100788c */ /* 0x000fe2000bf25270 */
[----:B------:R-:W4:Y:S01]  /*0fa0*/  S2UR UR48, SR_CTAID.Y ;  /* 0x00000000003079c3 */ /* 0x000f220000002600 */
[----:B------:R-:W-:Y:S01]  /*0fb0*/  ULDC.64 UR24, c[0x0][0x240] ;  /* 0x0000900000187ab9 */ /* 0x000fe20000000a00 */
[----:B------:R-:W-:Y:S01]  /*0fc0*/  ULDC UR55, c[0x0][0x2dc] ;  /* 0x0000b70000377ab9 */ /* 0x000fe20000000800 */
[----:B------:R-:W-:Y:S01]  /*0fd0*/  ULDC UR54, c[0x0][0x270] ;  /* 0x00009c0000367ab9 */ /* 0x000fe20000000800 */
[----:B------:R-:W-:Y:S01]  /*0fe0*/  UIMAD UR22, UR5, UR25, URZ ;  /* 0x00000019051672a4 */ /* 0x000fe2000f8e023f */
[----:B------:R-:W-:Y:S01]  /*0ff0*/  ULDC.U8 UR36, c[0x0][0x480] ;  /* 0x0001200000247ab9 */ /* 0x000fe20000000000 */
[----:B------:R-:W-:Y:S01]  /*1000*/  ULDC UR45, c[0x0][0x2c4] ;  /* 0x0000b100002d7ab9 */ /* 0x000fe20000000800 */
[----:B--2---:R-:W-:Y:S01]  /*1010*/  IABS R5, R6 ;  /* 0x0000000600057213 */ /* 0x004fe20000000000 */
[----:B------:R-:W2:Y:S02]  /*1020*/  S2UR UR47, SR_CTAID.Z ;  /* 0x00000000002f79c3 */ /* 0x000ea40000002700 */
[----:B------:R-:W-:Y:S01]  /*1030*/  @UP1 UIADD3 UR26, UR16, UR17, URZ ;  /* 0x00000011101a1290 */ /* 0x000fe2000fffe03f */
[----:B------:R-:W-:Y:S01]  /*1040*/  ISETP.NE.AND P3, PT, R6, RZ, PT ;  /* 0x000000ff0600720c */ /* 0x000fe20003f65270 */
[----:B------:R-:W5:Y:S01]  /*1050*/  I2F.RP R2, R5 ;  /* 0x0000000500027306 */ /* 0x000f620000209400 */
[----:B------:R-:W-:-:S02]  /*1060*/  UISETP.NE.AND UP4, UPT, UR36, URZ, UPT ;  /* 0x0000003f2400728c */ /* 0x000fc4000bf85270 */
[----:B------:R-:W-:Y:S01]  /*1070*/  USHF.R.S32.HI UR34, URZ, 0x1f, UR35 ;  /* 0x0000001f3f227899 */ /* 0x000fe20008011423 */
[----:B------:R-:W1:Y:S01]  /*1080*/  S2UR UR18, SR_CTAID.Y ;  /* 0x00000000001279c3 */ /* 0x000e620000002600 */
[----:B---3--:R-:W-:-:S04]  /*1090*/  UIMAD.WIDE.U32 UR28, UR10, UR14, URZ ;  /* 0x0000000e0a1c72a5 */ /* 0x008fc8000f8e003f */
[----:B------:R-:W-:Y:S02]  /*10a0*/  UIMAD UR37, UR10, UR15, UR29 ;  /* 0x0000000f0a2572a4 */ /* 0x000fe4000f8e021d */
[----:B----4-:R-:W-:Y:S01]  /*10b0*/  UIMAD.WIDE.U32 UR20, UR48, UR12, URZ ;  /* 0x0000000c301472a5 */ /* 0x010fe2000f8e003f */
[----:B------:R-:W-:Y:S01]  /*10c0*/  @UP2 ULDC.64 UR14, c[0x0][0x420] ;  /* 0x00010800000e2ab9 */ /* 0x000fe20000000a00 */
[----:B-----5:R-:W3:Y:S01]  /*10d0*/  MUFU.RCP R2, R2 ;  /* 0x0000000200027308 */ /* 0x020ee20000001000 */
[----:B------:R-:W-:Y:S02]  /*10e0*/  UIMAD UR23, UR48, UR13, UR7 ;  /* 0x0000000d301772a4 */ /* 0x000fe4000f8e0207 */
[----:B------:R-:W-:Y:S01]  /*10f0*/  @UP2 UIMAD.WIDE.U32 UR40, UR5, UR14, URZ ;  /* 0x0000000e052822a5 */ /* 0x000fe2000f8e003f */
[----:B------:R-:W-:Y:S01]  /*1100*/  @!UP2 ULDC.64 UR12, c[0x0][0x418] ;  /* 0x00010600000caab9 */ /* 0x000fe20000000a00 */
[----:B--2---:R-:W-:Y:S01]  /*1110*/  IABS R4, UR47 ;  /* 0x0000002f00047c13 */ /* 0x004fe20008000000 */
[----:B------:R-:W-:-:S02]  /*1120*/  UIADD3 UR10, UR11, 0x3f, URZ ;  /* 0x0000003f0b0a7890 */ /* 0x000fc4000fffe03f */
[----:B------:R-:W-:Y:S02]  /*1130*/  @!UP2 UIMAD UR7, UR52, UR12, URZ ;  /* 0x0000000c3407a2a4 */ /* 0x000fe4000f8e023f */
[----:B------:R-:W-:Y:S02]  /*1140*/  @UP2 UIMAD UR46, UR5, UR15, UR41 ;  /* 0x0000000f052e22a4 */ /* 0x000fe4000f8e0229 */
[----:B------:R-:W-:Y:S02]  /*1150*/  USHF.R.S32.HI UR15, URZ, 0x1f, UR10 ;  /* 0x0000001f3f0f7899 */ /* 0x000fe4000801140a */
[----:B------:R-:W-:Y:S01]  /*1160*/  @!UP2 UIMAD UR30, UR48, UR13, UR7 ;  /* 0x0000000d301ea2a4 */ /* 0x000fe2000f8e0207 */
[----:B---3--:R-:W-:Y:S01]  /*1170*/  VIADD R2, R2, 0xffffffe ;  /* 0x0ffffffe02027836 */ /* 0x008fe20000000000 */
[----:B------:R-:W-:Y:S02]  /*1180*/  UIADD3 UR7, UR11, 0x80, UR35 ;  /* 0x000000800b077890 */ /* 0x000fe4000fffe023 */
[----:B------:R-:W-:Y:S01]  /*1190*/  @!UP2 UIMAD.WIDE.U32 UR38, UR48, UR12, URZ ;  /* 0x0000000c3026a2a5 */ /* 0x000fe2000f8e003f */
[----:B------:R-:W2:Y:S01]  /*11a0*/  F2I.FTZ.U32.TRUNC.NTZ R3, R2 ;  /* 0x0000000200037305 */ /* 0x000ea2000021f000 */
[----:B-1----:R-:W-:Y:S01]  /*11b0*/  USHF.L.U32 UR18, UR18, 0x7, URZ ;  /* 0x0000000712127899 */ /* 0x002fe2000800063f */
[----:B------:R-:W-:Y:S01]  /*11c0*/  ULDC UR12, c[0x0][0x394] ;  /* 0x0000e500000c7ab9 */ /* 0x000fe20000000800 */
[----:B------:R-:W-:-:S02]  /*11d0*/  ULEA.HI UR27, UR15, UR10, URZ, 0x6 ;  /* 0x0000000a0f1b7291 */ /* 0x000fc4000f8f303f */
[----:B------:R-:W-:Y:S02]  /*11e0*/  UIMAD UR10, UR33, UR48, URZ ;  /* 0x00000030210a72a4 */ /* 0x000fe4000f8e023f */
[----:B------:R-:W-:Y:S02]  /*11f0*/  UIADD3 UR7, UR7, UR12, -UR6 ;  /* 0x0000000c07077290 */ /* 0x000fe4000fffe806 */
[----:B------:R-:W-:Y:S02]  /*1200*/  USEL UR32, UR18, URZ, UP0 ;  /* 0x0000003f12207287 */ /* 0x000fe40008000000 */
[----:B------:R-:W-:Y:S02]  /*1210*/  UIMAD.WIDE.U32 UR18, UR5, UR24, URZ ;  /* 0x00000018051272a5 */ /* 0x000fe4000f8e003f */
[----:B------:R-:W-:Y:S01]  /*1220*/  @UP1 UIADD3 UR29, UR16, UR17, URZ ;  /* 0x00000011101d1290 */ /* 0x000fe2000fffe03f */
[----:B--2---:R-:W-:Y:S01]  /*1230*/  IMAD.MOV R0, RZ, RZ, -R3 ;  /* 0x000000ffff007224 */ /* 0x004fe200078e0a03 */
[----:B------:R-:W-:Y:S01]  /*1240*/  UIMAD.WIDE UR12, UR55, UR54, URZ ;  /* 0x00000036370c72a5 */ /* 0x000fe2000f8e023f */
[----:B------:R-:W-:Y:S01]  /*1250*/  IMAD.MOV.U32 R2, RZ, RZ, RZ ;  /* 0x000000ffff027224 */ /* 0x000fe200078e00ff */
[----:B------:R-:W-:Y:S01]  /*1260*/  UIMAD.WIDE.U32 UR16, UR48, UR53, URZ ;  /* 0x00000035301072a5 */ /* 0x000fe2000f8e003f */
[----:B------:R-:W-:Y:S01]  /*1270*/  IMAD R0, R0, R5, RZ ;  /* 0x0000000500007224 */ /* 0x000fe200078e02ff */
[----:B------:R-:W-:-:S02]  /*1280*/  UIMAD UR10, UR52, UR53, UR10 ;  /* 0x00000035340a72a4 */ /* 0x000fc4000f8e020a */
[----:B------:R-:W-:Y:S01]  /*1290*/  UIADD3 UR7, UR7, 0x3f, URZ ;  /* 0x0000003f07077890 */ /* 0x000fe2000fffe03f */
[----:B------:R-:W-:Y:S01]  /*12a0*/  IMAD.HI.U32 R0, R3, R0, R2 ;  /* 0x0000000003007227 */ /* 0x000fe200078e0002 */
[----:B------:R-:W-:Y:S02]  /*12b0*/  UIADD3 UR43, UR21, UR23, URZ ;  /* 0x00000017152b7290 */ /* 0x000fe4000fffe03f */
[----:B------:R-:W-:Y:S01]  /*12c0*/  @UP2 UIADD3 UR43, UR19, UR22, URZ ;  /* 0x00000016132b2290 */ /* 0x000fe2000fffe03f */
[----:B------:R-:W-:Y:S01]  /*12d0*/  IMAD.MOV.U32 R2, RZ, RZ, R4 ;  /* 0x000000ffff027224 */ /* 0x000fe200078e0004 */
[----:B------:R-:W-:Y:S02]  /*12e0*/  USEL UR51, UR20, UR18, !UP2 ;  /* 0x0000001214337287 */ /* 0x000fe4000d000000 */
[----:B------:R-:W-:Y:S01]  /*12f0*/  UIMAD UR19, UR13, UR16, URZ ;  /* 0x000000100d1372a4 */ /* 0x000fe2000f8e023f */
[----:B------:R-:W-:Y:S01]  /*1300*/  IMAD.HI.U32 R0, R0, R2, RZ ;  /* 0x0000000200007227 */ /* 0x000fe200078e00ff */
[----:B------:R-:W-:-:S02]  /*1310*/  UIADD3 UR10, UR17, UR10, URZ ;  /* 0x0000000a110a7290 */ /* 0x000fc4000fffe03f */
[----:B------:R-:W-:Y:S01]  /*1320*/  USHF.R.S32.HI UR18, URZ, 0x1f, UR7 ;  /* 0x0000001f3f127899 */ /* 0x000fe20008011407 */
[----:B------:R-:W-:Y:S01]  /*1330*/  IMAD.MOV R3, RZ, RZ, -R0 ;  /* 0x000000ffff037224 */ /* 0x000fe200078e0a00 */
[----:B------:R-:W-:Y:S02]  /*1340*/  UIMAD.WIDE.U32 UR20, UR12, UR16, URZ ;  /* 0x000000100c1472a5 */ /* 0x000fe4000f8e003f */
[----:B------:R-:W-:Y:S01]  /*1350*/  UIMAD UR10, UR12, UR10, UR19 ;  /* 0x0000000a0c0a72a4 */ /* 0x000fe2000f8e0213 */
[C---:B------:R-:W-:Y:S01]  /*1360*/  IMAD R2, R5.reuse, R3, R2 ;  /* 0x0000000305027224 */ /* 0x040fe200078e0202 */
[----:B------:R-:W-:Y:S02]  /*1370*/  ULEA.HI UR7, UR18, UR7, URZ, 0x6 ;  /* 0x0000000712077291 */ /* 0x000fe4000f8f303f */
[----:B------:R-:W-:Y:S02]  /*1380*/  USHF.L.U64.HI UR14, UR48, 0x7, UR52 ;  /* 0x00000007300e7899 */ /* 0x000fe40008010234 */
[----:B------:R-:W-:Y:S01]  /*1390*/  ISETP.GT.U32.AND P1, PT, R5, R2, PT ;  /* 0x000000020500720c */ /* 0x000fe20003f24070 */
[----:B------:R-:W-:-:S02]  /*13a0*/  UIADD3 UR42, UR21, UR10, URZ ;  /* 0x0000000a152a7290 */ /* 0x000fc4000fffe03f */
[----:B------:R-:W-:Y:S02]  /*13b0*/  USHF.R.S32.HI UR10, URZ, 0x6, UR27 ;  /* 0x000000063f0a7899 */ /* 0x000fe4000801141b */
[----:B------:R-:W-:Y:S02]  /*13c0*/  USHF.R.S32.HI UR7, URZ, 0x6, UR7 ;  /* 0x000000063f077899 */ /* 0x000fe40008011407 */
[----:B------:R-:W-:Y:S02]  /*13d0*/  UIMAD.WIDE.U32 UR16, UR12, UR5, URZ ;  /* 0x000000050c1072a5 */ /* 0x000fe4000f8e003f */
[----:B------:R-:W-:Y:S02]  /*13e0*/  USEL UR31, UR14, URZ, UP0 ;  /* 0x0000003f0e1f7287 */ /* 0x000fe40008000000 */
[----:B------:R-:W-:Y:S02]  /*13f0*/  UISETP.LT.AND UP0, UPT, UR10, UR7, UPT ;  /* 0x000000070a00728c */ /* 0x000fe4000bf01270 */
[----:B------:R-:W-:Y:S01]  /*1400*/  USEL UR50, UR20, UR16, !UP2 ;  /* 0x0000001014327287 */ /* 0x000fe2000d000000 */
[-C--:B------:R-:W-:Y:S01]  /*1410*/  @!P1 IADD3 R2, R2, -R5.reuse, RZ ;  /* 0x8000000502029210 */ /* 0x080fe20007ffe0ff */
[----:B------:R-:W-:Y:S01]  /*1420*/  @UP3 UIMAD UR20, UR48, UR45, URZ ;  /* 0x0000002d301432a4 */ /* 0x000fe2000f8e023f */
[----:B------:R-:W-:Y:S01]  /*1430*/  @!P1 VIADD R0, R0, 0x1 ;  /* 0x0000000100009836 */ /* 0x000fe20000000000 */
[----:B------:R-:W-:Y:S01]  /*1440*/  USEL UR36, UR10, UR7, UP0 ;  /* 0x000000070a247287 */ /* 0x000fe20008000000 */
[----:B------:R-:W-:Y:S01]  /*1450*/  ISETP.GE.U32.AND P0, PT, R2, R5, PT ;  /* 0x000000050200720c */ /* 0x000fe20003f06070 */
[----:B------:R-:W-:Y:S01]  /*1460*/  @UP3 USEL UR20, UR20, UR5, !UP2 ;  /* 0x0000000514143287 */ /* 0x000fe2000d000000 */
[----:B------:R-:W-:Y:S01]  /*1470*/  LOP3.LUT R2, R6, UR47, RZ, 0x3c, !PT ;  /* 0x0000002f06027c12 */ /* 0x000fe2000f8e3cff */
[----:B------:R-:W-:Y:S01]  /*1480*/  ULEA UR7, UR36, 0xffffffc0, 0x6 ;  /* 0xffffffc024077891 */ /* 0x000fe2000f8e303f */
[----:B------:R-:W-:Y:S01]  /*1490*/  PLOP3.LUT P1, PT, PT, PT, UP1, 0x80, 0x0 ;  /* 0x000000000000781c */ /* 0x000fe20003f2f018 */
[----:B------:R-:W-:Y:S01]  /*14a0*/  @UP3 ULDC UR10, c[0x0][0x2e4] ;  /* 0x0000b900000a3ab9 */ /* 0x000fe20000000800 */
[----:B------:R-:W-:Y:S01]  /*14b0*/  UIMAD UR16, UR13, UR5, URZ ;  /* 0x000000050d1072a4 */ /* 0x000fe2000f8e023f */
[----:B------:R-:W-:Y:S01]  /*14c0*/  ISETP.GE.AND P2, PT, R2, RZ, PT ;  /* 0x000000ff0200720c */ /* 0x000fe20003f46270 */
[----:B------:R-:W-:-:S02]  /*14d0*/  @UP3 UIMAD UR22, UR47, UR10, UR20 ;  /* 0x0000000a2f1632a4 */ /* 0x000fc4000f8e0214 */
[----:B------:R-:W-:Y:S02]  /*14e0*/  USHF.R.S32.HI UR23, URZ, 0x1f, UR7 ;  /* 0x0000001f3f177899 */ /* 0x000fe40008011407 */
[----:B------:R-:W-:Y:S01]  /*14f0*/  UIADD3 UR10, UP0, UR7, UR32, URZ ;  /* 0x00000020070a7290 */ /* 0x000fe2000ff1e03f */
[----:B------:R-:W-:Y:S01]  /*1500*/  @P0 VIADD R0, R0, 0x1 ;  /* 0x0000000100000836 */ /* 0x000fe20000000000 */
[----:B------:R-:W-:Y:S01]  /*1510*/  @UP1 ULDC.64 UR14, c[0x0][0x248] ;  /* 0x00009200000e1ab9 */ /* 0x000fe20000000a00 */
[----:B------:R-:W-:Y:S01]  /*1520*/  @UP1 ULDC.64 UR18, c[0x0][0x250] ;  /* 0x0000940000121ab9 */ /* 0x000fe20000000a00 */
[----:B------:R-:W-:Y:S01]  /*1530*/  UIADD3.X UR20, UR23, UR31, URZ, UP0, !UPT ;  /* 0x0000001f17147290 */ /* 0x000fe200087fe43f */
[----:B------:R-:W-:Y:S01]  /*1540*/  PLOP3.LUT P0, PT, PT, PT, UP3, 0x80, 0x0 ;  /* 0x000000000000781c */ /* 0x000fe20003f0f038 */
[----:B------:R-:W-:Y:S01]  /*1550*/  UIMAD UR13, UR13, UR10, URZ ;  /* 0x0000000a0d0d72a4 */ /* 0x000fe2000f8e023f */
[----:B------:R-:W-:Y:S01]  /*1560*/  MOV R13, R0 ;  /* 0x00000000000d7202 */ /* 0x000fe20000000f00 */
[----:B------:R-:W-:-:S02]  /*1570*/  UIMAD.WIDE.U32 UR32, UR12, UR10, URZ ;  /* 0x0000000a0c2072a5 */ /* 0x000fc4000f8e003f */
[----:B------:R-:W-:Y:S02]  /*1580*/  @UP2 UIADD3 UR42, UR17, UR16, URZ ;  /* 0x00000010112a2290 */ /* 0x000fe4000fffe03f */
[----:B------:R-:W-:Y:S01]  /*1590*/  UIMAD UR10, UR12, UR20, UR13 ;  /* 0x000000140c0a72a4 */ /* 0x000fe2000f8e020d */
[----:B------:R-:W-:Y:S01]  /*15a0*/  @!P2 IMAD.MOV R13, RZ, RZ, -R13 ;  /* 0x000000ffff0da224 */ /* 0x000fe200078e0a0d */
[----:B------:R-:W-:Y:S01]  /*15b0*/  @UP1 UIMAD.WIDE.U32 UR16, UR29, UR14, URZ ;  /* 0x0000000e1d1012a5 */ /* 0x000fe2000f8e003f */
[----:B------:R-:W-:Y:S01]  /*15c0*/  @!P3 LOP3.LUT R13, RZ, R6, RZ, 0x33, !PT ;  /* 0x00000006ff0db212 */ /* 0x000fe200078e33ff */
[----:B------:R-:W-:Y:S02]  /*15d0*/  @UP1 UIMAD.WIDE.U32 UR12, UR26, UR18, URZ ;  /* 0x000000121a0c12a5 */ /* 0x000fe4000f8e003f */
[----:B------:R-:W-:Y:S02]  /*15e0*/  @!UP3 UIMAD UR21, UR48, UR54, UR47 ;  /* 0x000000363015b2a4 */ /* 0x000fe4000f8e022f */
[----:B------:R-:W-:-:S02]  /*15f0*/  UIMAD UR44, UR47, UR55, URZ ;  /* 0x000000372f2c72a4 */ /* 0x000fc4000f8e023f */
[----:B------:R-:W-:Y:S02]  /*1600*/  @UP1 UIMAD UR29, UR29, UR15, URZ ;  /* 0x0000000f1d1d12a4 */ /* 0x000fe4000f8e023f */
[----:B------:R-:W-:Y:S02]  /*1610*/  @UP1 UIMAD UR20, UR26, UR19, URZ ;  /* 0x000000131a1412a4 */ /* 0x000fe4000f8e023f */
[----:B------:R-:W-:Y:S02]  /*1620*/  @!UP2 UIADD3 UR46, UR39, UR30, URZ ;  /* 0x0000001e272ea290 */ /* 0x000fe4000fffe03f */
[----:B------:R-:W-:Y:S02]  /*1630*/  @!UP3 UIMAD UR22, UR21, UR45, URZ ;  /* 0x0000002d1516b2a4 */ /* 0x000fe4000f8e023f */
[----:B------:R-:W-:Y:S02]  /*1640*/  USEL UR48, UR28, URZ, UP4 ;  /* 0x0000003f1c307287 */ /* 0x000fe4000a000000 */
[----:B------:R-:W-:-:S02]  /*1650*/  USHF.R.S32.HI UR49, URZ, 0x1f, UR44 ;  /* 0x0000001f3f317899 */ /* 0x000fc4000801142c */
[----:B------:R-:W-:Y:S02]  /*1660*/  @UP1 UIADD3 UR31, UR13, UR20, URZ ;  /* 0x000000140d1f1290 */ /* 0x000fe4000fffe03f */
[----:B------:R-:W-:Y:S02]  /*1670*/  USEL UR47, UR37, URZ, UP4 ;  /* 0x0000003f252f7287 */ /* 0x000fe4000a000000 */
        /* <DEDUP_REMOVED lines=8> */
[----:B------:R-:W-:Y:S02]  /*1700*/  USHF.R.S32.HI UR10, URZ, 0x1f, UR16 ;  /* 0x0000001f3f0a7899 */ /* 0x000fe40008011410 */
[----:B------:R-:W-:Y:S02]  /*1710*/  UIMAD.WIDE.U32 UR12, UR16, UR14, URZ ;  /* 0x0000000e100c72a5 */ /* 0x000fe4000f8e003f */
[----:B------:R-:W-:-:S04]  /*1720*/  UIMAD UR10, UR10, UR14, URZ ;  /* 0x0000000e0a0a72a4 */ /* 0x000fc8000f8e023f */
[----:B------:R-:W-:-:S03]  /*1730*/  UIMAD UR10, UR16, UR15, UR10 ;  /* 0x0000000f100a72a4 */ /* 0x000fc6000f8e020a */
[----:B------:R-:W-:Y:S01]  /*1740*/  ULDC.64 UR16, c[0x0][0x230] ;  /* 0x00008c0000107ab9 */ /* 0x000fe20000000a00 */
[----:B------:R-:W-:Y:S02]  /*1750*/  UIADD3 UR13, UR13, UR10, URZ ;  /* 0x0000000a0d0d7290 */ /* 0x000fe4000fffe03f */
[----:B------:R-:W-:Y:S02]  /*1760*/  UIMAD UR10, UR52, UR16, URZ ;  /* 0x00000010340a72a4 */ /* 0x000fe4000f8e023f */
[----:B-1----:R-:W-:Y:S02]  /*1770*/  UIMAD.WIDE.U32 UR12, UR20, UR16, UR12 ;  /* 0x00000010140c72a5 */ /* 0x002fe4000f8e000c */
[----:B------:R-:W-:-:S04]  /*1780*/  UIMAD UR10, UR20, UR17, UR10 ;  /* 0x00000011140a72a4 */ /* 0x000fc8000f8e020a */
[----:B------:R-:W-:Y:S01]  /*1790*/  UIADD3 UR29, UR13, UR10, URZ ;  /* 0x0000000a0d1d7290 */ /* 0x000fe2000fffe03f */
[----:B------:R-:W-:-:S11]  /*17a0*/  UMOV UR28, UR12 ;  /* 0x0000000c001c7c82 */ /* 0x000fd60008000000 */
.L_x_1881:
[----:B------:R-:W-:Y:S05]  /*17b0*/  @P1 BRA `(.L_x_1882) ;  /* 0x0000000000381947 */ /* 0x000fea0003800000 */
        /* <DEDUP_REMOVED lines=14> */
.L_x_1882:
        /* <DEDUP_REMOVED lines=13> */
.L_x_1883:
[----:B------:R-:W-:Y:S08]  /*1970*/  S2UR UR12, SR_CTAID.Z ;  /* 0x00000000000c79c3 */ /* 0x000ff00000002700 */
[----:B------:R-:W1:Y:S02]  /*1980*/  S2UR UR5, SR_CTAID.Y ;  /* 0x00000000000579c3 */ /* 0x000e640000002600 */
[----:B-1----:R-:W-:-:S04]  /*1990*/  UIMAD UR5, UR5, UR54, UR12 ;  /* 0x00000036050572a4 */ /* 0x002fc8000f8e020c */
[----:B------:R-:W-:-:S12]  /*19a0*/  UIMAD UR5, UR5, UR53, URZ ;  /* 0x00000035050572a4 */ /* 0x000fd8000f8e023f */
.L_x_1884:
[----:B------:R-:W1:Y:S01]  /*19b0*/  S2R R15, SR_TID.X ;  /* 0x00000000000f7919 */ /* 0x000e620000002100 */
[----:B------:R-:W-:Y:S01]  /*19c0*/  SHF.R.S32.HI R22, RZ, 0x1f, R242 ;  /* 0x0000001fff167819 */ /* 0x000fe200000114f2 */
[----:B------:R-:W2:Y:S01]  /*19d0*/  LDC.64 R8, c[0x0][0x420] ;  /* 0x00010800ff087b82 */ /* 0x000ea20000000a00 */
[----:B------:R-:W-:Y:S01]  /*19e0*/  IADD3 R2, P0, R242, UR7, RZ ;  /* 0x00000007f2027c10 */ /* 0x000fe2000ff1e0ff */
[----:B------:R-:W-:Y:S01]  /*19f0*/  UIADD3 UR33, UR7, UR5, URZ ;  /* 0x0000000507217290 */ /* 0x000fe2000fffe03f */
[----:B------:R-:W-:Y:S01]  /*1a00*/  SHF.R.S32.HI R231, RZ, 0x1f, R230 ;  /* 0x0000001fffe77819 */ /* 0x000fe200000114e6 */
[----:B------:R-:W-:Y:S01]  /*1a10*/  UIADD3 UR5, -UR6, UR11, UR35 ;  /* 0x0000000b06057290 */ /* 0x000fe2000fffe123 */
[----:B------:R-:W-:Y:S01]  /*1a20*/  IADD3.X R0, R22, UR23, RZ, P0, !PT ;  /* 0x0000001716007c10 */ /* 0x000fe200087fe4ff */
[----:B------:R-:W-:Y:S01]  /*1a30*/  UIMAD UR12, UR55, UR54, URZ ;  /* 0x00000036370c72a4 */ /* 0x000fe2000f8e023f */
[----:B------:R-:W-:Y:S01]  /*1a40*/  BSSY B1, `(.L_x_1880) ;  /* 0x0000b6f000017945 */ /* 0x000fe20003800000 */
[----:B------:R-:W3:Y:S01]  /*1a50*/  S2UR UR13, SR_CTAID.Z ;  /* 0x00000000000d79c3 */ /* 0x000ee20000002700 */
[----:B------:R-:W-:Y:S01]  /*1a60*/  ULDC UR58, c[0x0][0x398] ;  /* 0x0000e600003a7ab9 */ /* 0x000fe20000000800 */
[----:B------:R-:W-:Y:S01]  /*1a70*/  IMAD R0, R0, UR24, RZ ;  /* 0x0000001800007c24 */ /* 0x000fe2000f8e02ff */
[----:B------:R-:W-:Y:S01]  /*1a80*/  UIADD3 UR5, UR5, -UR58, URZ ;  /* 0x8000003a05057290 */ /* 0x000fe2000fffe03f */
[----:B------:R-:W-:Y:S01]  /*1a90*/  VIADD R12, R230, 0x40 ;  /* 0x00000040e60c7836 */ /* 0x000fe20000000000 */
[----:B------:R-:W-:Y:S01]  /*1aa0*/  UIADD3 UR37, UR7, UR22, URZ ;  /* 0x0000001607257290 */ /* 0x000fe2000fffe03f */
[C---:B------:R-:W-:Y:S01]  /*1ab0*/  IMAD R0, R2.reuse, UR25, R0 ;  /* 0x0000001902007c24 */ /* 0x040fe2000f8e0200 */
[----:B------:R-:W-:Y:S01]  /*1ac0*/  ULDC.64 UR16, c[0x0][0x428] ;  /* 0x00010a0000107ab9 */ /* 0x000fe20000000a00 */
[----:B------:R-:W-:Y:S01]  /*1ad0*/  IMAD.WIDE.U32 R2, R2, UR24, R230 ;  /* 0x0000001802027c25 */ /* 0x000fe2000f8e00e6 */
[----:B------:R-:W4:Y:S01]  /*1ae0*/  S2UR UR38, SR_CTAID.Z ;  /* 0x00000000002679c3 */ /* 0x000f220000002700 */
[----:B------:R-:W-:Y:S01]  /*1af0*/  ULDC.64 UR20, c[0x0][0x258] ;  /* 0x0000960000147ab9 */ /* 0x000fe20000000a00 */
[----:B------:R-:W-:Y:S01]  /*1b00*/  ULDC.64 UR26, c[0x0][0x400] ;  /* 0x00010000001a7ab9 */ /* 0x000fe20000000a00 */
[----:B------:R-:W-:Y:S01]  /*1b10*/  IADD3 R4, P2, R2, UR51, RZ ;  /* 0x0000003302047c10 */ /* 0x000fe2000ff5e0ff */
[----:B------:R-:W-:Y:S01]  /*1b20*/  USHF.R.S32.HI UR51, URZ, 0x1f, UR5 ;  /* 0x0000001f3f337899 */ /* 0x000fe20008011405 */
[----:B------:R-:W-:Y:S01]  /*1b30*/  IADD3 R2, P0, R230, UR10, RZ ;  /* 0x0000000ae6027c10 */ /* 0x000fe2000ff1e0ff */
[----:B------:R-:W-:Y:S01]  /*1b40*/  USHF.L.U32 UR10, UR12, 0x6, URZ ;  /* 0x000000060c0a7899 */ /* 0x000fe2000800063f */
[----:B------:R-:W-:Y:S01]  /*1b50*/  IADD3.X R5, R3, UR43, R0, P2, !PT ;  /* 0x0000002b03057c10 */ /* 0x000fe200097fe400 */
[----:B--2---:R-:W-:Y:S01]  /*1b60*/  IMAD R0, R8, UR23, RZ ;  /* 0x0000001708007c24 */ /* 0x004fe2000f8e02ff */
[----:B------:R-:W-:Y:S01]  /*1b70*/  IADD3.X R3, R231, UR46, RZ, P0, !PT ;  /* 0x0000002ee7037c10 */ /* 0x000fe200087fe4ff */
[----:B------:R-:W-:Y:S01]  /*1b80*/  ULEA.HI UR51, UR51, UR5, URZ, 0x6 ;  /* 0x0000000533337291 */ /* 0x000fe2000f8f303f */
[----:B-1----:R-:W-:Y:S01]  /*1b90*/  SHF.R.S32.HI R6, RZ, 0x1f, R15 ;  /* 0x0000001fff067819 */ /* 0x002fe2000001140f */
[----:B------:R-:W-:-:S02]  /*1ba0*/  IMAD R0, R9, UR7, R0 ;  /* 0x0000000709007c24 */ /* 0x000fc4000f8e0200 */
[----:B------:R-:W-:Y:S01]  /*1bb0*/  USHF.R.S32.HI UR51, URZ, 0x6, UR51 ;  /* 0x000000063f337899 */ /* 0x000fe20008011433 */
[----:B------:R-:W-:Y:S01]  /*1bc0*/  IMAD.WIDE.U32 R2, R8, UR7, R2 ;  /* 0x0000000708027c25 */ /* 0x000fe2000f8e0002 */
[----:B------:R-:W-:Y:S01]  /*1bd0*/  LEA.HI R6, R6, R15, RZ, 0x5 ;  /* 0x0000000f06067211 */ /* 0x000fe200078f28ff */
[----:B------:R-:W-:Y:S02]  /*1be0*/  USHF.R.S32.HI UR7, URZ, 0x1f, UR10 ;  /* 0x0000001f3f077899 */ /* 0x000fe4000801140a */
[----:B------:R-:W-:Y:S01]  /*1bf0*/  UIADD3 UR10, UP2, UP0, UR32, UR10, UR44 ;  /* 0x0000000a200a7290 */ /* 0x000fe2000f85e02c */
[----:B------:R-:W-:Y:S01]  /*1c00*/  LOP3.LUT R7, R6, 0xffffffe0, RZ, 0xc0, !PT ;  /* 0xffffffe006077812 */ /* 0x000fe200078ec0ff */
[----:B------:R-:W-:Y:S01]  /*1c10*/  IMAD.IADD R3, R3, 0x1, R0 ;  /* 0x0000000103037824 */ /* 0x000fe200078e0200 */
[----:B------:R-:W-:Y:S01]  /*1c20*/  SHF.R.S32.HI R0, RZ, 0x5, R6 ;  /* 0x00000005ff007819 */ /* 0x000fe20000011406 */
[----:B------:R-:W-:Y:S01]  /*1c30*/  UIADD3.X UR7, UR45, UR7, UR49, UP2, UP0 ;  /* 0x000000072d077290 */ /* 0x000fe200097e0431 */
[----:B------:R-:W-:Y:S01]  /*1c40*/  IMAD.U32 R6, RZ, RZ, UR16 ;  /* 0x00000010ff067e24 */ /* 0x000fe2000f8e00ff */
[----:B------:R-:W-:Y:S01]  /*1c50*/  UIADD3 UR10, UP2, UP0, UR48, UR10, UR50 ;  /* 0x0000000a300a7290 */ /* 0x000fe2000f85e032 */
[----:B------:R-:W-:Y:S01]  /*1c60*/  IMAD.IADD R15, R15, 0x1, -R7 ;  /* 0x000000010f0f7824 */ /* 0x000fe200078e0a07 */
[----:B---3--:R-:W-:Y:S01]  /*1c70*/  USHF.R.S32.HI UR13, URZ, 0x1f, UR13 ;  /* 0x0000001f3f0d7899 */ /* 0x008fe2000801140d */
[----:B----4-:R-:W-:Y:S01]  /*1c80*/  IMAD.WIDE.U32 R2, R6, UR38, R2 ;  /* 0x0000002606027c25 */ /* 0x010fe2000f8e0002 */
[----:B------:R-:W-:-:S02]  /*1c90*/  UIADD3.X UR7, UR47, UR7, UR42, UP2, UP0 ;  /* 0x000000072f077290 */ /* 0x000fc400097e042a */
[----:B------:R-:W-:Y:S01]  /*1ca0*/  UISETP.LT.AND UP0, UPT, URZ, UR51, UPT ;  /* 0x000000333f00728c */ /* 0x000fe2000bf01270 */
[----:B------:R-:W-:Y:S01]  /*1cb0*/  IMAD R0, R0, UR12, R15 ;  /* 0x0000000c00007c24 */ /* 0x000fe2000f8e020f */
[----:B------:R-:W-:Y:S01]  /*1cc0*/  UIMAD UR22, UR13, UR20, URZ ;  /* 0x000000140d1672a4 */ /* 0x000fe2000f8e023f */
[----:B------:R-:W-:Y:S01]  /*1cd0*/  IMAD.U32 R7, RZ, RZ, UR20 ;  /* 0x00000014ff077e24 */ /* 0x000fe2000f8e00ff */
[----:B------:R-:W-:Y:S02]  /*1ce0*/  USEL UR51, URZ, UR51, !UP0 ;  /* 0x000000333f337287 */ /* 0x000fe4000c000000 */
[C---:B------:R-:W-:Y:S01]  /*1cf0*/  IADD3 R6, P0, R0.reuse, UR10, RZ ;  /* 0x0000000a00067c10 */ /* 0x040fe2000ff1e0ff */
[----:B------:R-:W-:Y:S01]  /*1d00*/  UIMAD UR13, UR13, UR16, URZ ;  /* 0x000000100d0d72a4 */ /* 0x000fe2000f8e023f */
[----:B------:R-:W-:Y:S01]  /*1d10*/  IMAD.WIDE.U32 R4, R7, UR38, R4 ;  /* 0x0000002607047c25 */ /* 0x000fe2000f8e0004 */
[----:B------:R-:W-:Y:S01]  /*1d20*/  UISETP.GT.AND UP0, UPT, UR36, UR51, UPT ;  /* 0x000000332400728c */ /* 0x000fe2000bf04270 */
[----:B------:R-:W-:Y:S01]  /*1d30*/  LEA.HI.X.SX32 R0, R0, UR7, 0x1, P0 ;  /* 0x0000000700007c11 */ /* 0x000fe200080f0eff */
[----:B------:R-:W-:Y:S01]  /*1d40*/  UIMAD UR13, UR38, UR17, UR13 ;  /* 0x00000011260d72a4 */ /* 0x000fe2000f8e020d */
[----:B------:R-:W-:Y:S01]  /*1d50*/  LEA R218, P0, R6, UR26, 0x2 ;  /* 0x0000001a06da7c11 */ /* 0x000fe2000f8010ff */
[----:B------:R-:W-:Y:S01]  /*1d60*/  UIMAD UR21, UR38, UR21, UR22 ;  /* 0x00000015261572a4 */ /* 0x000fe2000f8e0216 */
[----:B------:R-:W-:-:S02]  /*1d70*/  ULDC.64 UR16, c[0x0][0x478] ;  /* 0x00011e0000107ab9 */ /* 0x000fc40000000a00 */
[----:B------:R-:W-:Y:S01]  /*1d80*/  LEA.HI.X R219, R6, UR27, R0, 0x2, P0 ;  /* 0x0000001b06db7c11 */ /* 0x000fe200080f1400 */
[----:B------:R-:W-:Y:S01]  /*1d90*/  VIADD R3, R3, UR13 ;  /* 0x0000000d03037c36 */ /* 0x000fe20008000000 */
[----:B------:R-:W-:Y:S01]  /*1da0*/  PLOP3.LUT P0, PT, PT, PT, UP0, 0x80, 0x0 ;  /* 0x000000000000781c */ /* 0x000fe20003f0f008 */
[-C--:B------:R-:W-:Y:S01]  /*1db0*/  IMAD R0, R22, R8.reuse, RZ ;  /* 0x0000000816007224 */ /* 0x080fe200078e02ff */
[----:B------:R-:W-:Y:S01]  /*1dc0*/  UIMAD.WIDE UR26, UR33, 0x4, UR16 ;  /* 0x00000004211a78a5 */ /* 0x000fe2000f8e0210 */
[C---:B------:R-:W-:Y:S01]  /*1dd0*/  IMAD.WIDE.U32 R2, R242.reuse, R8, R2 ;  /* 0x00000008f2027225 */ /* 0x040fe200078e0002 */
[----:B------:R-:W-:Y:S01]  /*1de0*/  ULDC.64 UR12, c[0x0][0x210] ;  /* 0x00008400000c7ab9 */ /* 0x000fe20000000a00 */
[----:B------:R-:W-:Y:S01]  /*1df0*/  ULDC.64 UR22, c[0x0][0x3e0] ;  /* 0x0000f80000167ab9 */ /* 0x000fe20000000a00 */
[----:B------:R-:W-:Y:S01]  /*1e00*/  ULDC.64 UR38, c[0x0][0x2b0] ;  /* 0x0000ac0000267ab9 */ /* 0x000fe20000000a00 */
[----:B------:R-:W-:Y:S01]  /*1e10*/  IMAD R0, R242, R9, R0 ;  /* 0x00000009f2007224 */ /* 0x000fe200078e0200 */
[----:B------:R-:W-:Y:S01]  /*1e20*/  LEA R240, P3, R4, UR12, 0x1 ;  /* 0x0000000c04f07c11 */ /* 0x000fe2000f8608ff */
[----:B------:R-:W-:Y:S01]  /*1e30*/  VIADD R11, R5, UR21 ;  /* 0x00000015050b7c36 */ /* 0x000fe20008000000 */
[----:B------:R-:W-:Y:S01]  /*1e40*/  LEA R238, P2, R2, UR22, 0x1 ;  /* 0x0000001602ee7c11 */ /* 0x000fe2000f8408ff */
[----:B------:R-:W-:Y:S01]  /*1e50*/  IMAD.IADD R10, R3, 0x1, R0 ;  /* 0x00000001030a7824 */ /* 0x000fe200078e0200 */
[----:B------:R-:W-:-:S02]  /*1e60*/  UIADD3 UR7, UR36, -0x1, URZ ;  /* 0xffffffff24077890 */ /* 0x000fc4000fffe03f */
[----:B------:R-:W-:Y:S01]  /*1e70*/  UIMAD.WIDE UR16, UR37, 0x4, UR38 ;  /* 0x00000004251078a5 */ /* 0x000fe2000f8e0226 */
[----:B------:R-:W-:Y:S01]  /*1e80*/  LEA.HI.X R241, R4, UR13, R11, 0x1, P3 ;  /* 0x0000000d04f17c11 */ /* 0x000fe200098f0c0b */
[----:B------:R-:W-:Y:S01]  /*1e90*/  UMOV UR21, UR26 ;  /* 0x0000001a00157c82 */ /* 0x000fe20008000000 */
[----:B------:R-:W-:Y:S01]  /*1ea0*/  UMOV UR20, UR27 ;  /* 0x0000001b00147c82 */ /* 0x000fe20008000000 */
        /* <DEDUP_REMOVED lines=25> */
.L_x_1886:
        /* <DEDUP_REMOVED lines=23> */
.L_x_1887:
[----:B------:R-:W-:Y:S01]  /*21b0*/  R2UR UR14, R248 ;  /* 0x00000000f80e72ca */ /* 0x000fe200000e0000 */
[----:B------:R-:W-:Y:S01]  /*21c0*/  UIMAD UR5, UR34, UR12, URZ ;  /* 0x0000000c220572a4 */ /* 0x000fe2000f8e023f */
[C---:B------:R-:W-:Y:S01]  /*21d0*/  VIADD R0, R242.reuse, 0x20 ;  /* 0x00000020f2007836 */ /* 0x040fe20000000000 */
[----:B------:R-:W-:Y:S01]  /*21e0*/  BSSY B0, `(.L_x_1888) ;  /* 0x0000026000007945 */ /* 0x000fe20003800000 */
[----:B------:R-:W-:Y:S01]  /*21f0*/  IMAD.U32 R2, RZ, RZ, UR12 ;  /* 0x0000000cff027e24 */ /* 0x000fe2000f8e00ff */
[----:B------:R-:W-:Y:S01]  /*2200*/  UIMAD UR5, UR35, UR13, UR5 ;  /* 0x0000000d230572a4 */ /* 0x000fe2000f8e0205 */
[----:B------:R-:W-:Y:S02]  /*2210*/  VIADD R4, R242, 0x40 ;  /* 0x00000040f2047836 */ /* 0x000fe40000000000 */
[----:B------:R-:W-:-:S05]  /*2220*/  IMAD.WIDE.U32 R2, R2, UR35, R230 ;  /* 0x0000002302027c25 */ /* 0x000fca000f8e00e6 */
[----:B------:R-:W-:Y:S01]  /*2230*/  UIMAD UR6, UR14, -0x80, UR6 ;  /* 0xffffff800e0678a4 */ /* 0x000fe2000f8e0206 */
[----:B------:R-:W1:Y:S01]  /*2240*/  S2UR UR14, SR_CTAID.Z ;  /* 0x00000000000e79c3 */ /* 0x000e620000002700 */
[----:B------:R-:W-:-:S04]  /*2250*/  IADD3 R2, P0, R2, UR7, RZ ;  /* 0x0000000702027c10 */ /* 0x000fc8000ff1e0ff */
[----:B------:R-:W-:Y:S02]  /*2260*/  ISETP.GE.AND P4, PT, R0, UR6, PT ;  /* 0x0000000600007c0c */ /* 0x000fe4000bf86270 */
[----:B------:R-:W-:Y:S02]  /*2270*/  MOV R0, UR5 ;  /* 0x0000000500007c02 */ /* 0x000fe40008000f00 */
[----:B------:R-:W-:Y:S02]  /*2280*/  ISETP.GE.AND P5, PT, R242, UR6, PT ;  /* 0x00000006f2007c0c */ /* 0x000fe4000bfa6270 */
[----:B------:R-:W-:Y:S02]  /*2290*/  IADD3.X R3, R3, UR18, R0, P0, !PT ;  /* 0x0000001203037c10 */ /* 0x000fe400087fe400 */
[----:B------:R-:W-:Y:S01]  /*22a0*/  ISETP.GE.AND P3, PT, R4, UR6, PT ;  /* 0x0000000604007c0c */ /* 0x000fe2000bf66270 */
[----:B------:R-:W-:-:S05]  /*22b0*/  VIADD R4, R242, 0x60 ;  /* 0x00000060f2047836 */ /* 0x000fca0000000000 */
        /* <DEDUP_REMOVED lines=24> */
.L_x_1889:
[----:B------:R-:W-:Y:S05]  /*2440*/  BSYNC B0 ;  /* 0x0000000000007941 */ /* 0x000fea0003800000 */
.L_x_1888:
        /* <DEDUP_REMOVED lines=18> */
.L_x_1891:
[----:B------:R-:W-:Y:S05]  /*2570*/  BSYNC B0 ;  /* 0x0000000000007941 */ /* 0x000fea0003800000 */
.L_x_1890:
        /* <DEDUP_REMOVED lines=18> */
.L_x_1893:
[----:B------:R-:W-:Y:S05]  /*26a0*/  BSYNC B0 ;  /* 0x0000000000007941 */ /* 0x000fea0003800000 */
.L_x_1892:
        /* <DEDUP_REMOVED lines=18> */
.L_x_1895:
[----:B------:R-:W-:Y:S05]  /*27d0*/  BSYNC B0 ;  /* 0x0000000000007941 */ /* 0x000fea0003800000 */
.L_x_1894:
[----:B------:R-:W5:Y:S01]  /*27e0*/  S2UR UR6, SR_CTAID.Z ;  /* 0x00000000000679c3 */ /* 0x000f620000002700 */
[----:B------:R-:W-:Y:S01]  /*27f0*/  UIMAD UR5, UR34, UR10, URZ ;  /* 0x0000000a220572a4 */ /* 0x000fe2000f8e023f */
[----:B----4-:R-:W-:Y:S01]  /*2800*/  IMAD.U32 R2, RZ, RZ, UR10 ;  /* 0x0000000aff027e24 */ /* 0x010fe2000f8e00ff */
[----:B------:R-:W-:Y:S02]  /*2810*/  BSSY B0, `(.L_x_1896) ;  /* 0x000001d000007945 */ /* 0x000fe40003800000 */
[----:B------:R-:W-:Y:S01]  /*2820*/  UIMAD UR5, UR35, UR11, UR5 ;  /* 0x0000000b230572a4 */ /* 0x000fe2000f8e0205 */
[----:B------:R-:W-:Y:S02]  /*2830*/  IMAD.WIDE.U32 R2, R2, UR35, R230 ;  /* 0x0000002302027c25 */ /* 0x000fe4000f8e00e6 */
[----:B------:R-:W4:Y:S03]  /*2840*/  S2UR UR12, SR_CTAID.Z ;  /* 0x00000000000c79c3 */ /* 0x000f260000002700 */
[----:B------:R-:W-:Y:S01]  /*2850*/  IMAD.U32 R0, RZ, RZ, UR5 ;  /* 0x00000005ff007e24 */ /* 0x000fe2000f8e00ff */
[----:B------:R-:W-:-:S04]  /*2860*/  IADD3 R2, P0, R2, UR16, RZ ;  /* 0x0000001002027c10 */ /* 0x000fc8000ff1e0ff */
[----:B------:R-:W-:Y:S01]  /*2870*/  IADD3.X R3, R3, UR17, R0, P0, !PT ;  /* 0x0000001103037c10 */ /* 0x000fe200087fe400 */
[----:B-----5:R-:W-:-:S03]  /*2880*/  USHF.R.S32.HI UR13, URZ, 0x1f, UR6 ;  /* 0x0000001f3f0d7899 */ /* 0x020fc60008011406 */
[----:B------:R-:W-:Y:S02]  /*2890*/  ULDC.64 UR6, c[0x0][0x470] ;  /* 0x00011c0000067ab9 */ /* 0x000fe40000000a00 */
[----:B------:R-:W-:Y:S01]  /*28a0*/  UIMAD UR5, UR13, UR6, URZ ;  /* 0x000000060d0572a4 */ /* 0x000fe2000f8e023f */
[----:B------:R-:W-:-:S03]  /*28b0*/  MOV R0, UR6 ;  /* 0x0000000600007c02 */ /* 0x000fc60008000f00 */
[----:B----4-:R-:W-:Y:S02]  /*28c0*/  UIMAD UR7, UR12, UR7, UR5 ;  /* 0x000000070c0772a4 */ /* 0x010fe4000f8e0205 */
        /* <DEDUP_REMOVED lines=17> */
.L_x_1897:
[----:B------:R-:W-:Y:S05]  /*29e0*/  BSYNC B0 ;  /* 0x0000000000007941 */ /* 0x000fea0003800000 */
.L_x_1896:
        /* <DEDUP_REMOVED lines=18> */
.L_x_1899:
[----:B------:R-:W-:Y:S05]  /*2b10*/  BSYNC B0 ;  /* 0x0000000000007941 */ /* 0x000fea0003800000 */
.L_x_1898:
        /* <DEDUP_REMOVED lines=18> */
.L_x_1901:
[----:B------:R-:W-:Y:S05]  /*2c40*/  BSYNC B0 ;  /* 0x0000000000007941 */ /* 0x000fea0003800000 */
.L_x_1900:
        /* <DEDUP_REMOVED lines=19> */
.L_x_1885:
        /* <DEDUP_REMOVED lines=35> */
.L_x_1904:
[----:B------:R-:W-:Y:S05]  /*2fb0*/  BSYNC B0 ;  /* 0x0000000000007941 */ /* 0x000fea0003800000 */
.L_x_1903:
        /* <DEDUP_REMOVED lines=27> */
.L_x_1906:
[----:B------:R-:W-:Y:S05]  /*3170*/  BSYNC B0 ;  /* 0x0000000000007941 */ /* 0x000fea0003800000 */
.L_x_1905:
        /* <DEDUP_REMOVED lines=12> */
.L_x_1908:
        /* <DEDUP_REMOVED lines=20> */
.L_x_1909:
[----:B------:R-:W-:Y:S05]  /*3380*/  BSYNC B0 ;  /* 0x0000000000007941 */ /* 0x000fea0003800000 */
.L_x_1907:
        /* <DEDUP_REMOVED lines=13> */
.L_x_1911:
        /* <DEDUP_REMOVED lines=29> */
.L_x_1912:
[----:B------:R-:W-:Y:S05]  /*3630*/  BSYNC B0 ;  /* 0x0000000000007941 */ /* 0x000fea0003800000 */
.L_x_1910:
[----:B------:R-:W-:Y:S01]  /*3640*/  R2UR UR13, R248 ;  /* 0x00000000f80d72ca */ /* 0x000fe200000e0000 */
[----:B------:R-:W-:Y:S01]  /*3650*/  UIMAD UR10, UR34, UR14, URZ ;  /* 0x0000000e220a72a4 */ /* 0x000fe2000f8e023f */
[----:B-1----:R-:W-:Y:S01]  /*3660*/  IMAD.U32 R2, RZ, RZ, UR14 ;  /* 0x0000000eff027e24 */ /* 0x002fe2000f8e00ff */
[----:B------:R-:W-:Y:S01]  /*3670*/  BSSY B0, `(.L_x_1913) ;  /* 0x0000035000007945 */ /* 0x000fe20003800000 */
[----:B------:R-:W-:Y:S01]  /*3680*/  VIADD R7, R237, 0x8 ;  /* 0x00000008ed077836 */ /* 0x000fe20000000000 */
[----:B------:R-:W-:Y:S01]  /*3690*/  UIMAD UR12, UR35, UR15, UR10 ;  /* 0x0000000f230c72a4 */ /* 0x000fe2000f8e020a */
[----:B------:R-:W-:-:S03]  /*36a0*/  IMAD.WIDE.U32 R2, R2, UR35, R230 ;  /* 0x0000002302027c25 */ /* 0x000fc6000f8e00e6 */
[----:B------:R-:W-:Y:S01]  /*36b0*/  ISETP.GE.AND P2, PT, R7, UR5, PT ;  /* 0x0000000507007c0c */ /* 0x000fe2000bf46270 */
[C---:B------:R-:W-:Y:S01]  /*36c0*/  VIADD R6, R237.reuse, 0x20 ;  /* 0x00000020ed067836 */ /* 0x040fe20000000000 */
[----:B------:R-:W-:Y:S01]  /*36d0*/  IADD3 R4, P0, R2, UR28, RZ ;  /* 0x0000001c02047c10 */ /* 0x000fe2000ff1e0ff */
[----:B------:R-:W-:Y:S01]  /*36e0*/  IMAD.U32 R5, RZ, RZ, UR12 ;  /* 0x0000000cff057e24 */ /* 0x000fe2000f8e00ff */
[----:B------:R-:W-:Y:S01]  /*36f0*/  UIMAD UR10, UR13, -0x80, UR6 ;  /* 0xffffff800d0a78a4 */ /* 0x000fe2000f8e0206 */
[----:B------:R-:W-:Y:S01]  /*3700*/  VIADD R16, R237, 0x28 ;  /* 0x00000028ed107836 */ /* 0x000fe20000000000 */
[----:B------:R-:W-:Y:S01]  /*3710*/  P2R R21, PR, RZ, 0x4 ;  /* 0x00000004ff157803 */ /* 0x000fe20000000000 */
[----:B------:R-:W-:Y:S01]  /*3720*/  ULDC.64 UR12, c[0x0][0x260] ;  /* 0x00009800000c7ab9 */ /* 0x000fe20000000a00 */
[----:B------:R-:W-:Y:S01]  /*3730*/  IADD3.X R5, R3, UR29, R5, P0, !PT ;  /* 0x0000001d03057c10 */ /* 0x000fe200087fe405 */
[----:B------:R-:W-:Y:S01]  /*3740*/  IMAD R2, R14, UR12, RZ ;  /* 0x0000000c0e027c24 */ /* 0x000fe2000f8e02ff */
[----:B------:R-:W-:-:S02]  /*3750*/  ISETP.GE.AND P5, PT, R242, UR10, PT ;  /* 0x0000000af2007c0c */ /* 0x000fc4000bfa6270 */
[----:B------:R-:W-:Y:S01]  /*3760*/  ISETP.GE.AND P0, PT, R6, UR5, PT ;  /* 0x0000000506007c0c */ /* 0x000fe2000bf06270 */
[----:B------:R-:W-:Y:S01]  /*3770*/  IMAD R2, R13, UR13, R2 ;  /* 0x0000000d0d027c24 */ /* 0x000fe2000f8e0202 */
[----:B------:R-:W-:Y:S01]  /*3780*/  ISETP.GE.AND P2, PT, R237, UR5, PT ;  /* 0x00000005ed007c0c */ /* 0x000fe2000bf46270 */
[----:B------:R-:W-:Y:S01]  /*3790*/  IMAD.WIDE.U32 R4, R13, UR12, R4 ;  /* 0x0000000c0d047c25 */ /* 0x000fe2000f8e0004 */
[----:B------:R-:W-:Y:S02]  /*37a0*/  P2R R20, PR, RZ, 0x1 ;  /* 0x00000001ff147803 */ /* 0x000fe40000000000 */
[----:B------:R-:W-:Y:S01]  /*37b0*/  ISETP.GE.AND P0, PT, R16, UR5, PT ;  /* 0x0000000510007c0c */ /* 0x000fe2000bf06270 */
[----:B------:R-:W-:Y:S01]  /*37c0*/  IMAD.IADD R9, R5, 0x1, R2 ;  /* 0x0000000105097824 */ /* 0x000fe200078e0202 */
[----:B------:R-:W-:Y:S02]  /*37d0*/  P2R R19, PR, RZ, 0x4 ;  /* 0x00000004ff137803 */ /* 0x000fe40000000000 */
[----:B------:R-:W-:Y:S01]  /*37e0*/  P2R R18, PR, RZ, 0x1 ;  /* 0x00000001ff127803 */ /* 0x000fe20000000000 */
[----:B------:R1:W-:Y:S04]  /*37f0*/  @P5 STS.128 [R0+0xc000], RZ ;  /* 0x00c000ff00005388 */ /* 0x0003e80000000c00 */
[----:B------:R1:W-:Y:S01]  /*3800*/  @P5 STS.128 [R0+0x10000], RZ ;  /* 0x010000ff00005388 */ /* 0x0003e20000000c00 */
[----:B------:R-:W-:Y:S05]  /*3810*/  @P5 BRA `(.L_x_1914) ;  /* 0x0000000000685947 */ /* 0x000fea0003800000 */
        /* <DEDUP_REMOVED lines=26> */
.L_x_1914:
[----:B------:R-:W-:Y:S05]  /*39c0*/  BSYNC B0 ;  /* 0x0000000000007941 */ /* 0x000fea0003800000 */
.L_x_1913:
        /* <DEDUP_REMOVED lines=33> */
.L_x_1916:
[----:B------:R-:W-:Y:S05]  /*3be0*/  BSYNC B0 ;  /* 0x0000000000007941 */ /* 0x000fea0003800000 */
.L_x_1915:
        /* <DEDUP_REMOVED lines=34> */
.L_x_1918:
[----:B------:R-:W-:Y:S05]  /*3e10*/  BSYNC B0 ;  /* 0x0000000000007941 */ /* 0x000fea0003800000 */
.L_x_1917:
        /* <DEDUP_REMOVED lines=33> */
.L_x_1920:
[----:B------:R-:W-:Y:S05]  /*4030*/  BSYNC B0 ;  /* 0x0000000000007941 */ /* 0x000fea0003800000 */
.L_x_1919:
        /* <DEDUP_REMOVED lines=42> */
.L_x_1922:
[----:B------:R-:W-:Y:S05]  /*42e0*/  BSYNC B0 ;  /* 0x0000000000007941 */ /* 0x000fea0003800000 */
.L_x_1921:
        /* <DEDUP_REMOVED lines=32> */
.L_x_1924:
[----:B------:R-:W-:Y:S05]  /*44f0*/  BSYNC B0 ;  /* 0x0000000000007941 */ /* 0x000fea0003800000 */
.L_x_1923:
        /* <DEDUP_REMOVED lines=32> */
.L_x_1926:
[----:B------:R-:W-:Y:S05]  /*4700*/  BSYNC B0 ;  /* 0x0000000000007941 */ /* 0x000fea0003800000 */
.L_x_1925:
        /* <DEDUP_REMOVED lines=30> */
.L_x_1928:
[----:B------:R-:W-:Y:S05]  /*48f0*/  BSYNC B0 ;  /* 0x0000000000007941 */ /* 0x000fea0003800000 */
.L_x_1927:
[----:B------:R-:W2:Y:S01]  /*4900*/  S2UR UR5, SR_CTAID.Z ;  /* 0x00000000000579c3 */ /* 0x000ea20000002700 */
[----:B------:R-:W-:Y:S01]  /*4910*/  ULDC.64 UR14, c[0x0][0x3c8] ;  /* 0x0000f200000e7ab9 */ /* 0x000fe20000000a00 */
[----:B------:R-:W3:Y:S01]  /*4920*/  LDL R9, [R1+0x1c] ;  /* 0x00001c0001097983 */ /* 0x000ee20000100800 */
[----:B------:R-:W-:Y:S01]  /*4930*/  UISETP.NE.U32.AND UP1, UPT, UR14, URZ, UPT ;  /* 0x0000003f0e00728c */ /* 0x000fe2000bf25070 */
[----:B------:R-:W-:Y:S02]  /*4940*/  ISETP.NE.AND P5, PT, R19, RZ, PT ;  /* 0x000000ff1300720c */ /* 0x000fe40003fa5270 */
[----:B------:R-:W-:Y:S01]  /*4950*/  ISETP.NE.AND P4, PT, R21, RZ, PT ;  /* 0x000000ff1500720c */ /* 0x000fe20003f85270 */
[----:B------:R-:W-:Y:S01]  /*4960*/  UISETP.NE.AND.EX UP1, UPT, UR15, URZ, UPT, UP1 ;  /* 0x0000003f0f00728c */ /* 0x000fe2000bf25310 */
[----:B------:R-:W4:Y:S01]  /*4970*/  S2UR UR23, SR_CTAID.Z ;  /* 0x00000000001779c3 */ /* 0x000f220000002700 */
[----:B------:R-:W-:Y:S02]  /*4980*/  ISETP.NE.AND P3, PT, R20, RZ, PT ;  /* 0x000000ff1400720c */ /* 0x000fe40003f65270 */
[----:B------:R-:W-:-:S05]  /*4990*/  ISETP.NE.AND P2, PT, R18, RZ, PT ;  /* 0x000000ff1200720c */ /* 0x000fca0003f45270 */
[----:B------:R-:W1:Y:S01]  /*49a0*/  S2UR UR22, SR_CTAID.Y ;  /* 0x00000000001679c3 */ /* 0x000e620000002600 */
[----:B------:R-:W-:Y:S01]  /*49b0*/  PLOP3.LUT P0, PT, PT, PT, UP1, 0x80, 0x0 ;  /* 0x000000000000781c */ /* 0x000fe20003f0f018 */
[----:B------:R-:W-:-:S06]  /*49c0*/  @UP1 ULDC.64 UR18, c[0x0][0x3d0] ;  /* 0x0000f40000121ab9 */ /* 0x000fcc0000000a00 */
[----:B------:R-:W1:Y:S01]  /*49d0*/  LDC.64 R10, c[0x0][0x3b8] ;  /* 0x0000ee00ff0a7b82 */ /* 0x000e620000000a00 */
[----:B--2---:R-:W-:Y:S01]  /*49e0*/  USHF.R.S32.HI UR10, URZ, 0x1f, UR5 ;  /* 0x0000001f3f0a7899 */ /* 0x004fe20008011405 */
[----:B------:R-:W0:Y:S01]  /*49f0*/  LDGDEPBAR ;  /* 0x00000000000079af */ /* 0x000e220000000000 */
[----:B------:R-:W-:Y:S01]  /*4a00*/  @UP1 UIMAD UR5, UR52, UR18, URZ ;  /* 0x00000012340512a4 */ /* 0x000fe2000f8e023f */
[----:B------:R-:W-:Y:S01]  /*4a10*/  IMAD.MOV.U32 R245, RZ, RZ, 0x7f800000 ;  /* 0x7f800000fff57424 */ /* 0x000fe200078e00ff */
[----:B------:R-:W-:Y:S01]  /*4a20*/  ULDC UR34, c[0x0][0x270] ;  /* 0x00009c0000227ab9 */ /* 0x000fe20000000800 */
[----:B----4-:R-:W-:Y:S02]  /*4a30*/  @UP1 UMOV UR12, UR23 ;  /* 0x00000017000c1c82 */ /* 0x010fe40008000000 */
[----:B------:R-:W-:Y:S01]  /*4a40*/  @UP1 UMOV UR13, UR10 ;  /* 0x0000000a000d1c82 */ /* 0x000fe20008000000 */
[----:B------:R-:W-:Y:S01]  /*4a50*/  IMAD.MOV.U32 R246, RZ, RZ, 0x7f800000 ;  /* 0x7f800000fff67424 */ /* 0x000fe200078e00ff */
[----:B------:R-:W-:Y:S01]  /*4a60*/  R2UR UR10, R248 ;  /* 0x00000000f80a72ca */ /* 0x000fe200000e0000 */
[----:B-1----:R-:W-:-:S02]  /*4a70*/  @UP1 UIMAD.WIDE.U32 UR12, UR22, UR18, UR12 ;  /* 0x00000012160c12a5 */ /* 0x002fc4000f8e000c */
[----:B------:R-:W-:Y:S02]  /*4a80*/  @UP1 UIMAD UR5, UR22, UR19, UR5 ;  /* 0x00000013160512a4 */ /* 0x000fe4000f8e0205 */
[----:B------:R-:W-:Y:S02]  /*4a90*/  @UP1 ULEA UR14, UP0, UR12, UR14, 0x2 ;  /* 0x0000000e0c0e1291 */ /* 0x000fe4000f80103f */
[----:B------:R-:W-:Y:S01]  /*4aa0*/  @UP1 UIADD3 UR5, UR13, UR5, URZ ;  /* 0x000000050d051290 */ /* 0x000fe2000fffe03f */
[----:B------:R-:W2:Y:S03]  /*4ab0*/  LDG.E.64 R4, desc[UR8][R10.64+0x8] ;  /* 0x000008080a047981 */ /* 0x000ea6000c1e1b00 */
[----:B------:R-:W-:Y:S01]  /*4ac0*/  @UP1 ULEA.HI.X UR15, UR12, UR15, UR5, 0x2, UP0 ;  /* 0x0000000f0c0f1291 */ /* 0x000fe200080f1405 */
[----:B------:R-:W-:Y:S02]  /*4ad0*/  IMAD.U32 R2, RZ, RZ, UR14 ;  /* 0x0000000eff027e24 */ /* 0x000fe4000f8e00ff */
[----:B------:R-:W-:Y:S01]  /*4ae0*/  IMAD.MOV.U32 R243, RZ, RZ, 0x7f800000 ;  /* 0x7f800000fff37424 */ /* 0x000fe200078e00ff */
[----:B------:R-:W-:-:S02]  /*4af0*/  @UP1 ULDC UR5, c[0x0][0x2e8] ;  /* 0x0000ba0000051ab9 */ /* 0x000fc40000000800 */
[----:B------:R-:W-:-:S05]  /*4b00*/  IMAD.U32 R3, RZ, RZ, UR15 ;  /* 0x0000000fff037e24 */ /* 0x000fca000f8e00ff */
[----:B------:R1:W4:Y:S04]  /*4b10*/  @P0 LDG.E R8, desc[UR8][R2.64] ;  /* 0x0000000802080981 */ /* 0x000328000c1e1900 */
[----:B------:R-:W4:Y:S01]  /*4b20*/  LDG.E.64 R10, desc[UR8][R10.64] ;  /* 0x000000080a0a7981 */ /* 0x000f22000c1e1b00 */
[----:B-1----:R-:W-:-:S04]  /*4b30*/  IMAD.MOV.U32 R2, RZ, RZ, 0x4 ;  /* 0x00000004ff027424 */ /* 0x002fc800078e00ff */
[----:B------:R-:W-:-:S05]  /*4b40*/  IMAD.WIDE R2, R237, R2, UR16 ;  /* 0x00000010ed027e25 */ /* 0x000fca000f8e0202 */
[----:B------:R-:W5:Y:S04]  /*4b50*/  @!P5 LDG.E R245, desc[UR8][R2.64] ;  /* 0x0000000802f5d981 */ /* 0x000f68000c1e1900 */
[----:B------:R-:W5:Y:S04]  /*4b60*/  @!P4 LDG.E R246, desc[UR8][R2.64+0x20] ;  /* 0x0000200802f6c981 */ /* 0x000f68000c1e1900 */
[----:B------:R1:W5:Y:S01]  /*4b70*/  @!P3 LDG.E R243, desc[UR8][R2.64+0x80] ;  /* 0x0000800802f3b981 */ /* 0x000362000c1e1900 */
[----:B---3--:R-:W4:Y:S01]  /*4b80*/  @P0 MUFU.RCP R0, UR5 ;  /* 0x0000000500000d08 */ /* 0x008f220008001000 */
[----:B------:R-:W-:Y:S01]  /*4b90*/  IMAD.MOV.U32 R6, RZ, RZ, 0x4 ;  /* 0x00000004ff067424 */ /* 0x000fe200078e00ff */
[----:B------:R-:W-:Y:S01]  /*4ba0*/  UIMAD UR5, UR22, UR54, UR23 ;  /* 0x00000036160572a4 */ /* 0x000fe2000f8e0217 */
[----:B-1----:R-:W1:Y:S01]  /*4bb0*/  S2R R2, SR_TID.X ;  /* 0x0000000000027919 */ /* 0x002e620000002100 */
[----:B------:R-:W-:-:S02]  /*4bc0*/  IMAD.MOV.U32 R244, RZ, RZ, 0x7f800000 ;  /* 0x7f800000fff47424 */ /* 0x000fc400078e00ff */
[----:B------:R-:W-:Y:S01]  /*4bd0*/  USHF.L.U32 UR5, UR5, 0x5, URZ ;  /* 0x0000000505057899 */ /* 0x000fe2000800063f */
[----:B------:R-:W-:-:S03]  /*4be0*/  @!P2 IMAD.WIDE R6, R16, R6, UR16 ;  /* 0x000000101006ae25 */ /* 0x000fc6000f8e0206 */
[----:B------:R-:W-:Y:S02]  /*4bf0*/  USHF.R.S32.HI UR12, URZ, 0x1f, UR5 ;  /* 0x0000001f3f0c7899 */ /* 0x000fe40008011405 */
[----:B------:R3:W5:Y:S01]  /*4c00*/  @!P2 LDG.E R244, desc[UR8][R6.64] ;  /* 0x0000000806f4a981 */ /* 0x000762000c1e1900 */
[----:B------:R-:W-:Y:S01]  /*4c10*/  IMAD.SHL.U32 R224, R249, 0x20, RZ ;  /* 0x00000020f9e07824 */ /* 0x000fe200078e00ff */
[----:B------:R-:W-:Y:S01]  /*4c20*/  UIADD3 UR35, UR35, UR11, URZ ;  /* 0x0000000b23237290 */ /* 0x000fe2000fffe03f */
[----:B------:R-:W-:Y:S02]  /*4c30*/  IMAD.MOV.U32 R214, RZ, RZ, 0x20 ;  /* 0x00000020ffd67424 */ /* 0x000fe400078e00ff */
[----:B-1----:R-:W-:-:S05]  /*4c40*/  IMAD.SHL.U32 R2, R2, 0x2, RZ ;  /* 0x0000000202027824 */ /* 0x002fca00078e00ff */
[----:B------:R-:W-:Y:S01]  /*4c50*/  LOP3.LUT R224, R224, 0x6, R2, 0xf8, !PT ;  /* 0x00000006e0e07812 */ /* 0x000fe200078ef802 */
[----:B------:R-:W-:-:S04]  /*4c60*/  IMAD.U32 R2, RZ, RZ, UR10 ;  /* 0x0000000aff027e24 */ /* 0x000fc8000f8e00ff */
[----:B------:R-:W-:Y:S01]  /*4c70*/  IMAD R224, R2, 0x80, R224 ;  /* 0x0000008002e07824 */ /* 0x000fe200078e02e0 */
[----:B------:R-:W-:Y:S01]  /*4c80*/  SHF.R.S32.HI R2, RZ, 0x1f, R15 ;  /* 0x0000001fff027819 */ /* 0x000fe2000001140f */
[----:B------:R-:W-:Y:S01]  /*4c90*/  IMAD.MOV.U32 R208, RZ, RZ, 0x40 ;  /* 0x00000040ffd07424 */ /* 0x000fe200078e00ff */
[----:B------:R-:W-:Y:S01]  /*4ca0*/  UIADD3 UR35, -UR6, 0x80, UR35 ;  /* 0x0000008006237890 */ /* 0x000fe2000fffe123 */
[----:B------:R-:W-:Y:S01]  /*4cb0*/  IMAD.MOV.U32 R236, RZ, RZ, R223 ;  /* 0x000000ffffec7224 */ /* 0x000fe200078e00df */
        /* <DEDUP_REMOVED lines=65> */
[----:B------:R-:W-:Y:S01]  /*50d0*/  UIADD3 UR58, UR35, -UR58, URZ ;  /* 0x8000003a233a7290 */ /* 0x000fe2000fffe03f */
[----:B------:R-:W-:Y:S01]  /*50e0*/  UMOV UR19, UR14 ;  /* 0x0000000e00137c82 */ /* 0x000fe20008000000 */
[----:B--2---:R-:W-:Y:S01]  /*50f0*/  IADD3 R250, P3, P2, R4, UR5, R15 ;  /* 0x0000000504fa7c10 */ /* 0x004fe2000fa7e00f */
[----:B------:R-:W-:-:S02]  /*5100*/  ULDC UR5, c[0x0][0x2dc] ;  /* 0x0000b70000057ab9 */ /* 0x000fc40000000800 */
[----:B------:R-:W-:-:S04]  /*5110*/  UIMAD UR34, UR5, UR34, URZ ;  /* 0x00000022052272a4 */ /* 0x000fc8000f8e023f */
[----:B------:R-:W-:Y:S02]  /*5120*/  USHF.L.U32 UR23, UR34, 0x4, URZ ;  /* 0x0000000422177899 */ /* 0x000fe4000800063f */
[----:B------:R-:W-:Y:S02]  /*5130*/  USHF.L.U32 UR22, UR34, 0x3, URZ ;  /* 0x0000000322167899 */ /* 0x000fe4000800063f */
[----:B------:R-:W-:Y:S02]  /*5140*/  UIADD3 UR33, UR23, 0x20, URZ ;  /* 0x0000002017217890 */ /* 0x000fe4000fffe03f */
[----:B------:R-:W-:Y:S01]  /*5150*/  UIADD3 UR28, UR23, 0x40, URZ ;  /* 0x00000040171c7890 */ /* 0x000fe2000fffe03f */
[----:B----4-:R-:W-:Y:S01]  /*5160*/  @P0 FMUL.FTZ R0, R8, R0 ;  /* 0x0000000008000220 */ /* 0x010fe20000410000 */
[----:B------:R-:W-:Y:S02]  /*5170*/  UIADD3 UR57, UR23, 0x60, URZ ;  /* 0x0000006017397890 */ /* 0x000fe4000fffe03f */
[----:B------:R-:W-:-:S02]  /*5180*/  UIADD3 UR32, UR22, UR33, URZ ;  /* 0x0000002116207290 */ /* 0x000fc4000fffe03f */
[----:B------:R-:W-:Y:S02]  /*5190*/  UIADD3 UR27, UR22, UR28, URZ ;  /* 0x0000001c161b7290 */ /* 0x000fe4000fffe03f */
[----:B------:R-:W-:Y:S01]  /*51a0*/  UIADD3 UR56, UR22, UR57, URZ ;  /* 0x0000003916387290 */ /* 0x000fe2000fffe03f */
[----:B------:R-:W-:Y:S02]  /*51b0*/  R2UR UR10, R10 ;  /* 0x000000000a0a72ca */ /* 0x000fe400000e0000 */
[----:B------:R-:W-:Y:S01]  /*51c0*/  @P0 R2UR UR13, R0 ;  /* 0x00000000000d02ca */ /* 0x000fe200000e0000 */
[----:B------:R-:W-:Y:S01]  /*51d0*/  VIADD R0, R216, 0x2000 ;  /* 0x00002000d8007836 */ /* 0x000fe20000000000 */
[----:B------:R-:W-:Y:S01]  /*51e0*/  R2UR UR52, R11 ;  /* 0x000000000b3472ca */ /* 0x000fe200000e0000 */
[----:B------:R-:W-:Y:S01]  /*51f0*/  UIADD3 UR31, UR22, UR32, URZ ;  /* 0x00000020161f7290 */ /* 0x000fe2000fffe03f */
[----:B------:R-:W-:Y:S01]  /*5200*/  IADD3.X R247, R5, UR12, R2, P3, P2 ;  /* 0x0000000c05f77c10 */ /* 0x000fe20009fe4402 */
[----:B------:R-:W-:Y:S01]  /*5210*/  VIADD R2, R215, 0x2000 ;  /* 0x00002000d7027836 */ /* 0x000fe20000000000 */
[----:B------:R-:W-:-:S02]  /*5220*/  UIADD3 UR26, UR22, UR27, URZ ;  /* 0x0000001b161a7290 */ /* 0x000fc4000fffe03f */
[----:B------:R-:W-:Y:S01]  /*5230*/  UIADD3 UR55, UR22, UR56, URZ ;  /* 0x0000003816377290 */ /* 0x000fe2000fffe03f */
[C---:B------:R-:W-:Y:S01]  /*5240*/  LOP3.LUT P0, RZ, R9.reuse, 0x2, RZ, 0xc0, !PT ;  /* 0x0000000209ff7812 */ /* 0x040fe2000780c0ff */
[----:B------:R-:W-:Y:S01]  /*5250*/  UIADD3 UR30, UR22, UR31, URZ ;  /* 0x0000001f161e7290 */ /* 0x000fe2000fffe03f */
[C---:B------:R-:W-:Y:S01]  /*5260*/  LOP3.LUT P3, RZ, R9.reuse, 0x4, RZ, 0xc0, !PT ;  /* 0x0000000409ff7812 */ /* 0x040fe2000786c0ff */
[----:B------:R-:W-:Y:S01]  /*5270*/  UIADD3 UR25, UR22, UR26, URZ ;  /* 0x0000001a16197290 */ /* 0x000fe2000fffe03f */
[----:B------:R-:W-:Y:S01]  /*5280*/  SEL R2, R2, R215, !P1 ;  /* 0x000000d702027207 */ /* 0x000fe20004800000 */
[----:B------:R-:W-:Y:S01]  /*5290*/  UIADD3 UR54, UR22, UR55, URZ ;  /* 0x0000003716367290 */ /* 0x000fe2000fffe03f */
[----:B------:R-:W-:Y:S01]  /*52a0*/  SEL R0, R0, R216, !P1 ;  /* 0x000000d800007207 */ /* 0x000fe20004800000 */
[----:B------:R-:W-:Y:S01]  /*52b0*/  UIADD3 UR12, UR10, 0x3c6ef372, URZ ;  /* 0x3c6ef3720a0c7890 */ /* 0x000fe2000fffe03f */
[----:B------:R-:W-:Y:S01]  /*52c0*/  LOP3.LUT P2, RZ, R9, 0x4, RZ, 0xc0, !PT ;  /* 0x0000000409ff7812 */ /* 0x000fe2000784c0ff */
[----:B------:R-:W-:Y:S01]  /*52d0*/  UIADD3 UR29, UR22, UR30, URZ ;  /* 0x0000001e161d7290 */ /* 0x000fe2000fffe03f */
[----:B------:R-:W-:Y:S01]  /*52e0*/  SEL R214, R214, 0xffffffe0, !P0 ;  /* 0xffffffe0d6d67807 */ /* 0x000fe20004000000 */
[----:B------:R-:W-:Y:S01]  /*52f0*/  UIADD3 UR24, UR22, UR25, URZ ;  /* 0x0000001916187290 */ /* 0x000fe2000fffe03f */
[----:B------:R-:W-:Y:S01]  /*5300*/  SEL R208, R208, 0xffffffc0, !P3 ;  /* 0xffffffc0d0d07807 */ /* 0x000fe20005800000 */
[----:B------:R-:W-:Y:S01]  /*5310*/  UIADD3 UR53, UR22, UR54, URZ ;  /* 0x0000003616357290 */ /* 0x000fe2000fffe03f */
[----:B------:R-:W-:Y:S01]  /*5320*/  LEA R207, R2, UR4, 0x1 ;  /* 0x0000000402cf7c11 */ /* 0x000fe2000f8e08ff */
[----:B------:R-:W-:Y:S01]  /*5330*/  UMOV UR5, URZ ;  /* 0x0000003f00057c82 */ /* 0x000fe20008000000 */
[----:B------:R-:W-:-:S02]  /*5340*/  LOP3.LUT R247, R247, UR10, RZ, 0x3c, !PT ;  /* 0x0000000af7f77c12 */ /* 0x000fc4000f8e3cff */
[----:B------:R-:W-:Y:S01]  /*5350*/  LEA R209, R0, UR4, 0x1 ;  /* 0x0000000400d17c11 */ /* 0x000fe2000f8e08ff */
[----:B------:R-:W-:Y:S01]  /*5360*/  UIMAD UR40, UR34, 0x18, URZ ;  /* 0x00000018222878a4 */ /* 0x000fe2000f8e023f */
[----:B------:R-:W-:Y:S01]  /*5370*/  IMAD.U32 R251, RZ, RZ, UR12 ;  /* 0x0000000cfffb7e24 */ /* 0x000fe2000f8e00ff */
[----:B------:R-:W-:Y:S02]  /*5380*/  USHF.L.U32 UR39, UR34, 0x5, URZ ;  /* 0x0000000522277899 */ /* 0x000fe4000800063f */
[----:B------:R-:W-:Y:S02]  /*5390*/  UIMAD UR38, UR34, 0x28, URZ ;  /* 0x00000028222678a4 */ /* 0x000fe4000f8e023f */
[----:B------:R-:W-:Y:S02]  /*53a0*/  UIMAD UR37, UR34, 0x30, URZ ;  /* 0x00000030222578a4 */ /* 0x000fe4000f8e023f */
[----:B------:R-:W-:Y:S01]  /*53b0*/  UIMAD UR36, UR34, 0x38, URZ ;  /* 0x00000038222478a4 */ /* 0x000fe2000f8e023f */
[----:B------:R-:W-:Y:S01]  /*53c0*/  @UP1 UMOV UR5, UR13 ;  /* 0x0000000d00051c82 */ /* 0x000fe20008000000 */
[----:B------:R-:W-:-:S02]  /*53d0*/  ULEA UR34, -UR34, URZ, 0x6 ;  /* 0x0000003f22227291 */ /* 0x000fc4000f8e313f */
[----:B------:R-:W-:Y:S02]  /*53e0*/  UIADD3 UR49, UR10, -0x4ab325aa, URZ ;  /* 0xb54cda560a317890 */ /* 0x000fe4000fffe03f */
[----:B------:R-:W-:Y:S02]  /*53f0*/  UIADD3 UR47, UR10, 0x1715609d, URZ ;  /* 0x1715609d0a2f7890 */ /* 0x000fe4000fffe03f */
[----:B------:R-:W-:Y:S02]  /*5400*/  UIADD3 UR45, UR10, 0x78dde6e4, URZ ;  /* 0x78dde6e40a2d7890 */ /* 0x000fe4000fffe03f */
[----:B------:R-:W-:Y:S02]  /*5410*/  UIADD3 UR43, UR10, -0x255992d5, URZ ;  /* 0xdaa66d2b0a2b7890 */ /* 0x000fe4000fffe03f */
[----:B------:R-:W-:Y:S02]  /*5420*/  UIADD3 UR41, UR10, -0x61c88647, URZ ;  /* 0x9e3779b90a297890 */ /* 0x000fe4000fffe03f */
[----:B------:R-:W-:-:S02]  /*5430*/  UIADD3 UR50, UR52, 0x646e171e, URZ ;  /* 0x646e171e34327890 */ /* 0x000fc4000fffe03f */
[----:B------:R-:W-:Y:S02]  /*5440*/  UIADD3 UR48, UR52, -0x56f99767, URZ ;  /* 0xa906689934307890 */ /* 0x000fe4000fffe03f */
[----:B------:R-:W-:Y:S02]  /*5450*/  UIADD3 UR46, UR52, -0x126145ec, URZ ;  /* 0xed9eba14342e7890 */ /* 0x000fe4000fffe03f */
[----:B------:R-:W-:Y:S02]  /*5460*/  UIADD3 UR44, UR52, 0x32370b8f, URZ ;  /* 0x32370b8f342c7890 */ /* 0x000fe4000fffe03f */
[----:B------:R-:W-:Y:S02]  /*5470*/  UIADD3 UR42, UR52, 0x76cf5d0a, URZ ;  /* 0x76cf5d0a342a7890 */ /* 0x000fe4000fffe03f */
[----:B------:R-:W-:Y:S02]  /*5480*/  UIADD3 UR61, UR52, -0x4498517b, URZ ;  /* 0xbb67ae85343d7890 */ /* 0x000fe4000fffe03f */
[----:B------:R-:W-:-:S02]  /*5490*/  UIADD3 UR35, UR22, UR29, URZ ;  /* 0x0000001d16237290 */ /* 0x000fc4000fffe03f */
[----:B------:R-:W-:Y:S02]  /*54a0*/  UIADD3 UR60, UR22, UR24, URZ ;  /* 0x00000018163c7290 */ /* 0x000fe4000fffe03f */
[----:B------:R-:W-:Y:S01]  /*54b0*/  UIADD3 UR59, UR22, UR53, URZ ;  /* 0x00000035163b7290 */ /* 0x000fe2000fffe03f */
[----:B------:R-:W-:Y:S01]  /*54c0*/  ULDC.U8 UR13, c[0x0][0x388] ;  /* 0x0000e200000d7ab9 */ /* 0x000fe20000000000 */
[----:B---3--:R-:W-:-:S10]  /*54d0*/  ULDC UR12, c[0x0][0x2ec] ;  /* 0x0000bb00000c7ab9 */ /* 0x008fd40000000800 */
.L_x_1933:
[----:B------:R-:W0:Y:S01]  /*54e0*/  LDGDEPBAR ;  /* 0x00000000000079af */ /* 0x000e220000000000 */
[----:B------:R-:W-:Y:S01]  /*54f0*/  IMAD.IADD R0, R209, 0x1, R214 ;  /* 0x00000001d1007824 */ /* 0x000fe200078e02d6 */
[----:B------:R-:W-:Y:S01]  /*5500*/  USHF.L.U32 UR10, UR7, 0x6, URZ ;  /* 0x00000006070a7899 */ /* 0x000fe2000800063f */
[----:B------:R-:W-:Y:S01]  /*5510*/  IMAD.U32 R2, RZ, RZ, UR21 ;  /* 0x00000015ff027e24 */ /* 0x000fe2000f8e00ff */
[----:B------:R-:W-:Y:S01]  /*5520*/  ULDC UR14, c[0x0][0x394] ;  /* 0x0000e500000e7ab9 */ /* 0x000fe20000000800 */
[----:B------:R-:W-:Y:S01]  /*5530*/  IMAD.U32 R3, RZ, RZ, UR20 ;  /* 0x00000014ff037e24 */ /* 0x000fe2000f8e00ff */
[----:B------:R-:W-:Y:S02]  /*5540*/  UISETP.GE.AND UP0, UPT, UR10, UR58, UPT ;  /* 0x0000003a0a00728c */ /* 0x000fe4000bf06270 */
[C---:B------:R-:W-:Y:S04]  /*5550*/  LEA R2, P0, R237.reuse, R2, 0x2 ;  /* 0x00000002ed027211 */ /* 0x040fe800078010ff */
[----:B------:R-:W-:Y:S01]  /*5560*/  LEA.HI.X.SX32 R3, R237, R3, 0x2, P0 ;  /* 0x00000003ed037211 */ /* 0x000fe200000f16ff */
[----:B------:R-:W-:Y:S04]  /*5570*/  DEPBAR.LE SB0, 0x0 ;  /* 0x000080000000791a */ /* 0x000fe80000000000 */
[----:B------:R-:W-:Y:S06]  /*5580*/  BAR.SYNC.DEFER_BLOCKING 0x0 ;  /* 0x0000000000007b1d */ /* 0x000fec0000010000 */
[----:B------:R-:W-:Y:S06]  /*5590*/  LDSM.16.M88.4 R32, [R209] ;  /* 0x00000000d120783b */ /* 0x000fec0000000200 */
[----:B------:R-:W1:Y:S06]  /*55a0*/  LDSM.16.M88.4 R16, [R210+0xc000] ;  /* 0x00c00000d210783b */ /* 0x000e6c0000000200 */
[----:B------:R-:W2:Y:S06]  /*55b0*/  LDSM.16.M88.4 R28, [R209+0x1000] ;  /* 0x00100000d11c783b */ /* 0x000eac0000000200 */
[----:B------:R-:W3:Y:S06]  /*55c0*/  LDSM.16.M88.4 R164, [R210+0xc800] ;  /* 0x00c80000d2a4783b */ /* 0x000eec0000000200 */
[----:B------:R-:W-:Y:S06]  /*55d0*/  LDSM.16.M88.4 R168, [R0] ;  /* 0x0000000000a8783b */ /* 0x000fec0000000200 */
[----:B------:R-:W4:Y:S06]  /*55e0*/  LDSM.16.M88.4 R172, [R211+0xc000] ;  /* 0x00c00000d3ac783b */ /* 0x000f2c0000000200 */
[----:B------:R-:W4:Y:S06]  /*55f0*/  LDSM.16.M88.4 R176, [R0+0x1000] ;  /* 0x0010000000b0783b */ /* 0x000f2c0000000200 */
[----:B------:R-:W4:Y:S01]  /*5600*/  LDSM.16.M88.4 R180, [R211+0xc800] ;  /* 0x00c80000d3b4783b */ /* 0x000f220000000200 */
[-C--:B-1----:R-:W-:Y:S05]  /*5610*/  HMMA.16816.F32 R4, R32, R16.reuse, RZ ;  /* 0x000000102004723c */ /* 0x082fea00000018ff */
[----:B------:R-:W-:Y:S01]  /*5620*/  LDSM.16.M88.4 R188, [R213+0xc000] ;  /* 0x00c00000d5bc783b */ /* 0x000fe20000000200 */
[C---:B--2---:R-:W-:Y:S05]  /*5630*/  HMMA.16816.F32 R8, R28.reuse, R16, RZ ;  /* 0x000000101c08723c */ /* 0x044fea00000018ff */
[----:B------:R-:W-:Y:S01]  /*5640*/  LDSM.16.M88.4 R200, [R213+0x10800] ;  /* 0x01080000d5c8783b */ /* 0x000fe20000000200 */
[-C--:B------:R-:W-:Y:S05]  /*5650*/  HMMA.16816.F32 R12, R28, R18.reuse, RZ ;  /* 0x000000121c0c723c */ /* 0x080fea00000018ff */
[----:B-----5:R-:W5:Y:S01]  /*5660*/  LDG.E R222, desc[UR8][R2.64] ;  /* 0x0000000802de7981 */ /* 0x020f62000c1e1900 */
[C---:B------:R-:W-:Y:S05]  /*5670*/  HMMA.16816.F32 R16, R32.reuse, R18, RZ ;  /* 0x000000122010723c */ /* 0x040fea00000018ff */
[----:B------:R-:W5:Y:S06]  /*5680*/  LDG.E R221, desc[UR8][R2.64+0x20] ;  /* 0x0000200802dd7981 */ /* 0x000f6c000c1e1900 */
[----:B------:R-:W5:Y:S01]  /*5690*/  LDG.E R220, desc[UR8][R2.64+0x80] ;  /* 0x0000800802dc7981 */ /* 0x000f62000c1e1900 */
[-C--:B---3--:R-:W-:Y:S05]  /*56a0*/  HMMA.16816.F32 R20, R32, R164.reuse, RZ ;  /* 0x000000a42014723c */ /* 0x088fea00000018ff */
[----:B------:R1:W5:Y:S01]  /*56b0*/  LDG.E R217, desc[UR8][R2.64+0xa0] ;  /* 0x0000a00802d97981 */ /* 0x000362000c1e1900 */
[C---:B------:R-:W-:Y:S06]  /*56c0*/  HMMA.16816.F32 R24, R28.reuse, R164, RZ ;  /* 0x000000a41c18723c */ /* 0x040fec00000018ff */
[-C--:B------:R-:W-:Y:S06]  /*56d0*/  HMMA.16816.F32 R28, R28, R166.reuse, RZ ;  /* 0x000000a61c1c723c */ /* 0x080fec00000018ff */
[----:B------:R-:W-:Y:S01]  /*56e0*/  HMMA.16816.F32 R32, R32, R166, RZ ;  /* 0x000000a62020723c */ /* 0x000fe200000018ff */
[----:B------:R-:W-:Y:S05]  /*56f0*/  LDSM.16.M88.4 R164, [R213+0xc800] ;  /* 0x00c80000d5a4783b */ /* 0x000fea0000000200 */
[-C--:B----4-:R-:W-:Y:S05]  /*5700*/  HMMA.16816.F32 R4, R168, R172.reuse, R4 ;  /* 0x000000aca804723c */ /* 0x090fea0000001804 */
[--C-:B-1----:R-:W-:Y:S01]  /*5710*/  IMAD.IADD R3, R209, 0x1, R208.reuse ;  /* 0x00000001d1037824 */ /* 0x102fe200078e02d0 */
[C---:B------:R-:W-:Y:S04]  /*5720*/  HMMA.16816.F32 R8, R176.reuse, R172, R8 ;  /* 0x000000acb008723c */ /* 0x040fe80000001808 */
[----:B------:R-:W1:Y:S01]  /*5730*/  LDSM.16.M88.4 R184, [R3] ;  /* 0x0000000003b8783b */ /* 0x000e620000000200 */
[----:B------:R-:W-:Y:S01]  /*5740*/  IMAD.IADD R2, R0, 0x1, R208 ;  /* 0x0000000100027824 */ /* 0x000fe200078e02d0 */
[-C--:B------:R-:W-:Y:S04]  /*5750*/  HMMA.16816.F32 R12, R176, R174.reuse, R12 ;  /* 0x000000aeb00c723c */ /* 0x080fe8000000180c */
[----:B------:R-:W2:Y:S02]  /*5760*/  LDSM.16.M88.4 R192, [R3+0x1000] ;  /* 0x0010000003c0783b */ /* 0x000ea40000000200 */
[C---:B------:R-:W-:Y:S04]  /*5770*/  HMMA.16816.F32 R16, R168.reuse, R174, R16 ;  /* 0x000000aea810723c */ /* 0x040fe80000001810 */
[----:B------:R-:W-:Y:S02]  /*5780*/  LDSM.16.M88.4 R172, [R2] ;  /* 0x0000000002ac783b */ /* 0x000fe40000000200 */
[-C--:B------:R-:W-:Y:S04]  /*5790*/  HMMA.16816.F32 R20, R168, R180.reuse, R20 ;  /* 0x000000b4a814723c */ /* 0x080fe80000001814 */
[----:B------:R-:W-:Y:S02]  /*57a0*/  LDSM.16.M88.4 R196, [R2+0x1000] ;  /* 0x0010000002c4783b */ /* 0x000fe40000000200 */
[C---:B------:R-:W-:Y:S06]  /*57b0*/  HMMA.16816.F32 R24, R176.reuse, R180, R24 ;  /* 0x000000b4b018723c */ /* 0x040fec0000001818 */
[-C--:B------:R-:W-:Y:S01]  /*57c0*/  HMMA.16816.F32 R28, R176, R182.reuse, R28 ;  /* 0x000000b6b01c723c */ /* 0x080fe2000000181c */
[----:B------:R-:W3:Y:S05]  /*57d0*/  LDSM.16.M88.4 R176, [R212+0xc000] ;  /* 0x00c00000d4b0783b */ /* 0x000eea0000000200 */
[----:B------:R-:W-:Y:S01]  /*57e0*/  HMMA.16816.F32 R32, R168, R182, R32 ;  /* 0x000000b6a820723c */ /* 0x000fe20000001820 */
[----:B------:R-:W4:Y:S06]  /*57f0*/  LDSM.16.M88.4 R168, [R212+0xc800] ;  /* 0x00c80000d4a8783b */ /* 0x000f2c0000000200 */
[----:B------:R-:W-:Y:S01]  /*5800*/  LDSM.16.M88.4 R180, [R209+0x2000] ;  /* 0x00200000d1b4783b */ /* 0x000fe20000000200 */
[-C--:B-1----:R-:W-:Y:S06]  /*5810*/  HMMA.16816.F32 R4, R184, R188.reuse, R4 ;  /* 0x000000bcb804723c */ /* 0x082fec0000001804 */
[C---:B--2---:R-:W-:Y:S06]  /*5820*/  HMMA.16816.F32 R8, R192.reuse, R188, R8 ;  /* 0x000000bcc008723c */ /* 0x044fec0000001808 */
[-C--:B------:R-:W-:Y:S06]  /*5830*/  HMMA.16816.F32 R12, R192, R190.reuse, R12 ;  /* 0x000000bec00c723c */ /* 0x080fec000000180c */
[C---:B------:R-:W-:Y:S01]  /*5840*/  HMMA.16816.F32 R16, R184.reuse, R190, R16 ;  /* 0x000000beb810723c */ /* 0x040fe20000001810 */
[----:B------:R-:W1:Y:S05]  /*5850*/  LDSM.16.M88.4 R188, [R210+0x10000] ;  /* 0x01000000d2bc783b */ /* 0x000e6a0000000200 */
[-C--:B------:R-:W-:Y:S06]  /*5860*/  HMMA.16816.F32 R20, R184, R164.reuse, R20 ;  /* 0x000000a4b814723c */ /* 0x080fec0000001814 */
[C---:B------:R-:W-:Y:S06]  /*5870*/  HMMA.16816.F32 R24, R192.reuse, R164, R24 ;  /* 0x000000a4c018723c */ /* 0x040fec0000001818 */
[-C--:B------:R-:W-:Y:S01]  /*5880*/  HMMA.16816.F32 R28, R192, R166.reuse, R28 ;  /* 0x000000a6c01c723c */ /* 0x080fe2000000181c */
[----:B------:R-:W2:Y:S05]  /*5890*/  LDSM.16.M88.4 R192, [R209+0x3000] ;  /* 0x00300000d1c0783b */ /* 0x000eaa0000000200 */
[----:B------:R-:W-:Y:S01]  /*58a0*/  HMMA.16816.F32 R32, R184, R166, R32 ;  /* 0x000000a6b820723c */ /* 0x000fe20000001820 */
[----:B------:R-:W2:Y:S05]  /*58b0*/  LDSM.16.M88.4 R164, [R210+0x10800] ;  /* 0x01080000d2a4783b */ /* 0x000eaa0000000200 */
[-C--:B---3--:R-:W-:Y:S01]  /*58c0*/  HMMA.16816.F32 R4, R172, R176.reuse, R4 ;  /* 0x000000b0ac04723c */ /* 0x088fe20000001804 */
[----:B------:R-:W-:Y:S05]  /*58d0*/  LDSM.16.M88.4 R184, [R211+0x10000] ;  /* 0x01000000d3b8783b */ /* 0x000fea0000000200 */
[C---:B------:R-:W-:Y:S06]  /*58e0*/  HMMA.16816.F32 R8, R196.reuse, R176, R8 ;  /* 0x000000b0c408723c */ /* 0x040fec0000001808 */
[-C--:B------:R-:W-:Y:S06]  /*58f0*/  HMMA.16816.F32 R12, R196, R178.reuse, R12 ;  /* 0x000000b2c40c723c */ /* 0x080fec000000180c */
[C---:B------:R-:W-:Y:S01]  /*5900*/  HMMA.16816.F32 R16, R172.reuse, R178, R16 ;  /* 0x000000b2ac10723c */ /* 0x040fe20000001810 */
[----:B------:R-:W3:Y:S05]  /*5910*/  LDSM.16.M88.4 R176, [R0+0x2000] ;  /* 0x0020000000b0783b */ /* 0x000eea0000000200 */
[-C--:B----4-:R-:W-:Y:S06]  /*5920*/  HMMA.16816.F32 R20, R172, R168.reuse, R20 ;  /* 0x000000a8ac14723c */ /* 0x090fec0000001814 */
[C---:B------:R-:W-:Y:S06]  /*5930*/  HMMA.16816.F32 R24, R196.reuse, R168, R24 ;  /* 0x000000a8c418723c */ /* 0x040fec0000001818 */
[-C--:B------:R-:W-:Y:S01]  /*5940*/  HMMA.16816.F32 R28, R196, R170.reuse, R28 ;  /* 0x000000aac41c723c */ /* 0x080fe2000000181c */
[----:B------:R4:W3:Y:S05]  /*5950*/  LDSM.16.M88.4 R196, [R0+0x3000] ;  /* 0x0030000000c4783b */ /* 0x0008ea0000000200 */
[----:B------:R-:W-:Y:S01]  /*5960*/  HMMA.16816.F32 R32, R172, R170, R32 ;  /* 0x000000aaac20723c */ /* 0x000fe20000001820 */
[----:B------:R-:W3:Y:S05]  /*5970*/  LDSM.16.M88.4 R168, [R211+0x10800] ;  /* 0x01080000d3a8783b */ /* 0x000eea0000000200 */
[-C--:B-1----:R-:W-:Y:S01]  /*5980*/  HMMA.16816.F32 R4, R180, R188.reuse, R4 ;  /* 0x000000bcb404723c */ /* 0x082fe20000001804 */
[----:B------:R-:W-:Y:S05]  /*5990*/  LDSM.16.M88.4 R172, [R3+0x2000] ;  /* 0x0020000003ac783b */ /* 0x000fea0000000200 */
[C---:B--2---:R-:W-:Y:S06]  /*59a0*/  HMMA.16816.F32 R8, R192.reuse, R188, R8 ;  /* 0x000000bcc008723c */ /* 0x044fec0000001808 */
[-C--:B------:R-:W-:Y:S05]  /*59b0*/  HMMA.16816.F32 R12, R192, R190.reuse, R12 ;  /* 0x000000bec00c723c */ /* 0x080fea000000180c */
[----:B----4-:R-:W-:Y:S01]  /*59c0*/  IADD3 R0, R237, -UR11, -R224 ;  /* 0x8000000bed007c10 */ /* 0x010fe2000fffe8e0 */
[C---:B------:R-:W-:Y:S01]  /*59d0*/  HMMA.16816.F32 R16, R180.reuse, R190, R16 ;  /* 0x000000beb410723c */ /* 0x040fe20000001810 */
[----:B------:R-:W1:Y:S04]  /*59e0*/  LDSM.16.M88.4 R188, [R213+0x10000] ;  /* 0x01000000d5bc783b */ /* 0x000e680000000200 */
[----:B------:R-:W-:Y:S01]  /*59f0*/  VIADD R0, R0, UR6 ;  /* 0x0000000600007c36 */ /* 0x000fe20008000000 */
[-C--:B------:R-:W-:Y:S05]  /*5a00*/  HMMA.16816.F32 R20, R180, R164.reuse, R20 ;  /* 0x000000a4b414723c */ /* 0x080fea0000001814 */
[----:B------:R-:W-:Y:S01]  /*5a10*/  VIADD R0, R0, UR10 ;  /* 0x0000000a00007c36 */ /* 0x000fe20008000000 */
[C---:B------:R-:W-:Y:S06]  /*5a20*/  HMMA.16816.F32 R24, R192.reuse, R164, R24 ;  /* 0x000000a4c018723c */ /* 0x040fec0000001818 */
[-C--:B------:R-:W-:Y:S01]  /*5a30*/  HMMA.16816.F32 R28, R192, R166.reuse, R28 ;  /* 0x000000a6c01c723c */ /* 0x080fe2000000181c */
[----:B------:R2:W4:Y:S05]  /*5a40*/  LDSM.16.M88.4 R192, [R3+0x3000] ;  /* 0x0030000003c0783b */ /* 0x00052a0000000200 */
[----:B------:R-:W-:Y:S01]  /*5a50*/  HMMA.16816.F32 R32, R180, R166, R32 ;  /* 0x000000a6b420723c */ /* 0x000fe20000001820 */
[----:B------:R-:W-:Y:S05]  /*5a60*/  LDSM.16.M88.4 R164, [R2+0x2000] ;  /* 0x0020000002a4783b */ /* 0x000fea0000000200 */
[-C--:B---3--:R-:W-:Y:S05]  /*5a70*/  HMMA.16816.F32 R4, R176, R184.reuse, R4 ;  /* 0x000000b8b004723c */ /* 0x088fea0000001804 */
        /* <DEDUP_REMOVED lines=9> */
[----:B------:R-:W-:Y:S01]  /*5b10*/  VIADD R180, R0, 0x7 ;  /* 0x0000000700b47836 */ /* 0x000fe20000000000 */
[-C--:B------:R-:W-:Y:S04]  /*5b20*/  HMMA.16816.F32 R20, R176, R168.reuse, R20 ;  /* 0x000000a8b014723c */ /* 0x080fe80000001814 */
[----:B------:R-:W-:Y:S01]  /*5b30*/  ISETP.GE.AND P3, PT, R180, RZ, PT ;  /* 0x000000ffb400720c */ /* 0x000fe20003f66270 */
[C---:B--2---:R-:W-:Y:S01]  /*5b40*/  VIADD R3, R0.reuse, 0x28 ;  /* 0x0000002800037836 */ /* 0x044fe20000000000 */
[C---:B------:R-:W-:Y:S04]  /*5b50*/  HMMA.16816.F32 R24, R196.reuse, R168, R24 ;  /* 0x000000a8c418723c */ /* 0x040fe80000001818 */
[----:B------:R-:W-:Y:S01]  /*5b60*/  ISETP.GE.AND P1, PT, R3, RZ, PT ;  /* 0x000000ff0300720c */ /* 0x000fe20003f26270 */
[C---:B------:R-:W-:Y:S01]  /*5b70*/  VIADD R185, R0.reuse, 0x20 ;  /* 0x0000002000b97836 */ /* 0x040fe20000000000 */
[-C--:B------:R-:W-:Y:S04]  /*5b80*/  HMMA.16816.F32 R28, R196, R170.reuse, R28 ;  /* 0x000000aac41c723c */ /* 0x080fe8000000181c */
[----:B------:R-:W-:Y:S01]  /*5b90*/  ISETP.GE.AND P6, PT, R185, RZ, PT ;  /* 0x000000ffb900720c */ /* 0x000fe20003fc6270 */
[C---:B------:R-:W-:Y:S01]  /*5ba0*/  VIADD R184, R0.reuse, 0x1f ;  /* 0x0000001f00b87836 */ /* 0x040fe20000000000 */
[----:B------:R-:W-:Y:S01]  /*5bb0*/  HMMA.16816.F32 R32, R176, R170, R32 ;  /* 0x000000aab020723c */ /* 0x000fe20000001820 */
[----:B------:R-:W2:Y:S04]  /*5bc0*/  LDSM.16.M88.4 R168, [R212+0x10000] ;  /* 0x01000000d4a8783b */ /* 0x000ea80000000200 */
[C---:B------:R-:W-:Y:S01]  /*5bd0*/  VIADD R187, R0.reuse, 0x18 ;  /* 0x0000001800bb7836 */ /* 0x040fe20000000000 */
[-C--:B-1----:R-:W-:Y:S01]  /*5be0*/  HMMA.16816.F32 R4, R172, R188.reuse, R4 ;  /* 0x000000bcac04723c */ /* 0x082fe20000001804 */
[----:B------:R-:W-:Y:S04]  /*5bf0*/  LDSM.16.M88.4 R176, [R212+0x10800] ;  /* 0x01080000d4b0783b */ /* 0x000fe80000000200 */
[C---:B------:R-:W-:Y:S01]  /*5c00*/  @!P0 IADD3 R183, -R0.reuse, -0x27, RZ ;  /* 0xffffffd900b78810 */ /* 0x040fe20007ffe1ff */
[C---:B----4-:R-:W-:Y:S05]  /*5c10*/  HMMA.16816.F32 R8, R192.reuse, R188, R8 ;  /* 0x000000bcc008723c */ /* 0x050fea0000001808 */
[----:B------:R-:W-:Y:S01]  /*5c20*/  @!P5 IADD3 R182, -R0, 0x1, RZ ;  /* 0x0000000100b6d810 */ /* 0x000fe20007ffe1ff */
[-C--:B------:R-:W-:Y:S03]  /*5c30*/  HMMA.16816.F32 R12, R192, R190.reuse, R12 ;  /* 0x000000bec00c723c */ /* 0x080fe6000000180c */
[----:B------:R-:W-:Y:S02]  /*5c40*/  ISETP.GE.AND P5, PT, R184, RZ, PT ;  /* 0x000000ffb800720c */ /* 0x000fe40003fa6270 */
[C---:B------:R-:W-:Y:S01]  /*5c50*/  @!P4 IADD3 R181, -R0.reuse, -0x8, RZ ;  /* 0xfffffff800b5c810 */ /* 0x040fe20007ffe1ff */
[C---:B------:R-:W-:Y:S04]  /*5c60*/  HMMA.16816.F32 R16, R172.reuse, R190, R16 ;  /* 0x000000beac10723c */ /* 0x040fe80000001810 */
[----:B------:R-:W-:Y:S01]  /*5c70*/  ISETP.GE.AND P4, PT, R187, RZ, PT ;  /* 0x000000ffbb00720c */ /* 0x000fe20003f86270 */
[C---:B------:R-:W-:Y:S01]  /*5c80*/  VIADD R186, R0.reuse, 0x17 ;  /* 0x0000001700ba7836 */ /* 0x040fe20000000000 */
[----:B------:R-:W-:Y:S01]  /*5c90*/  @!P3 IADD3 R180, -R0, -0x7, RZ ;  /* 0xfffffff900b4b810 */ /* 0x000fe20007ffe1ff */
[-C--:B------:R-:W-:Y:S03]  /*5ca0*/  HMMA.16816.F32 R20, R172, R200.reuse, R20 ;  /* 0x000000c8ac14723c */ /* 0x080fe60000001814 */
[----:B------:R-:W-:Y:S01]  /*5cb0*/  ISETP.GE.AND P3, PT, R186, RZ, PT ;  /* 0x000000ffba00720c */ /* 0x000fe20003f66270 */
[C---:B------:R-:W-:Y:S01]  /*5cc0*/  VIADD R188, R0.reuse, 0xfffffff8 ;  /* 0xfffffff800bc7836 */ /* 0x040fe20000000000 */
[----:B------:R-:W-:Y:S01]  /*5cd0*/  @!P1 IADD3 R3, -R0, -0x28, RZ ;  /* 0xffffffd800039810 */ /* 0x000fe20007ffe1ff */
[C---:B------:R-:W-:Y:S04]  /*5ce0*/  HMMA.16816.F32 R24, R192.reuse, R200, R24 ;  /* 0x000000c8c018723c */ /* 0x040fe80000001818 */
[----:B------:R-:W-:Y:S01]  /*5cf0*/  ISETP.GE.AND P1, PT, R188, RZ, PT ;  /* 0x000000ffbc00720c */ /* 0x000fe20003f26270 */
[C---:B------:R-:W-:Y:S01]  /*5d00*/  VIADD R190, R0.reuse, 0xfffffff0 ;  /* 0xfffffff000be7836 */ /* 0x040fe20000000000 */
[----:B------:R-:W-:Y:S01]  /*5d10*/  @!P6 IADD3 R185, -R0, -0x20, RZ ;  /* 0xffffffe000b9e810 */ /* 0x000fe20007ffe1ff */
[-C--:B------:R-:W-:Y:S03]  /*5d20*/  HMMA.16816.F32 R28, R192, R202.reuse, R28 ;  /* 0x000000cac01c723c */ /* 0x080fe6000000181c */
[----:B------:R-:W-:Y:S01]  /*5d30*/  ISETP.GE.AND P6, PT, R190, RZ, PT ;  /* 0x000000ffbe00720c */ /* 0x000fe20003fc6270 */
[C---:B------:R-:W-:Y:S01]  /*5d40*/  VIADD R189, R0.reuse, 0xffffffef ;  /* 0xffffffef00bd7836 */ /* 0x040fe20000000000 */
[C---:B------:R-:W-:Y:S01]  /*5d50*/  @!P5 IADD3 R184, -R0.reuse, -0x1f, RZ ;  /* 0xffffffe100b8d810 */ /* 0x040fe20007ffe1ff */
[----:B------:R-:W-:Y:S01]  /*5d60*/  HMMA.16816.F32 R32, R172, R202, R32 ;  /* 0x000000caac20723c */ /* 0x000fe20000001820 */
[----:B------:R1:W3:Y:S03]  /*5d70*/  LDSM.16.M88.4 R172, [R2+0x3000] ;  /* 0x0030000002ac783b */ /* 0x0002e60000000200 */
[----:B------:R-:W-:Y:S01]  /*5d80*/  ISETP.GE.AND P5, PT, R189, RZ, PT ;  /* 0x000000ffbd00720c */ /* 0x000fe20003fa6270 */
[C---:B------:R-:W-:Y:S01]  /*5d90*/  VIADD R193, R0.reuse, 0xffffffe7 ;  /* 0xffffffe700c17836 */ /* 0x040fe20000000000 */
[C---:B------:R-:W-:Y:S01]  /*5da0*/  @!P4 IADD3 R187, -R0.reuse, -0x18, RZ ;  /* 0xffffffe800bbc810 */ /* 0x040fe20007ffe1ff */
[-C--:B--2---:R-:W-:Y:S05]  /*5db0*/  HMMA.16816.F32 R4, R164, R168.reuse, R4 ;  /* 0x000000a8a404723c */ /* 0x084fea0000001804 */
[C---:B------:R-:W-:Y:S01]  /*5dc0*/  @!P3 IADD3 R186, -R0.reuse, -0x17, RZ ;  /* 0xffffffe900bab810 */ /* 0x040fe20007ffe1ff */
[C---:B------:R-:W-:Y:S01]  /*5dd0*/  VIADD R191, R0.reuse, 0x10 ;  /* 0x0000001000bf7836 */ /* 0x040fe20000000000 */
[C---:B------:R-:W-:Y:S01]  /*5de0*/  @!P1 IADD3 R188, -R0.reuse, 0x8, RZ ;  /* 0x0000000800bc9810 */ /* 0x040fe20007ffe1ff */
[C---:B------:R-:W-:Y:S03]  /*5df0*/  VIADD R192, R0.reuse, 0xf ;  /* 0x0000000f00c07836 */ /* 0x040fe60000000000 */
[----:B------:R-:W-:Y:S01]  /*5e00*/  ISETP.GE.AND P4, PT, R191, RZ, PT ;  /* 0x000000ffbf00720c */ /* 0x000fe20003f86270 */
[----:B------:R-:W-:Y:S01]  /*5e10*/  VIADD R194, R0, 0xffffffe8 ;  /* 0xffffffe800c27836 */ /* 0x000fe20000000000 */
[----:B------:R-:W-:Y:S02]  /*5e20*/  ISETP.GE.AND P3, PT, R192, RZ, PT ;  /* 0x000000ffc000720c */ /* 0x000fe40003f66270 */
[----:B------:R-:W-:Y:S02]  /*5e30*/  @!P6 IADD3 R190, -R0, 0x10, RZ ;  /* 0x0000001000bee810 */ /* 0x000fe40007ffe1ff */
[----:B------:R-:W-:Y:S01]  /*5e40*/  ISETP.GE.AND P1, PT, R194, RZ, PT ;  /* 0x000000ffc200720c */ /* 0x000fe20003f26270 */
[C---:B-1----:R-:W-:Y:S01]  /*5e50*/  VIADD R2, R0.reuse, 0xfffffff7 ;  /* 0xfffffff700027836 */ /* 0x042fe20000000000 */
[----:B------:R-:W-:Y:S02]  /*5e60*/  @!P5 IADD3 R189, -R0, 0x11, RZ ;  /* 0x0000001100bdd810 */ /* 0x000fe40007ffe1ff */
[----:B------:R-:W-:Y:S02]  /*5e70*/  I2FP.F32.S32 R182, R182 ;  /* 0x000000b600b67245 */ /* 0x000fe40000201400 */
[----:B------:R-:W-:Y:S02]  /*5e80*/  ISETP.GE.AND P0, PT, R2, RZ, PT ;  /* 0x000000ff0200720c */ /* 0x000fe40003f06270 */
[----:B------:R-:W-:Y:S01]  /*5e90*/  @!P4 IADD3 R191, -R0, -0x10, RZ ;  /* 0xfffffff000bfc810 */ /* 0x000fe20007ffe1ff */
[----:B------:R-:W-:Y:S01]  /*5ea0*/  FFMA.FTZ R5, R182, -UR5, R5 ;  /* 0x80000005b6057c23 */ /* 0x000fe20008010005 */
[C---:B------:R-:W-:Y:S02]  /*5eb0*/  @!P3 IADD3 R192, -R0.reuse, -0xf, RZ ;  /* 0xfffffff100c0b810 */ /* 0x040fe40007ffe1ff */
[----:B------:R-:W-:Y:S02]  /*5ec0*/  I2FP.F32.S32 R181, R181 ;  /* 0x000000b500b57245 */ /* 0x000fe40000201400 */
[C---:B------:R-:W-:Y:S02]  /*5ed0*/  @!P1 IADD3 R194, -R0.reuse, 0x18, RZ ;  /* 0x0000001800c29810 */ /* 0x040fe40007ffe1ff */
[----:B------:R-:W-:Y:S01]  /*5ee0*/  I2FP.F32.S32 R180, R180 ;  /* 0x000000b400b47245 */ /* 0x000fe20000201400 */
[C---:B---3--:R-:W-:Y:S04]  /*5ef0*/  HMMA.16816.F32 R8, R172.reuse, R168, R8 ;  /* 0x000000a8ac08723c */ /* 0x048fe80000001808 */
[----:B------:R-:W-:Y:S01]  /*5f00*/  @!P0 IADD3 R2, -R0, 0x9, RZ ;  /* 0x0000000900028810 */ /* 0x000fe20007ffe1ff */
[----:B------:R-:W-:Y:S01]  /*5f10*/  FFMA.FTZ R6, R181, -UR5, R6 ;  /* 0x80000005b5067c23 */ /* 0x000fe20008010006 */
[----:B------:R-:W-:Y:S01]  /*5f20*/  ISETP.GE.AND P0, PT, R193, RZ, PT ;  /* 0x000000ffc100720c */ /* 0x000fe20003f06270 */
[-C--:B------:R-:W-:Y:S04]  /*5f30*/  HMMA.16816.F32 R12, R172, R170.reuse, R12 ;  /* 0x000000aaac0c723c */ /* 0x080fe8000000180c */
[----:B------:R-:W-:Y:S01]  /*5f40*/  IABS R168, R0 ;  /* 0x0000000000a87213 */ /* 0x000fe20000000000 */
[----:B------:R-:W-:Y:S01]  /*5f50*/  FFMA.FTZ R7, R180, -UR5, R7 ;  /* 0x80000005b4077c23 */ /* 0x000fe20008010007 */
[----:B------:R-:W-:Y:S01]  /*5f60*/  I2FP.F32.S32 R2, R2 ;  /* 0x0000000200027245 */ /* 0x000fe20000201400 */
[C---:B------:R-:W-:Y:S04]  /*5f70*/  HMMA.16816.F32 R16, R164.reuse, R170, R16 ;  /* 0x000000aaa410723c */ /* 0x040fe80000001810 */
[----:B------:R-:W-:Y:S02]  /*5f80*/  I2FP.F32.S32 R168, R168 ;  /* 0x000000a800a87245 */ /* 0x000fe40000201400 */
[----:B------:R-:W-:Y:S01]  /*5f90*/  @!P0 IADD3 R193, -R0, 0x19, RZ ;  /* 0x0000001900c18810 */ /* 0x000fe20007ffe1ff */
[-C--:B------:R-:W-:Y:S01]  /*5fa0*/  HMMA.16816.F32 R20, R164, R176.reuse, R20 ;  /* 0x000000b0a414723c */ /* 0x080fe20000001814 */
[----:B------:R-:W-:Y:S03]  /*5fb0*/  PLOP3.LUT P0, PT, PT, PT, UP0, 0x80, 0x0 ;  /* 0x000000000000781c */ /* 0x000fe60003f0f008 */
[----:B------:R-:W-:Y:S01]  /*5fc0*/  I2FP.F32.S32 R0, R188 ;  /* 0x000000bc00007245 */ /* 0x000fe20000201400 */
[----:B------:R-:W-:Y:S01]  /*5fd0*/  FFMA.FTZ R4, R168, -UR5, R4 ;  /* 0x80000005a8047c23 */ /* 0x000fe20008010004 */
[C---:B------:R-:W-:Y:S05]  /*5fe0*/  HMMA.16816.F32 R24, R172.reuse, R176, R24 ;  /* 0x000000b0ac18723c */ /* 0x040fea0000001818 */
[----:B------:R-:W-:Y:S01]  /*5ff0*/  I2FP.F32.S32 R3, R3 ;  /* 0x0000000300037245 */ /* 0x000fe20000201400 */
[-C--:B------:R-:W-:Y:S05]  /*6000*/  HMMA.16816.F32 R28, R172, R178.reuse, R28 ;  /* 0x000000b2ac1c723c */ /* 0x080fea000000181c */
[----:B------:R-:W-:Y:S01]  /*6010*/  FFMA.FTZ R16, R0, -UR5, R16 ;  /* 0x8000000500107c23 */ /* 0x000fe20008010010 */
[----:B------:R-:W-:Y:S05]  /*6020*/  HMMA.16816.F32 R32, R164, R178, R32 ;  /* 0x000000b2a420723c */ /* 0x000fea0000001820 */
[----:B------:R-:W-:Y:S01]  /*6030*/  FFMA.FTZ R17, R2, -UR5, R17 ;  /* 0x8000000502117c23 */ /* 0x000fe20008010011 */
[----:B------:R-:W-:Y:S01]  /*6040*/  FFMA.FTZ R22, R0, -UR5, R22 ;  /* 0x8000000500167c23 */ /* 0x000fe20008010016 */
[----:B------:R-:W-:Y:S01]  /*6050*/  FFMA.FTZ R23, R2, -UR5, R23 ;  /* 0x8000000502177c23 */ /* 0x000fe20008010017 */
[----:B------:R-:W-:Y:S03]  /*6060*/  I2FP.F32.S32 R183, R183 ;  /* 0x000000b700b77245 */ /* 0x000fe60000201400 */
        /* <DEDUP_REMOVED lines=35> */
[----:B------:R-:W-:Y:S11]  /*62a0*/  R2UR UR14, R248 ;  /* 0x00000000f80e72ca */ /* 0x000ff600000e0000 */
[----:B------:R-:W-:Y:S02]  /*62b0*/  @!UPT UIADD3 URZ, URZ, URZ, URZ ;  /* 0x0000003f3f3ff290 */ /* 0x000fe4000fffe03f */
        /* <DEDUP_REMOVED lines=12> */
.L_x_1929:
[----:B------:R-:W-:Y:S01]  /*6380*/  ULDC UR15, c[0x0][0x398] ;  /* 0x0000e600000f7ab9 */ /* 0x000fe20000000800 */
[----:B------:R-:W-:Y:S02]  /*6390*/  VIADD R164, R237, UR10 ;  /* 0x0000000aeda47c36 */ /* 0x000fe40008000000 */
[----:B------:R-:W-:Y:S01]  /*63a0*/  VIADD R173, R224, 0x1 ;  /* 0x00000001e0ad7836 */ /* 0x000fe20000000000 */
[----:B------:R-:W-:Y:S01]  /*63b0*/  UIADD3 UR10, -UR14, UR6, -UR11 ;  /* 0x000000060e0a7290 */ /* 0x000fe2000fffe90b */
[C---:B------:R-:W-:Y:S01]  /*63c0*/  VIADD R3, R164.reuse, 0x8 ;  /* 0x00000008a4037836 */ /* 0x040fe20000000000 */
[----:B------:R-:W-:Y:S01]  /*63d0*/  UMOV UR19, UR14 ;  /* 0x0000000e00137c82 */ /* 0x000fe20008000000 */
[C---:B------:R-:W-:Y:S02]  /*63e0*/  VIADD R165, R164.reuse, 0x20 ;  /* 0x00000020a4a57836 */ /* 0x040fe40000000000 */
[C---:B------:R-:W-:Y:S01]  /*63f0*/  VIADD R166, R164.reuse, 0x28 ;  /* 0x00000028a4a67836 */ /* 0x040fe20000000000 */
[----:B------:R-:W-:Y:S01]  /*6400*/  VIADDMNMX R2, R164, UR10, RZ, !PT ;  /* 0x0000000aa4027c46 */ /* 0x000fe2000f8001ff */
[C---:B------:R-:W-:Y:S01]  /*6410*/  VIADD R172, R224.reuse, 0x8 ;  /* 0x00000008e0ac7836 */ /* 0x040fe20000000000 */
[----:B------:R-:W-:Y:S01]  /*6420*/  VIADDMNMX R3, R3, UR10, RZ, !PT ;  /* 0x0000000a03037c46 */ /* 0x000fe2000f8001ff */
[C---:B------:R-:W-:Y:S01]  /*6430*/  VIADD R171, R224.reuse, 0x9 ;  /* 0x00000009e0ab7836 */ /* 0x040fe20000000000 */
[----:B------:R-:W-:Y:S01]  /*6440*/  VIADDMNMX R165, R165, UR10, RZ, !PT ;  /* 0x0000000aa5a57c46 */ /* 0x000fe2000f8001ff */
[----:B------:R-:W-:Y:S01]  /*6450*/  VIADD R170, R224, 0x10 ;  /* 0x00000010e0aa7836 */ /* 0x000fe20000000000 */
[----:B------:R-:W-:Y:S01]  /*6460*/  VIADDMNMX R166, R166, UR10, RZ, !PT ;  /* 0x0000000aa6a67c46 */ /* 0x000fe2000f8001ff */
[----:B------:R-:W-:Y:S01]  /*6470*/  UIADD3 UR10, UR6, 0x1, -UR11 ;  /* 0x00000001060a7890 */ /* 0x000fe2000fffe80b */
[CC--:B------:R-:W-:Y:S01]  /*6480*/  ISETP.GE.AND P0, PT, R224.reuse, R2.reuse, PT ;  /* 0x00000002e000720c */ /* 0x0c0fe20003f06270 */
[----:B------:R-:W-:Y:S01]  /*6490*/  VIADD R169, R224, 0x11 ;  /* 0x00000011e0a97836 */ /* 0x000fe20000000000 */
[-C--:B------:R-:W-:Y:S01]  /*64a0*/  ISETP.GE.AND P6, PT, R173, R2.reuse, PT ;  /* 0x00000002ad00720c */ /* 0x080fe20003fc6270 */
[----:B------:R-:W-:Y:S01]  /*64b0*/  UIADD3 UR10, UR10, UR15, URZ ;  /* 0x0000000f0a0a7290 */ /* 0x000fe2000fffe03f */
[-C--:B------:R-:W-:Y:S01]  /*64c0*/  ISETP.GE.AND P5, PT, R172, R2.reuse, PT ;  /* 0x00000002ac00720c */ /* 0x080fe20003fa6270 */
[C---:B------:R-:W-:Y:S01]  /*64d0*/  VIADD R168, R224.reuse, 0x18 ;  /* 0x00000018e0a87836 */ /* 0x040fe20000000000 */
[-C--:B------:R-:W-:Y:S01]  /*64e0*/  ISETP.GE.AND P4, PT, R171, R2.reuse, PT ;  /* 0x00000002ab00720c */ /* 0x080fe20003f86270 */
[----:B------:R-:W-:Y:S01]  /*64f0*/  VIADD R167, R224, 0x19 ;  /* 0x00000019e0a77836 */ /* 0x000fe20000000000 */
[-C--:B------:R-:W-:Y:S01]  /*6500*/  ISETP.GE.AND P3, PT, R170, R2.reuse, PT ;  /* 0x00000002aa00720c */ /* 0x080fe20003f66270 */
[----:B------:R-:W-:Y:S01]  /*6510*/  IMAD.U32 R0, RZ, RZ, UR10 ;  /* 0x0000000aff007e24 */ /* 0x000fe2000f8e00ff */
[----:B------:R-:W-:Y:S01]  /*6520*/  ISETP.GE.AND P1, PT, R169, R2, PT ;  /* 0x00000002a900720c */ /* 0x000fe20003f26270 */
[----:B------:R-:W-:Y:S02]  /*6530*/  IMAD.U32 R174, RZ, RZ, UR10 ;  /* 0x0000000affae7e24 */ /* 0x000fe4000f8e00ff */
[----:B------:R-:W-:Y:S01]  /*6540*/  IMAD.U32 R175, RZ, RZ, UR10 ;  /* 0x0000000affaf7e24 */ /* 0x000fe2000f8e00ff */
[----:B------:R-:W-:Y:S01]  /*6550*/  VIADDMNMX R0, R164, R0, UR6, PT ;  /* 0x00000006a4007e46 */ /* 0x000fe2000b800100 */
[----:B------:R-:W-:Y:S03]  /*6560*/  IMAD.U32 R176, RZ, RZ, UR10 ;  /* 0x0000000affb07e24 */ /* 0x000fe6000f8e00ff */
[-C--:B------:R-:W-:Y:S02]  /*6570*/  ISETP.GE.OR P0, PT, R224, R0.reuse, !P0 ;  /* 0x00000000e000720c */ /* 0x080fe40004706670 */
[----:B------:R-:W-:Y:S02]  /*6580*/  ISETP.GE.OR P6, PT, R173, R0, !P6 ;  /* 0x00000000ad00720c */ /* 0x000fe400077c6670 */
[----:B------:R-:W-:Y:S02]  /*6590*/  FSEL R4, R4, -INF , !P0 ;  /* 0xff80000004047808 */ /* 0x000fe40004000000 */
[----:B------:R-:W-:Y:S02]  /*65a0*/  FSEL R5, R5, -INF , !P6 ;  /* 0xff80000005057808 */ /* 0x000fe40007000000 */
        /* <DEDUP_REMOVED lines=9> */
[----:B------:R-:W-:Y:S02]  /*6640*/  FSEL R16, R16, -INF , !P5 ;  /* 0xff80000010107808 */ /* 0x000fe40006800000 */
[----:B------:R-:W-:Y:S02]  /*6650*/  FSEL R17, R17, -INF , !P4 ;  /* 0xff80000011117808 */ /* 0x000fe40006000000 */
[-C--:B------:R-:W-:Y:S02]  /*6660*/  ISETP.GE.AND P5, PT, R224, R3.reuse, PT ;  /* 0x00000003e000720c */ /* 0x080fe40003fa6270 */
[-C--:B------:R-:W-:Y:S02]  /*6670*/  ISETP.GE.AND P4, PT, R173, R3.reuse, PT ;  /* 0x00000003ad00720c */ /* 0x080fe40003f86270 */
[----:B------:R-:W-:Y:S02]  /*6680*/  VIMNMX R0, R0, UR6, PT ;  /* 0x0000000600007c48 */ /* 0x000fe4000bfe0100 */
[----:B------:R-:W-:Y:S02]  /*6690*/  FSEL R20, R20, -INF , !P3 ;  /* 0xff80000014147808 */ /* 0x000fe40005800000 */
[----:B------:R-:W-:Y:S02]  /*66a0*/  FSEL R21, R21, -INF , !P1 ;  /* 0xff80000015157808 */ /* 0x000fe40004800000 */
[----:B------:R-:W-:Y:S02]  /*66b0*/  FSEL R32, R32, -INF , !P0 ;  /* 0xff80000020207808 */ /* 0x000fe40004000000 */
[-C--:B------:R-:W-:Y:S02]  /*66c0*/  ISETP.GE.OR P5, PT, R224, R0.reuse, !P5 ;  /* 0x00000000e000720c */ /* 0x080fe40006fa6670 */
[-C--:B------:R-:W-:Y:S02]  /*66d0*/  ISETP.GE.OR P4, PT, R173, R0.reuse, !P4 ;  /* 0x00000000ad00720c */ /* 0x080fe40006786670 */
[----:B------:R-:W-:Y:S02]  /*66e0*/  FSEL R33, R33, -INF , !P6 ;  /* 0xff80000021217808 */ /* 0x000fe40007000000 */
[-C--:B------:R-:W-:Y:S02]  /*66f0*/  ISETP.GE.AND P3, PT, R172, R3.reuse, PT ;  /* 0x00000003ac00720c */ /* 0x080fe40003f66270 */
[-C--:B------:R-:W-:Y:S02]  /*6700*/  ISETP.GE.AND P1, PT, R171, R3.reuse, PT ;  /* 0x00000003ab00720c */ /* 0x080fe40003f26270 */
[-C--:B------:R-:W-:Y:S02]  /*6710*/  ISETP.GE.AND P0, PT, R170, R3.reuse, PT ;  /* 0x00000003aa00720c */ /* 0x080fe40003f06270 */
[-C--:B------:R-:W-:Y:S02]  /*6720*/  ISETP.GE.AND P6, PT, R169, R3.reuse, PT ;  /* 0x00000003a900720c */ /* 0x080fe40003fc6270 */
        /* <DEDUP_REMOVED lines=8> */
[--C-:B------:R-:W-:Y:S02]  /*67b0*/  IADD3 R3, R175, 0x20, R164.reuse ;  /* 0x00000020af037810 */ /* 0x100fe40007ffe0a4 */
[-C--:B------:R-:W-:Y:S02]  /*67c0*/  ISETP.GE.OR P5, PT, R168, R0.reuse, !P5 ;  /* 0x00000000a800720c */ /* 0x080fe40006fa6670 */
[----:B------:R-:W-:Y:S02]  /*67d0*/  ISETP.GE.OR P4, PT, R167, R0, !P4 ;  /* 0x00000000a700720c */ /* 0x000fe40006786670 */
        /* <DEDUP_REMOVED lines=10> */
[-C--:B------:R-:W-:Y:S02]  /*6880*/  ISETP.GE.OR P1, PT, R173, R0.reuse, !P1 ;  /* 0x00000000ad00720c */ /* 0x080fe40004f26670 */
[-C--:B------:R-:W-:Y:S02]  /*6890*/  ISETP.GE.OR P0, PT, R172, R0.reuse, !P0 ;  /* 0x00000000ac00720c */ /* 0x080fe40004706670 */
[----:B------:R-:W-:Y:S02]  /*68a0*/  ISETP.GE.OR P6, PT, R171, R0, !P6 ;  /* 0x00000000ab00720c */ /* 0x000fe400077c6670 */
[----:B------:R-:W-:Y:S02]  /*68b0*/  IADD3 R2, R176, 0x28, R164 ;  /* 0x00000028b0027810 */ /* 0x000fe40007ffe0a4 */
        /* <DEDUP_REMOVED lines=43> */
.L_x_1930:
[C---:B------:R-:W-:Y:S01]  /*6b70*/  FSETP.NEU.FTZ.AND P1, PT, R245.reuse, -INF , PT ;  /* 0xff800000f500780b */ /* 0x040fe20003f3d000 */
[----:B------:R-:W2:Y:S01]  /*6b80*/  LDL R165, [R1+0x4] ;  /* 0x0000040001a57983 */ /* 0x000ea20000100800 */
[----:B------:R-:W-:Y:S01]  /*6b90*/  FSETP.NEU.FTZ.AND P0, PT, R246, -INF , PT ;  /* 0xff800000f600780b */ /* 0x000fe20003f1d000 */
[----:B------:R-:W-:Y:S01]  /*6ba0*/  FMUL.FTZ R164, R245, 1.4426950216293334961 ;  /* 0x3fb8aa3bf5a47820 */ /* 0x000fe20000410000 */
[----:B------:R-:W-:Y:S01]  /*6bb0*/  R2UR UR14, R248 ;  /* 0x00000000f80e72ca */ /* 0x000fe200000e0000 */
[----:B------:R-:W-:Y:S01]  /*6bc0*/  FMUL.FTZ R3, R246, 1.4426950216293334961 ;  /* 0x3fb8aa3bf6037820 */ /* 0x000fe20000410000 */
[----:B------:R-:W-:Y:S01]  /*6bd0*/  R2UR UR10, R251 ;  /* 0x00000000fb0a72ca */ /* 0x000fe200000e0000 */
[----:B------:R-:W-:Y:S01]  /*6be0*/  FMUL.FTZ R0, R244, 1.4426950216293334961 ;  /* 0x3fb8aa3bf4007820 */ /* 0x000fe20000410000 */
[----:B------:R-:W-:Y:S01]  /*6bf0*/  FSEL R164, R164, RZ, P1 ;  /* 0x000000ffa4a47208 */ /* 0x000fe20000800000 */
[----:B------:R-:W-:Y:S01]  /*6c00*/  FMUL.FTZ R2, R243, 1.4426950216293334961 ;  /* 0x3fb8aa3bf3027820 */ /* 0x000fe20000410000 */
[----:B------:R-:W-:Y:S01]  /*6c10*/  FSEL R3, R3, RZ, P0 ;  /* 0x000000ff03037208 */ /* 0x000fe20000000000 */
[----:B------:R-:W-:Y:S01]  /*6c20*/  IMAD.WIDE.U32 R166, R250, -0x2daee0ad, RZ ;  /* 0xd2511f53faa67825 */ /* 0x000fe200078e00ff */
[----:B------:R-:W-:Y:S01]  /*6c30*/  FSETP.NEU.FTZ.AND P0, PT, R244, -INF , PT ;  /* 0xff800000f400780b */ /* 0x000fe20003f1d000 */
[----:B------:R-:W-:Y:S01]  /*6c40*/  UISETP.GT.AND UP2, UPT, UR7, UR51, UPT ;  /* 0x000000330700728c */ /* 0x000fe2000bf44270 */
[----:B------:R-:W-:Y:S01]  /*6c50*/  FSETP.NEU.FTZ.AND P1, PT, R243, -INF , PT ;  /* 0xff800000f300780b */ /* 0x000fe20003f3d000 */
[--C-:B------:R-:W-:Y:S01]  /*6c60*/  FFMA.FTZ R16, R16, UR12, -R164.reuse ;  /* 0x0000000c10107c23 */ /* 0x100fe200080108a4 */
[----:B------:R-:W-:Y:S01]  /*6c70*/  FSEL R0, R0, RZ, P0 ;  /* 0x000000ff00007208 */ /* 0x000fe20000000000 */
[--C-:B------:R-:W-:Y:S01]  /*6c80*/  FFMA.FTZ R19, R19, UR12, -R3.reuse ;  /* 0x0000000c13137c23 */ /* 0x100fe20008010803 */
[----:B------:R-:W-:Y:S01]  /*6c90*/  FSEL R2, R2, RZ, P1 ;  /* 0x000000ff02027208 */ /* 0x000fe20000800000 */
[----:B------:R1:W3:Y:S01]  /*6ca0*/  MUFU.EX2 R203, R16 ;  /* 0x0000001000cb7308 */ /* 0x0002e20000000800 */
[--C-:B------:R-:W-:Y:S01]  /*6cb0*/  FFMA.FTZ R4, R4, UR12, -R164.reuse ;  /* 0x0000000c04047c23 */ /* 0x100fe200080108a4 */
[----:B------:R-:W-:Y:S01]  /*6cc0*/  FFMA.FTZ R32, R32, UR12, -R164 ;  /* 0x0000000c20207c23 */ /* 0x000fe200080108a4 */
[--C-:B------:R-:W-:Y:S01]  /*6cd0*/  FFMA.FTZ R35, R35, UR12, -R3.reuse ;  /* 0x0000000c23237c23 */ /* 0x100fe20008010803 */
[----:B------:R-:W-:Y:S01]  /*6ce0*/  FFMA.FTZ R31, R31, UR12, -R0 ;  /* 0x0000000c1f1f7c23 */ /* 0x000fe20008010800 */
[--C-:B------:R-:W-:Y:S01]  /*6cf0*/  FFMA.FTZ R28, R28, UR12, -R2.reuse ;  /* 0x0000000c1c1c7c23 */ /* 0x100fe20008010802 */
[--C-:B------:R-:W-:Y:S01]  /*6d00*/  FFMA.FTZ R184, R6, UR12, -R3.reuse ;  /* 0x0000000c06b87c23 */ /* 0x100fe20008010803 */
[----:B------:R-:W-:Y:S03]  /*6d10*/  FFMA.FTZ R12, R12, UR12, -R2 ;  /* 0x0000000c0c0c7c23 */ /* 0x000fe60008010802 */
[----:B------:R4:W3:Y:S01]  /*6d20*/  MUFU.EX2 R225, R19 ;  /* 0x0000001300e17308 */ /* 0x0008e20000000800 */
[----:B------:R-:W-:Y:S01]  /*6d30*/  FFMA.FTZ R20, R20, UR12, -R164 ;  /* 0x0000000c14147c23 */ /* 0x000fe200080108a4 */
[----:B------:R-:W-:Y:S01]  /*6d40*/  FFMA.FTZ R15, R15, UR12, -R0 ;  /* 0x0000000c0f0f7c23 */ /* 0x000fe20008010800 */
[----:B------:R-:W-:Y:S01]  /*6d50*/  FFMA.FTZ R176, R5, UR12, -R164 ;  /* 0x0000000c05b07c23 */ /* 0x000fe200080108a4 */
[----:B------:R-:W-:Y:S01]  /*6d60*/  FFMA.FTZ R179, R13, UR12, -R2 ;  /* 0x0000000c0db37c23 */ /* 0x000fe20008010802 */
[----:B------:R-:W-:Y:S01]  /*6d70*/  FFMA.FTZ R33, R33, UR12, -R164 ;  /* 0x0000000c21217c23 */ /* 0x000fe200080108a4 */
[----:B------:R-:W-:Y:S01]  /*6d80*/  FFMA.FTZ R178, R10, UR12, -R0 ;  /* 0x0000000c0ab27c23 */ /* 0x000fe20008010800 */
[--C-:B------:R-:W-:Y:S03]  /*6d90*/  FFMA.FTZ R177, R9, UR12, -R2.reuse ;  /* 0x0000000c09b17c23 */ /* 0x100fe60008010802 */
[----:B------:R3:W-:Y:S01]  /*6da0*/  MUFU.EX2 R193, R4 ;  /* 0x0000000400c17308 */ /* 0x0007e20000000800 */
[----:B-1----:R-:W-:Y:S01]  /*6db0*/  FFMA.FTZ R16, R7, UR12, -R3 ;  /* 0x0000000c07107c23 */ /* 0x002fe20008010803 */
[----:B------:R-:W-:Y:S02]  /*6dc0*/  IMAD.U32 R7, RZ, RZ, UR7 ;  /* 0x00000007ff077e24 */ /* 0x000fe4000f8e00ff */
[--C-:B------:R-:W-:Y:S01]  /*6dd0*/  FFMA.FTZ R189, R24, UR12, -R2.reuse ;  /* 0x0000000c18bd7c23 */ /* 0x100fe20008010802 */
[----:B------:R-:W-:Y:S01]  /*6de0*/  FFMA.FTZ R25, R25, UR12, -R2 ;  /* 0x0000000c19197c23 */ /* 0x000fe20008010802 */
[--C-:B------:R-:W-:Y:S01]  /*6df0*/  FFMA.FTZ R27, R27, UR12, -R0.reuse ;  /* 0x0000000c1b1b7c23 */ /* 0x100fe20008010800 */
[----:B------:R-:W-:Y:S03]  /*6e00*/  FFMA.FTZ R26, R26, UR12, -R0 ;  /* 0x0000000c1a1a7c23 */ /* 0x000fe60008010800 */
[----:B------:R1:W-:Y:S01]  /*6e10*/  MUFU.EX2 R195, R16 ;  /* 0x0000001000c37308 */ /* 0x0003e20000000800 */
[----:B----4-:R-:W-:Y:S04]  /*6e20*/  IMAD.U32 R19, RZ, RZ, UR14 ;  /* 0x0000000eff137e24 */ /* 0x010fe8000f8e00ff */
[----:B------:R-:W-:Y:S05]  /*6e30*/  IMAD R19, R19, 0x4, R249 ;  /* 0x0000000413137824 */ /* 0x000fea00078e02f9 */
[----:B------:R4:W2:Y:S01]  /*6e40*/  MUFU.EX2 R229, R32 ;  /* 0x0000002000e57308 */ /* 0x0008a20000000800 */
[--C-:B---3--:R-:W-:Y:S01]  /*6e50*/  FFMA.FTZ R4, R18, UR12, -R3.reuse ;  /* 0x0000000c12047c23 */ /* 0x108fe20008010803 */
[----:B------:R-:W-:Y:S04]  /*6e60*/  LOP3.LUT R19, R19, UR52, RZ, 0x3c, !PT ;  /* 0x0000003413137c12 */ /* 0x000fe8000f8e3cff */
[----:B------:R-:W-:Y:S04]  /*6e70*/  LOP3.LUT R19, R167, R19, RZ, 0x3c, !PT ;  /* 0x00000013a7137212 */ /* 0x000fe800078e3cff */
[----:B------:R-:W-:Y:S01]  /*6e80*/  MUFU.EX2 R228, R35 ;  /* 0x0000002300e47308 */ /* 0x000fe20000000800 */
[----:B-1----:R-:W-:Y:S09]  /*6e90*/  LOP3.LUT R16, R166, UR61, RZ, 0x3c, !PT ;  /* 0x0000003da6107c12 */ /* 0x002ff2000f8e3cff */
[----:B------:R1:W-:Y:S01]  /*6ea0*/  MUFU.EX2 R227, R31 ;  /* 0x0000001f00e37308 */ /* 0x0003e20000000800 */
[--C-:B----4-:R-:W-:Y:S09]  /*6eb0*/  FFMA.FTZ R32, R34, UR12, -R3.reuse ;  /* 0x0000000c22207c23 */ /* 0x110ff20008010803 */
[----:B------:R-:W3:Y:S10]  /*6ec0*/  MUFU.EX2 R226, R28 ;  /* 0x0000001c00e27308 */ /* 0x000ef40000000800 */
[----:B------:R-:W4:Y:S01]  /*6ed0*/  MUFU.EX2 R202, R4 ;  /* 0x0000000400ca7308 */ /* 0x000f220000000800 */
[--C-:B-1----:R-:W-:Y:S01]  /*6ee0*/  FFMA.FTZ R31, R23, UR12, -R3.reuse ;  /* 0x0000000c171f7c23 */ /* 0x102fe20008010803 */
[----:B------:R-:W-:Y:S08]  /*6ef0*/  FFMA.FTZ R3, R22, UR12, -R3 ;  /* 0x0000000c16037c23 */ /* 0x000ff00008010803 */
[----:B------:R-:W1:Y:S10]  /*6f00*/  MUFU.EX2 R197, R12 ;  /* 0x0000000c00c57308 */ /* 0x000e740000000800 */
[----:B------:R-:W1:Y:S10]  /*6f10*/  MUFU.EX2 R200, R20 ;  /* 0x0000001400c87308 */ /* 0x000e740000000800 */
[----:B------:R3:W-:Y:S10]  /*6f20*/  MUFU.EX2 R196, R15 ;  /* 0x0000000f00c47308 */ /* 0x0007f40000000800 */
[----:B------:R-:W-:Y:S10]  /*6f30*/  MUFU.EX2 R191, R3 ;  /* 0x0000000300bf7308 */ /* 0x000ff40000000800 */
[----:B------:R-:W1:Y:S01]  /*6f40*/  MUFU.EX2 R198, R31 ;  /* 0x0000001f00c67308 */ /* 0x000e620000000800 */
[--C-:B---3--:R-:W-:Y:S01]  /*6f50*/  FFMA.FTZ R15, R17, UR12, -R164.reuse ;  /* 0x0000000c110f7c23 */ /* 0x108fe200080108a4 */
[----:B------:R-:W-:Y:S08]  /*6f60*/  FFMA.FTZ R164, R21, UR12, -R164 ;  /* 0x0000000c15a47c23 */ /* 0x000ff000080108a4 */
[----:B------:R-:W-:Y:S10]  /*6f70*/  MUFU.EX2 R192, R15 ;  /* 0x0000000f00c07308 */ /* 0x000ff40000000800 */
[----:B------:R-:W3:Y:S10]  /*6f80*/  MUFU.EX2 R201, R32 ;  /* 0x0000002000c97308 */ /* 0x000ef40000000800 */
        /* <DEDUP_REMOVED lines=10> */
[----:B------:R-:W3:Y:S01]  /*7030*/  MUFU.EX2 R189, R189 ;  /* 0x000000bd00bd7308 */ /* 0x000ee20000000800 */
[----:B--2---:R-:W-:Y:S04]  /*7040*/  IMAD R7, R7, 0x4, R165 ;  /* 0x0000000407077824 */ /* 0x004fe800078e02a5 */
[C---:B------:R-:W-:Y:S04]  /*7050*/  IMAD.WIDE.U32 R166, R7.reuse, -0x326172a9, RZ ;  /* 0xcd9e8d5707a67825 */ /* 0x040fe800078e00ff */
[----:B------:R-:W-:Y:S01]  /*7060*/  VIADD R18, R7, 0x2 ;  /* 0x0000000207127836 */ /* 0x000fe20000000000 */
[-C--:B------:R-:W-:Y:S01]  /*7070*/  LOP3.LUT R34, R167, R247.reuse, RZ, 0x3c, !PT ;  /* 0x000000f7a7227212 */ /* 0x080fe200078e3cff */
[----:B------:R-:W-:Y:S04]  /*7080*/  IMAD.WIDE.U32 R6, R19, -0x326172a9, RZ ;  /* 0xcd9e8d5713067825 */ /* 0x000fe800078e00ff */
[----:B------:R-:W-:Y:S01]  /*7090*/  IMAD.WIDE.U32 R18, R18, -0x326172a9, RZ ;  /* 0xcd9e8d5712127825 */ /* 0x000fe200078e00ff */
[----:B------:R-:W-:Y:S02]  /*70a0*/  LOP3.LUT R22, R7, UR41, R166, 0x96, !PT ;  /* 0x0000002907167c12 */ /* 0x000fe4000f8e96a6 */
[----:B------:R-:W-:Y:S01]  /*70b0*/  LOP3.LUT R4, R6, UR10, RZ, 0x3c, !PT ;  /* 0x0000000a06047c12 */ /* 0x000fe2000f8e3cff */
[----:B------:R-:W-:Y:S01]  /*70c0*/  IMAD.WIDE.U32 R34, R34, -0x2daee0ad, RZ ;  /* 0xd2511f5322227825 */ /* 0x000fe200078e00ff */
[----:B------:R-:W-:Y:S02]  /*70d0*/  LOP3.LUT R28, R19, R247, RZ, 0x3c, !PT ;  /* 0x000000f7131c7212 */ /* 0x000fe400078e3cff */
[----:B------:R-:W-:Y:S01]  /*70e0*/  LOP3.LUT R168, R7, UR41, R18, 0x96, !PT ;  /* 0x0000002907a87c12 */ /* 0x000fe2000f8e9612 */
[----:B------:R-:W-:Y:S01]  /*70f0*/  IMAD.WIDE.U32 R22, R22, -0x2daee0ad, RZ ;  /* 0xd2511f5316167825 */ /* 0x000fe200078e00ff */
[----:B------:R-:W-:Y:S03]  /*7100*/  LOP3.LUT R19, R16, R35, RZ, 0x3c, !PT ;  /* 0x0000002310137212 */ /* 0x000fe600078e3cff */
[----:B------:R-:W-:Y:S01]  /*7110*/  IMAD.WIDE.U32 R6, R28, -0x2daee0ad, RZ ;  /* 0xd2511f531c067825 */ /* 0x000fe200078e00ff */
[----:B------:R-:W-:Y:S03]  /*7120*/  LOP3.LUT R34, R23, UR42, R34, 0x96, !PT ;  /* 0x0000002a17227c12 */ /* 0x000fe6000f8e9622 */
[----:B------:R-:W-:Y:S01]  /*7130*/  IMAD.WIDE.U32 R18, R19, -0x326172a9, RZ ;  /* 0xcd9e8d5713127825 */ /* 0x000fe200078e00ff */
[----:B------:R-:W-:Y:S03]  /*7140*/  LOP3.LUT R7, R16, R7, RZ, 0x3c, !PT ;  /* 0x0000000710077212 */ /* 0x000fe600078e3cff */
[----:B------:R-:W-:Y:S01]  /*7150*/  IMAD.WIDE.U32 R168, R168, -0x2daee0ad, RZ ;  /* 0xd2511f53a8a87825 */ /* 0x000fe200078e00ff */
[----:B------:R-:W-:Y:S03]  /*7160*/  LOP3.LUT R166, R4, R19, RZ, 0x3c, !PT ;  /* 0x0000001304a67212 */ /* 0x000fe600078e3cff */
[----:B------:R-:W-:Y:S01]  /*7170*/  IMAD.WIDE.U32 R34, R34, -0x326172a9, RZ ;  /* 0xcd9e8d5722227825 */ /* 0x000fe200078e00ff */
[----:B------:R-:W-:Y:S03]  /*7180*/  LOP3.LUT R170, R169, UR42, R6, 0x96, !PT ;  /* 0x0000002aa9aa7c12 */ /* 0x000fe6000f8e9606 */
[----:B------:R-:W-:Y:S01]  /*7190*/  IMAD.WIDE.U32 R166, R166, -0x2daee0ad, RZ ;  /* 0xd2511f53a6a67825 */ /* 0x000fe200078e00ff */
[----:B------:R-:W-:Y:S03]  /*71a0*/  LOP3.LUT R12, R35, UR43, R18, 0x96, !PT ;  /* 0x0000002b230c7c12 */ /* 0x000fe6000f8e9612 */
[----:B------:R-:W-:Y:S01]  /*71b0*/  IMAD.WIDE.U32 R170, R170, -0x326172a9, RZ ;  /* 0xcd9e8d57aaaa7825 */ /* 0x000fe200078e00ff */
[----:B------:R-:W-:Y:S03]  /*71c0*/  LOP3.LUT R19, R167, UR44, R22, 0x96, !PT ;  /* 0x0000002ca7137c12 */ /* 0x000fe6000f8e9616 */
[----:B------:R-:W-:Y:S04]  /*71d0*/  IMAD.WIDE.U32 R6, R7, -0x326172a9, RZ ;  /* 0xcd9e8d5707067825 */ /* 0x000fe800078e00ff */
[----:B------:R-:W-:Y:S01]  /*71e0*/  IMAD.WIDE.U32 R18, R19, -0x326172a9, RZ ;  /* 0xcd9e8d5713127825 */ /* 0x000fe200078e00ff */
[----:B------:R-:W-:Y:S02]  /*71f0*/  LOP3.LUT R4, R4, R7, RZ, 0x3c, !PT ;  /* 0x0000000704047212 */ /* 0x000fe400078e3cff */
[----:B------:R-:W-:Y:S01]  /*7200*/  LOP3.LUT R22, R171, UR43, R6, 0x96, !PT ;  /* 0x0000002bab167c12 */ /* 0x000fe2000f8e9606 */
[----:B------:R-:W-:Y:S01]  /*7210*/  IMAD.WIDE.U32 R6, R12, -0x2daee0ad, RZ ;  /* 0xd2511f530c067825 */ /* 0x000fe200078e00ff */
[----:B------:R-:W-:Y:S03]  /*7220*/  LOP3.LUT R16, R19, UR45, R34, 0x96, !PT ;  /* 0x0000002d13107c12 */ /* 0x000fe6000f8e9622 */
[----:B------:R-:W-:Y:S01]  /*7230*/  IMAD.WIDE.U32 R4, R4, -0x2daee0ad, RZ ;  /* 0xd2511f5304047825 */ /* 0x000fe200078e00ff */
[----:B------:R-:W-:Y:S03]  /*7240*/  LOP3.LUT R12, R7, UR46, R166, 0x96, !PT ;  /* 0x0000002e070c7c12 */ /* 0x000fe6000f8e96a6 */
[----:B------:R-:W-:Y:S01]  /*7250*/  FFMA.FTZ R7, R8, UR12, -R2 ;  /* 0x0000000c08077c23 */ /* 0x000fe20008010802 */
[----:B------:R-:W-:Y:S01]  /*7260*/  IMAD.WIDE.U32 R22, R22, -0x2daee0ad, RZ ;  /* 0xd2511f5316167825 */ /* 0x000fe200078e00ff */
[----:B------:R-:W-:Y:S02]  /*7270*/  LOP3.LUT R5, R5, UR44, R168, 0x96, !PT ;  /* 0x0000002c05057c12 */ /* 0x000fe4000f8e96a8 */
[----:B------:R2:W3:Y:S01]  /*7280*/  MUFU.EX2 R187, R7 ;  /* 0x0000000700bb7308 */ /* 0x0004e20000000800 */
[----:B------:R-:W-:Y:S01]  /*7290*/  IMAD.WIDE.U32 R12, R12, -0x326172a9, RZ ;  /* 0xcd9e8d570c0c7825 */ /* 0x000fe200078e00ff */
[----:B------:R-:W-:Y:S03]  /*72a0*/  LOP3.LUT R20, R23, UR46, R4, 0x96, !PT ;  /* 0x0000002e17147c12 */ /* 0x000fe6000f8e9604 */
[----:B------:R-:W-:Y:S01]  /*72b0*/  FFMA.FTZ R2, R29, UR12, -R2 ;  /* 0x0000000c1d027c23 */ /* 0x000fe20008010802 */
[----:B------:R-:W-:Y:S01]  /*72c0*/  IMAD.WIDE.U32 R4, R5, -0x326172a9, RZ ;  /* 0xcd9e8d5705047825 */ /* 0x000fe200078e00ff */
[----:B------:R-:W-:Y:S03]  /*72d0*/  LOP3.LUT R8, R13, UR47, R18, 0x96, !PT ;  /* 0x0000002f0d087c12 */ /* 0x000fe6000f8e9612 */
[----:B------:R-:W-:Y:S01]  /*72e0*/  FFMA.FTZ R13, R11, UR12, -R0 ;  /* 0x0000000c0b0d7c23 */ /* 0x000fe20008010800 */
[----:B------:R-:W-:Y:S01]  /*72f0*/  IMAD.WIDE.U32 R20, R20, -0x326172a9, RZ ;  /* 0xcd9e8d5714147825 */ /* 0x000fe200078e00ff */
[----:B------:R-:W-:Y:S01]  /*7300*/  LOP3.LUT R170, R5, UR45, R170, 0x96, !PT ;  /* 0x0000002d05aa7c12 */ /* 0x000fe2000f8e96aa */
[----:B------:R-:W-:Y:S02]  /*7310*/  MUFU.EX2 R185, R2 ;  /* 0x0000000200b97308 */ /* 0x000fe40000000800 */
[----:B------:R-:W-:Y:S01]  /*7320*/  IMAD.WIDE.U32 R16, R16, -0x2daee0ad, RZ ;  /* 0xd2511f5310107825 */ /* 0x000fe200078e00ff */
[----:B------:R-:W-:Y:S03]  /*7330*/  LOP3.LUT R4, R21, UR47, R4, 0x96, !PT ;  /* 0x0000002f15047c12 */ /* 0x000fe6000f8e9604 */
[----:B------:R-:W-:Y:S01]  /*7340*/  FFMA.FTZ R21, R14, UR12, -R0 ;  /* 0x0000000c0e157c23 */ /* 0x000fe20008010800 */
[----:B------:R-:W-:Y:S01]  /*7350*/  IMAD.WIDE.U32 R10, R170, -0x2daee0ad, RZ ;  /* 0xd2511f53aa0a7825 */ /* 0x000fe200078e00ff */
[----:B------:R-:W-:Y:S02]  /*7360*/  LOP3.LUT R6, R17, UR48, R6, 0x96, !PT ;  /* 0x0000003011067c12 */ /* 0x000fe4000f8e9606 */
[----:B------:R4:W3:Y:S01]  /*7370*/  MUFU.EX2 R183, R13 ;  /* 0x0000000d00b77308 */ /* 0x0008e20000000800 */
[----:B------:R-:W-:Y:S01]  /*7380*/  FFMA.FTZ R0, R30, UR12, -R0 ;  /* 0x0000000c1e007c23 */ /* 0x000fe20008010800 */
[----:B------:R-:W-:Y:S01]  /*7390*/  IMAD.WIDE.U32 R8, R8, -0x2daee0ad, RZ ;  /* 0xd2511f5308087825 */ /* 0x000fe200078e00ff */
[----:B------:R-:W-:Y:S03]  /*73a0*/  LOP3.LUT R22, R11, UR48, R22, 0x96, !PT ;  /* 0x000000300b167c12 */ /* 0x000fe6000f8e9616 */
[----:B--2---:R-:W-:Y:S01]  /*73b0*/  IMAD.WIDE.U32 R6, R6, -0x326172a9, RZ ;  /* 0xcd9e8d5706067825 */ /* 0x004fe200078e00ff */
[----:B------:R-:W-:Y:S03]  /*73c0*/  LOP3.LUT R11, R9, UR50, R16, 0x96, !PT ;  /* 0x00000032090b7c12 */ /* 0x000fe6000f8e9610 */
[----:B------:R2:W3:Y:S01]  /*73d0*/  MUFU.EX2 R188, R21 ;  /* 0x0000001500bc7308 */ /* 0x0004e20000000800 */
[----:B------:R-:W-:Y:S01]  /*73e0*/  SHF.R.U32.HI R14, RZ, 0x18, R8 ;  /* 0x00000018ff0e7819 */ /* 0x000fe20000011608 */
[----:B------:R-:W-:Y:S01]  /*73f0*/  IMAD.WIDE.U32 R4, R4, -0x2daee0ad, RZ ;  /* 0xd2511f5304047825 */ /* 0x000fe200078e00ff */
[----:B------:R-:W-:Y:S02]  /*7400*/  LOP3.LUT R16, R6, 0xff, RZ, 0xc0, !PT ;  /* 0x000000ff06107812 */ /* 0x000fe400078ec0ff */
[--C-:B------:R-:W-:Y:S02]  /*7410*/  SHF.R.U32.HI R15, RZ, 0x18, R6.reuse ;  /* 0x00000018ff0f7819 */ /* 0x100fe40000011606 */
[----:B------:R-:W-:Y:S03]  /*7420*/  ISETP.LE.U32.AND P5, PT, R16, UR13, PT ;  /* 0x0000000d10007c0c */ /* 0x000fe6000bfa3070 */
[----:B------:R-:W3:Y:S01]  /*7430*/  MUFU.EX2 R180, R0 ;  /* 0x0000000000b47308 */ /* 0x000ee20000000800 */
[----:B----4-:R-:W-:Y:S02]  /*7440*/  LOP3.LUT R13, R8, 0xff, RZ, 0xc0, !PT ;  /* 0x000000ff080d7812 */ /* 0x010fe400078ec0ff */
[----:B------:R-:W-:Y:S02]  /*7450*/  SHF.R.U32.HI R17, RZ, 0x10, R6 ;  /* 0x00000010ff117819 */ /* 0x000fe40000011606 */
[----:B------:R-:W-:Y:S02]  /*7460*/  LOP3.LUT R19, R6, 0xffff, RZ, 0xc0, !PT ;  /* 0x0000ffff06137812 */ /* 0x000fe400078ec0ff */
[----:B------:R-:W-:Y:S02]  /*7470*/  LOP3.LUT R12, R7, UR49, R12, 0x96, !PT ;  /* 0x00000031070c7c12 */ /* 0x000fe4000f8e960c */
[----:B------:R-:W-:Y:S02]  /*7480*/  ISETP.LE.U32.AND P6, PT, R15, UR13, PT ;  /* 0x0000000d0f007c0c */ /* 0x000fe4000bfc3070 */
[----:B--2---:R-:W-:Y:S01]  /*7490*/  SHF.R.U32.HI R21, RZ, 0x10, R4 ;  /* 0x00000010ff157819 */ /* 0x004fe20000011604 */
[----:B------:R-:W-:Y:S01]  /*74a0*/  @!P5 FADD.FTZ R203, -R203, -RZ ;  /* 0x800000ffcbcbd221 */ /* 0x000fe20000010100 */
[C---:B------:R-:W-:Y:S02]  /*74b0*/  LOP3.LUT R24, R4.reuse, 0xffff, RZ, 0xc0, !PT ;  /* 0x0000ffff04187812 */ /* 0x040fe400078ec0ff */
[----:B------:R-:W-:Y:S02]  /*74c0*/  LOP3.LUT R10, R5, UR50, R10, 0x96, !PT ;  /* 0x00000032050a7c12 */ /* 0x000fe4000f8e960a */
[----:B------:R-:W-:Y:S02]  /*74d0*/  LOP3.LUT R7, R4, 0xff, RZ, 0xc0, !PT ;  /* 0x000000ff04077812 */ /* 0x000fe400078ec0ff */
[----:B------:R-:W-:Y:S01]  /*74e0*/  SHF.R.U32.HI R6, RZ, 0x18, R4 ;  /* 0x00000018ff067819 */ /* 0x000fe20000011604 */
[----:B------:R-:W-:Y:S01]  /*74f0*/  IMAD.WIDE.U32 R4, R22, -0x326172a9, RZ ;  /* 0xcd9e8d5716047825 */ /* 0x000fe200078e00ff */
[----:B------:R-:W-:Y:S02]  /*7500*/  ISETP.LE.U32.AND P4, PT, R13, UR13, PT ;  /* 0x0000000d0d007c0c */ /* 0x000fe4000bf83070 */
[----:B------:R-:W-:Y:S01]  /*7510*/  SHF.R.U32.HI R18, RZ, 0x10, R8 ;  /* 0x00000010ff127819 */ /* 0x000fe20000011608 */
[----:B------:R-:W-:Y:S01]  /*7520*/  @!P6 FADD.FTZ R225, -R225, -RZ ;  /* 0x800000ffe1e1e221 */ /* 0x000fe20000010100 */
[----:B------:R-:W-:Y:S02]  /*7530*/  LOP3.LUT R23, R8, 0xffff, RZ, 0xc0, !PT ;  /* 0x0000ffff08177812 */ /* 0x000fe400078ec0ff */
[----:B------:R-:W-:Y:S02]  /*7540*/  ISETP.LE.U32.AND P1, PT, R7, UR13, PT ;  /* 0x0000000d07007c0c */ /* 0x000fe4000bf23070 */
[----:B------:R-:W-:Y:S02]  /*7550*/  ISETP.LE.U32.AND P0, PT, R6, UR13, PT ;  /* 0x0000000d06007c0c */ /* 0x000fe4000bf03070 */
[C---:B------:R-:W-:Y:S02]  /*7560*/  LOP3.LUT R6, R4.reuse, 0xff, RZ, 0xc0, !PT ;  /* 0x000000ff04067812 */ /* 0x040fe400078ec0ff */
[--C-:B------:R-:W-:Y:S01]  /*7570*/  SHF.R.U32.HI R7, RZ, 0x18, R4.reuse ;  /* 0x00000018ff077819 */ /* 0x100fe20000011604 */
[----:B------:R-:W-:Y:S01]  /*7580*/  @!P4 FADD.FTZ R229, -R229, -RZ ;  /* 0x800000ffe5e5c221 */ /* 0x000fe20000010100 */
[----:B------:R-:W-:Y:S02]  /*7590*/  SHF.R.U32.HI R8, RZ, 0x10, R4 ;  /* 0x00000010ff087819 */ /* 0x000fe40000011604 */
[----:B------:R-:W-:Y:S02]  /*75a0*/  LOP3.LUT R9, R4, 0xffff, RZ, 0xc0, !PT ;  /* 0x0000ffff04097812 */ /* 0x000fe400078ec0ff */
[----:B------:R-:W-:Y:S01]  /*75b0*/  SHF.R.U32.HI R4, RZ, 0x18, R12 ;  /* 0x00000018ff047819 */ /* 0x000fe2000001160c */
[----:B------:R-:W-:Y:S01]  /*75c0*/  @!P1 FADD.FTZ R226, -R226, -RZ ;  /* 0x800000ffe2e29221 */ /* 0x000fe20000010100 */
[----:B------:R-:W-:Y:S01]  /*75d0*/  LOP3.LUT R3, R5, UR49, R20, 0x96, !PT ;  /* 0x0000003105037c12 */ /* 0x000fe2000f8e9614 */
[----:B------:R-:W-:Y:S01]  /*75e0*/  @!P0 FADD.FTZ R227, -R227, -RZ ;  /* 0x800000ffe3e38221 */ /* 0x000fe20000010100 */
[----:B------:R-:W-:Y:S02]  /*75f0*/  ISETP.LE.U32.AND P3, PT, R14, UR13, PT ;  /* 0x0000000d0e007c0c */ /* 0x000fe4000bf63070 */
[----:B------:R-:W-:Y:S02]  /*7600*/  LOP3.LUT R5, R12, 0xff, RZ, 0xc0, !PT ;  /* 0x000000ff0c057812 */ /* 0x000fe400078ec0ff */
[----:B------:R-:W-:Y:S02]  /*7610*/  ISETP.LE.U32.AND P5, PT, R4, UR13, PT ;  /* 0x0000000d04007c0c */ /* 0x000fe4000bfa3070 */
[----:B------:R-:W-:Y:S02]  /*7620*/  LOP3.LUT R4, R17, 0xff, RZ, 0xc0, !PT ;  /* 0x000000ff11047812 */ /* 0x000fe400078ec0ff */
[----:B------:R-:W-:Y:S02]  /*7630*/  ISETP.LE.U32.AND P6, PT, R5, UR13, PT ;  /* 0x0000000d05007c0c */ /* 0x000fe4000bfc3070 */
[----:B------:R-:W-:Y:S02]  /*7640*/  ISETP.LE.U32.AND P4, PT, R4, UR13, PT ;  /* 0x0000000d04007c0c */ /* 0x000fe4000bf83070 */
[----:B------:R-:W-:Y:S01]  /*7650*/  LOP3.LUT R4, R11, 0xff, RZ, 0xc0, !PT ;  /* 0x000000ff0b047812 */ /* 0x000fe200078ec0ff */
[----:B------:R-:W-:Y:S01]  /*7660*/  @!P3 FADD.FTZ R228, -R228, -RZ ;  /* 0x800000ffe4e4b221 */ /* 0x000fe20000010100 */
[----:B------:R-:W-:Y:S02]  /*7670*/  ISETP.LE.U32.AND P3, PT, R6, UR13, PT ;  /* 0x0000000d06007c0c */ /* 0x000fe4000bf63070 */
[----:B------:R-:W-:Y:S01]  /*7680*/  ISETP.LE.U32.AND P0, PT, R4, UR13, PT ;  /* 0x0000000d04007c0c */ /* 0x000fe2000bf03070 */
[----:B------:R-:W-:Y:S01]  /*7690*/  @!P5 FADD.FTZ R195, -R195, -RZ ;  /* 0x800000ffc3c3d221 */ /* 0x000fe20000010100 */
[----:B------:R-:W-:Y:S02]  /*76a0*/  SHF.R.U32.HI R4, RZ, 0x18, R11 ;  /* 0x00000018ff047819 */ /* 0x000fe4000001160b */
[----:B------:R-:W-:Y:S01]  /*76b0*/  LOP3.LUT R5, R18, 0xff, RZ, 0xc0, !PT ;  /* 0x000000ff12057812 */ /* 0x000fe200078ec0ff */
[----:B------:R-:W-:Y:S01]  /*76c0*/  @!P6 FADD.FTZ R193, -R193, -RZ ;  /* 0x800000ffc1c1e221 */ /* 0x000fe20000010100 */
[----:B------:R-:W-:Y:S01]  /*76d0*/  ISETP.LE.U32.AND P5, PT, R4, UR13, PT ;  /* 0x0000000d04007c0c */ /* 0x000fe2000bfa3070 */
[----:B------:R-:W-:Y:S01]  /*76e0*/  @!P4 FADD.FTZ R202, -R202, -RZ ;  /* 0x800000ffcacac221 */ /* 0x000fe20000010100 */
[----:B------:R-:W-:Y:S02]  /*76f0*/  LOP3.LUT R4, R10, 0xff, RZ, 0xc0, !PT ;  /* 0x000000ff0a047812 */ /* 0x000fe400078ec0ff */
[----:B------:R-:W-:Y:S01]  /*7700*/  ISETP.LE.U32.AND P6, PT, R5, UR13, PT ;  /* 0x0000000d05007c0c */ /* 0x000fe2000bfc3070 */
[----:B-1----:R-:W-:Y:S01]  /*7710*/  @!P3 FADD.FTZ R197, -R197, -RZ ;  /* 0x800000ffc5c5b221 */ /* 0x002fe20000010100 */
[----:B------:R-:W-:Y:S01]  /*7720*/  SHF.R.U32.HI R5, RZ, 0x10, R12 ;  /* 0x00000010ff057819 */ /* 0x000fe2000001160c */
[----:B------:R-:W-:Y:S01]  /*7730*/  @!P0 FADD.FTZ R200, -R200, -RZ ;  /* 0x800000ffc8c88221 */ /* 0x000fe20000010100 */
[----:B------:R-:W-:Y:S02]  /*7740*/  ISETP.LE.U32.AND P4, PT, R4, UR13, PT ;  /* 0x0000000d04007c0c */ /* 0x000fe4000bf83070 */
[----:B------:R-:W-:Y:S02]  /*7750*/  SHF.R.U32.HI R4, RZ, 0x8, R19 ;  /* 0x00000008ff047819 */ /* 0x000fe40000011613 */
[----:B------:R-:W-:Y:S01]  /*7760*/  LOP3.LUT R5, R5, 0xff, RZ, 0xc0, !PT ;  /* 0x000000ff05057812 */ /* 0x000fe200078ec0ff */
[----:B------:R-:W-:Y:S01]  /*7770*/  @!P5 FADD.FTZ R198, -R198, -RZ ;  /* 0x800000ffc6c6d221 */ /* 0x000fe20000010100 */
[----:B------:R-:W-:Y:S02]  /*7780*/  LOP3.LUT R4, R4, 0xffff, RZ, 0xc0, !PT ;  /* 0x0000ffff04047812 */ /* 0x000fe400078ec0ff */
[----:B------:R-:W-:Y:S01]  /*7790*/  ISETP.LE.U32.AND P3, PT, R5, UR13, PT ;  /* 0x0000000d05007c0c */ /* 0x000fe2000bf63070 */
[----:B---3--:R-:W-:Y:S01]  /*77a0*/  @!P6 FADD.FTZ R201, -R201, -RZ ;  /* 0x800000ffc9c9e221 */ /* 0x008fe20000010100 */
[----:B------:R-:W-:Y:S02]  /*77b0*/  ISETP.LE.U32.AND P0, PT, R4, UR13, PT ;  /* 0x0000000d04007c0c */ /* 0x000fe4000bf03070 */
[----:B------:R-:W-:Y:S01]  /*77c0*/  LOP3.LUT R4, R3, 0xff, RZ, 0xc0, !PT ;  /* 0x000000ff03047812 */ /* 0x000fe200078ec0ff */
[----:B------:R-:W-:Y:S01]  /*77d0*/  @!P4 FADD.FTZ R189, -R189, -RZ ;  /* 0x800000ffbdbdc221 */ /* 0x000fe20000010100 */
[----:B------:R-:W-:Y:S02]  /*77e0*/  SHF.R.U32.HI R5, RZ, 0x18, R3 ;  /* 0x00000018ff057819 */ /* 0x000fe40000011603 */
[----:B------:R-:W-:Y:S02]  /*77f0*/  ISETP.LE.U32.AND P5, PT, R4, UR13, PT ;  /* 0x0000000d04007c0c */ /* 0x000fe4000bfa3070 */
[----:B------:R-:W-:Y:S02]  /*7800*/  ISETP.LE.U32.AND P1, PT, R7, UR13, PT ;  /* 0x0000000d07007c0c */ /* 0x000fe4000bf23070 */
[----:B------:R-:W-:Y:S01]  /*7810*/  LOP3.LUT R4, R8, 0xff, RZ, 0xc0, !PT ;  /* 0x000000ff08047812 */ /* 0x000fe200078ec0ff */
[----:B------:R-:W-:Y:S01]  /*7820*/  @!P3 FADD.FTZ R184, -R184, -RZ ;  /* 0x800000ffb8b8b221 */ /* 0x000fe20000010100 */
[----:B------:R-:W-:Y:S01]  /*7830*/  ISETP.LE.U32.AND P6, PT, R5, UR13, PT ;  /* 0x0000000d05007c0c */ /* 0x000fe2000bfc3070 */
[----:B------:R-:W-:Y:S01]  /*7840*/  @!P0 FADD.FTZ R192, -R192, -RZ ;  /* 0x800000ffc0c08221 */ /* 0x000fe20000010100 */
[----:B------:R-:W-:Y:S02]  /*7850*/  SHF.R.U32.HI R5, RZ, 0x10, R11 ;  /* 0x00000010ff057819 */ /* 0x000fe4000001160b */
[----:B------:R-:W-:Y:S02]  /*7860*/  ISETP.LE.U32.AND P3, PT, R4, UR13, PT ;  /* 0x0000000d04007c0c */ /* 0x000fe4000bf63070 */
[----:B------:R-:W-:Y:S01]  /*7870*/  LOP3.LUT R4, R5, 0xff, RZ, 0xc0, !PT ;  /* 0x000000ff05047812 */ /* 0x000fe200078ec0ff */
[----:B------:R-:W-:Y:S01]  /*7880*/  @!P5 FADD.FTZ R187, -R187, -RZ ;  /* 0x800000ffbbbbd221 */ /* 0x000fe20000010100 */
[----:B------:R-:W-:Y:S01]  /*7890*/  LOP3.LUT R12, R12, 0xffff, RZ, 0xc0, !PT ;  /* 0x0000ffff0c0c7812 */ /* 0x000fe200078ec0ff */
[----:B------:R-:W-:Y:S01]  /*78a0*/  @!P1 FADD.FTZ R196, -R196, -RZ ;  /* 0x800000ffc4c49221 */ /* 0x000fe20000010100 */
[----:B------:R-:W-:Y:S02]  /*78b0*/  ISETP.LE.U32.AND P0, PT, R4, UR13, PT ;  /* 0x0000000d04007c0c */ /* 0x000fe4000bf03070 */
[----:B------:R-:W-:Y:S01]  /*78c0*/  SHF.R.U32.HI R5, RZ, 0x8, R23 ;  /* 0x00000008ff057819 */ /* 0x000fe20000011617 */
[----:B------:R-:W-:Y:S01]  /*78d0*/  @!P6 FADD.FTZ R183, -R183, -RZ ;  /* 0x800000ffb7b7e221 */ /* 0x000fe20000010100 */
[----:B------:R-:W-:Y:S02]  /*78e0*/  SHF.R.U32.HI R6, RZ, 0x18, R10 ;  /* 0x00000018ff067819 */ /* 0x000fe4000001160a */
[----:B------:R-:W-:Y:S01]  /*78f0*/  SHF.R.U32.HI R4, RZ, 0x8, R12 ;  /* 0x00000008ff047819 */ /* 0x000fe2000001160c */
[----:B------:R-:W-:Y:S01]  /*7900*/  @!P3 FADD.FTZ R188, -R188, -RZ ;  /* 0x800000ffbcbcb221 */ /* 0x000fe20000010100 */
[----:B------:R-:W-:Y:S02]  /*7910*/  ISETP.LE.U32.AND P1, PT, R6, UR13, PT ;  /* 0x0000000d06007c0c */ /* 0x000fe4000bf23070 */
[----:B------:R-:W-:Y:S02]  /*7920*/  LOP3.LUT R5, R5, 0xffff, RZ, 0xc0, !PT ;  /* 0x0000ffff05057812 */ /* 0x000fe400078ec0ff */
[----:B------:R-:W-:Y:S01]  /*7930*/  LOP3.LUT R4, R4, 0xffff, RZ, 0xc0, !PT ;  /* 0x0000ffff04047812 */ /* 0x000fe200078ec0ff */
[----:B------:R-:W-:Y:S01]  /*7940*/  @!P0 FADD.FTZ R191, -R191, -RZ ;  /* 0x800000ffbfbf8221 */ /* 0x000fe20000010100 */
[----:B------:R-:W-:Y:S02]  /*7950*/  SHF.R.U32.HI R6, RZ, 0x10, R3 ;  /* 0x00000010ff067819 */ /* 0x000fe40000011603 */
[----:B------:R-:W-:Y:S02]  /*7960*/  ISETP.LE.U32.AND P5, PT, R5, UR13, PT ;  /* 0x0000000d05007c0c */ /* 0x000fe4000bfa3070 */
[----:B------:R-:W-:Y:S02]  /*7970*/  ISETP.LE.U32.AND P6, PT, R4, UR13, PT ;  /* 0x0000000d04007c0c */ /* 0x000fe4000bfc3070 */
[----:B------:R-:W-:Y:S01]  /*7980*/  LOP3.LUT R5, R6, 0xff, RZ, 0xc0, !PT ;  /* 0x000000ff06057812 */ /* 0x000fe200078ec0ff */
[----:B------:R-:W-:Y:S01]  /*7990*/  @!P1 FADD.FTZ R186, -R186, -RZ ;  /* 0x800000ffbaba9221 */ /* 0x000fe20000010100 */
[----:B------:R-:W-:Y:S02]  /*79a0*/  SHF.R.U32.HI R4, RZ, 0x8, R9 ;  /* 0x00000008ff047819 */ /* 0x000fe40000011609 */
[----:B------:R-:W-:Y:S02]  /*79b0*/  LOP3.LUT R3, R3, 0xffff, RZ, 0xc0, !PT ;  /* 0x0000ffff03037812 */ /* 0x000fe400078ec0ff */
[----:B------:R-:W-:Y:S02]  /*79c0*/  ISETP.LE.U32.AND P3, PT, R5, UR13, PT ;  /* 0x0000000d05007c0c */ /* 0x000fe4000bf63070 */
[----:B------:R-:W-:Y:S01]  /*79d0*/  LOP3.LUT R4, R4, 0xffff, RZ, 0xc0, !PT ;  /* 0x0000ffff04047812 */ /* 0x000fe200078ec0ff */
[----:B------:R-:W-:Y:S01]  /*79e0*/  @!P5 FADD.FTZ R194, -R194, -RZ ;  /* 0x800000ffc2c2d221 */ /* 0x000fe20000010100 */
[----:B------:R-:W-:Y:S01]  /*79f0*/  SHF.R.U32.HI R3, RZ, 0x8, R3 ;  /* 0x00000008ff037819 */ /* 0x000fe20000011603 */
[----:B------:R-:W-:Y:S01]  /*7a00*/  @!P6 FADD.FTZ R176, -R176, -RZ ;  /* 0x800000ffb0b0e221 */ /* 0x000fe20000010100 */
[----:B------:R-:W-:Y:S02]  /*7a10*/  ISETP.LE.U32.AND P0, PT, R4, UR13, PT ;  /* 0x0000000d04007c0c */ /* 0x000fe4000bf03070 */
[----:B------:R-:W-:Y:S02]  /*7a20*/  LOP3.LUT R3, R3, 0xffff, RZ, 0xc0, !PT ;  /* 0x0000ffff03037812 */ /* 0x000fe400078ec0ff */
[----:B------:R-:W-:Y:S02]  /*7a30*/  SHF.R.U32.HI R4, RZ, 0x10, R10 ;  /* 0x00000010ff047819 */ /* 0x000fe4000001160a */
[----:B------:R-:W-:Y:S01]  /*7a40*/  ISETP.LE.U32.AND P6, PT, R3, UR13, PT ;  /* 0x0000000d03007c0c */ /* 0x000fe2000bfc3070 */
[----:B------:R-:W-:Y:S01]  /*7a50*/  @!P3 FADD.FTZ R178, -R178, -RZ ;  /* 0x800000ffb2b2b221 */ /* 0x000fe20000010100 */
[----:B------:R-:W-:Y:S02]  /*7a60*/  LOP3.LUT R3, R21, 0xff, RZ, 0xc0, !PT ;  /* 0x000000ff15037812 */ /* 0x000fe400078ec0ff */
[----:B------:R-:W-:Y:S02]  /*7a70*/  LOP3.LUT R4, R4, 0xff, RZ, 0xc0, !PT ;  /* 0x000000ff04047812 */ /* 0x000fe400078ec0ff */
[----:B------:R-:W-:Y:S01]  /*7a80*/  ISETP.LE.U32.AND P3, PT, R3, UR13, PT ;  /* 0x0000000d03007c0c */ /* 0x000fe2000bf63070 */
[----:B------:R-:W-:Y:S01]  /*7a90*/  @!P0 FADD.FTZ R179, -R179, -RZ ;  /* 0x800000ffb3b38221 */ /* 0x000fe20000010100 */
[----:B------:R-:W-:Y:S02]  /*7aa0*/  SHF.R.U32.HI R3, RZ, 0x8, R24 ;  /* 0x00000008ff037819 */ /* 0x000fe40000011618 */
[----:B------:R-:W-:Y:S02]  /*7ab0*/  ISETP.LE.U32.AND P0, PT, R4, UR13, PT ;  /* 0x0000000d04007c0c */ /* 0x000fe4000bf03070 */
[----:B------:R-:W-:Y:S01]  /*7ac0*/  LOP3.LUT R4, R3, 0xffff, RZ, 0xc0, !PT ;  /* 0x0000ffff03047812 */ /* 0x000fe200078ec0ff */
[----:B------:R-:W-:Y:S01]  /*7ad0*/  @!P6 FADD.FTZ R177, -R177, -RZ ;  /* 0x800000ffb1b1e221 */ /* 0x000fe20000010100 */
[----:B------:R-:W-:Y:S02]  /*7ae0*/  F2FP.RELU.F16.F32.PACK_AB R3, R195, R184 ;  /* 0x000000b8c303723e */ /* 0x000fe400000008ff */
[----:B------:R-:W-:Y:S02]  /*7af0*/  LOP3.LUT R11, R11, 0xffff, RZ, 0xc0, !PT ;  /* 0x0000ffff0b0b7812 */ /* 0x000fe400078ec0ff */
[----:B------:R-:W-:Y:S01]  /*7b00*/  F2FP.RELU.F16.F32.PACK_AB R6, R176, R193 ;  /* 0x000000c1b006723e */ /* 0x000fe200000008ff */
[----:B------:R1:W-:Y:S01]  /*7b10*/  STS [R232+0x20400], R3 ;  /* 0x02040003e8007388 */ /* 0x0003e20000000800 */
[----:B------:R-:W-:Y:S01]  /*7b20*/  SHF.R.U32.HI R5, RZ, 0x8, R11 ;  /* 0x00000008ff057819 */ /* 0x000fe2000001160b */
[----:B------:R-:W-:Y:S01]  /*7b30*/  @!P3 FADD.FTZ R180, -R180, -RZ ;  /* 0x800000ffb4b4b221 */ /* 0x000fe20000010100 */
[----:B------:R-:W-:Y:S01]  /*7b40*/  F2FP.RELU.F16.F32.PACK_AB R2, R225, R202 ;  /* 0x000000cae102723e */ /* 0x000fe200000008ff */
[----:B------:R-:W-:Y:S01]  /*7b50*/  STS [R232+0x20000], R6 ;  /* 0x02000006e8007388 */ /* 0x000fe20000000800 */
[----:B------:R-:W-:Y:S01]  /*7b60*/  LOP3.LUT R5, R5, 0xffff, RZ, 0xc0, !PT ;  /* 0x0000ffff05057812 */ /* 0x000fe200078ec0ff */
[----:B------:R-:W-:Y:S01]  /*7b70*/  @!P0 FADD.FTZ R181, -R181, -RZ ;  /* 0x800000ffb5b58221 */ /* 0x000fe20000010100 */
[----:B------:R-:W-:Y:S01]  /*7b80*/  F2FP.RELU.F16.F32.PACK_AB R0, R194, R229 ;  /* 0x000000e5c200723e */ /* 0x000fe200000008ff */
[----:B------:R2:W-:Y:S01]  /*7b90*/  STS [R235+0x20400], R2 ;  /* 0x02040002eb007388 */ /* 0x0005e20000000800 */
[----:B------:R-:W-:Y:S02]  /*7ba0*/  ISETP.LE.U32.AND P5, PT, R5, UR13, PT ;  /* 0x0000000d05007c0c */ /* 0x000fe4000bfa3070 */
[----:B------:R-:W-:Y:S02]  /*7bb0*/  LOP3.LUT R5, R10, 0xffff, RZ, 0xc0, !PT ;  /* 0x0000ffff0a057812 */ /* 0x000fe400078ec0ff */
[----:B------:R-:W-:Y:S02]  /*7bc0*/  FSETP.GE.FTZ.AND P3, PT, R193, RZ, PT ;  /* 0x000000ffc100720b */ /* 0x000fe40003f76000 */
[----:B------:R-:W-:Y:S02]  /*7bd0*/  SHF.R.U32.HI R5, RZ, 0x8, R5 ;  /* 0x00000008ff057819 */ /* 0x000fe40000011605 */
[----:B------:R-:W-:Y:S02]  /*7be0*/  FSETP.GE.FTZ.AND P1, PT, R176, RZ, PT ;  /* 0x000000ffb000720b */ /* 0x000fe40003f36000 */
[----:B------:R-:W-:Y:S02]  /*7bf0*/  LOP3.LUT R5, R5, 0xffff, RZ, 0xc0, !PT ;  /* 0x0000ffff05057812 */ /* 0x000fe400078ec0ff */
[----:B------:R-:W-:Y:S01]  /*7c00*/  FSETP.GE.FTZ.AND P0, PT, R184, RZ, PT ;  /* 0x000000ffb800720b */ /* 0x000fe20003f16000 */
[----:B------:R-:W-:Y:S01]  /*7c10*/  @!P5 FADD.FTZ R190, -R190, -RZ ;  /* 0x800000ffbebed221 */ /* 0x000fe20000010100 */
[----:B------:R-:W-:Y:S02]  /*7c20*/  ISETP.LE.U32.AND P5, PT, R4, UR13, PT ;  /* 0x0000000d04007c0c */ /* 0x000fe4000bfa3070 */
[----:B-1----:R-:W-:Y:S02]  /*7c30*/  F2FP.RELU.F16.F32.PACK_AB R3, R192, R203 ;  /* 0x000000cbc003723e */ /* 0x002fe400000008ff */
[----:B------:R-:W-:Y:S02]  /*7c40*/  ISETP.LE.U32.AND P6, PT, R5, UR13, PT ;  /* 0x0000000d05007c0c */ /* 0x000fe4000bfc3070 */
[----:B------:R-:W-:Y:S01]  /*7c50*/  F2FP.RELU.F16.F32.PACK_AB R5, R177, R187 ;  /* 0x000000bbb105723e */ /* 0x000fe200000008ff */
[----:B------:R1:W-:Y:S01]  /*7c60*/  STS [R235+0x20000], R3 ;  /* 0x02000003eb007388 */ /* 0x0003e20000000800 */
[----:B------:R-:W-:Y:S02]  /*7c70*/  F2FP.RELU.F16.F32.PACK_AB R4, R183, R178 ;  /* 0x000000b2b704723e */ /* 0x000fe400000008ff */
[----:B--2---:R-:W-:Y:S01]  /*7c80*/  F2FP.RELU.F16.F32.PACK_AB R2, R198, R191 ;  /* 0x000000bfc602723e */ /* 0x004fe200000008ff */
[----:B------:R2:W-:Y:S01]  /*7c90*/  STS [R232+0x21000], R5 ;  /* 0x02100005e8007388 */ /* 0x0005e20000000800 */
[----:B------:R-:W-:Y:S01]  /*7ca0*/  FSETP.GE.FTZ.AND P4, PT, R187, RZ, PT ;  /* 0x000000ffbb00720b */ /* 0x000fe20003f96000 */
[----:B------:R-:W-:Y:S02]  /*7cb0*/  @!P5 FADD.FTZ R185, -R185, -RZ ;  /* 0x800000ffb9b9d221 */ /* 0x000fe40000010100 */
        /* <DEDUP_REMOVED lines=23> */
[--C-:B------:R-:W-:Y:S07]  /*7e30*/  IMAD.IADD R204, R208, 0x1, R0.reuse ;  /* 0x00000001d0cc7824 */ /* 0x100fee00078e0200 */
[----:B------:R-:W1:Y:S01]  /*7e40*/  LDSM.16.M88.4 R32, [R0+0x8000] ;  /* 0x008000000020783b */ /* 0x000e620000000200 */
[----:B--2---:R-:W-:Y:S07]  /*7e50*/  IMAD.IADD R2, R214, 0x1, R0 ;  /* 0x00000001d6027824 */ /* 0x004fee00078e0200 */
[----:B------:R-:W2:Y:S01]  /*7e60*/  LDSM.16.M88.4 R28, [R0+0x9000] ;  /* 0x00900000001c783b */ /* 0x000ea20000000200 */
[----:B------:R-:W-:Y:S07]  /*7e70*/  IMAD.IADD R3, R208, 0x1, R2 ;  /* 0x00000001d0037824 */ /* 0x000fee00078e0202 */
        /* <DEDUP_REMOVED lines=78> */
[-C--:B------:R-:W-:Y:S06]  /*8360*/  HMMA.16816.F32 R28, R172, R170.reuse, R28 ;  /* 0x000000aaac1c723c */ /* 0x080fec000000181c */
[----:B------:R-:W-:Y:S01]  /*8370*/  HMMA.16816.F32 R32, R164, R170, R32 ;  /* 0x000000aaa420723c */ /* 0x000fe20000001820 */
[----:B------:R-:W-:Y:S08]  /*8380*/  LDSM.16.M88.4 R164, [R3+0xa000] ;  /* 0x00a0000003a4783b */ /* 0x000ff00000000200 */
[----:B------:R-:W1:Y:S02]  /*8390*/  LDSM.16.M88.4 R168, [R212+0x18000] ;  /* 0x01800000d4a8783b */ /* 0x000e640000000200 */
[-C--:B-1----:R-:W-:Y:S11]  /*83a0*/  HMMA.16816.F32 R4, R164, R168.reuse, R4 ;  /* 0x000000a8a404723c */ /* 0x082ff60000001804 */
[----:B------:R-:W-:Y:S11]  /*83b0*/  @!UPT UIADD3 URZ, URZ, URZ, URZ ;  /* 0x0000003f3f3ff290 */ /* 0x000ff6000fffe03f */
[----:B------:R-:W-:Y:S02]  /*83c0*/  @!UPT UIADD3 URZ, URZ, URZ, URZ ;  /* 0x0000003f3f3ff290 */ /* 0x000fe4000fffe03f */
[C---:B-----5:R-:W-:Y:S01]  /*83d0*/  FADD.FTZ R172, -R222.reuse, R4 ;  /* 0x00000004deac7221 */ /* 0x060fe20000010100 */
[C---:B------:R-:W-:Y:S01]  /*83e0*/  FADD.FTZ R4, -R221.reuse, R6 ;  /* 0x00000006dd047221 */ /* 0x040fe20000010100 */
        /* <DEDUP_REMOVED lines=11> */
[----:B------:R-:W-:Y:S02]  /*84a0*/  FSEL R176, R7, R221, P0 ;  /* 0x000000dd07b07208 */ /* 0x000fe40000000000 */
[----:B------:R-:W-:Y:S02]  /*84b0*/  FSETP.GE.FTZ.AND P0, PT, R183, RZ, PT ;  /* 0x000000ffb700720b */ /* 0x000fe40003f16000 */
[----:B------:R-:W-:Y:S01]  /*84c0*/  FSETP.GE.FTZ.AND P1, PT, R178, RZ, PT ;  /* 0x000000ffb200720b */ /* 0x000fe20003f36000 */
[----:B------:R-:W-:Y:S05]  /*84d0*/  FMUL.FTZ R176, R195, R176 ;  /* 0x000000b0c3b07220 */ /* 0x000fea0000410000 */
[----:B------:R-:W-:Y:S01]  /*84e0*/  F2FP.F16.F32.PACK_AB R176, R176, R184 ;  /* 0x000000b8b0b0723e */ /* 0x000fe200000000ff */
[C---:B-1----:R-:W-:Y:S06]  /*84f0*/  HMMA.16816.F32 R8, R172.reuse, R168, R8 ;  /* 0x000000a8ac08723c */ /* 0x042fec0000001808 */
[-C--:B------:R-:W-:Y:S06]  /*8500*/  HMMA.16816.F32 R12, R172, R170.reuse, R12 ;  /* 0x000000aaac0c723c */ /* 0x080fec000000180c */
[C---:B------:R-:W-:Y:S01]  /*8510*/  HMMA.16816.F32 R16, R164.reuse, R170, R16 ;  /* 0x000000aaa410723c */ /* 0x040fe20000001810 */
[----:B------:R-:W1:Y:S11]  /*8520*/  LDSM.16.M88.4 R168, [R212+0x18800] ;  /* 0x01880000d4a8783b */ /* 0x000e760000000200 */
[C---:B------:R-:W-:Y:S01]  /*8530*/  FADD.FTZ R4, -R217.reuse, R11 ;  /* 0x0000000bd9047221 */ /* 0x040fe20000010100 */
[C---:B------:R-:W-:Y:S01]  /*8540*/  FADD.FTZ R7, -R220.reuse, R8 ;  /* 0x00000008dc077221 */ /* 0x040fe20000010100 */
[----:B------:R-:W-:Y:S01]  /*8550*/  FADD.FTZ R6, -R220, R9 ;  /* 0x00000009dc067221 */ /* 0x000fe20000010100 */
[C---:B------:R-:W-:Y:S02]  /*8560*/  FADD.FTZ R5, -R217.reuse, R10 ;  /* 0x0000000ad9057221 */ /* 0x040fe40000010100 */
[----:B------:R-:W-:Y:S01]  /*8570*/  FSEL R4, R4, R217, P0 ;  /* 0x000000d904047208 */ /* 0x000fe20000000000 */
        /* <DEDUP_REMOVED lines=24> */
[-C--:B-1----:R-:W-:Y:S03]  /*8700*/  HMMA.16816.F32 R20, R164, R168.reuse, R20 ;  /* 0x000000a8a414723c */ /* 0x082fe60000001814 */
[----:B------:R-:W-:Y:S01]  /*8710*/  FSETP.GE.FTZ.AND P3, PT, R192, RZ, PT ;  /* 0x000000ffc000720b */ /* 0x000fe20003f76000 */
[----:B------:R-:W-:Y:S01]  /*8720*/  FMUL.FTZ R178, R178, R5 ;  /* 0x00000005b2b27220 */ /* 0x000fe20000410000 */
[----:B------:R-:W-:Y:S01]  /*8730*/  FSEL R4, R19, R221, P0 ;  /* 0x000000dd13047208 */ /* 0x000fe20000000000 */
[C---:B------:R-:W-:Y:S04]  /*8740*/  HMMA.16816.F32 R24, R172.reuse, R168, R24 ;  /* 0x000000a8ac18723c */ /* 0x040fe80000001818 */
[----:B------:R-:W-:Y:S01]  /*8750*/  FSETP.GE.FTZ.AND P0, PT, R198, RZ, PT ;  /* 0x000000ffc600720b */ /* 0x000fe20003f16000 */
[----:B------:R-:W-:Y:S01]  /*8760*/  FMUL.FTZ R183, R197, R7 ;  /* 0x00000007c5b77220 */ /* 0x000fe20000410000 */
[----:B------:R-:W-:Y:S01]  /*8770*/  FSEL R5, R14, R217, P1 ;  /* 0x000000d90e057208 */ /* 0x000fe20000800000 */
[-C--:B------:R-:W-:Y:S03]  /*8780*/  HMMA.16816.F32 R28, R172, R170.reuse, R28 ;  /* 0x000000aaac1c723c */ /* 0x080fe6000000181c */
[----:B------:R-:W-:Y:S01]  /*8790*/  FSETP.GE.FTZ.AND P1, PT, R202, RZ, PT ;  /* 0x000000ffca00720b */ /* 0x000fe20003f36000 */
[----:B------:R-:W-:Y:S01]  /*87a0*/  FMUL.FTZ R13, R179, R6 ;  /* 0x00000006b30d7220 */ /* 0x000fe20000410000 */
[----:B------:R-:W-:Y:S01]  /*87b0*/  FSEL R7, R16, R222, P4 ;  /* 0x000000de10077208 */ /* 0x000fe20002000000 */
[----:B------:R-:W-:Y:S01]  /*87c0*/  FMUL.FTZ R16, R225, R4 ;  /* 0x00000004e1107220 */ /* 0x000fe20000410000 */
[-C--:B------:R-:W-:Y:S01]  /*87d0*/  FSEL R6, R17, R222.reuse, P3 ;  /* 0x000000de11067208 */ /* 0x080fe20001800000 */
[----:B------:R-:W-:Y:S01]  /*87e0*/  FMUL.FTZ R12, R188, R5 ;  /* 0x00000005bc0c7220 */ /* 0x000fe20000410000 */
[----:B------:R-:W-:Y:S01]  /*87f0*/  FSETP.GE.FTZ.AND P4, PT, R200, RZ, PT ;  /* 0x000000ffc800720b */ /* 0x000fe20003f96000 */
[----:B------:R-:W-:Y:S04]  /*8800*/  HMMA.16816.F32 R32, R164, R170, R32 ;  /* 0x000000aaa420723c */ /* 0x000fe80000001820 */
[----:B------:R-:W-:Y:S01]  /*8810*/  FSETP.GE.FTZ.AND P3, PT, R190, RZ, PT ;  /* 0x000000ffbe00720b */ /* 0x000fe20003f76000 */
[C---:B------:R-:W-:Y:S01]  /*8820*/  FADD.FTZ R20, -R222.reuse, R20 ;  /* 0x00000014de147221 */ /* 0x040fe20000010100 */
[----:B------:R-:W-:Y:S01]  /*8830*/  FSEL R5, R9, R221, P1 ;  /* 0x000000dd09057208 */ /* 0x000fe20000800000 */
[----:B------:R-:W-:Y:S01]  /*8840*/  FADD.FTZ R15, -R222, R21 ;  /* 0x00000015de0f7221 */ /* 0x000fe20000010100 */
[----:B------:R-:W-:Y:S03]  /*8850*/  FSETP.GE.FTZ.AND P1, PT, R191, RZ, PT ;  /* 0x000000ffbf00720b */ /* 0x000fe60003f36000 */
[-C--:B------:R-:W-:Y:S01]  /*8860*/  FSEL R4, R20, R222.reuse, P4 ;  /* 0x000000de14047208 */ /* 0x080fe20002000000 */
[----:B------:R-:W-:Y:S01]  /*8870*/  FADD.FTZ R22, -R221, R22 ;  /* 0x00000016dd167221 */ /* 0x000fe20000010100 */
[----:B------:R-:W-:Y:S01]  /*8880*/  FSEL R15, R15, R222, P3 ;  /* 0x000000de0f0f7208 */ /* 0x000fe20001800000 */
[----:B------:R-:W-:Y:S01]  /*8890*/  FADD.FTZ R14, -R221, R23 ;  /* 0x00000017dd0e7221 */ /* 0x000fe20000010100 */
[----:B------:R-:W-:Y:S01]  /*88a0*/  F2FP.F16.F32.PACK_AB R169, R10, R187 ;  /* 0x000000bb0aa9723e */ /* 0x000fe200000000ff */
[----:B------:R-:W-:Y:S01]  /*88b0*/  FMUL.FTZ R17, R192, R6 ;  /* 0x00000006c0117220 */ /* 0x000fe20000410000 */
[----:B------:R-:W-:Y:S01]  /*88c0*/  FSEL R9, R22, R221, P1 ;  /* 0x000000dd16097208 */ /* 0x000fe20000800000 */
[----:B------:R-:W-:Y:S01]  /*88d0*/  FMUL.FTZ R4, R200, R4 ;  /* 0x00000004c8047220 */ /* 0x000fe20000410000 */
[----:B------:R-:W-:Y:S01]  /*88e0*/  FSETP.GE.FTZ.AND P1, PT, R181, RZ, PT ;  /* 0x000000ffb500720b */ /* 0x000fe20003f36000 */
[----:B------:R-:W-:Y:S01]  /*88f0*/  FMUL.FTZ R15, R190, R15 ;  /* 0x0000000fbe0f7220 */ /* 0x000fe20000410000 */
[----:B------:R-:W-:Y:S01]  /*8900*/  FSEL R14, R14, R221, P0 ;  /* 0x000000dd0e0e7208 */ /* 0x000fe20000000000 */
[----:B------:R-:W-:Y:S01]  /*8910*/  FADD.FTZ R6, -R217, R26 ;  /* 0x0000001ad9067221 */ /* 0x000fe20000010100 */
[----:B------:R-:W-:Y:S01]  /*8920*/  FSETP.GE.FTZ.AND P0, PT, R186, RZ, PT ;  /* 0x000000ffba00720b */ /* 0x000fe20003f16000 */
[----:B------:R-:W-:Y:S01]  /*8930*/  FMUL.FTZ R10, R202, R5 ;  /* 0x00000005ca0a7220 */ /* 0x000fe20000410000 */
[----:B------:R-:W-:Y:S01]  /*8940*/  F2FP.F16.F32.PACK_AB R15, R15, R4 ;  /* 0x000000040f0f723e */ /* 0x000fe200000000ff */
[C---:B------:R-:W-:Y:S01]  /*8950*/  FADD.FTZ R5, -R217.reuse, R27 ;  /* 0x0000001bd9057221 */ /* 0x040fe20000010100 */
[----:B------:R-:W-:Y:S01]  /*8960*/  FSEL R6, R6, R217, P1 ;  /* 0x000000d906067208 */ /* 0x000fe20000800000 */
[----:B------:R-:W-:Y:S01]  /*8970*/  FADD.FTZ R4, -R217, R30 ;  /* 0x0000001ed9047221 */ /* 0x000fe20000010100 */
[----:B------:R-:W-:Y:S01]  /*8980*/  FSETP.GE.FTZ.AND P1, PT, R180, RZ, PT ;  /* 0x000000ffb400720b */ /* 0x000fe20003f36000 */
[----:B------:R-:W-:Y:S01]  /*8990*/  FMUL.FTZ R11, R203, R7 ;  /* 0x00000007cb0b7220 */ /* 0x000fe20000410000 */
[----:B------:R-:W-:Y:S01]  /*89a0*/  F2FP.F16.F32.PACK_AB R168, R8, R178 ;  /* 0x000000b208a8723e */ /* 0x000fe200000000ff */
[C---:B------:R-:W-:Y:S01]  /*89b0*/  FADD.FTZ R8, -R220.reuse, R24 ;  /* 0x00000018dc087221 */ /* 0x040fe20000010100 */
[-C--:B------:R-:W-:Y:S01]  /*89c0*/  FSEL R5, R5, R217.reuse, P0 ;  /* 0x000000d905057208 */ /* 0x080fe20000000000 */
[----:B------:R-:W-:Y:S01]  /*89d0*/  FADD.FTZ R7, -R220, R25 ;  /* 0x00000019dc077221 */ /* 0x000fe20000010100 */
[----:B------:R-:W-:Y:S01]  /*89e0*/  FSETP.GE.FTZ.AND P4, PT, R189, RZ, PT ;  /* 0x000000ffbd00720b */ /* 0x000fe20003f96000 */
[----:B------:R-:W-:Y:S01]  /*89f0*/  FADD.FTZ R32, -R222, R32 ;  /* 0x00000020de207221 */ /* 0x000fe20000010100 */
[----:B------:R-:W-:Y:S01]  /*8a00*/  FSETP.GE.FTZ.AND P0, PT, R227, RZ, PT ;  /* 0x000000ffe300720b */ /* 0x000fe20003f16000 */
[----:B------:R-:W-:Y:S01]  /*8a10*/  FADD.FTZ R34, -R221, R34 ;  /* 0x00000022dd227221 */ /* 0x000fe20000010100 */
[----:B------:R-:W-:Y:S01]  /*8a20*/  FSEL R4, R4, R217, P1 ;  /* 0x000000d904047208 */ /* 0x000fe20000800000 */
[----:B------:R-:W-:Y:S01]  /*8a30*/  FMUL.FTZ R9, R191, R9 ;  /* 0x00000009bf097220 */ /* 0x000fe20000410000 */
[----:B------:R-:W-:Y:S01]  /*8a40*/  F2FP.F16.F32.PACK_AB R18, R18, R12 ;  /* 0x0000000c1212723e */ /* 0x000fe200000000ff */
        /* <DEDUP_REMOVED lines=8> */
[----:B------:R-:W-:Y:S01]  /*8ad0*/  @P0 FADD.FTZ R217, -R217, R31 ;  /* 0x0000001fd9d90221 */ /* 0x000fe20000010100 */
        /* <DEDUP_REMOVED lines=33> */
[----:B------:R-:W-:Y:S01]  /*8cf0*/  UMOV UR14, 0xffffc000 ;  /* 0xffffc000000e7882 */ /* 0x000fe20000000000 */
[----:B------:R-:W-:Y:S01]  /*8d00*/  ULOP3.LUT UR10, UR7, 0x1, URZ, 0xc0, !UPT ;  /* 0x00000001070a7892 */ /* 0x000fe2000f8ec03f */
[C---:B------:R-:W-:Y:S03]  /*8d10*/  VIADD R4, R230.reuse, 0x40 ;  /* 0x00000040e6047836 */ /* 0x040fe60000000000 */
        /* <DEDUP_REMOVED lines=11> */
[C---:B-1----:R-:W-:Y:S03]  /*8dd0*/  IMAD.U32 R5, R20.reuse, -0x40, RZ ;  /* 0xffffffc014057824 */ /* 0x042fe600078e00ff */
[----:B------:R3:W-:Y:S02]  /*8de0*/  @P4 STS [R223+0x8], RZ ;  /* 0x000008ffdf004388 */ /* 0x0007e40000000800 */
[CC--:B------:R-:W-:Y:S02]  /*8df0*/  LEA R4, P0, R5.reuse, R240.reuse, 0x1 ;  /* 0x000000f005047211 */ /* 0x0c0fe400078008ff */
[----:B------:R3:W-:Y:S01]  /*8e00*/  @P4 STS [R223+0xc], RZ ;  /* 0x00000cffdf004388 */ /* 0x0007e20000000800 */
[C---:B------:R-:W-:Y:S02]  /*8e10*/  LEA R7, P5, R20.reuse, R5, 0x5 ;  /* 0x0000000514077211 */ /* 0x040fe400078a28ff */
[----:B------:R-:W-:Y:S02]  /*8e20*/  SHF.R.S32.HI R9, RZ, 0x1f, R5 ;  /* 0x0000001fff097819 */ /* 0x000fe40000011405 */
[----:B------:R-:W-:Y:S02]  /*8e30*/  LEA.HI.X.SX32 R5, R5, R241, 0x1, P0 ;  /* 0x000000f105057211 */ /* 0x000fe400000f0eff */
[C---:B------:R-:W-:Y:S01]  /*8e40*/  @!P3 LEA R6, P0, R7.reuse, R240, 0x1 ;  /* 0x000000f00706b211 */ /* 0x040fe200078008ff */
[----:B------:R-:W-:Y:S01]  /*8e50*/  IMAD.MOV.U32 R240, RZ, RZ, R4 ;  /* 0x000000fffff07224 */ /* 0x000fe200078e0004 */
[C---:B--2---:R-:W-:Y:S01]  /*8e60*/  LEA.HI.X R9, R20.reuse, R9, R21, 0x5, P5 ;  /* 0x0000000914097211 */ /* 0x044fe200028f2c15 */
        /* <DEDUP_REMOVED lines=33> */
.L_x_1931:
[----:B------:R-:W-:Y:S01]  /*9080*/  STS [R232+0x1c000], R177 ;  /* 0x01c000b1e8007388 */ /* 0x000fe20000000800 */
[----:B---3--:R-:W-:Y:S02]  /*9090*/  F2FP.F16.F32.PACK_AB R4, R222, R32 ;  /* 0x00000020de04723e */ /* 0x008fe400000000ff */
[----:B------:R-:W-:Y:S01]  /*90a0*/  F2FP.F16.F32.PACK_AB R5, R221, R34 ;  /* 0x00000022dd05723e */ /* 0x000fe200000000ff */
[----:B------:R1:W-:Y:S01]  /*90b0*/  STS [R232+0x1c400], R176 ;  /* 0x01c400b0e8007388 */ /* 0x0003e20000000800 */
[----:B------:R-:W-:Y:S03]  /*90c0*/  LEA R172, R215, UR4, 0x1 ;  /* 0x00000004d7ac7c11 */ /* 0x000fe6000f8e08ff */
        /* <DEDUP_REMOVED lines=90> */
[----:B------:R-:W-:Y:S04]  /*9670*/  IMAD.U32 R4, RZ, RZ, UR34 ;  /* 0x00000022ff047e24 */ /* 0x000fe8000f8e00ff */
[----:B------:R-:W-:Y:S01]  /*9680*/  IMAD.U32 R5, RZ, RZ, UR34 ;  /* 0x00000022ff057e24 */ /* 0x000fe2000f8e00ff */
        /* <DEDUP_REMOVED lines=21> */
[----:B------:R-:W-:Y:S01]  /*97e0*/  ULDC UR10, c[0x0][0x2d0] ;  /* 0x0000b400000a7ab9 */ /* 0x000fe20000000800 */
[----:B------:R-:W1:Y:S01]  /*97f0*/  LDC R12, c[0x0][0x420] ;  /* 0x00010800ff0c7b82 */ /* 0x000e620000000800 */
[----:B------:R-:W-:Y:S02]  /*9800*/  ISETP.GE.AND P4, PT, R230, UR10, PT ;  /* 0x0000000ae6007c0c */ /* 0x000fe4000bf86270 */
[----:B------:R-:W-:Y:S01]  /*9810*/  ISETP.GE.AND P3, PT, R4, UR10, PT ;  /* 0x0000000a04007c0c */ /* 0x000fe2000bf66270 */
[----:B------:R-:W-:Y:S05]  /*9820*/  IMAD.SHL.U32 R4, R242, 0x40, RZ ;  /* 0x00000040f2047824 */ /* 0x000fea00078e00ff */
[----:B------:R-:W-:Y:S04]  /*9830*/  LOP3.LUT R4, R4, 0x1c0, RZ, 0xc0, !PT ;  /* 0x000001c004047812 */ /* 0x000fe800078ec0ff */
[----:B------:R-:W-:Y:S01]  /*9840*/  LOP3.LUT R7, R4, 0x38, R230, 0xf8, !PT ;  /* 0x0000003804077812 */ /* 0x000fe200078ef8e6 */
[----:B------:R-:W2:Y:S01]  /*9850*/  @!P4 LDC R11, c[0x0][0x424] ;  /* 0x00010900ff0bcb82 */ /* 0x000ea20000000800 */
[----:B------:R-:W-:Y:S04]  /*9860*/  SHF.R.U32.HI R5, RZ, 0x3, R4 ;  /* 0x00000003ff057819 */ /* 0x000fe80000011604 */
[----:B------:R-:W-:Y:S03]  /*9870*/  LOP3.LUT R5, R7, R5, RZ, 0x3c, !PT ;  /* 0x0000000507057212 */ /* 0x000fe600078e3cff */
[----:B------:R-:W3:Y:S02]  /*9880*/  @!P3 LDC R8, c[0x0][0x424] ;  /* 0x00010900ff08bb82 */ /* 0x000ee40000000800 */
[----:B------:R-:W-:Y:S02]  /*9890*/  IMAD R5, R249, 0x200, R5 ;  /* 0x00000200f9057824 */ /* 0x000fe400078e0205 */
[C---:B-1----:R-:W-:Y:S05]  /*98a0*/  IMAD.U32 R9, R12.reuse, -0x40, RZ ;  /* 0xffffffc00c097824 */ /* 0x042fea00078e00ff */
[C---:B------:R-:W-:Y:S02]  /*98b0*/  LEA R6, P0, R9.reuse, R238, 0x1 ;  /* 0x000000ee09067211 */ /* 0x040fe400078008ff */
[----:B------:R-:W-:Y:S02]  /*98c0*/  SHF.R.S32.HI R10, RZ, 0x1f, R9 ;  /* 0x0000001fff0a7819 */ /* 0x000fe40000011409 */
[C---:B------:R-:W-:Y:S02]  /*98d0*/  @!P3 LEA R4, P5, R12.reuse, R9, 0x5 ;  /* 0x000000090c04b211 */ /* 0x040fe400078a28ff */
        /* <DEDUP_REMOVED lines=30> */
.L_x_1932:
[----:B------:R-:W-:Y:S01]  /*9ac0*/  LDSM.16.M88.4 R32, [R0+0x1c000] ;  /* 0x01c000000020783b */ /* 0x000fe20000000200 */
[----:B------:R-:W-:Y:S01]  /*9ad0*/  IMAD.MOV.U32 R5, RZ, RZ, 0x4 ;  /* 0x00000004ff057424 */ /* 0x000fe200078e00ff */
[----:B------:R-:W-:Y:S01]  /*9ae0*/  @UP2 UIADD3 UR14, UP0, UR16, -0x100, URZ ;  /* 0xffffff00100e2890 */ /* 0x000fe2000ff1e03f */
[----:B-1----:R-:W-:Y:S01]  /*9af0*/  @P1 VIADD R4, R237, 0xffffffc0 ;  /* 0xffffffc0ed041836 */ /* 0x002fe20000000000 */
[----:B------:R-:W1:Y:S01]  /*9b00*/  LDSM.16.MT88.4 R16, [R205] ;  /* 0x00000000cd10783b */ /* 0x000e620000004200 */
[----:B------:R-:W-:Y:S01]  /*9b10*/  IMAD.MOV.U32 R208, RZ, RZ, 0x40 ;  /* 0x00000040ffd07424 */ /* 0x000fe200078e00ff */
[----:B------:R-:W-:Y:S01]  /*9b20*/  @UP2 UIADD3.X UR10, UR17, -0x1, URZ, UP0, !UPT ;  /* 0xffffffff110a2890 */ /* 0x000fe200087fe43f */
[----:B------:R-:W-:Y:S01]  /*9b30*/  @P1 IMAD.WIDE R220, R4, R5, UR16 ;  /* 0x0000001004dc1e25 */ /* 0x000fe2000f8e0205 */
[----:B------:R-:W2:Y:S01]  /*9b40*/  LDSM.16.M88.4 R28, [R0+0x1d000] ;  /* 0x01d00000001c783b */ /* 0x000ea20000000200 */
[----:B------:R-:W-:Y:S01]  /*9b50*/  UISETP.GT.AND UP1, UPT, UR7, UR51, UPT ;  /* 0x000000330700728c */ /* 0x000fe2000bf24270 */
[----:B------:R-:W-:Y:S01]  /*9b60*/  SEL R208, R208, 0xffffffc0, !P2 ;  /* 0xffffffc0d0d07807 */ /* 0x000fe20005000000 */
[----:B------:R-:W-:Y:S01]  /*9b70*/  @UP2 UMOV UR16, UR14 ;  /* 0x0000000e00102c82 */ /* 0x000fe20008000000 */
[----:B------:R-:W3:Y:S01]  /*9b80*/  LDSM.16.MT88.4 R164, [R205+0x4000] ;  /* 0x00400000cda4783b */ /* 0x000ee20000004200 */
[----:B------:R-:W-:Y:S01]  /*9b90*/  @UP2 UMOV UR17, UR10 ;  /* 0x0000000a00112c82 */ /* 0x000fe20008000000 */
[----:B------:R-:W-:Y:S02]  /*9ba0*/  ULOP3.LUT UR10, UR7, 0x1, URZ, 0xc0, !UPT ;  /* 0x00000001070a7892 */ /* 0x000fe4000f8ec03f */
[----:B------:R-:W-:Y:S01]  /*9bb0*/  LDSM.16.M88.4 R168, [R2+0x1c000] ;  /* 0x01c0000002a8783b */ /* 0x000fe20000000200 */
[----:B------:R-:W-:Y:S02]  /*9bc0*/  UIADD3 UR7, UR7, -0x1, URZ ;  /* 0xffffffff07077890 */ /* 0x000fe4000fffe03f */
[----:B------:R-:W-:Y:S01]  /*9bd0*/  UISETP.NE.U32.AND UP0, UPT, UR10, 0x1, UPT ;  /* 0x000000010a00788c */ /* 0x000fe2000bf05070 */
        /* <DEDUP_REMOVED lines=10> */
[----:B------:R2:W5:Y:S03]  /*9c80*/  @P1 LDG.E R245, desc[UR8][R220.64] ;  /* 0x00000008dcf51981 */ /* 0x000566000c1e1900 */
[-C--:B------:R-:W-:Y:S01]  /*9c90*/  HMMA.16816.F32 R12, R28, R18.reuse, RZ ;  /* 0x000000121c0c723c */ /* 0x080fe200000018ff */
[----:B------:R2:W5:Y:S04]  /*9ca0*/  @P1 LDG.E R246, desc[UR8][R220.64+0x20] ;  /* 0x00002008dcf61981 */ /* 0x000568000c1e1900 */
[----:B------:R2:W5:Y:S01]  /*9cb0*/  @P1 LDG.E R243, desc[UR8][R220.64+0x80] ;  /* 0x00008008dcf31981 */ /* 0x000562000c1e1900 */
[C---:B------:R-:W-:Y:S03]  /*9cc0*/  HMMA.16816.F32 R16, R32.reuse, R18, RZ ;  /* 0x000000122010723c */ /* 0x040fe600000018ff */
[----:B------:R2:W5:Y:S03]  /*9cd0*/  @P1 LDG.E R244, desc[UR8][R220.64+0xa0] ;  /* 0x0000a008dcf41981 */ /* 0x000566000c1e1900 */
        /* <DEDUP_REMOVED lines=15> */
[----:B------:R-:W-:Y:S04]  /*9dd0*/  LDSM.16.M88.4 R168, [R0+0x1e000] ;  /* 0x01e0000000a8783b */ /* 0x000fe80000000200 */
[----:B------:R-:W2:Y:S01]  /*9de0*/  LDSM.16.MT88.4 R180, [R205+0x2000] ;  /* 0x00200000cdb4783b */ /* 0x000ea20000004200 */
[-C--:B------:R-:W-:Y:S06]  /*9df0*/  HMMA.16816.F32 R4, R184, R188.reuse, R4 ;  /* 0x000000bcb804723c */ /* 0x080fec0000001804 */
[C---:B------:R-:W-:Y:S06]  /*9e00*/  HMMA.16816.F32 R8, R192.reuse, R188, R8 ;  /* 0x000000bcc008723c */ /* 0x040fec0000001808 */
[-C--:B------:R-:W-:Y:S06]  /*9e10*/  HMMA.16816.F32 R12, R192, R190.reuse, R12 ;  /* 0x000000bec00c723c */ /* 0x080fec000000180c */
[C---:B------:R-:W-:Y:S01]  /*9e20*/  HMMA.16816.F32 R16, R184.reuse, R190, R16 ;  /* 0x000000beb810723c */ /* 0x040fe20000001810 */
[----:B------:R3:W2:Y:S05]  /*9e30*/  LDSM.16.M88.4 R188, [R0+0x1f000] ;  /* 0x01f0000000bc783b */ /* 0x0006aa0000000200 */
[-C--:B-1----:R-:W-:Y:S06]  /*9e40*/  HMMA.16816.F32 R20, R184, R196.reuse, R20 ;  /* 0x000000c4b814723c */ /* 0x082fec0000001814 */
[C---:B------:R-:W-:Y:S06]  /*9e50*/  HMMA.16816.F32 R24, R192.reuse, R196, R24 ;  /* 0x000000c4c018723c */ /* 0x040fec0000001818 */
[-C--:B------:R-:W-:Y:S01]  /*9e60*/  HMMA.16816.F32 R28, R192, R198.reuse, R28 ;  /* 0x000000c6c01c723c */ /* 0x080fe2000000181c */
[----:B------:R-:W1:Y:S05]  /*9e70*/  LDSM.16.MT88.4 R192, [R205+0x6000] ;  /* 0x00600000cdc0783b */ /* 0x000e6a0000004200 */
[----:B------:R-:W-:Y:S01]  /*9e80*/  HMMA.16816.F32 R32, R184, R198, R32 ;  /* 0x000000c6b820723c */ /* 0x000fe20000001820 */
[----:B------:R-:W-:Y:S01]  /*9e90*/  LDSM.16.MT88.4 R184, [R205+0x2800] ;  /* 0x00280000cdb8783b */ /* 0x000fe20000004200 */
[----:B---3--:R-:W-:Y:S03]  /*9ea0*/  IMAD.U32 R0, RZ, RZ, UR22 ;  /* 0x00000016ff007e24 */ /* 0x008fe6000f8e00ff */
[----:B------:R-:W-:Y:S01]  /*9eb0*/  LDSM.16.M88.4 R196, [R2+0x1f000] ;  /* 0x01f0000002c4783b */ /* 0x000fe20000000200 */
[-C--:B------:R-:W-:Y:S06]  /*9ec0*/  HMMA.16816.F32 R4, R164, R172.reuse, R4 ;  /* 0x000000aca404723c */ /* 0x080fec0000001804 */
[C---:B------:R-:W-:Y:S06]  /*9ed0*/  HMMA.16816.F32 R8, R200.reuse, R172, R8 ;  /* 0x000000acc808723c */ /* 0x040fec0000001808 */
[-C--:B------:R-:W-:Y:S06]  /*9ee0*/  HMMA.16816.F32 R12, R200, R174.reuse, R12 ;  /* 0x000000aec80c723c */ /* 0x080fec000000180c */
[C---:B------:R-:W-:Y:S01]  /*9ef0*/  HMMA.16816.F32 R16, R164.reuse, R174, R16 ;  /* 0x000000aea410723c */ /* 0x040fe20000001810 */
[----:B------:R3:W1:Y:S05]  /*9f00*/  LDSM.16.M88.4 R172, [R2+0x1e000] ;  /* 0x01e0000002ac783b */ /* 0x00066a0000000200 */
[-C--:B----4-:R-:W-:Y:S06]  /*9f10*/  HMMA.16816.F32 R20, R164, R176.reuse, R20 ;  /* 0x000000b0a414723c */ /* 0x090fec0000001814 */
[C---:B------:R-:W-:Y:S06]  /*9f20*/  HMMA.16816.F32 R24, R200.reuse, R176, R24 ;  /* 0x000000b0c818723c */ /* 0x040fec0000001818 */
[-C--:B------:R-:W-:Y:S01]  /*9f30*/  HMMA.16816.F32 R28, R200, R178.reuse, R28 ;  /* 0x000000b2c81c723c */ /* 0x080fe2000000181c */
[----:B------:R-:W4:Y:S05]  /*9f40*/  LDSM.16.MT88.4 R200, [R205+0x6800] ;  /* 0x00680000cdc8783b */ /* 0x000f2a0000004200 */
[----:B------:R-:W-:Y:S01]  /*9f50*/  HMMA.16816.F32 R32, R164, R178, R32 ;  /* 0x000000b2a420723c */ /* 0x000fe20000001820 */
[----:B------:R-:W-:Y:S01]  /*9f60*/  LDSM.16.M88.4 R164, [R204+0x1e000] ;  /* 0x01e00000cca4783b */ /* 0x000fe20000000200 */
[----:B---3--:R-:W-:Y:S03]  /*9f70*/  IMAD.U32 R2, RZ, RZ, UR22 ;  /* 0x00000016ff027e24 */ /* 0x008fe6000f8e00ff */
[----:B------:R-:W3:Y:S01]  /*9f80*/  LDSM.16.MT88.4 R176, [R205+0x3000] ;  /* 0x00300000cdb0783b */ /* 0x000ee20000004200 */
[-C--:B--2---:R-:W-:Y:S05]  /*9f90*/  HMMA.16816.F32 R4, R168, R180.reuse, R4 ;  /* 0x000000b4a804723c */ /* 0x084fea0000001804 */
[-C--:B------:R-:W-:Y:S01]  /*9fa0*/  LEA R2, P3, R2, R218.reuse, 0x2 ;  /* 0x000000da02027211 */ /* 0x080fe200078610ff */
        /* <DEDUP_REMOVED lines=16> */
[-C--:B----4-:R-:W-:Y:S01]  /*a0b0*/  LEA.HI.X.SX32 R3, R0, R219.reuse, 0x2, P3 ;  /* 0x000000db00037211 */ /* 0x090fe200018f16ff */
[-C--:B------:R-:W-:Y:S01]  /*a0c0*/  HMMA.16816.F32 R20, R172, R200.reuse, R20 ;  /* 0x000000c8ac14723c */ /* 0x080fe20000001814 */
[----:B------:R-:W-:Y:S05]  /*a0d0*/  IMAD.U32 R0, RZ, RZ, UR39 ;  /* 0x00000027ff007e24 */ /* 0x000fea000f8e00ff */
[C---:B------:R-:W-:Y:S06]  /*a0e0*/  HMMA.16816.F32 R24, R196.reuse, R200, R24 ;  /* 0x000000c8c418723c */ /* 0x040fec0000001818 */
[-C--:B------:R-:W-:Y:S01]  /*a0f0*/  HMMA.16816.F32 R28, R196, R202.reuse, R28 ;  /* 0x000000cac41c723c */ /* 0x080fe2000000181c */
[----:B------:R-:W4:Y:S05]  /*a100*/  LDSM.16.MT88.4 R196, [R205+0x7800] ;  /* 0x00780000cdc4783b */ /* 0x000f2a0000004200 */
[----:B------:R-:W-:Y:S01]  /*a110*/  HMMA.16816.F32 R32, R172, R202, R32 ;  /* 0x000000caac20723c */ /* 0x000fe20000001820 */
[----:B------:R-:W-:Y:S05]  /*a120*/  LDSM.16.MT88.4 R172, [R207+0x3800] ;  /* 0x00380000cfac783b */ /* 0x000fea0000004200 */
[-C--:B---3--:R-:W-:Y:S06]  /*a130*/  HMMA.16816.F32 R4, R164, R176.reuse, R4 ;  /* 0x000000b0a404723c */ /* 0x088fec0000001804 */
[C---:B--2---:R-:W-:Y:S06]  /*a140*/  HMMA.16816.F32 R8, R180.reuse, R176, R8 ;  /* 0x000000b0b408723c */ /* 0x044fec0000001808 */
[-C--:B------:R-:W-:Y:S05]  /*a150*/  HMMA.16816.F32 R12, R180, R178.reuse, R12 ;  /* 0x000000b2b40c723c */ /* 0x080fea000000180c */
[----:B------:R-:W-:Y:S01]  /*a160*/  IMAD.IADD R176, R208, 0x1, R207 ;  /* 0x00000001d0b07824 */ /* 0x000fe200078e02cf */
[C---:B------:R-:W-:Y:S06]  /*a170*/  HMMA.16816.F32 R16, R164.reuse, R178, R16 ;  /* 0x000000b2a410723c */ /* 0x040fec0000001810 */
[-C--:B-1----:R-:W-:Y:S06]  /*a180*/  HMMA.16816.F32 R20, R164, R188.reuse, R20 ;  /* 0x000000bca414723c */ /* 0x082fec0000001814 */
[C---:B------:R-:W-:Y:S06]  /*a190*/  HMMA.16816.F32 R24, R180.reuse, R188, R24 ;  /* 0x000000bcb418723c */ /* 0x040fec0000001818 */
[-C--:B------:R-:W-:Y:S06]  /*a1a0*/  HMMA.16816.F32 R28, R180, R190.reuse, R28 ;  /* 0x000000beb41c723c */ /* 0x080fec000000181c */
[----:B------:R-:W-:Y:S06]  /*a1b0*/  HMMA.16816.F32 R32, R164, R190, R32 ;  /* 0x000000bea420723c */ /* 0x000fec0000001820 */
[-C--:B------:R-:W-:Y:S01]  /*a1c0*/  HMMA.16816.F32 R4, R168, R184.reuse, R4 ;  /* 0x000000b8a804723c */ /* 0x080fe20000001804 */
[----:B------:R-:W-:Y:S04]  /*a1d0*/  IMAD.U32 R166, RZ, RZ, UR23 ;  /* 0x00000017ffa67e24 */ /* 0x000fe8000f8e00ff */
[----:B------:R-:W-:Y:S01]  /*a1e0*/  IMAD.U32 R164, RZ, RZ, UR40 ;  /* 0x00000028ffa47e24 */ /* 0x000fe2000f8e00ff */
[C---:B------:R-:W-:Y:S01]  /*a1f0*/  HMMA.16816.F32 R8, R192.reuse, R184, R8 ;  /* 0x000000b8c008723c */ /* 0x040fe20000001808 */
[----:B------:R-:W-:Y:S04]  /*a200*/  IMAD.U32 R167, RZ, RZ, UR23 ;  /* 0x00000017ffa77e24 */ /* 0x000fe8000f8e00ff */
[-C--:B------:R-:W-:Y:S01]  /*a210*/  LEA R166, P1, R166, R218.reuse, 0x2 ;  /* 0x000000daa6a67211 */ /* 0x080fe200078210ff */
[-C--:B------:R-:W-:Y:S01]  /*a220*/  HMMA.16816.F32 R12, R192, R186.reuse, R12 ;  /* 0x000000bac00c723c */ /* 0x080fe2000000180c */
[----:B------:R-:W-:Y:S04]  /*a230*/  IMAD.U32 R165, RZ, RZ, UR40 ;  /* 0x00000028ffa57e24 */ /* 0x000fe8000f8e00ff */
[-C--:B------:R-:W-:Y:S01]  /*a240*/  LEA R164, P0, R164, R218.reuse, 0x2 ;  /* 0x000000daa4a47211 */ /* 0x080fe200078010ff */
[C---:B------:R-:W-:Y:S05]  /*a250*/  HMMA.16816.F32 R16, R168.reuse, R186, R16 ;  /* 0x000000baa810723c */ /* 0x040fea0000001810 */
[----:B------:R1:W-:Y:S01]  /*a260*/  REDG.E.ADD.F32.FTZ.RN.STRONG.GPU desc[UR8][R218.64], R4 ;  /* 0x00000004da0079a6 */ /* 0x0003e2000c10f388 */
[-C--:B----4-:R-:W-:Y:S03]  /*a270*/  HMMA.16816.F32 R20, R168, R196.reuse, R20 ;  /* 0x000000c4a814723c */ /* 0x090fe60000001814 */
[----:B------:R2:W-:Y:S02]  /*a280*/  REDG.E.ADD.F32.FTZ.RN.STRONG.GPU desc[UR8][R2.64], R5 ;  /* 0x00000005020079a6 */ /* 0x0005e4000c10f388 */
[-C--:B------:R-:W-:Y:S01]  /*a290*/  LEA.HI.X.SX32 R167, R167, R219.reuse, 0x2, P1 ;  /* 0x000000dba7a77211 */ /* 0x080fe200008f16ff */
[C---:B------:R-:W-:Y:S04]  /*a2a0*/  HMMA.16816.F32 R24, R192.reuse, R196, R24 ;  /* 0x000000c4c018723c */ /* 0x040fe80000001818 */
[----:B------:R3:W-:Y:S01]  /*a2b0*/  REDG.E.ADD.F32.FTZ.RN.STRONG.GPU desc[UR8][R166.64], R6 ;  /* 0x00000006a60079a6 */ /* 0x0007e2000c10f388 */
[-C--:B------:R-:W-:Y:S01]  /*a2c0*/  LEA.HI.X.SX32 R165, R165, R219.reuse, 0x2, P0 ;  /* 0x000000dba5a57211 */ /* 0x080fe200000f16ff */
[-C--:B------:R-:W-:Y:S04]  /*a2d0*/  HMMA.16816.F32 R28, R192, R198.reuse, R28 ;  /* 0x000000c6c01c723c */ /* 0x080fe8000000181c */
[----:B------:R4:W-:Y:S02]  /*a2e0*/  REDG.E.ADD.F32.FTZ.RN.STRONG.GPU desc[UR8][R164.64], R7 ;  /* 0x00000007a40079a6 */ /* 0x0009e4000c10f388 */
[----:B------:R-:W-:Y:S02]  /*a2f0*/  HMMA.16816.F32 R32, R168, R198, R32 ;  /* 0x000000c6a820723c */ /* 0x000fe40000001820 */
[----:B------:R-:W-:Y:S03]  /*a300*/  LDSM.16.MT88.4 R168, [R176+0x3000] ;  /* 0x00300000b0a8783b */ /* 0x000fe60000004200 */
[----:B-1----:R-:W-:Y:S02]  /*a310*/  IMAD.U32 R4, RZ, RZ, UR36 ;  /* 0x00000024ff047e24 */ /* 0x002fe4000f8e00ff */
[----:B--2---:R-:W-:Y:S04]  /*a320*/  IMAD.U32 R5, RZ, RZ, UR37 ;  /* 0x00000025ff057e24 */ /* 0x004fe8000f8e00ff */
[----:B---3--:R-:W-:Y:S02]  /*a330*/  IMAD.U32 R166, RZ, RZ, UR39 ;  /* 0x00000027ffa67e24 */ /* 0x008fe4000f8e00ff */
[----:B------:R-:W-:Y:S03]  /*a340*/  IMAD.U32 R6, RZ, RZ, UR37 ;  /* 0x00000025ff067e24 */ /* 0x000fe6000f8e00ff */
[-C--:B------:R-:W-:Y:S01]  /*a350*/  LEA R166, P0, R166, R218.reuse, 0x2 ;  /* 0x000000daa6a67211 */ /* 0x080fe200078010ff */
[----:B----4-:R-:W-:Y:S01]  /*a360*/  IMAD.U32 R164, RZ, RZ, UR38 ;  /* 0x00000026ffa47e24 */ /* 0x010fe2000f8e00ff */
[-C--:B------:R-:W-:Y:S01]  /*a370*/  LEA R6, P1, R6, R218.reuse, 0x2 ;  /* 0x000000da06067211 */ /* 0x080fe200078210ff */
[----:B------:R-:W-:Y:S01]  /*a380*/  IMAD.U32 R7, RZ, RZ, UR38 ;  /* 0x00000026ff077e24 */ /* 0x000fe2000f8e00ff */
[-C--:B------:R-:W-:Y:S01]  /*a390*/  LEA.HI.X.SX32 R167, R0, R219.reuse, 0x2, P0 ;  /* 0x000000db00a77211 */ /* 0x080fe200000f16ff */
[----:B------:R-:W-:Y:S01]  /*a3a0*/  IMAD.U32 R0, RZ, RZ, UR36 ;  /* 0x00000024ff007e24 */ /* 0x000fe2000f8e00ff */
[-C--:B------:R-:W-:Y:S02]  /*a3b0*/  LEA R164, P3, R164, R218.reuse, 0x2 ;  /* 0x000000daa4a47211 */ /* 0x080fe400078610ff */
[-C--:B------:R-:W-:Y:S01]  /*a3c0*/  LEA R4, P0, R4, R218.reuse, 0x2 ;  /* 0x000000da04047211 */ /* 0x080fe200078010ff */
[----:B------:R1:W-:Y:S01]  /*a3d0*/  REDG.E.ADD.F32.FTZ.RN.STRONG.GPU desc[UR8][R166.64], R8 ;  /* 0x00000008a60079a6 */ /* 0x0003e2000c10f388 */
[-C--:B------:R-:W-:Y:S02]  /*a3e0*/  LEA.HI.X.SX32 R165, R7, R219.reuse, 0x2, P3 ;  /* 0x000000db07a57211 */ /* 0x080fe400018f16ff */
[-C--:B------:R-:W-:Y:S02]  /*a3f0*/  LEA.HI.X.SX32 R7, R5, R219.reuse, 0x2, P1 ;  /* 0x000000db05077211 */ /* 0x080fe400008f16ff */
[-C--:B------:R-:W-:Y:S01]  /*a400*/  LEA.HI.X.SX32 R5, R0, R219.reuse, 0x2, P0 ;  /* 0x000000db00057211 */ /* 0x080fe200000f16ff */
[----:B------:R-:W-:Y:S01]  /*a410*/  REDG.E.ADD.F32.FTZ.RN.STRONG.GPU desc[UR8][R164.64], R9 ;  /* 0x00000009a40079a6 */ /* 0x000fe2000c10f388 */
[----:B------:R-:W-:Y:S03]  /*a420*/  IMAD.U32 R0, RZ, RZ, UR33 ;  /* 0x00000021ff007e24 */ /* 0x000fe6000f8e00ff */
[----:B------:R2:W-:Y:S04]  /*a430*/  REDG.E.ADD.F32.FTZ.RN.STRONG.GPU desc[UR8][R6.64], R10 ;  /* 0x0000000a060079a6 */ /* 0x0005e8000c10f388 */
[----:B------:R3:W-:Y:S04]  /*a440*/  REDG.E.ADD.F32.FTZ.RN.STRONG.GPU desc[UR8][R4.64], R11 ;  /* 0x0000000b040079a6 */ /* 0x0007e8000c10f388 */
[----:B------:R-:W-:Y:S04]  /*a450*/  REDG.E.ADD.F32.FTZ.RN.STRONG.GPU desc[UR8][R218.64+0x80], R16 ;  /* 0x00008010da0079a6 */ /* 0x000fe8000c10f388 */
[----:B------:R-:W-:Y:S04]  /*a460*/  REDG.E.ADD.F32.FTZ.RN.STRONG.GPU desc[UR8][R2.64+0x80], R17 ;  /* 0x00008011020079a6 */ /* 0x000fe8000c10f388 */
[----:B------:R-:W-:Y:S01]  /*a470*/  LDSM.16.MT88.4 R164, [R206+0x1e800] ;  /* 0x01e80000cea4783b */ /* 0x000fe20000004200 */
        /* <DEDUP_REMOVED lines=20> */
[----:B------:R-:W-:Y:S01]  /*a5c0*/  LDSM.16.MT88.4 R16, [R176] ;  /* 0x00000000b010783b */ /* 0x000fe20000004200 */
        /* <DEDUP_REMOVED lines=9> */
[-C--:B------:R-:W-:Y:S02]  /*a660*/  LEA.HI.X.SX32 R5, R5, R219.reuse, 0x2, P1 ;  /* 0x000000db05057211 */ /* 0x080fe400008f16ff */
[-C--:B------:R-:W-:Y:S01]  /*a670*/  LEA.HI.X.SX32 R9, R0, R219.reuse, 0x2, P0 ;  /* 0x000000db00097211 */ /* 0x080fe200000f16ff */
[----:B------:R-:W-:Y:S01]  /*a680*/  IMAD.U32 R0, RZ, RZ, UR27 ;  /* 0x0000001bff007e24 */ /* 0x000fe2000f8e00ff */
[-C--:B------:R-:W-:Y:S01]  /*a690*/  LEA R6, P1, R6, R218.reuse, 0x2 ;  /* 0x000000da06067211 */ /* 0x080fe200078210ff */
[----:B------:R1:W-:Y:S04]  /*a6a0*/  REDG.E.ADD.F32.FTZ.RN.STRONG.GPU desc[UR8][R4.64], R14 ;  /* 0x0000000e040079a6 */ /* 0x0003e8000c10f388 */
[----:B------:R2:W-:Y:S04]  /*a6b0*/  REDG.E.ADD.F32.FTZ.RN.STRONG.GPU desc[UR8][R8.64], R15 ;  /* 0x0000000f080079a6 */ /* 0x0005e8000c10f388 */
[----:B------:R-:W-:Y:S04]  /*a6c0*/  REDG.E.ADD.F32.FTZ.RN.STRONG.GPU desc[UR8][R218.64+0x100], R20 ;  /* 0x00010014da0079a6 */ /* 0x000fe8000c10f388 */
[----:B------:R-:W-:Y:S01]  /*a6d0*/  REDG.E.ADD.F32.FTZ.RN.STRONG.GPU desc[UR8][R2.64+0x100], R21 ;  /* 0x00010015020079a6 */ /* 0x000fe2000c10f388 */
[-C--:B-1----:R-:W-:Y:S02]  /*a6e0*/  LEA R4, P0, R7, R218.reuse, 0x2 ;  /* 0x000000da07047211 */ /* 0x082fe400078010ff */
[-C--:B------:R-:W-:Y:S01]  /*a6f0*/  LEA.HI.X.SX32 R7, R10, R219.reuse, 0x2, P1 ;  /* 0x000000db0a077211 */ /* 0x080fe200008f16ff */
[----:B------:R-:W-:Y:S01]  /*a700*/  IMAD.U32 R10, RZ, RZ, UR25 ;  /* 0x00000019ff0a7e24 */ /* 0x000fe2000f8e00ff */
[-C--:B------:R-:W-:Y:S01]  /*a710*/  LEA.HI.X.SX32 R5, R0, R219.reuse, 0x2, P0 ;  /* 0x000000db00057211 */ /* 0x080fe200000f16ff */
[----:B--2---:R-:W-:Y:S02]  /*a720*/  IMAD.U32 R8, RZ, RZ, UR24 ;  /* 0x00000018ff087e24 */ /* 0x004fe4000f8e00ff */
[----:B------:R1:W-:Y:S01]  /*a730*/  REDG.E.ADD.F32.FTZ.RN.STRONG.GPU desc[UR8][R6.64], R22 ;  /* 0x00000016060079a6 */ /* 0x0003e2000c10f388 */
[----:B------:R-:W-:Y:S01]  /*a740*/  IMAD.U32 R9, RZ, RZ, UR25 ;  /* 0x00000019ff097e24 */ /* 0x000fe2000f8e00ff */
[-C--:B------:R-:W-:Y:S01]  /*a750*/  LEA R10, P3, R10, R218.reuse, 0x2 ;  /* 0x000000da0a0a7211 */ /* 0x080fe200078610ff */
[----:B------:R-:W-:Y:S01]  /*a760*/  IMAD.U32 R0, RZ, RZ, UR60 ;  /* 0x0000003cff007e24 */ /* 0x000fe2000f8e00ff */
[----:B------:R2:W-:Y:S01]  /*a770*/  REDG.E.ADD.F32.FTZ.RN.STRONG.GPU desc[UR8][R4.64], R23 ;  /* 0x00000017040079a6 */ /* 0x0005e2000c10f388 */
[-C--:B------:R-:W-:Y:S02]  /*a780*/  LEA R8, P1, R8, R218.reuse, 0x2 ;  /* 0x000000da08087211 */ /* 0x080fe400078210ff */
[-C--:B------:R-:W-:Y:S01]  /*a790*/  LEA.HI.X.SX32 R11, R9, R219.reuse, 0x2, P3 ;  /* 0x000000db090b7211 */ /* 0x080fe200018f16ff */
[----:B------:R-:W-:Y:S01]  /*a7a0*/  LDSM.16.MT88.4 R20, [R207+0x2000] ;  /* 0x00200000cf14783b */ /* 0x000fe20000004200 */
[----:B-1----:R-:W-:Y:S02]  /*a7b0*/  IMAD.U32 R7, RZ, RZ, UR24 ;  /* 0x00000018ff077e24 */ /* 0x002fe4000f8e00ff */
[----:B--2---:R-:W-:Y:S03]  /*a7c0*/  IMAD.U32 R4, RZ, RZ, UR26 ;  /* 0x0000001aff047e24 */ /* 0x004fe6000f8e00ff */
[-C--:B------:R-:W-:Y:S01]  /*a7d0*/  LEA.HI.X.SX32 R9, R7, R219.reuse, 0x2, P1 ;  /* 0x000000db07097211 */ /* 0x080fe200008f16ff */
[----:B------:R-:W-:Y:S01]  /*a7e0*/  IMAD.U32 R5, RZ, RZ, UR26 ;  /* 0x0000001aff057e24 */ /* 0x000fe2000f8e00ff */
[-C--:B------:R-:W-:Y:S04]  /*a7f0*/  LEA R4, P0, R4, R218.reuse, 0x2 ;  /* 0x000000da04047211 */ /* 0x080fe800078010ff */
[-C--:B------:R-:W-:Y:S02]  /*a800*/  LEA.HI.X.SX32 R5, R5, R219.reuse, 0x2, P0 ;  /* 0x000000db05057211 */ /* 0x080fe400000f16ff */
[CC--:B------:R-:W-:Y:S03]  /*a810*/  LEA R6, P0, R0.reuse, R218.reuse, 0x2 ;  /* 0x000000da00067211 */ /* 0x0c0fe600078010ff */
[----:B------:R1:W-:Y:S01]  /*a820*/  REDG.E.ADD.F32.FTZ.RN.STRONG.GPU desc[UR8][R4.64], R24 ;  /* 0x00000018040079a6 */ /* 0x0003e2000c10f388 */
[-C--:B------:R-:W-:Y:S01]  /*a830*/  LEA.HI.X.SX32 R7, R0, R219.reuse, 0x2, P0 ;  /* 0x000000db00077211 */ /* 0x080fe200000f16ff */
[----:B------:R-:W-:Y:S02]  /*a840*/  IMAD.U32 R0, RZ, RZ, UR55 ;  /* 0x00000037ff007e24 */ /* 0x000fe4000f8e00ff */
[----:B------:R2:W-:Y:S04]  /*a850*/  REDG.E.ADD.F32.FTZ.RN.STRONG.GPU desc[UR8][R10.64], R25 ;  /* 0x000000190a0079a6 */ /* 0x0005e8000c10f388 */
[----:B------:R3:W-:Y:S04]  /*a860*/  REDG.E.ADD.F32.FTZ.RN.STRONG.GPU desc[UR8][R8.64], R26 ;  /* 0x0000001a080079a6 */ /* 0x0007e8000c10f388 */
[----:B------:R4:W-:Y:S04]  /*a870*/  REDG.E.ADD.F32.FTZ.RN.STRONG.GPU desc[UR8][R6.64], R27 ;  /* 0x0000001b060079a6 */ /* 0x0009e8000c10f388 */
[----:B------:R-:W-:Y:S04]  /*a880*/  REDG.E.ADD.F32.FTZ.RN.STRONG.GPU desc[UR8][R218.64+0x180], R32 ;  /* 0x00018020da0079a6 */ /* 0x000fe8000c10f388 */
[----:B------:R4:W-:Y:S04]  /*a890*/  REDG.E.ADD.F32.FTZ.RN.STRONG.GPU desc[UR8][R2.64+0x180], R33 ;  /* 0x00018021020079a6 */ /* 0x0009e8000c10f388 */
[----:B------:R-:W-:Y:S01]  /*a8a0*/  LDSM.16.MT88.4 R24, [R176+0x2000] ;  /* 0x00200000b018783b */ /* 0x000fe20000004200 */
[CC--:B-1----:R-:W-:Y:S04]  /*a8b0*/  LEA R4, P1, R12.reuse, R218.reuse, 0x2 ;  /* 0x000000da0c047211 */ /* 0x0c2fe800078210ff */
[-C--:B------:R-:W-:Y:S01]  /*a8c0*/  LEA.HI.X.SX32 R5, R12, R219.reuse, 0x2, P1 ;  /* 0x000000db0c057211 */ /* 0x080fe200008f16ff */
[----:B--2---:R-:W-:Y:S01]  /*a8d0*/  IMAD.U32 R10, RZ, RZ, UR59 ;  /* 0x0000003bff0a7e24 */ /* 0x004fe2000f8e00ff */
[----:B------:R-:W-:Y:S01]  /*a8e0*/  LDSM.16.MT88.4 R12, [R206+0x1e000] ;  /* 0x01e00000ce0c783b */ /* 0x000fe20000004200 */
[CC--:B---3--:R-:W-:Y:S03]  /*a8f0*/  LEA R8, P0, R0.reuse, R218.reuse, 0x2 ;  /* 0x000000da00087211 */ /* 0x0c8fe600078010ff */
[----:B------:R1:W-:Y:S01]  /*a900*/  REDG.E.ADD.F32.FTZ.RN.STRONG.GPU desc[UR8][R4.64], R34 ;  /* 0x00000022040079a6 */ /* 0x0003e2000c10f388 */
[----:B----4-:R-:W-:Y:S01]  /*a910*/  IMAD.U32 R7, RZ, RZ, UR54 ;  /* 0x00000036ff077e24 */ /* 0x010fe2000f8e00ff */
[-C--:B------:R-:W-:Y:S01]  /*a920*/  LEA.HI.X.SX32 R9, R0, R219.reuse, 0x2, P0 ;  /* 0x000000db00097211 */ /* 0x080fe200000f16ff */
[----:B------:R-:W-:Y:S03]  /*a930*/  VIADD R0, R207, 0xffffc000 ;  /* 0xffffc000cf007836 */ /* 0x000fe60000000000 */
[CC--:B------:R-:W-:Y:S01]  /*a940*/  LEA R6, P3, R7.reuse, R218.reuse, 0x2 ;  /* 0x000000da07067211 */ /* 0x0c0fe200078610ff */
[----:B------:R-:W-:Y:S03]  /*a950*/  IMAD.U32 R3, RZ, RZ, UR56 ;  /* 0x00000038ff037e24 */ /* 0x000fe6000f8e00ff */
[-C--:B------:R-:W-:Y:S02]  /*a960*/  LEA.HI.X.SX32 R7, R7, R219.reuse, 0x2, P3 ;  /* 0x000000db07077211 */ /* 0x080fe400018f16ff */
[CC--:B------:R-:W-:Y:S04]  /*a970*/  LEA R2, P1, R3.reuse, R218.reuse, 0x2 ;  /* 0x000000da03027211 */ /* 0x0c0fe800078210ff */
[-C--:B------:R-:W-:Y:S05]  /*a980*/  LEA.HI.X.SX32 R3, R3, R219.reuse, 0x2, P1 ;  /* 0x000000db03037211 */ /* 0x080fea00008f16ff */
[----:B------:R2:W-:Y:S01]  /*a990*/  REDG.E.ADD.F32.FTZ.RN.STRONG.GPU desc[UR8][R2.64], R35 ;  /* 0x00000023020079a6 */ /* 0x0005e2000c10f388 */
[----:B-1----:R-:W-:Y:S03]  /*a9a0*/  IMAD.U32 R5, RZ, RZ, UR53 ;  /* 0x00000035ff057e24 */ /* 0x002fe6000f8e00ff */
[----:B------:R-:W-:Y:S02]  /*a9b0*/  REDG.E.ADD.F32.FTZ.RN.STRONG.GPU desc[UR8][R8.64], R28 ;  /* 0x0000001c080079a6 */ /* 0x000fe4000c10f388 */
[CC--:B------:R-:W-:Y:S02]  /*a9c0*/  LEA R4, P1, R5.reuse, R218.reuse, 0x2 ;  /* 0x000000da05047211 */ /* 0x0c0fe400078210ff */
[----:B------:R-:W-:Y:S02]  /*a9d0*/  REDG.E.ADD.F32.FTZ.RN.STRONG.GPU desc[UR8][R6.64], R29 ;  /* 0x0000001d060079a6 */ /* 0x000fe4000c10f388 */
[-C--:B------:R-:W-:Y:S02]  /*a9e0*/  LEA.HI.X.SX32 R5, R5, R219.reuse, 0x2, P1 ;  /* 0x000000db05057211 */ /* 0x080fe400008f16ff */
[----:B------:R-:W-:Y:S01]  /*a9f0*/  LDSM.16.MT88.4 R32, [R206+0x1c800] ;  /* 0x01c80000ce20783b */ /* 0x000fe20000004200 */
[----:B------:R-:W-:Y:S01]  /*aa00*/  PLOP3.LUT P1, PT, PT, PT, UP0, 0x80, 0x0 ;  /* 0x000000000000781c */ /* 0x000fe20003f2f008 */
[----:B------:R-:W-:Y:S02]  /*aa10*/  @UP2 UIADD3 UR21, UP0, UR21, -0x100, URZ ;  /* 0xffffff0015152890 */ /* 0x000fe4000ff1e03f */
[----:B------:R-:W-:Y:S02]  /*aa20*/  REDG.E.ADD.F32.FTZ.RN.STRONG.GPU desc[UR8][R4.64], R30 ;  /* 0x0000001e040079a6 */ /* 0x000fe4000c10f388 */
[----:B------:R-:W-:Y:S02]  /*aa30*/  @UP2 UIADD3.X UR20, UR20, -0x1, URZ, UP0, !UPT ;  /* 0xffffffff14142890 */ /* 0x000fe400087fe43f */
[----:B------:R-:W-:Y:S01]  /*aa40*/  LDSM.16.MT88.4 R4, [R206+0x1c000] ;  /* 0x01c00000ce04783b */ /* 0x000fe20000004200 */
[C---:B--2---:R-:W-:Y:S05]  /*aa50*/  LEA R2, P0, R10.reuse, R218, 0x2 ;  /* 0x000000da0a027211 */ /* 0x044fea00078010ff */
[----:B------:R-:W-:Y:S01]  /*aa60*/  @P1 VIADD R0, R207, 0x4000 ;  /* 0x00004000cf001836 */ /* 0x000fe20000000000 */
[----:B------:R-:W-:Y:S02]  /*aa70*/  LEA.HI.X.SX32 R3, R10, R219, 0x2, P0 ;  /* 0x000000db0a037211 */ /* 0x000fe400000f16ff */
[----:B------:R-:W1:Y:S01]  /*aa80*/  LDSM.16.MT88.4 R8, [R207] ;  /* 0x00000000cf08783b */ /* 0x000e620000004200 */
[----:B------:R-:W-:Y:S03]  /*aa90*/  PLOP3.LUT P0, PT, PT, PT, UP1, 0x80, 0x0 ;  /* 0x000000000000781c */ /* 0x000fe60003f0f018 */
        /* <DEDUP_REMOVED lines=86> */
[----:B------:R-:W3:Y:S04]  /*b000*/  LDL R186, [R1+0x20] ;  /* 0x0000200001ba7983 */ /* 0x000ee80000100800 */
[----:B------:R-:W4:Y:S04]  /*b010*/  LDL R183, [R1] ;  /* 0x0000000001b77983 */ /* 0x000f280000100800 */
        /* <DEDUP_REMOVED lines=225> */
[----:B------:R-:W-:-:S03]  /*be30*/  R2UR UR11, R181 ;  /* 0x00000000b50b72ca */ /* 0x000fc600000e0000 */
        /* <DEDUP_REMOVED lines=15> */
[----:B------:R-:W-:Y:S01]  /*bf30*/  STS [R182+0x8000], R20 ;  /* 0x00800014b6007388 */ /* 0x000fe20000000800 */
[----:B------:R-:W-:-:S03]  /*bf40*/  UISETP.NE.AND UP0, UPT, UR11, -0x1, UPT ;  /* 0xffffffff0b00788c */ /* 0x000fc6000bf05270 */
        /* <DEDUP_REMOVED lines=12> */
[----:B------:R-:W-:-:S03]  /*c010*/  PLOP3.LUT P0, PT, PT, PT, UP0, 0x80, 0x0 ;  /* 0x000000000000781c */ /* 0x000fc60003f0f008 */
[----:B------:R-:W-:Y:S01]  /*c020*/  STS [R184+0xe400], R9 ;  /* 0x00e40009b8007388 */ /* 0x000fe20000000800 */
[----:B------:R-:W-:-:S03]  /*c030*/  @UP0 UIADD3 UR5, UR10, UR11, URZ ;  /* 0x0000000b0a050290 */ /* 0x000fc6000fffe03f */
[----:B------:R-:W-:Y:S01]  /*c040*/  STS [R183+0xc000], R8 ;  /* 0x00c00008b7007388 */ /* 0x000fe20000000800 */
[----:B------:R-:W-:-:S03]  /*c050*/  @UP0 ULDC.64 UR10, c[0x0][0x450] ;  /* 0x00011400000a0ab9 */ /* 0x000fc60000000a00 */
[----:B------:R-:W-:Y:S04]  /*c060*/  STS [R183+0xc400], R7 ;  /* 0x00c40007b7007388 */ /* 0x000fe80000000800 */
[----:B------:R-:W-:Y:S04]  /*c070*/  STS [R182+0xc000], R4 ;  /* 0x00c00004b6007388 */ /* 0x000fe80000000800 */
[----:B------:R-:W-:Y:S01]  /*c080*/  STS [R182+0xc400], R3 ;  /* 0x00c40003b6007388 */ /* 0x000fe20000000800 */
[----:B------:R-:W-:-:S03]  /*c090*/  @UP0 UIMAD.WIDE.U32 UR12, UR5, UR10, URZ ;  /* 0x0000000a050c02a5 */ /* 0x000fc6000f8e003f */
[----:B------:R-:W-:Y:S04]  /*c0a0*/  STS [R183+0xe000], R6 ;  /* 0x00e00006b7007388 */ /* 0x000fe80000000800 */
[----:B------:R-:W-:Y:S04]  /*c0b0*/  STS [R183+0xe400], R5 ;  /* 0x00e40005b7007388 */ /* 0x000fe80000000800 */
[----:B------:R-:W-:Y:S01]  /*c0c0*/  STS [R182+0xe000], R2 ;  /* 0x00e00002b6007388 */ /* 0x000fe20000000800 */
[----:B------:R-:W-:-:S03]  /*c0d0*/  @UP0 UIMAD UR5, UR5, UR11, URZ ;  /* 0x0000000b050502a4 */ /* 0x000fc6000f8e023f */
[----:B------:R1:W-:Y:S01]  /*c0e0*/  STS [R182+0xe400], R0 ;  /* 0x00e40000b6007388 */ /* 0x0003e20000000800 */
[----:B------:R-:W-:Y:S01]  /*c0f0*/  @UP0 UIADD3 UR20, UR13, UR5, URZ ;  /* 0x000000050d140290 */ /* 0x000fe2000fffe03f */
[----:B------:R-:W-:Y:S01]  /*c100*/  @UP0 UMOV UR19, UR12 ;  /* 0x0000000c00130c82 */ /* 0x000fe20008000000 */
[----:B-1----:R-:W-:-:S04]  /*c110*/  SHF.L.U32 R0, R242, 0x6, RZ ;  /* 0x00000006f2007819 */ /* 0x002fc800000006ff */
[----:B------:R-:W-:-:S04]  /*c120*/  LOP3.LUT R0, R0, 0x1c0, RZ, 0xc0, !PT ;  /* 0x000001c000007812 */ /* 0x000fc800078ec0ff */
[----:B------:R-:W-:Y:S02]  /*c130*/  LOP3.LUT R2, R0, 0x38, R230, 0xf8, !PT ;  /* 0x0000003800027812 */ /* 0x000fe400078ef8e6 */
[----:B------:R-:W-:Y:S01]  /*c140*/  SHF.R.U32.HI R0, RZ, 0x3, R0 ;  /* 0x00000003ff007819 */ /* 0x000fe20000011600 */
[----:B------:R-:W-:Y:S06]  /*c150*/  @P0 BRA `(.L_x_1934) ;  /* 0x0000000000400947 */ /* 0x000fec0003800000 */
[----:B------:R-:W1:Y:S01]  /*c160*/  S2UR UR7, SR_CTAID.Y ;  /* 0x00000000000779c3 */ /* 0x000e620000002600 */
[----:B------:R-:W-:Y:S01]  /*c170*/  R2UR UR14, R180 ;  /* 0x00000000b40e72ca */ /* 0x000fe200000e0000 */
[----:B------:R-:W-:-:S12]  /*c180*/  ULDC.64 UR10, c[0x0][0x450] ;  /* 0x00011400000a7ab9 */ /* 0x000fd80000000a00 */
[----:B------:R-:W-:Y:S02]  /*c190*/  USHF.R.S32.HI UR5, URZ, 0x1f, UR14 ;  /* 0x0000001f3f057899 */ /* 0x000fe4000801140e */
[----:B------:R-:W-:Y:S02]  /*c1a0*/  UIMAD.WIDE.U32 UR12, UR14, UR10, URZ ;  /* 0x0000000a0e0c72a5 */ /* 0x000fe4000f8e003f */
[----:B------:R-:W-:-:S04]  /*c1b0*/  UIMAD UR5, UR5, UR10, URZ ;  /* 0x0000000a050572a4 */ /* 0x000fc8000f8e023f */
[----:B------:R-:W-:Y:S02]  /*c1c0*/  UIMAD UR5, UR14, UR11, UR5 ;  /* 0x0000000b0e0572a4 */ /* 0x000fe4000f8e0205 */
[----:B-1----:R-:W-:Y:S01]  /*c1d0*/  USHF.R.S32.HI UR16, URZ, 0x1f, UR7 ;  /* 0x0000001f3f107899 */ /* 0x002fe20008011407 */
[----:B------:R-:W1:Y:S01]  /*c1e0*/  S2UR UR7, SR_CTAID.Y ;  /* 0x00000000000779c3 */ /* 0x000e620000002600 */
[----:B------:R-:W-:Y:S01]  /*c1f0*/  UIADD3 UR13, UR13, UR5, URZ ;  /* 0x000000050d0d7290 */ /* 0x000fe2000fffe03f */
[----:B------:R-:W-:Y:S02]  /*c200*/  ULDC.64 UR14, c[0x0][0x438] ;  /* 0x00010e00000e7ab9 */ /* 0x000fe40000000a00 */
[----:B------:R-:W-:Y:S02]  /*c210*/  UIMAD UR5, UR16, UR14, URZ ;  /* 0x0000000e100572a4 */ /* 0x000fe4000f8e023f */
[----:B-1----:R-:W-:Y:S02]  /*c220*/  UIMAD.WIDE.U32 UR12, UR7, UR14, UR12 ;  /* 0x0000000e070c72a5 */ /* 0x002fe4000f8e000c */
[----:B------:R-:W-:-:S04]  /*c230*/  UIMAD UR5, UR7, UR15, UR5 ;  /* 0x0000000f070572a4 */ /* 0x000fc8000f8e0205 */
[----:B------:R-:W-:Y:S01]  /*c240*/  UIADD3 UR20, UR13, UR5, URZ ;  /* 0x000000050d147290 */ /* 0x000fe2000fffe03f */
[----:B------:R-:W-:-:S11]  /*c250*/  UMOV UR19, UR12 ;  /* 0x0000000c00137c82 */ /* 0x000fd60008000000 */
.L_x_1934:
[----:B------:R-:W-:Y:S02]  /*c260*/  R2UR UR12, R181 ;  /* 0x00000000b50c72ca */ /* 0x000fe400000e0000 */
[----:B------:R-:W-:Y:S02]  /*c270*/  R2UR UR7, R180 ;  /* 0x00000000b40772ca */ /* 0x000fe400000e0000 */
[----:B------:R-:W-:Y:S02]  /*c280*/  R2UR UR5, R248 ;  /* 0x00000000f80572ca */ /* 0x000fe400000e0000 */
[----:B------:R-:W-:-:S05]  /*c290*/  LOP3.LUT R0, R2, R0, RZ, 0x3c, !PT ;  /* 0x0000000002007212 */ /* 0x000fca00078e3cff */
[----:B------:R-:W-:-:S04]  /*c2a0*/  IMAD R0, R249, 0x200, R0 ;  /* 0x00000200f9007824 */ /* 0x000fc800078e0200 */
[----:B------:R-:W-:Y:S01]  /*c2b0*/  @UP0 UIADD3 UR7, UR7, UR12, URZ ;  /* 0x0000000c07070290 */ /* 0x000fe2000fffe03f */
[----:B------:R-:W-:Y:S01]  /*c2c0*/  LEA R0, R0, UR4, 0x1 ;  /* 0x0000000400007c11 */ /* 0x000fe2000f8e08ff */
[----:B------:R-:W-:Y:S01]  /*c2d0*/  USHF.L.U32 UR5, UR5, 0x7, URZ ;  /* 0x0000000705057899 */ /* 0x000fe2000800063f */
        /* <DEDUP_REMOVED lines=8> */
[----:B------:R-:W-:-:S07]  /*c360*/  ULDC.64 UR12, c[0x0][0x458] ;  /* 0x00011600000c7ab9 */ /* 0x000fce0000000a00 */
[----:B------:R-:W2:Y:S04]  /*c370*/  S2UR UR18, SR_CTAID.Y ;  /* 0x00000000001279c3 */ /* 0x000ea80000002600 */
[----:B------:R-:W-:Y:S02]  /*c380*/  USHF.R.S32.HI UR7, URZ, 0x1f, UR17 ;  /* 0x0000001f3f077899 */ /* 0x000fe40008011411 */
[----:B------:R-:W-:Y:S02]  /*c390*/  UIMAD.WIDE.U32 UR14, UR17, UR12, URZ ;  /* 0x0000000c110e72a5 */ /* 0x000fe4000f8e003f */
[----:B------:R-:W-:-:S04]  /*c3a0*/  UIMAD UR7, UR7, UR12, URZ ;  /* 0x0000000c070772a4 */ /* 0x000fc8000f8e023f */
[----:B------:R-:W-:Y:S02]  /*c3b0*/  UIMAD UR7, UR17, UR13, UR7 ;  /* 0x0000000d110772a4 */ /* 0x000fe4000f8e0207 */
[----:B-1----:R-:W-:Y:S02]  /*c3c0*/  USHF.R.S32.HI UR21, URZ, 0x1f, UR16 ;  /* 0x0000001f3f157899 */ /* 0x002fe40008011410 */
[----:B------:R-:W-:Y:S01]  /*c3d0*/  UIADD3 UR15, UR15, UR7, URZ ;  /* 0x000000070f0f7290 */ /* 0x000fe2000fffe03f */
[----:B------:R-:W-:Y:S02]  /*c3e0*/  ULDC.64 UR16, c[0x0][0x440] ;  /* 0x0001100000107ab9 */ /* 0x000fe40000000a00 */
[----:B------:R-:W-:Y:S02]  /*c3f0*/  UIMAD UR7, UR21, UR16, URZ ;  /* 0x00000010150772a4 */ /* 0x000fe4000f8e023f */
[----:B--2---:R-:W-:Y:S02]  /*c400*/  UIMAD.WIDE.U32 UR14, UR18, UR16, UR14 ;  /* 0x00000010120e72a5 */ /* 0x004fe4000f8e000e */
[----:B------:R-:W-:-:S04]  /*c410*/  UIMAD UR7, UR18, UR17, UR7 ;  /* 0x00000011120772a4 */ /* 0x000fc8000f8e0207 */
[----:B------:R-:W-:Y:S01]  /*c420*/  UIADD3 UR18, UR15, UR7, URZ ;  /* 0x000000070f127290 */ /* 0x000fe2000fffe03f */
[----:B------:R-:W-:-:S11]  /*c430*/  UMOV UR17, UR14 ;  /* 0x0000000e00117c82 */ /* 0x000fd60008000000 */
.L_x_1935:
[----:B------:R-:W-:Y:S01]  /*c440*/  BAR.SYNC.DEFER_BLOCKING 0x0 ;  /* 0x0000000000007b1d */ /* 0x000fe20000010000 */
[----:B------:R-:W-:Y:S01]  /*c450*/  R2UR UR15, R248 ;  /* 0x00000000f80f72ca */ /* 0x000fe200000e0000 */
[----:B------:R-:W-:Y:S01]  /*c460*/  USHF.R.S32.HI UR7, URZ, 0x1f, UR5 ;  /* 0x0000001f3f077899 */ /* 0x000fe20008011405 */
[----:B------:R-:W-:Y:S01]  /*c470*/  SHF.R.S32.HI R9, RZ, 0x1f, R230 ;  /* 0x0000001fff097819 */ /* 0x000fe200000114e6 */
[----:B------:R-:W-:Y:S01]  /*c480*/  IMAD.U32 R2, RZ, RZ, UR10 ;  /* 0x0000000aff027e24 */ /* 0x000fe2000f8e00ff */
[----:B------:R-:W-:-:S03]  /*c490*/  IADD3 R20, R230, 0x40, RZ ;  /* 0x00000040e6147810 */ /* 0x000fc60007ffe0ff */
[----:B------:R-:W-:Y:S01]  /*c4a0*/  S2UR UR21, SR_CTAID.Z ;  /* 0x00000000001579c3 */ /* 0x000fe20000002700 */
[----:B------:R-:W-:Y:S01]  /*c4b0*/  UIMAD UR14, UR7, UR10, URZ ;  /* 0x0000000a070e72a4 */ /* 0x000fe2000f8e023f */
[----:B------:R-:W-:Y:S01]  /*c4c0*/  IMAD.MOV.U32 R8, RZ, RZ, R230 ;  /* 0x000000ffff087224 */ /* 0x000fe200078e00e6 */
[----:B------:R-:W-:Y:S01]  /*c4d0*/  BSSY B0, `(.L_x_1936) ;  /* 0x0000030000007945 */ /* 0x000fe20003800000 */
[----:B------:R-:W-:Y:S01]  /*c4e0*/  VIADD R4, R242, 0x20 ;  /* 0x00000020f2047836 */ /* 0x000fe20000000000 */
[----:B------:R-:W-:Y:S01]  /*c4f0*/  UIMAD UR14, UR5, UR11, UR14 ;  /* 0x0000000b050e72a4 */ /* 0x000fe2000f8e020e */
[----:B------:R-:W-:Y:S01]  /*c500*/  IMAD.WIDE.U32 R2, R2, UR5, R8 ;  /* 0x0000000502027c25 */ /* 0x000fe2000f8e0008 */
[----:B------:R-:W-:Y:S01]  /*c510*/  SHF.R.S32.HI R21, RZ, 0x1f, R242 ;  /* 0x0000001fff157819 */ /* 0x000fe200000114f2 */
[----:B------:R-:W-:Y:S01]  /*c520*/  UIMAD UR6, UR15, -0x80, UR6 ;  /* 0xffffff800f0678a4 */ /* 0x000fe2000f8e0206 */
[----:B------:R-:W1:Y:S01]  /*c530*/  S2UR UR15, SR_CTAID.Z ;  /* 0x00000000000f79c3 */ /* 0x000e620000002700 */
[----:B------:R-:W-:Y:S01]  /*c540*/  VIADD R5, R242, 0x40 ;  /* 0x00000040f2057836 */ /* 0x000fe20000000000 */
[----:B------:R-:W-:-:S03]  /*c550*/  IADD3 R2, P0, R2, UR19, RZ ;  /* 0x0000001302027c10 */ /* 0x000fc6000ff1e0ff */
[----:B------:R-:W-:Y:S02]  /*c560*/  ISETP.GE.AND P4, PT, R4, UR6, PT ;  /* 0x0000000604007c0c */ /* 0x000fe4000bf86270 */
[----:B------:R-:W-:Y:S01]  /*c570*/  MOV R4, UR14 ;  /* 0x0000000e00047c02 */ /* 0x000fe20008000f00 */
[----:B------:R2:W3:Y:S01]  /*c580*/  LDS.128 R28, [R0+0xd000] ;  /* 0x00d00000001c7984 */ /* 0x0004e20000000c00 */
[C---:B------:R-:W-:Y:S02]  /*c590*/  ISETP.GE.AND P5, PT, R242.reuse, UR6, PT ;  /* 0x00000006f2007c0c */ /* 0x040fe4000bfa6270 */
[----:B------:R-:W-:Y:S01]  /*c5a0*/  IADD3.X R3, R3, UR20, R4, P0, !PT ;  /* 0x0000001403037c10 */ /* 0x000fe200087fe404 */
[----:B------:R2:W4:Y:S01]  /*c5b0*/  LDS.128 R24, [R0+0x11000] ;  /* 0x0110000000187984 */ /* 0x0005220000000c00 */
[----:B------:R-:W-:Y:S01]  /*c5c0*/  ISETP.GE.AND P3, PT, R5, UR6, PT ;  /* 0x0000000605007c0c */ /* 0x000fe2000bf66270 */
[----:B------:R-:W-:Y:S02]  /*c5d0*/  VIADD R5, R242, 0x60 ;  /* 0x00000060f2057836 */ /* 0x000fe40000000000 */
[----:B------:R2:W2:Y:S03]  /*c5e0*/  LDS.128 R36, [R0+0x15000] ;  /* 0x0150000000247984 */ /* 0x0004a60000000c00 */
[----:B------:R-:W-:Y:S01]  /*c5f0*/  ISETP.GE.AND P2, PT, R5, UR6, PT ;  /* 0x0000000605007c0c */ /* 0x000fe2000bf46270 */
[----:B------:R2:W2:Y:S01]  /*c600*/  LDS.128 R44, [R0+0x16000] ;  /* 0x01600000002c7984 */ /* 0x0004a20000000c00 */
[----:B-1----:R-:W-:-:S03]  /*c610*/  USHF.R.S32.HI UR16, URZ, 0x1f, UR15 ;  /* 0x0000001f3f107899 */ /* 0x002fc6000801140f */
[----:B------:R1:W1:Y:S01]  /*c620*/  LDS.128 R52, [R0+0x17000] ;  /* 0x0170000000347984 */ /* 0x0002620000000c00 */
[----:B------:R-:W-:-:S03]  /*c630*/  ULDC.64 UR14, c[0x0][0x468] ;  /* 0x00011a00000e7ab9 */ /* 0x000fc60000000a00 */
[----:B------:R1:W1:Y:S01]  /*c640*/  LDS.128 R32, [R0+0x19000] ;  /* 0x0190000000207984 */ /* 0x0002620000000c00 */
[----:B------:R-:W-:Y:S01]  /*c650*/  UIMAD UR16, UR16, UR14, URZ ;  /* 0x0000000e101072a4 */ /* 0x000fe2000f8e023f */
[----:B------:R-:W-:Y:S02]  /*c660*/  IMAD.U32 R4, RZ, RZ, UR14 ;  /* 0x0000000eff047e24 */ /* 0x000fe4000f8e00ff */
[----:B------:R1:W1:Y:S01]  /*c670*/  LDS.128 R40, [R0+0x1a000] ;  /* 0x01a0000000287984 */ /* 0x0002620000000c00 */
[----:B------:R-:W-:Y:S01]  /*c680*/  UIMAD UR15, UR21, UR15, UR16 ;  /* 0x0000000f150f72a4 */ /* 0x000fe2000f8e0210 */
[----:B------:R-:W-:Y:S02]  /*c690*/  IMAD.WIDE.U32 R2, R4, UR21, R2 ;  /* 0x0000001504027c25 */ /* 0x000fe4000f8e0002 */
[----:B------:R1:W1:Y:S03]  /*c6a0*/  LDS.128 R48, [R0+0x1b000] ;  /* 0x01b0000000307984 */ /* 0x0002660000000c00 */
[----:B------:R-:W-:Y:S01]  /*c6b0*/  VIADD R10, R3, UR15 ;  /* 0x0000000f030a7c36 */ /* 0x000fe20008000000 */
[----:B------:R-:W-:Y:S06]  /*c6c0*/  @P5 BRA `(.L_x_1937) ;  /* 0x0000000000405947 */ /* 0x000fec0003800000 */
[----:B------:R-:W-:Y:S01]  /*c6d0*/  ULDC UR16, c[0x0][0x2d0] ;  /* 0x0000b40000107ab9 */ /* 0x000fe20000000800 */
[----:B------:R-:W3:Y:S01]  /*c6e0*/  LDS.128 R16, [R0+0x10000] ;  /* 0x0100000000107984 */ /* 0x000ee20000000c00 */
        /* <DEDUP_REMOVED lines=8> */
[----:B------:R-:W4:Y:S01]  /*c770*/  @!P1 LDS.128 R12, [R0+0xc000] ;  /* 0x00c00000000c9984 */ /* 0x000f220000000c00 */
[----:B------:R-:W-:Y:S01]  /*c780*/  IMAD.IADD R5, R4, 0x1, R7 ;  /* 0x0000000104057824 */ /* 0x000fe200078e0207 */
[----:B------:R-:W-:-:S04]  /*c790*/  LEA R4, P6, R6, UR14, 0x1 ;  /* 0x0000000e06047c11 */ /* 0x000fc8000f8c08ff */
[----:B------:R-:W-:-:S05]  /*c7a0*/  LEA.HI.X R5, R6, UR15, R5, 0x1, P6 ;  /* 0x0000000f06057c11 */ /* 0x000fca000b0f0c05 */
[----:B---3--:R3:W-:Y:S04]  /*c7b0*/  @!P0 STG.E.128 desc[UR8][R4.64+0x80], R16 ;  /* 0x0000801004008986 */ /* 0x0087e8000c101d08 */
[----:B----4-:R3:W-:Y:S02]  /*c7c0*/  @!P1 STG.E.128 desc[UR8][R4.64], R12 ;  /* 0x0000000c04009986 */ /* 0x0107e4000c101d08 */
.L_x_1937:
[----:B------:R-:W-:Y:S05]  /*c7d0*/  BSYNC B0 ;  /* 0x0000000000007941 */ /* 0x000fea0003800000 */
.L_x_1936:
[----:B------:R-:W-:Y:S04]  /*c7e0*/  BSSY B0, `(.L_x_1938) ;  /* 0x0000012000007945 */ /* 0x000fe80003800000 */
[----:B------:R-:W-:Y:S05]  /*c7f0*/  @P4 BRA `(.L_x_1939) ;  /* 0x0000000000404947 */ /* 0x000fea0003800000 */
[----:B---3--:R-:W-:Y:S01]  /*c800*/  IADD3 R4, P0, R242, 0x20, RZ ;  /* 0x00000020f2047810 */ /* 0x008fe20007f1e0ff */
        /* <DEDUP_REMOVED lines=14> */
[----:B----4-:R3:W-:Y:S02]  /*c8f0*/  @!P0 STG.E.128 desc[UR8][R4.64+0x80], R24 ;  /* 0x0000801804008986 */ /* 0x0107e4000c101d08 */
.L_x_1939:
[----:B------:R-:W-:Y:S05]  /*c900*/  BSYNC B0 ;  /* 0x0000000000007941 */ /* 0x000fea0003800000 */
.L_x_1938:
[----:B---3--:R3:W1:Y:S01]  /*c910*/  LDS.128 R16, [R0+0xe000] ;  /* 0x00e0000000107984 */ /* 0x0086620000000c00 */
        /* <DEDUP_REMOVED lines=19> */
.L_x_1941:
[----:B------:R-:W-:Y:S05]  /*ca50*/  BSYNC B0 ;  /* 0x0000000000007941 */ /* 0x000fea0003800000 */
.L_x_1940:
        /* <DEDUP_REMOVED lines=19> */
.L_x_1943:
[----:B------:R-:W-:Y:S05]  /*cb90*/  BSYNC B0 ;  /* 0x0000000000007941 */ /* 0x000fea0003800000 */
.L_x_1942:
[----:B------:R-:W2:Y:S01]  /*cba0*/  S2UR UR6, SR_CTAID.Z ;  /* 0x00000000000679c3 */ /* 0x000ea20000002700 */
[----:B-1----:R-:W-:Y:S01]  /*cbb0*/  IMAD.U32 R2, RZ, RZ, UR12 ;  /* 0x0000000cff027e24 */ /* 0x002fe2000f8e00ff */
[----:B------:R-:W-:Y:S01]  /*cbc0*/  UIMAD UR7, UR7, UR12, URZ ;  /* 0x0000000c070772a4 */ /* 0x000fe2000f8e023f */
[----:B------:R-:W1:Y:S01]  /*cbd0*/  LDS.128 R16, [R0+0x14000] ;  /* 0x0140000000107984 */ /* 0x000e620000000c00 */
[----:B------:R-:W-:Y:S01]  /*cbe0*/  BSSY B0, `(.L_x_1944) ;  /* 0x000001e000007945 */ /* 0x000fe20003800000 */
[----:B------:R-:W-:Y:S01]  /*cbf0*/  IMAD.WIDE.U32 R2, R2, UR5, R8 ;  /* 0x0000000502027c25 */ /* 0x000fe2000f8e0008 */
[----:B------:R-:W-:Y:S01]  /*cc00*/  UIMAD UR5, UR5, UR13, UR7 ;  /* 0x0000000d050572a4 */ /* 0x000fe2000f8e0207 */
[----:B------:R3:W1:Y:S01]  /*cc10*/  LDS.128 R12, [R0+0x18000] ;  /* 0x01800000000c7984 */ /* 0x0006620000000c00 */
[----:B------:R-:W4:Y:S01]  /*cc20*/  S2UR UR10, SR_CTAID.Z ;  /* 0x00000000000a79c3 */ /* 0x000f220000002700 */
[----:B------:R-:W-:-:S03]  /*cc30*/  IADD3 R2, P0, R2, UR17, RZ ;  /* 0x0000001102027c10 */ /* 0x000fc6000ff1e0ff */
[----:B------:R-:W-:-:S05]  /*cc40*/  IMAD.U32 R4, RZ, RZ, UR5 ;  /* 0x00000005ff047e24 */ /* 0x000fca000f8e00ff */
[----:B------:R-:W-:Y:S01]  /*cc50*/  IADD3.X R3, R3, UR18, R4, P0, !PT ;  /* 0x0000001203037c10 */ /* 0x000fe200087fe404 */
[----:B--2---:R-:W-:-:S03]  /*cc60*/  USHF.R.S32.HI UR11, URZ, 0x1f, UR6 ;  /* 0x0000001f3f0b7899 */ /* 0x004fc60008011406 */
[----:B------:R-:W-:Y:S02]  /*cc70*/  ULDC.64 UR6, c[0x0][0x470] ;  /* 0x00011c0000067ab9 */ /* 0x000fe40000000a00 */
[----:B------:R-:W-:Y:S01]  /*cc80*/  UIMAD UR5, UR11, UR6, URZ ;  /* 0x000000060b0572a4 */ /* 0x000fe2000f8e023f */
[----:B---3--:R-:W-:-:S03]  /*cc90*/  MOV R0, UR6 ;  /* 0x0000000600007c02 */ /* 0x008fc60008000f00 */
        /* <DEDUP_REMOVED lines=18> */
.L_x_1945:
[----:B------:R-:W-:Y:S05]  /*cdc0*/  BSYNC B0 ;  /* 0x0000000000007941 */ /* 0x000fea0003800000 */
.L_x_1944:
        /* <DEDUP_REMOVED lines=18> */
.L_x_1947:
[----:B------:R-:W-:Y:S05]  /*cef0*/  BSYNC B0 ;  /* 0x0000000000007941 */ /* 0x000fea0003800000 */
.L_x_1946:
[----:B------:R-:W-:Y:S04]  /*cf00*/  BSSY B0, `(.L_x_1948) ;  /* 0x0000012000007945 */ /* 0x000fe80003800000 */
[----:B------:R-:W-:Y:S05]  /*cf10*/  @P3 BRA `(.L_x_1949) ;  /* 0x0000000000403947 */ /* 0x000fea0003800000 */
[----:B------:R-:W-:Y:S01]  /*cf20*/  IADD3 R0, P0, R242, 0x40, RZ ;  /* 0x00000040f2007810 */ /* 0x000fe20007f1e0ff */
[----:B------:R-:W-:Y:S01]  /*cf30*/  ULDC UR5, c[0x0][0x2d0] ;  /* 0x0000b40000057ab9 */ /* 0x000fe20000000800 */
[----:B--23--:R-:W-:Y:S01]  /*cf40*/  MOV R5, R9 ;  /* 0x0000000900057202 */ /* 0x00cfe20000000f00 */
        /* <DEDUP_REMOVED lines=13> */
.L_x_1949:
[----:B------:R-:W-:Y:S05]  /*d020*/  BSYNC B0 ;  /* 0x0000000000007941 */ /* 0x000fea0003800000 */
.L_x_1948:
        /* <DEDUP_REMOVED lines=9> */
[----:B--234-:R-:W-:-:S04]  /*d0c0*/  IMAD.WIDE.U32 R4, R0, UR12, R2 ;  /* 0x0000000c00047c25 */ /* 0x01cfc8000f8e0002 */
[----:B------:R-:W-:Y:S01]  /*d0d0*/  IMAD R0, R0, UR13, R6 ;  /* 0x0000000d00007c24 */ /* 0x000fe2000f8e0206 */
[----:B------:R-:W-:-:S03]  /*d0e0*/  LEA R2, P2, R4, UR6, 0x1 ;  /* 0x0000000604027c11 */ /* 0x000fc6000f8408ff */
[----:B------:R-:W-:-:S05]  /*d0f0*/  IMAD.IADD R0, R0, 0x1, R5 ;  /* 0x0000000100007824 */ /* 0x000fca00078e0205 */
[----:B------:R-:W-:-:S05]  /*d100*/  LEA.HI.X R3, R4, UR7, R0, 0x1, P2 ;  /* 0x0000000704037c11 */ /* 0x000fca00090f0c00 */
[----:B------:R2:W-:Y:S04]  /*d110*/  @!P1 STG.E.128 desc[UR8][R2.64], R52 ;  /* 0x0000003402009986 */ /* 0x0005e8000c101d08 */
[----:B------:R2:W-:Y:S02]  /*d120*/  @!P0 STG.E.128 desc[UR8][R2.64+0x80], R48 ;  /* 0x0000803002008986 */ /* 0x0005e4000c101d08 */
.L_x_1902:
[----:B------:R-:W-:Y:S05]  /*d130*/  BSYNC B1 ;  /* 0x0000000000017941 */ /* 0x000fea0003800000 */
.L_x_1880:
[----:B------:R-:W-:Y:S01]  /*d140*/  ULDC UR6, c[0x0][0x2c8] ;  /* 0x0000b20000067ab9 */ /* 0x000fe20000000800 */
[----:B------:R-:W-:Y:S01]  /*d150*/  R2UR UR7, R248 ;  /* 0x00000000f80772ca */ /* 0x000fe200000e0000 */
[----:B------:R-:W-:-:S04]  /*d160*/  UIADD3 UR6, UR6, 0x7f, URZ ;  /* 0x0000007f06067890 */ /* 0x000fc8000fffe03f */
[----:B------:R-:W-:-:S04]  /*d170*/  USHF.R.S32.HI UR5, URZ, 0x1f, UR6 ;  /* 0x0000001f3f057899 */ /* 0x000fc80008011406 */
[----:B------:R-:W-:-:S03]  /*d180*/  ULEA.HI UR5, UR5, UR6, URZ, 0x7 ;  /* 0x0000000605057291 */ /* 0x000fc6000f8f383f */
[----:B------:R-:W-:Y:S01]  /*d190*/  ULDC UR6, c[0x0][0xc] ;  /* 0x0000030000067ab9 */ /* 0x000fe20000000800 */
[----:B------:R-:W-:Y:S02]  /*d1a0*/  USHF.R.S32.HI UR5, URZ, 0x7, UR5 ;  /* 0x000000073f057899 */ /* 0x000fe40008011405 */
[----:B------:R-:W-:-:S04]  /*d1b0*/  UIADD3 UR7, UR6, UR7, URZ ;  /* 0x0000000706077290 */ /* 0x000fc8000fffe03f */
[----:B------:R-:W-:Y:S02]  /*d1c0*/  UISETP.GE.AND UP0, UPT, UR7, UR5, UPT ;  /* 0x000000050700728c */ /* 0x000fe4000bf06270 */
[----:B------:R-:W-:-:S04]  /*d1d0*/  IMAD.U32 R248, RZ, RZ, UR7 ;  /* 0x00000007fff87e24 */ /* 0x000fc8000f8e00ff */
[----:B------:R-:W-:-:S13]  /*d1e0*/  PLOP3.LUT P0, PT, PT, PT, UP0, 0x80, 0x0 ;  /* 0x000000000000781c */ /* 0x000fda0003f0f008 */
[----:B------:R-:W-:Y:S05]  /*d1f0*/  @P0 BRA `(.L_x_1950) ;  /* 0x0000000000040947 */ /* 0x000fea0003800000 */
[----:B------:R-:W-:Y:S05]  /*d200*/  BRA `(.L_x_1951) ;  /* 0xffffff3400ec7947 */ /* 0x000fea000383ffff */
.L_x_1950:
[----:B------:R-:W-:Y:S05]  /*d210*/  EXIT ;  /* 0x000000000000794d */ /* 0x000fea0003800000 */
.L_x_1952:
        /* <DEDUP_REMOVED lines=14> */
.L_x_2094:


//--------------------- .text._ZN5flash44flash_bwd_dq_dk_dv_loop_seqk_parallel_kernelI23Flash_bwd_kernel_traitsILi128ELi64ELi128ELi8ELi2ELi4ELi2ELb0ELb0EN7cutlass6half_tE19Flash_kernel_traitsILi128ELi64ELi128ELi8ES3_EELb0ELb0ELb1ELb1ELb0ELb0ELb1EEEvNS_16Flash_bwd_paramsE --------------------------
	.section	.text._ZN5flash44flash_bwd_dq_dk_dv_loop_seqk_parallel_kernelI23Flash_bwd_kernel_traitsILi128ELi64ELi128ELi8ELi2ELi4ELi2ELb0ELb0EN7cutlass6half_tE19Flash_kernel_traitsILi128ELi64ELi128ELi8ES3_EELb0ELb0ELb1ELb1ELb0ELb0ELb1EEEvNS_16Flash_bwd_paramsE,"ax",@progbits
	.align	128
        .global         _ZN5flash44flash_bwd_dq_dk_dv_loop_seqk_parallel_kernelI23Flash_bwd_kernel_traitsILi128ELi64ELi128ELi8ELi2ELi4ELi2ELb0ELb0EN7cutlass6half_tE19Flash_kernel_traitsILi128ELi64ELi128ELi8ES3_EELb0ELb0ELb1ELb1ELb0ELb0ELb1EEEvNS_16Flash_bwd_paramsE
        .type           _ZN5flash44flash_bwd_dq_dk_dv_loop_seqk_parallel_kernelI23Flash_bwd_kernel_traitsILi128ELi64ELi128ELi8ELi2ELi4ELi2ELb0ELb0EN7cutlass6half_tE19Flash_kernel_traitsILi128ELi64ELi128ELi8ES3_EELb0ELb0ELb1ELb1ELb0ELb0ELb1EEEvNS_16Flash_bwd_paramsE,@function
        .size           _ZN5flash44flash_bwd_dq_dk_dv_loop_seqk_parallel_kernelI23Flash_bwd_kernel_traitsILi128ELi64ELi128ELi8ELi2ELi4ELi2ELb0ELb0EN7cutlass6half_tE19Flash_kernel_traitsILi128ELi64ELi128ELi8ES3_EELb0ELb0ELb1ELb1ELb0ELb0ELb1EEEvNS_16Flash_bwd_paramsE,(.L_x_2095 - _ZN5flash44flash_bwd_dq_dk_dv_loop_seqk_parallel_kernelI23Flash_bwd_kernel_traitsILi128ELi64ELi128ELi8ELi2ELi4ELi2ELb0ELb0EN7cutlass6half_tE19Flash_kernel_traitsILi128ELi64ELi128ELi8ES3_EELb0ELb0ELb1ELb1ELb0ELb0ELb1EEEvNS_16Flash_bwd_paramsE)
        .other          _ZN5flash44flash_bwd_dq_dk_dv_loop_seqk_parallel_kernelI23Flash_bwd_kernel_traitsILi128ELi64ELi128ELi8ELi2ELi4ELi2ELb0ELb0EN7cutlass6half_tE19Flash_kernel_traitsILi128ELi64ELi128ELi8ES3_EELb0ELb0ELb1ELb1ELb0ELb0ELb1EEEvNS_16Flash_bwd_paramsE,@"STO_CUDA_ENTRY STV_DEFAULT"
_ZN5flash44flash_bwd_dq_dk_dv_loop_seqk_parallel_kernelI23Flash_bwd_kernel_traitsILi128ELi64ELi128ELi8ELi2ELi4ELi2ELb0ELb0EN7cutlass6half_tE19Flash_kernel_traitsILi128ELi64ELi128ELi8ES3_EELb0ELb0ELb1ELb1ELb0ELb0ELb1EEEvNS_16Flash_bwd_paramsE:
.text._ZN5flash44flash_bwd_dq_dk_dv_loop_seqk_parallel_kernelI23Flash_bwd_kernel_traitsILi128ELi64ELi128ELi8ELi2ELi4ELi2ELb0ELb0EN7cutlass6half_tE19Flash_kernel_traitsILi128ELi64ELi128ELi8ES3_EELb0ELb0ELb1ELb1ELb0ELb0ELb1EEEvNS_16Flash_bwd_paramsE:
        /* <DEDUP_REMOVED lines=26> */
[-C--:B------:R-:W-:Y:S02]  /*01a0*/  LEA.HI R4, R0, R10.reuse, RZ, 0x4 ;  /* 0x0000000a00047211 */ /* 0x080fe400078f20ff */
[----:B------:R-:W-:Y:S02]  /*01b0*/  LOP3.LUT R6, R2, 0x7ffffffc, RZ, 0xc0, !PT ;  /* 0x7ffffffc02067812 */ /* 0x000fe400078ec0ff */
[----:B------:R-:W-:-:S02]  /*01c0*/  LEA.HI R16, R0, R10, RZ, 0x6 ;  /* 0x0000000a00107211 */ /* 0x000fc400078f30ff */
[----:B------:R-:W-:Y:S01]  /*01d0*/  LEA.HI R15, R0, R10, RZ, 0x7 ;  /* 0x0000000a000f7211 */ /* 0x000fe200078f38ff */
[C---:B------:R-:W-:Y:S01]  /*01e0*/  IMAD.IADD R14, R10.reuse, 0x1, -R6 ;  /* 0x000000010a0e7824 */ /* 0x040fe200078e0a06 */
[----:B------:R-:W-:Y:S02]  /*01f0*/  LOP3.LUT R8, R3, 0xffffffe0, RZ, 0xc0, !PT ;  /* 0xffffffe003087812 */ /* 0x000fe400078ec0ff */
[----:B------:R-:W-:Y:S02]  /*0200*/  LOP3.LUT R7, R215, 0xfffffff8, RZ, 0xc0, !PT ;  /* 0xfffffff8d7077812 */ /* 0x000fe400078ec0ff */
[----:B------:R-:W-:Y:S01]  /*0210*/  SHF.R.S32.HI R0, RZ, 0x5, R3 ;  /* 0x00000005ff007819 */ /* 0x000fe20000011403 */
[----:B------:R-:W-:Y:S01]  /*0220*/  IMAD.IADD R8, R10, 0x1, -R8 ;  /* 0x000000010a087824 */ /* 0x000fe200078e0a08 */
[----:B------:R-:W-:Y:S01]  /*0230*/  LOP3.LUT R9, R4, 0xfffffff0, RZ, 0xc0, !PT ;  /* 0xfffffff004097812 */ /* 0x000fe200078ec0ff */
[----:B------:R-:W-:Y:S01]  /*0240*/  IMAD.IADD R7, R10, 0x1, -R7 ;  /* 0x000000010a077824 */ /* 0x000fe200078e0a07 */
[----:B------:R-:W-:-:S02]  /*0250*/  SHF.R.S32.HI R5, RZ, 0x1f, R3 ;  /* 0x0000001fff057819 */ /* 0x000fc40000011403 */
[-C--:B------:R-:W-:Y:S01]  /*0260*/  LEA.HI R6, R3, R0.reuse, RZ, 0x1 ;  /* 0x0000000003067211 */ /* 0x080fe200078f08ff */
[----:B------:R-:W-:Y:S01]  /*0270*/  IMAD.IADD R10, R10, 0x1, -R9 ;  /* 0x000000010a0a7824 */ /* 0x000fe200078e0a09 */
[----:B------:R-:W-:Y:S01]  /*0280*/  LEA.HI R3, R5, R0, RZ, 0x2 ;  /* 0x0000000005037211 */ /* 0x000fe200078f10ff */
[----:B------:R-:W-:Y:S01]  /*0290*/  IMAD.SHL.U32 R228, R7, 0x8, RZ ;  /* 0x0000000807e47824 */ /* 0x000fe200078e00ff */
[--C-:B------:R-:W-:Y:S02]  /*02a0*/  SHF.R.S32.HI R9, RZ, 0x2, R2.reuse ;  /* 0x00000002ff097819 */ /* 0x100fe40000011402 */
[----:B------:R-:W-:Y:S02]  /*02b0*/  SHF.R.S32.HI R2, RZ, 0x1f, R2 ;  /* 0x0000001fff027819 */ /* 0x000fe40000011402 */
[----:B------:R-:W-:Y:S02]  /*02c0*/  LOP3.LUT R6, R6, 0xfffffffe, RZ, 0xc0, !PT ;  /* 0xfffffffe06067812 */ /* 0x000fe400078ec0ff */
[----:B------:R-:W-:-:S02]  /*02d0*/  LOP3.LUT R3, R3, 0xfffffffc, RZ, 0xc0, !PT ;  /* 0xfffffffc03037812 */ /* 0x000fc400078ec0ff */
[----:B------:R-:W-:Y:S01]  /*02e0*/  LEA.HI R2, R2, R9, RZ, 0x3 ;  /* 0x0000000902027211 */ /* 0x000fe200078f18ff */
[C---:B------:R-:W-:Y:S01]  /*02f0*/  IMAD.IADD R13, R0.reuse, 0x1, -R6 ;  /* 0x00000001000d7824 */ /* 0x040fe200078e0a06 */
[----:B------:R-:W-:Y:S01]  /*0300*/  SHF.R.S32.HI R5, RZ, 0x4, R4 ;  /* 0x00000004ff057819 */ /* 0x000fe20000011404 */
[----:B------:R-:W-:Y:S01]  /*0310*/  IMAD.IADD R6, R0, 0x1, -R3 ;  /* 0x0000000100067824 */ /* 0x000fe200078e0a03 */
[----:B------:R-:W-:Y:S02]  /*0320*/  LOP3.LUT R0, R2, 0xfffffff8, RZ, 0xc0, !PT ;  /* 0xfffffff802007812 */ /* 0x000fe400078ec0ff */
[----:B------:R-:W-:Y:S02]  /*0330*/  LEA.HI R4, R4, R5, RZ, 0x1 ;  /* 0x0000000504047211 */ /* 0x000fe400078f08ff */
[----:B------:R-:W-:Y:S01]  /*0340*/  SHF.R.S32.HI R3, RZ, 0x3, R215 ;  /* 0x00000003ff037819 */ /* 0x000fe200000114d7 */
[----:B------:R-:W-:Y:S01]  /*0350*/  IMAD.IADD R9, R9, 0x1, -R0 ;  /* 0x0000000109097824 */ /* 0x000fe200078e0a00 */
[----:B------:R-:W-:-:S02]  /*0360*/  LOP3.LUT R2, R4, 0xfffffffe, RZ, 0xc0, !PT ;  /* 0xfffffffe04027812 */ /* 0x000fc400078ec0ff */
[----:B------:R-:W-:Y:S01]  /*0370*/  SHF.R.S32.HI R4, RZ, 0x1f, R8 ;  /* 0x0000001fff047819 */ /* 0x000fe20000011408 */
[----:B------:R-:W-:Y:S01]  /*0380*/  IMAD.SHL.U32 R0, R3, 0x40, RZ ;  /* 0x0000004003007824 */ /* 0x000fe200078e00ff */
[----:B------:R-:W-:Y:S01]  /*0390*/  LOP3.LUT P4, RZ, R7, 0x2, RZ, 0xc0, !PT ;  /* 0x0000000207ff7812 */ /* 0x000fe2000788c0ff */
[----:B------:R-:W-:Y:S01]  /*03a0*/  IMAD.IADD R11, R5, 0x1, -R2 ;  /* 0x00000001050b7824 */ /* 0x000fe200078e0a02 */
[----:B------:R-:W-:Y:S02]  /*03b0*/  SHF.R.S32.HI R2, RZ, 0x1f, R10 ;  /* 0x0000001fff027819 */ /* 0x000fe4000001140a */
[----:B------:R-:W-:Y:S02]  /*03c0*/  LOP3.LUT R0, R0, 0x1c0, RZ, 0xc0, !PT ;  /* 0x000001c000007812 */ /* 0x000fe400078ec0ff */
[----:B------:R-:W-:Y:S02]  /*03d0*/  LEA.HI R17, R4, R8, RZ, 0x2 ;  /* 0x0000000804117211 */ /* 0x000fe400078f10ff */
[----:B------:R-:W-:Y:S01]  /*03e0*/  LEA.HI R12, R2, R10, RZ, 0x3 ;  /* 0x0000000a020c7211 */ /* 0x000fe200078f18ff */
[----:B------:R-:W-:Y:S01]  /*03f0*/  IMAD.SHL.U32 R2, R7, 0x40, RZ ;  /* 0x0000004007027824 */ /* 0x000fe200078e00ff */
[----:B------:R-:W-:-:S02]  /*0400*/  SHF.R.U32.HI R5, RZ, 0x3, R0 ;  /* 0x00000003ff057819 */ /* 0x000fc40000011600 */
[----:B------:R-:W-:Y:S02]  /*0410*/  LOP3.LUT R4, R0, 0x38, R228, 0xf8, !PT ;  /* 0x0000003800047812 */ /* 0x000fe400078ef8e4 */
[----:B------:R-:W-:Y:S02]  /*0420*/  LOP3.LUT R0, R9, 0x1, RZ, 0xc0, !PT ;  /* 0x0000000109007812 */ /* 0x000fe400078ec0ff */
[----:B------:R-:W-:Y:S01]  /*0430*/  LOP3.LUT R8, R4, R5, RZ, 0x3c, !PT ;  /* 0x0000000504087212 */ /* 0x000fe200078e3cff */
[----:B------:R-:W-:Y:S01]  /*0440*/  IMAD.SHL.U32 R5, R6, 0x10, RZ ;  /* 0x0000001006057824 */ /* 0x000fe200078e00ff */
[----:B------:R-:W-:Y:S01]  /*0450*/  ISETP.NE.U32.AND P0, PT, R0, 0x1, PT ;  /* 0x000000010000780c */ /* 0x000fe20003f05070 */
[----:B------:R-:W-:Y:S01]  /*0460*/  IMAD.SHL.U32 R4, R14, 0x2, RZ ;  /* 0x000000020e047824 */ /* 0x000fe200078e00ff */
[----:B------:R-:W-:Y:S02]  /*0470*/  LOP3.LUT R0, R2, 0x1c0, RZ, 0xc0, !PT ;  /* 0x000001c002007812 */ /* 0x000fe400078ec0ff */
[----:B------:R-:W-:Y:S01]  /*0480*/  LOP3.LUT R3, R12, 0xfffffff8, RZ, 0xc0, !PT ;  /* 0xfffffff80c037812 */ /* 0x000fe200078ec0ff */
[----:B------:R-:W-:Y:S01]  /*0490*/  IMAD R14, R6, 0x400, R4 ;  /* 0x00000400060e7824 */ /* 0x000fe200078e0204 */
[----:B------:R-:W-:-:S02]  /*04a0*/  LOP3.LUT R5, R0, 0x30, R5, 0xf8, !PT ;  /* 0x0000003000057812 */ /* 0x000fc400078ef805 */
[----:B------:R-:W-:Y:S01]  /*04b0*/  LOP3.LUT P3, RZ, R7, 0x4, RZ, 0xc0, !PT ;  /* 0x0000000407ff7812 */ /* 0x000fe2000786c0ff */
[----:B------:R-:W-:Y:S01]  /*04c0*/  IMAD.IADD R18, R10, 0x1, -R3 ;  /* 0x000000010a127824 */ /* 0x000fe200078e0a03 */
[----:B------:R-:W-:Y:S01]  /*04d0*/  LOP3.LUT R7, R5, 0x8, R215, 0xf8, !PT ;  /* 0x0000000805077812 */ /* 0x000fe200078ef8d7 */
[----:B------:R-:W-:Y:S01]  /*04e0*/  IMAD.SHL.U32 R5, R11, 0x200, RZ ;  /* 0x000002000b057824 */ /* 0x000fe200078e00ff */
[----:B------:R-:W-:Y:S02]  /*04f0*/  SHF.R.S32.HI R3, RZ, 0x7, R15 ;  /* 0x00000007ff037819 */ /* 0x000fe4000001140f */
[----:B------:R-:W-:Y:S01]  /*0500*/  SHF.R.S32.HI R2, RZ, 0x6, R16 ;  /* 0x00000006ff027819 */ /* 0x000fe20000011410 */
[----:B------:R-:W-:Y:S01]  /*0510*/  STL [R1+0x40], R18 ;  /* 0x0000401201007387 */ /* 0x000fe20000100800 */
[----:B------:R-:W-:Y:S01]  /*0520*/  LOP3.LUT R215, R0, 0x8, R215, 0xf8, !PT ;  /* 0x0000000800d77812 */ /* 0x000fe200078ef8d7 */
[----:B------:R-:W-:Y:S01]  /*0530*/  IMAD R10, R3, 0x1000, R4 ;  /* 0x00001000030a7824 */ /* 0x000fe200078e0204 */
[----:B------:R-:W-:Y:S01]  /*0540*/  SHF.R.U32.HI R211, RZ, 0x3, R0 ;  /* 0x00000003ffd37819 */ /* 0x000fe20000011600 */
[----:B------:R-:W-:Y:S01]  /*0550*/  IMAD.SHL.U32 R0, R11, 0x20, RZ ;  /* 0x000000200b007824 */ /* 0x000fe200078e00ff */
[----:B------:R-:W-:Y:S01]  /*0560*/  R2P PR, R9, 0x6 ;  /* 0x0000000609007804 */ /* 0x000fe20000000000 */
[----:B------:R-:W-:Y:S01]  /*0570*/  IMAD.SHL.U32 R210, R2, 0x8, RZ ;  /* 0x0000000802d27824 */ /* 0x000fe200078e00ff */
[----:B------:R-:W-:Y:S01]  /*0580*/  LOP3.LUT R215, R215, R211, RZ, 0x3c, !PT ;  /* 0x000000d3d7d77212 */ /* 0x000fe200078e3cff */
[----:B------:R-:W-:Y:S01]  /*0590*/  IMAD.SHL.U32 R4, R9, 0x40, RZ ;  /* 0x0000004009047824 */ /* 0x000fe200078e00ff */
[----:B------:R-:W-:Y:S01]  /*05a0*/  LOP3.LUT R0, R0, 0x20, RZ, 0xc0, !PT ;  /* 0x0000002000007812 */ /* 0x000fe200078ec0ff */
[----:B------:R-:W-:Y:S01]  /*05b0*/  IMAD.SHL.U32 R6, R3, 0x8, RZ ;  /* 0x0000000803067824 */ /* 0x000fe200078e00ff */
[----:B------:R-:W-:Y:S01]  /*05c0*/  LOP3.LUT R211, R5, R7, R211, 0xf6, !PT ;  /* 0x0000000705d37212 */ /* 0x000fe200078ef6d3 */
[----:B------:R-:W-:Y:S01]  /*05d0*/  IMAD R3, R2, 0x800, R5 ;  /* 0x0000080002037824 */ /* 0x000fe200078e0205 */
[----:B------:R-:W-:Y:S01]  /*05e0*/  LOP3.LUT R210, R0, 0x18, R210, 0xf8, !PT ;  /* 0x0000001800d27812 */ /* 0x000fe200078ef8d2 */
[----:B------:R-:W-:Y:S01]  /*05f0*/  IMAD R8, R2, 0x200, R8 ;  /* 0x0000020002087824 */ /* 0x000fe200078e0208 */
[----:B------:R-:W-:Y:S01]  /*0600*/  LOP3.LUT R0, R4, 0x1c0, RZ, 0xc0, !PT ;  /* 0x000001c004007812 */ /* 0x000fe200078ec0ff */
[----:B------:R-:W-:Y:S01]  /*0610*/  IMAD.SHL.U32 R4, R2, 0x20, RZ ;  /* 0x0000002002047824 */ /* 0x000fe200078e00ff */
[----:B------:R-:W-:Y:S01]  /*0620*/  SEL R225, R225, 0x10, !P0 ;  /* 0x00000010e1e17807 */ /* 0x000fe20004000000 */
[----:B------:R-:W-:Y:S01]  /*0630*/  IMAD.IADD R215, R3, 0x1, R215 ;  /* 0x0000000103d77824 */ /* 0x000fe200078e02d7 */
[----:B------:R-:W-:Y:S01]  /*0640*/  LOP3.LUT R3, R6, 0x8, RZ, 0xc0, !PT ;  /* 0x0000000806037812 */ /* 0x000fe200078ec0ff */
[----:B------:R-:W-:Y:S01]  /*0650*/  IMAD.SHL.U32 R6, R11, 0x10, RZ ;  /* 0x000000100b067824 */ /* 0x000fe200078e00ff */
[----:B------:R-:W-:Y:S01]  /*0660*/  SHF.R.U32.HI R2, RZ, 0x3, R0 ;  /* 0x00000003ff027819 */ /* 0x000fe20000011600 */
[----:B------:R1:W-:Y:S01]  /*0670*/  STL [R1+0x14], R8 ;  /* 0x0000140801007387 */ /* 0x0003e20000100800 */
[----:B------:R-:W-:Y:S01]  /*0680*/  LOP3.LUT R4, R0, 0x20, R4, 0xf8, !PT ;  /* 0x0000002000047812 */ /* 0x000fe200078ef804 */
[----:B------:R-:W-:Y:S01]  /*0690*/  IMAD.SHL.U32 R215, R215, 0x2, RZ ;  /* 0x00000002d7d77824 */ /* 0x000fe200078e00ff */
[----:B------:R-:W-:Y:S01]  /*06a0*/  LOP3.LUT R5, R2, R0, R3, 0x1e, !PT ;  /* 0x0000000002057212 */ /* 0x000fe200078e1e03 */
[----:B------:R-:W-:Y:S01]  /*06b0*/  IMAD.SHL.U32 R0, R18, 0x40, RZ ;  /* 0x0000004012007824 */ /* 0x000fe200078e00ff */
[----:B------:R-:W-:-:S02]  /*06c0*/  LOP3.LUT R7, R3, 0x10, R6, 0xf8, !PT ;  /* 0x0000001003077812 */ /* 0x000fc400078ef806 */
[----:B------:R-:W-:Y:S01]  /*06d0*/  LOP3.LUT R3, R4, R2, RZ, 0x3c, !PT ;  /* 0x0000000204037212 */ /* 0x000fe200078e3cff */
[----:B------:R-:W-:Y:S01]  /*06e0*/  IMAD R2, R13, 0x400, R10 ;  /* 0x000004000d027824 */ /* 0x000fe200078e020a */
[----:B------:R-:W-:Y:S02]  /*06f0*/  LOP3.LUT R0, R0, 0x1c0, RZ, 0xc0, !PT ;  /* 0x000001c000007812 */ /* 0x000fe400078ec0ff */
[----:B------:R-:W-:Y:S01]  /*0700*/  SHF.R.S32.HI R4, RZ, 0x2, R17 ;  /* 0x00000002ff047819 */ /* 0x000fe20000011411 */
[----:B------:R-:W-:Y:S01]  /*0710*/  IMAD.IADD R226, R3, 0x1, R2 ;  /* 0x0000000103e27824 */ /* 0x000fe200078e0202 */
[--C-:B------:R-:W-:Y:S01]  /*0720*/  SHF.R.U32.HI R3, RZ, 0x3, R0.reuse ;  /* 0x00000003ff037819 */ /* 0x100fe20000011600 */
[----:B------:R-:W-:Y:S01]  /*0730*/  IMAD.SHL.U32 R2, R11, 0x8, RZ ;  /* 0x000000080b027824 */ /* 0x000fe200078e00ff */
[----:B------:R-:W-:Y:S02]  /*0740*/  LEA R211, R211, UR4, 0x1 ;  /* 0x00000004d3d37c11 */ /* 0x000fe4000f8e08ff */
[----:B------:R-:W-:-:S02]  /*0750*/  LOP3.LUT R210, R3, R210, R0, 0x1e, !PT ;  /* 0x000000d203d27212 */ /* 0x000fc400078e1e00 */
[----:B------:R-:W-:Y:S02]  /*0760*/  LOP3.LUT R6, R0, 0x8, R2, 0xf8, !PT ;  /* 0x0000000800067812 */ /* 0x000fe400078ef802 */
[----:B------:R-:W-:Y:S02]  /*0770*/  LOP3.LUT R2, R3, R7, R0, 0x1e, !PT ;  /* 0x0000000703027212 */ /* 0x000fe400078e1e00 */
[----:B------:R-:W-:Y:S01]  /*0780*/  LOP3.LUT R3, R6, R3, RZ, 0x3c, !PT ;  /* 0x0000000306037212 */ /* 0x000fe200078e3cff */
[----:B-1----:R-:W-:Y:S01]  /*0790*/  IMAD.IADD R8, R14, 0x1, R5 ;  /* 0x000000010e087824 */ /* 0x002fe200078e0205 */
[----:B------:R-:W-:Y:S01]  /*07a0*/  LEA R226, R226, UR4, 0x1 ;  /* 0x00000004e2e27c11 */ /* 0x000fe2000f8e08ff */
[----:B------:R-:W-:-:S04]  /*07b0*/  IMAD.SHL.U32 R5, R12, 0x40, RZ ;  /* 0x000000400c057824 */ /* 0x000fc800078e00ff */
[----:B------:R-:W-:Y:S01]  /*07c0*/  IMAD.IADD R227, R226, 0x1, R225 ;  /* 0x00000001e2e37824 */ /* 0x000fe200078e02e1 */
[----:B------:R-:W-:Y:S01]  /*07d0*/  LOP3.LUT R0, R5, 0xfffffe00, RZ, 0xc0, !PT ;  /* 0xfffffe0005007812 */ /* 0x000fe200078ec0ff */
[----:B------:R-:W-:-:S03]  /*07e0*/  IMAD R5, R13, 0x10, R4 ;  /* 0x000000100d057824 */ /* 0x000fc600078e0204 */
        /* <DEDUP_REMOVED lines=9> */
[----:B------:R-:W-:Y:S02]  /*0880*/  IMAD.MOV.U32 R2, RZ, RZ, 0x20 ;  /* 0x00000020ff027424 */ /* 0x000fe400078e00ff */
[----:B------:R-:W-:-:S02]  /*0890*/  IMAD.MOV.U32 R0, RZ, RZ, 0x40 ;  /* 0x00000040ff007424 */ /* 0x000fc400078e00ff */
        /* <DEDUP_REMOVED lines=27> */
.L_x_2025:
        /* <DEDUP_REMOVED lines=67> */
.L_x_1953:
        /* <DEDUP_REMOVED lines=11> */
[----:B------:R-:W-:Y:S02]  /*0f30*/  UIMAD UR9, UR59, UR6, URZ ;  /* 0x000000063b0972a4 */ /* 0x000fe4000f8e023f */
[----:B------:R-:W-:Y:S01]  /*0f40*/  UIMAD.WIDE.U32 UR20, UR46, UR6, URZ ;  /* 0x000000062e1472a5 */ /* 0x000fe2000f8e003f */
[----:B------:R-:W2:Y:S01]  /*0f50*/  S2UR UR13, SR_CTAID.X ;  /* 0x00000000000d79c3 */ /* 0x000ea20000002500 */
[----:B------:R-:W-:Y:S01]  /*0f60*/  UIMAD UR28, UR46, UR7, UR9 ;  /* 0x000000072e1c72a4 */ /* 0x000fe2000f8e0209 */
[----:B------:R-:W-:-:S02]  /*0f70*/  ULDC UR60, c[0x0][0x2d4] ;  /* 0x0000b500003c7ab9 */ /* 0x000fc40000000800 */
[----:B------:R-:W-:Y:S01]  /*0f80*/  @!UP2 ULDC.64 UR6, c[0x0][0x418] ;  /* 0x000106000006aab9 */ /* 0x000fe20000000a00 */
[----:B------:R-:W-:Y:S02]  /*0f90*/  USHF.R.S32.HI UR37, URZ, 0x1f, UR60 ;  /* 0x0000001f3f257899 */ /* 0x000fe4000801143c */
[----:B------:R-:W-:Y:S02]  /*0fa0*/  @!UP2 UIMAD UR9, UR59, UR6, URZ ;  /* 0x000000063b09a2a4 */ /* 0x000fe4000f8e023f */
[----:B------:R-:W-:Y:S02]  /*0fb0*/  @!UP2 UIMAD.WIDE.U32 UR42, UR46, UR6, URZ ;  /* 0x000000062e2aa2a5 */ /* 0x000fe4000f8e003f */
[----:B------:R-:W-:Y:S02]  /*0fc0*/  @!UP2 UIMAD UR31, UR46, UR7, UR9 ;  /* 0x000000072e1fa2a4 */ /* 0x000fe4000f8e0209 */
[----:B------:R-:W-:Y:S02]  /*0fd0*/  UIADD3 UR9, UR12, 0x3f, URZ ;  /* 0x0000003f0c097890 */ /* 0x000fe4000fffe03f */
[----:B------:R-:W-:Y:S01]  /*0fe0*/  UIADD3 UR6, UR12, 0x80, UR23 ;  /* 0x000000800c067890 */ /* 0x000fe2000fffe017 */
[----:B-1----:R-:W-:Y:S01]  /*0ff0*/  IABS R5, R6 ;  /* 0x0000000600057213 */ /* 0x002fe20000000000 */
[----:B------:R-:W-:Y:S01]  /*1000*/  ULDC UR22, c[0x0][0x394] ;  /* 0x0000e50000167ab9 */ /* 0x000fe20000000800 */
[----:B------:R-:W-:Y:S01]  /*1010*/  USHF.L.U32 UR16, UR46, 0x7, URZ ;  /* 0x000000072e107899 */ /* 0x000fe2000800063f */
[----:B------:R-:W-:Y:S01]  /*1020*/  ISETP.NE.AND P3, PT, R6, RZ, PT ;  /* 0x000000ff0600720c */ /* 0x000fe20003f65270 */
[----:B------:R-:W1:Y:S01]  /*1030*/  I2F.RP R2, R5 ;  /* 0x0000000500027306 */ /* 0x000e620000209400 */
[----:B------:R-:W-:Y:S01]  /*1040*/  ULDC.U8 UR30, c[0x0][0x480] ;  /* 0x00012000001e7ab9 */ /* 0x000fe20000000000 */
[----:B------:R-:W-:Y:S01]  /*1050*/  ULDC.64 UR26, c[0x0][0x240] ;  /* 0x00009000001a7ab9 */ /* 0x000fe20000000a00 */
[----:B------:R-:W-:-:S02]  /*1060*/  UIADD3 UR22, UR6, UR22, -UR8 ;  /* 0x0000001606167290 */ /* 0x000fc4000fffe808 */
[----:B--2---:R-:W-:Y:S01]  /*1070*/  UIMAD.WIDE.U32 UR34, UR13, UR14, URZ ;  /* 0x0000000e0d2272a5 */ /* 0x004fe2000f8e003f */
[----:B------:R-:W-:Y:S01]  /*1080*/  ULDC UR40, c[0x0][0x2dc] ;  /* 0x0000b70000287ab9 */ /* 0x000fe20000000800 */
[----:B------:R-:W-:Y:S02]  /*1090*/  ULDC UR38, c[0x0][0x270] ;  /* 0x00009c0000267ab9 */ /* 0x000fe40000000800 */
[----:B------:R-:W-:Y:S02]  /*10a0*/  UIMAD UR41, UR13, UR15, UR35 ;  /* 0x0000000f0d2972a4 */ /* 0x000fe4000f8e0223 */
[----:B------:R-:W-:Y:S01]  /*10b0*/  USHF.L.U64.HI UR13, UR46, 0x7, UR59 ;  /* 0x000000072e0d7899 */ /* 0x000fe2000801023b */
[----:B------:R-:W-:Y:S01]  /*10c0*/  @UP2 ULDC.64 UR14, c[0x0][0x420] ;  /* 0x00010800000e2ab9 */ /* 0x000fe20000000a00 */
[----:B------:R-:W-:Y:S01]  /*10d0*/  USEL UR35, UR16, URZ, UP0 ;  /* 0x0000003f10237287 */ /* 0x000fe20008000000 */
[----:B-1----:R-:W1:Y:S01]  /*10e0*/  MUFU.RCP R2, R2 ;  /* 0x0000000200027308 */ /* 0x002e620000001000 */
[----:B------:R-:W-:-:S02]  /*10f0*/  @UP2 UIMAD.WIDE.U32 UR44, UR5, UR14, URZ ;  /* 0x0000000e052c22a5 */ /* 0x000fc4000f8e003f */
[----:B------:R-:W-:Y:S02]  /*1100*/  USEL UR33, UR13, URZ, UP0 ;  /* 0x0000003f0d217287 */ /* 0x000fe40008000000 */
[----:B------:R-:W-:Y:S02]  /*1110*/  USHF.R.S32.HI UR14, URZ, 0x1f, UR9 ;  /* 0x0000001f3f0e7899 */ /* 0x000fe40008011409 */
[----:B------:R-:W-:Y:S02]  /*1120*/  UIMAD UR13, UR37, UR46, URZ ;  /* 0x0000002e250d72a4 */ /* 0x000fe4000f8e023f */
[----:B------:R-:W-:Y:S02]  /*1130*/  UIMAD.WIDE.U32 UR18, UR5, UR26, URZ ;  /* 0x0000001a051272a5 */ /* 0x000fe4000f8e003f */
[----:B------:R-:W-:Y:S02]  /*1140*/  UISETP.NE.AND UP4, UPT, UR30, URZ, UPT ;  /* 0x0000003f1e00728c */ /* 0x000fe4000bf85270 */
[----:B------:R-:W-:-:S02]  /*1150*/  UIMAD.WIDE UR6, UR40, UR38, URZ ;  /* 0x00000026280672a5 */ /* 0x000fc4000f8e023f */
[----:B------:R-:W-:Y:S01]  /*1160*/  UIMAD.WIDE.U32 UR16, UR46, UR60, URZ ;  /* 0x0000003c2e1072a5 */ /* 0x000fe2000f8e003f */
[----:B-1----:R-:W-:Y:S01]  /*1170*/  VIADD R2, R2, 0xffffffe ;  /* 0x0ffffffe02027836 */ /* 0x002fe20000000000 */
[----:B------:R-:W-:Y:S02]  /*1180*/  ULEA.HI UR30, UR14, UR9, URZ, 0x6 ;  /* 0x000000090e1e7291 */ /* 0x000fe4000f8f303f */
[----:B------:R-:W-:Y:S01]  /*1190*/  UIMAD UR13, UR59, UR60, UR13 ;  /* 0x0000003c3b0d72a4 */ /* 0x000fe2000f8e020d */
[----:B------:R-:W1:Y:S01]  /*11a0*/  F2I.FTZ.U32.TRUNC.NTZ R3, R2 ;  /* 0x0000000200037305 */ /* 0x000e62000021f000 */
[----:B------:R-:W-:Y:S02]  /*11b0*/  UIADD3 UR9, UR22, 0x3f, URZ ;  /* 0x0000003f16097890 */ /* 0x000fe4000fffe03f */
[----:B------:R-:W-:Y:S02]  /*11c0*/  USEL UR58, UR20, UR18, !UP2 ;  /* 0x00000012143a7287 */ /* 0x000fe4000d000000 */
[----:B------:R-:W-:-:S02]  /*11d0*/  UIADD3 UR51, UR21, UR28, URZ ;  /* 0x0000001c15337290 */ /* 0x000fc4000fffe03f */
[----:B------:R-:W-:Y:S02]  /*11e0*/  UIMAD.WIDE.U32 UR20, UR6, UR16, URZ ;  /* 0x00000010061472a5 */ /* 0x000fe4000f8e003f */
[----:B------:R-:W-:Y:S02]  /*11f0*/  UIMAD UR22, UR7, UR16, URZ ;  /* 0x00000010071672a4 */ /* 0x000fe4000f8e023f */
[----:B------:R-:W-:Y:S02]  /*1200*/  UIADD3 UR13, UR17, UR13, URZ ;  /* 0x0000000d110d7290 */ /* 0x000fe4000fffe03f */
[----:B------:R-:W-:Y:S01]  /*1210*/  USHF.R.S32.HI UR16, URZ, 0x1f, UR9 ;  /* 0x0000001f3f107899 */ /* 0x000fe20008011409 */
[----:B-1----:R-:W-:Y:S01]  /*1220*/  IMAD.MOV R0, RZ, RZ, -R3 ;  /* 0x000000ffff007224 */ /* 0x002fe200078e0a03 */
[----:B------:R-:W-:Y:S01]  /*1230*/  @UP2 UIMAD UR49, UR5, UR15, UR45 ;  /* 0x0000000f053122a4 */ /* 0x000fe2000f8e022d */
[----:B------:R-:W-:Y:S01]  /*1240*/  IMAD.MOV.U32 R2, RZ, RZ, RZ ;  /* 0x000000ffff027224 */ /* 0x000fe200078e00ff */
[----:B------:R-:W-:Y:S01]  /*1250*/  UIMAD UR13, UR6, UR13, UR22 ;  /* 0x0000000d060d72a4 */ /* 0x000fe2000f8e0216 */
[----:B------:R-:W-:Y:S01]  /*1260*/  IMAD R0, R0, R5, RZ ;  /* 0x0000000500007224 */ /* 0x000fe200078e02ff */
[----:B------:R-:W-:Y:S01]  /*1270*/  ULDC.U8 UR15, c[0x0][0x3d8] ;  /* 0x0000f600000f7ab9 */ /* 0x000fe20000000000 */
[----:B------:R-:W-:-:S02]  /*1280*/  ULEA.HI UR9, UR16, UR9, URZ, 0x6 ;  /* 0x0000000910097291 */ /* 0x000fc4000f8f303f */
[----:B------:R-:W-:Y:S01]  /*1290*/  IMAD.HI.U32 R0, R3, R0, R2 ;  /* 0x0000000003007227 */ /* 0x000fe200078e0002 */
[----:B------:R-:W-:Y:S01]  /*12a0*/  MOV R2, R4 ;  /* 0x0000000400027202 */ /* 0x000fe20000000f00 */
[----:B------:R-:W-:Y:S02]  /*12b0*/  UISETP.NE.AND UP3, UPT, UR15, URZ, UPT ;  /* 0x0000003f0f00728c */ /* 0x000fe4000bf65270 */
[----:B------:R-:W-:Y:S02]  /*12c0*/  UIMAD UR25, UR5, UR27, URZ ;  /* 0x0000001b051972a4 */ /* 0x000fe4000f8e023f */
[----:B------:R-:W-:Y:S01]  /*12d0*/  IMAD.HI.U32 R0, R0, R2, RZ ;  /* 0x0000000200007227 */ /* 0x000fe200078e00ff */
[----:B------:R-:W-:Y:S02]  /*12e0*/  UIADD3 UR47, UR21, UR13, URZ ;  /* 0x0000000d152f7290 */ /* 0x000fe4000fffe03f */
[----:B------:R-:W-:Y:S01]  /*12f0*/  USHF.R.S32.HI UR13, URZ, 0x6, UR30 ;  /* 0x000000063f0d7899 */ /* 0x000fe2000801141e */
[----:B------:R-:W-:Y:S01]  /*1300*/  IMAD.MOV R3, RZ, RZ, -R0 ;  /* 0x000000ffff037224 */ /* 0x000fe200078e0a00 */
[----:B------:R-:W-:-:S02]  /*1310*/  USHF.R.S32.HI UR9, URZ, 0x6, UR9 ;  /* 0x000000063f097899 */ /* 0x000fc40008011409 */
[----:B------:R-:W-:Y:S01]  /*1320*/  @UP2 UIADD3 UR51, UR19, UR25, URZ ;  /* 0x0000001913332290 */ /* 0x000fe2000fffe03f */
[C---:B------:R-:W-:Y:S01]  /*1330*/  IMAD R2, R5.reuse, R3, R2 ;  /* 0x0000000305027224 */ /* 0x040fe200078e0202 */
[----:B------:R-:W-:Y:S02]  /*1340*/  UIMAD.WIDE.U32 UR18, UR6, UR5, URZ ;  /* 0x00000005061272a5 */ /* 0x000fe4000f8e003f */
[----:B------:R-:W-:Y:S02]  /*1350*/  UISETP.LT.AND UP0, UPT, UR13, UR9, UPT ;  /* 0x000000090d00728c */ /* 0x000fe4000bf01270 */
[----:B------:R-:W-:Y:S01]  /*1360*/  ISETP.GT.U32.AND P1, PT, R5, R2, PT ;  /* 0x000000020500720c */ /* 0x000fe20003f24070 */
[----:B------:R-:W-:Y:S01]  /*1370*/  ULDC UR50, c[0x0][0x2c4] ;  /* 0x0000b10000327ab9 */ /* 0x000fe20000000800 */
[----:B------:R-:W-:Y:S02]  /*1380*/  USEL UR56, UR20, UR18, !UP2 ;  /* 0x0000001214387287 */ /* 0x000fe4000d000000 */
[----:B------:R-:W-:-:S02]  /*1390*/  UIMAD UR48, UR57, UR40, URZ ;  /* 0x00000028393072a4 */ /* 0x000fc4000f8e023f */
[----:B------:R-:W-:Y:S02]  /*13a0*/  @UP3 UIMAD UR20, UR46, UR50, URZ ;  /* 0x000000322e1432a4 */ /* 0x000fe4000f8e023f */
[----:B------:R-:W-:Y:S02]  /*13b0*/  USEL UR40, UR13, UR9, UP0 ;  /* 0x000000090d287287 */ /* 0x000fe40008000000 */
[----:B------:R-:W-:Y:S02]  /*13c0*/  UISETP.NE.AND UP1, UPT, UR36, -0x1, UPT ;  /* 0xffffffff2400788c */ /* 0x000fe4000bf25270 */
[----:B------:R-:W-:Y:S01]  /*13d0*/  @UP3 USEL UR20, UR20, UR5, !UP2 ;  /* 0x0000000514143287 */ /* 0x000fe2000d000000 */
[----:B------:R-:W-:Y:S01]  /*13e0*/  @!P1 IMAD.IADD R2, R2, 0x1, -R5 ;  /* 0x0000000102029824 */ /* 0x000fe200078e0a05 */
[----:B------:R-:W-:Y:S01]  /*13f0*/  ULEA UR13, UR40, 0xffffffc0, 0x6 ;  /* 0xffffffc0280d7891 */ /* 0x000fe2000f8e303f */
[----:B------:R-:W-:Y:S01]  /*1400*/  @!P1 IADD3 R0, R0, 0x1, RZ ;  /* 0x0000000100009810 */ /* 0x000fe20007ffe0ff */
[----:B------:R-:W-:Y:S01]  /*1410*/  @UP3 ULDC UR9, c[0x0][0x2e4] ;  /* 0x0000b90000093ab9 */ /* 0x000fe20000000800 */
[----:B------:R-:W-:Y:S01]  /*1420*/  @!UP3 UIMAD UR21, UR46, UR38, UR57 ;  /* 0x000000262e15b2a4 */ /* 0x000fe2000f8e0239 */
[----:B------:R-:W-:Y:S01]  /*1430*/  ISETP.GE.U32.AND P0, PT, R2, R5, PT ;  /* 0x000000050200720c */ /* 0x000fe20003f06070 */
[----:B------:R-:W-:Y:S01]  /*1440*/  @UP3 UIMAD UR38, UR57, UR9, UR20 ;  /* 0x00000009392632a4 */ /* 0x000fe2000f8e0214 */
[----:B------:R-:W-:Y:S01]  /*1450*/  LOP3.LUT R2, R6, UR57, RZ, 0x3c, !PT ;  /* 0x0000003906027c12 */ /* 0x000fe2000f8e3cff */
[----:B------:R-:W-:Y:S01]  /*1460*/  USHF.R.S32.HI UR28, URZ, 0x1f, UR13 ;  /* 0x0000001f3f1c7899 */ /* 0x000fe2000801140d */
[----:B------:R-:W-:Y:S01]  /*1470*/  PLOP3.LUT P1, PT, PT, PT, UP1, 0x80, 0x0 ;  /* 0x000000000000781c */ /* 0x000fe20003f2f018 */
[----:B------:R-:W-:Y:S01]  /*1480*/  UIADD3 UR9, UP0, UR13, UR35, URZ ;  /* 0x000000230d097290 */ /* 0x000fe2000ff1e03f */
[----:B------:R-:W-:Y:S01]  /*1490*/  ISETP.GE.AND P2, PT, R2, RZ, PT ;  /* 0x000000ff0200720c */ /* 0x000fe20003f46270 */
[----:B------:R-:W-:-:S02]  /*14a0*/  UIMAD UR18, UR7, UR5, URZ ;  /* 0x00000005071272a4 */ /* 0x000fc4000f8e023f */
[----:B------:R-:W-:Y:S02]  /*14b0*/  UIADD3.X UR20, UR28, UR33, URZ, UP0, !UPT ;  /* 0x000000211c147290 */ /* 0x000fe400087fe43f */
[----:B------:R-:W-:Y:S02]  /*14c0*/  UIMAD UR7, UR7, UR9, URZ ;  /* 0x00000009070772a4 */ /* 0x000fe4000f8e023f */
[----:B------:R-:W-:Y:S01]  /*14d0*/  @UP1 UIADD3 UR29, UR24, UR36, URZ ;  /* 0x00000024181d1290 */ /* 0x000fe2000fffe03f */
[----:B------:R-:W-:Y:S01]  /*14e0*/  @P0 VIADD R0, R0, 0x1 ;  /* 0x0000000100000836 */ /* 0x000fe20000000000 */
[----:B------:R-:W-:Y:S01]  /*14f0*/  @UP1 UIADD3 UR32, UR24, UR36, URZ ;  /* 0x0000002418201290 */ /* 0x000fe2000fffe03f */
[----:B------:R-:W-:Y:S01]  /*1500*/  PLOP3.LUT P0, PT, PT, PT, UP3, 0x80, 0x0 ;  /* 0x000000000000781c */ /* 0x000fe20003f0f038 */
[----:B------:R-:W-:Y:S01]  /*1510*/  @!UP2 UIADD3 UR49, UR43, UR31, URZ ;  /* 0x0000001f2b31a290 */ /* 0x000fe2000fffe03f */
[----:B------:R-:W-:Y:S01]  /*1520*/  IMAD.MOV.U32 R16, RZ, RZ, R0 ;  /* 0x000000ffff107224 */ /* 0x000fe200078e0000 */
[----:B------:R-:W-:Y:S01]  /*1530*/  @UP1 ULDC.64 UR14, c[0x0][0x248] ;  /* 0x00009200000e1ab9 */ /* 0x000fe20000000a00 */
[----:B------:R-:W-:Y:S01]  /*1540*/  @UP1 ULDC.64 UR16, c[0x0][0x250] ;  /* 0x0000940000101ab9 */ /* 0x000fe20000000a00 */
[----:B------:R-:W-:-:S02]  /*1550*/  UIMAD.WIDE.U32 UR30, UR6, UR9, URZ ;  /* 0x00000009061e72a5 */ /* 0x000fc4000f8e003f */
[----:B------:R-:W-:Y:S01]  /*1560*/  @UP2 UIADD3 UR47, UR19, UR18, URZ ;  /* 0x00000012132f2290 */ /* 0x000fe2000fffe03f */
[----:B------:R-:W-:Y:S01]  /*1570*/  @!P2 IADD3 R16, -R16, RZ, RZ ;  /* 0x000000ff1010a210 */ /* 0x000fe20007ffe1ff */
[----:B------:R-:W-:Y:S01]  /*1580*/  UIMAD UR9, UR6, UR20, UR7 ;  /* 0x00000014060972a4 */ /* 0x000fe2000f8e0207 */
[----:B------:R-:W-:Y:S01]  /*1590*/  @!P3 LOP3.LUT R16, RZ, R6, RZ, 0x33, !PT ;  /* 0x00000006ff10b212 */ /* 0x000fe200078e33ff */
[----:B------:R-:W-:Y:S02]  /*15a0*/  @UP1 UIMAD.WIDE.U32 UR18, UR29, UR14, URZ ;  /* 0x0000000e1d1212a5 */ /* 0x000fe4000f8e003f */
[----:B------:R-:W-:Y:S02]  /*15b0*/  @UP1 UIMAD.WIDE.U32 UR6, UR32, UR16, URZ ;  /* 0x00000010200612a5 */ /* 0x000fe4000f8e003f */
        /* <DEDUP_REMOVED lines=25> */
.L_x_1955:
        /* <DEDUP_REMOVED lines=13> */
.L_x_1956:
        /* <DEDUP_REMOVED lines=11> */
.L_x_1957:
[----:B------:R-:W-:Y:S02]  /*18d0*/  ULDC UR5, c[0x0][0x270] ;  /* 0x00009c0000057ab9 */ /* 0x000fe40000000800 */
[----:B------:R-:W-:-:S04]  /*18e0*/  UIMAD UR5, UR46, UR5, UR57 ;  /* 0x000000052e0572a4 */ /* 0x000fc8000f8e0239 */
[----:B------:R-:W-:-:S12]  /*18f0*/  UIMAD UR5, UR5, UR60, URZ ;  /* 0x0000003c050572a4 */ /* 0x000fd8000f8e023f */
.L_x_1958:
[----:B------:R-:W1:Y:S01]  /*1900*/  S2R R23, SR_TID.X ;  /* 0x0000000000177919 */ /* 0x000e620000002100 */
[----:B------:R-:W2:Y:S01]  /*1910*/  LDC.64 R4, c[0x0][0x420] ;  /* 0x00010800ff047b82 */ /* 0x000ea20000000a00 */
[----:B------:R-:W-:Y:S01]  /*1920*/  ULDC UR7, c[0x0][0x2dc] ;  /* 0x0000b70000077ab9 */ /* 0x000fe20000000800 */
[----:B------:R-:W-:Y:S01]  /*1930*/  ULDC UR9, c[0x0][0x270] ;  /* 0x00009c0000097ab9 */ /* 0x000fe20000000800 */
[----:B------:R-:W-:Y:S01]  /*1940*/  UIADD3 UR41, UR13, UR5, URZ ;  /* 0x000000050d297290 */ /* 0x000fe2000fffe03f */
[----:B------:R-:W-:Y:S01]  /*1950*/  SHF.R.S32.HI R229, RZ, 0x1f, R228 ;  /* 0x0000001fffe57819 */ /* 0x000fe200000114e4 */
[----:B------:R-:W-:Y:S01]  /*1960*/  UIMAD UR5, UR7, UR9, URZ ;  /* 0x00000009070572a4 */ /* 0x000fe2000f8e023f */
[C---:B------:R-:W-:Y:S01]  /*1970*/  IADD3 R6, P0, R228.reuse, UR6, RZ ;  /* 0x00000006e4067c10 */ /* 0x040fe2000ff1e0ff */
[----:B------:R-:W-:Y:S01]  /*1980*/  UIADD3 UR22, -UR8, UR12, UR23 ;  /* 0x0000000c08167290 */ /* 0x000fe2000fffe117 */
[----:B------:R-:W-:Y:S01]  /*1990*/  BSSY B1, `(.L_x_1954) ;  /* 0x0000aaf000017945 */ /* 0x000fe20003800000 */
[----:B------:R-:W-:Y:S01]  /*19a0*/  ULDC UR7, c[0x0][0x398] ;  /* 0x0000e60000077ab9 */ /* 0x000fe20000000800 */
[----:B------:R-:W-:Y:S01]  /*19b0*/  USHF.R.S32.HI UR60, URZ, 0x1f, UR57 ;  /* 0x0000001f3f3c7899 */ /* 0x000fe20008011439 */
[----:B------:R-:W-:Y:S01]  /*19c0*/  IADD3.X R7, R229, UR49, RZ, P0, !PT ;  /* 0x00000031e5077c10 */ /* 0x000fe200087fe4ff */
[----:B------:R-:W-:Y:S01]  /*19d0*/  UIADD3 UR22, UR22, -UR7, URZ ;  /* 0x8000000716167290 */ /* 0x000fe2000fffe03f */
[----:B------:R-:W-:Y:S01]  /*19e0*/  VIADD R13, R228, 0x40 ;  /* 0x00000040e40d7836 */ /* 0x000fe20000000000 */
[----:B------:R-:W-:Y:S01]  /*19f0*/  ULDC.64 UR18, c[0x0][0x428] ;  /* 0x00010a0000127ab9 */ /* 0x000fe20000000a00 */
[----:B------:R-:W-:Y:S01]  /*1a00*/  UIADD3 UR38, UR13, UR38, URZ ;  /* 0x000000260d267290 */ /* 0x000fe2000fffe03f */
[----:B------:R-:W-:Y:S01]  /*1a10*/  IMAD.U32 R10, RZ, RZ, UR18 ;  /* 0x00000012ff0a7e24 */ /* 0x000fe2000f8e00ff */
[----:B------:R-:W-:-:S02]  /*1a20*/  UIMAD UR20, UR60, UR18, URZ ;  /* 0x000000123c1472a4 */ /* 0x000fc4000f8e023f */
[----:B------:R-:W-:Y:S02]  /*1a30*/  USHF.R.S32.HI UR18, URZ, 0x1f, UR22 ;  /* 0x0000001f3f127899 */ /* 0x000fe40008011416 */
[----:B------:R-:W-:Y:S02]  /*1a40*/  UIMAD UR19, UR57, UR19, UR20 ;  /* 0x00000013391372a4 */ /* 0x000fe4000f8e0214 */
[----:B------:R-:W-:Y:S01]  /*1a50*/  ULEA.HI UR22, UR18, UR22, URZ, 0x6 ;  /* 0x0000001612167291 */ /* 0x000fe2000f8f303f */
[----:B--2---:R-:W-:Y:S01]  /*1a60*/  IMAD.WIDE.U32 R6, R4, UR13, R6 ;  /* 0x0000000d04067c25 */ /* 0x004fe2000f8e0006 */
[----:B------:R-:W-:Y:S01]  /*1a70*/  ULDC.64 UR34, c[0x0][0x258] ;  /* 0x0000960000227ab9 */ /* 0x000fe20000000a00 */
[----:B------:R-:W-:Y:S01]  /*1a80*/  ULDC.64 UR42, c[0x0][0x2b0] ;  /* 0x0000ac00002a7ab9 */ /* 0x000fe20000000a00 */
[----:B------:R-:W-:Y:S01]  /*1a90*/  USHF.R.S32.HI UR22, URZ, 0x6, UR22 ;  /* 0x000000063f167899 */ /* 0x000fe20008011416 */
[----:B------:R-:W-:Y:S01]  /*1aa0*/  ULDC.64 UR44, c[0x0][0x478] ;  /* 0x00011e00002c7ab9 */ /* 0x000fe20000000a00 */
[----:B------:R-:W-:Y:S01]  /*1ab0*/  ULDC.64 UR6, c[0x0][0x210] ;  /* 0x0000840000067ab9 */ /* 0x000fe20000000a00 */
[----:B-1----:R-:W-:Y:S01]  /*1ac0*/  SHF.R.S32.HI R22, RZ, 0x1f, R23 ;  /* 0x0000001fff167819 */ /* 0x002fe20000011417 */
[----:B------:R-:W-:-:S03]  /*1ad0*/  UIADD3 UR9, UR40, -0x1, URZ ;  /* 0xffffffff28097890 */ /* 0x000fc6000fffe03f */
[----:B------:R-:W-:-:S04]  /*1ae0*/  LEA.HI R2, R22, R23, RZ, 0x5 ;  /* 0x0000001716027211 */ /* 0x000fc800078f28ff */
[----:B------:R-:W-:Y:S02]  /*1af0*/  LOP3.LUT R0, R2, 0xffffffe0, RZ, 0xc0, !PT ;  /* 0xffffffe002007812 */ /* 0x000fe400078ec0ff */
[----:B------:R-:W-:-:S03]  /*1b00*/  SHF.R.S32.HI R2, RZ, 0x5, R2 ;  /* 0x00000005ff027819 */ /* 0x000fc60000011402 */
[----:B------:R-:W-:-:S04]  /*1b10*/  IMAD.IADD R0, R23, 0x1, -R0 ;  /* 0x0000000117007824 */ /* 0x000fc800078e0a00 */
[----:B------:R-:W-:Y:S01]  /*1b20*/  IMAD R3, R2, UR5, R0 ;  /* 0x0000000502037c24 */ /* 0x000fe2000f8e0200 */
[----:B------:R-:W-:Y:S01]  /*1b30*/  LEA.HI R2, R22, R23, RZ, 0x3 ;  /* 0x0000001716027211 */ /* 0x000fe200078f18ff */
[----:B------:R-:W-:Y:S01]  /*1b40*/  USHF.L.U32 UR5, UR5, 0x6, URZ ;  /* 0x0000000605057899 */ /* 0x000fe2000800063f */
[----:B------:R-:W-:Y:S02]  /*1b50*/  IMAD R0, R4, UR28, RZ ;  /* 0x0000001c04007c24 */ /* 0x000fe4000f8e02ff */
[----:B------:R-:W-:Y:S01]  /*1b60*/  SHF.R.S32.HI R2, RZ, 0x3, R2 ;  /* 0x00000003ff027819 */ /* 0x000fe20000011402 */
[----:B------:R-:W-:Y:S01]  /*1b70*/  UIADD3 UR21, UP2, UP0, UR30, UR5, UR48 ;  /* 0x000000051e157290 */ /* 0x000fe2000f85e030 */
[----:B------:R-:W-:Y:S01]  /*1b80*/  IMAD R0, R5, UR13, R0 ;  /* 0x0000000d05007c24 */ /* 0x000fe2000f8e0200 */
[----:B------:R-:W-:Y:S01]  /*1b90*/  USHF.R.S32.HI UR5, URZ, 0x1f, UR5 ;  /* 0x0000001f3f057899 */ /* 0x000fe20008011405 */
[----:B------:R-:W-:Y:S01]  /*1ba0*/  IADD3 R8, P0, R2, UR13, RZ ;  /* 0x0000000d02087c10 */ /* 0x000fe2000ff1e0ff */
[----:B------:R-:W-:Y:S01]  /*1bb0*/  ULDC.64 UR30, c[0x0][0x400] ;  /* 0x00010000001e7ab9 */ /* 0x000fe20000000a00 */
[----:B------:R-:W-:Y:S01]  /*1bc0*/  SHF.R.S32.HI R21, RZ, 0x1f, R2 ;  /* 0x0000001fff157819 */ /* 0x000fe20000011402 */
[----:B------:R-:W-:Y:S01]  /*1bd0*/  IMAD.IADD R7, R7, 0x1, R0 ;  /* 0x0000000107077824 */ /* 0x000fe200078e0200 */
[----:B------:R-:W-:-:S02]  /*1be0*/  UIADD3.X UR5, UR50, UR5, UR52, UP2, UP0 ;  /* 0x0000000532057290 */ /* 0x000fc400097e0434 */
[----:B------:R-:W-:Y:S01]  /*1bf0*/  IADD3.X R0, R21, UR28, RZ, P0, !PT ;  /* 0x0000001c15007c10 */ /* 0x000fe200087fe4ff */
[----:B------:R-:W-:Y:S01]  /*1c00*/  UIADD3 UR13, UP2, UP0, UR54, UR21, UR56 ;  /* 0x00000015360d7290 */ /* 0x000fe2000f85e038 */
[----:B------:R-:W-:Y:S01]  /*1c10*/  IMAD.WIDE.U32 R6, R10, UR57, R6 ;  /* 0x000000390a067c25 */ /* 0x000fe2000f8e0006 */
[----:B------:R-:W-:Y:S02]  /*1c20*/  UIMAD.WIDE UR20, UR38, 0x4, UR42 ;  /* 0x00000004261478a5 */ /* 0x000fe4000f8e022a */
[----:B------:R-:W-:Y:S01]  /*1c30*/  UIADD3.X UR5, UR53, UR5, UR47, UP2, UP0 ;  /* 0x0000000535057290 */ /* 0x000fe200097e042f */
[----:B------:R-:W-:Y:S01]  /*1c40*/  IMAD R0, R0, UR26, RZ ;  /* 0x0000001a00007c24 */ /* 0x000fe2000f8e02ff */
[----:B------:R-:W-:Y:S01]  /*1c50*/  UISETP.LT.AND UP0, UPT, URZ, UR22, UPT ;  /* 0x000000163f00728c */ /* 0x000fe2000bf01270 */
[----:B------:R-:W-:Y:S01]  /*1c60*/  VIADD R7, R7, UR19 ;  /* 0x0000001307077c36 */ /* 0x000fe20008000000 */
[----:B------:R-:W-:Y:S01]  /*1c70*/  ULDC.64 UR28, c[0x0][0x3e0] ;  /* 0x0000f800001c7ab9 */ /* 0x000fe20000000a00 */
[C---:B------:R-:W-:Y:S01]  /*1c80*/  IMAD R11, R8.reuse, UR27, R0 ;  /* 0x0000001b080b7c24 */ /* 0x040fe2000f8e0200 */
[C---:B------:R-:W-:Y:S01]  /*1c90*/  IADD3 R0, P0, R3.reuse, UR13, RZ ;  /* 0x0000000d03007c10 */ /* 0x040fe2000ff1e0ff */
[----:B------:R-:W-:Y:S01]  /*1ca0*/  USEL UR22, URZ, UR22, !UP0 ;  /* 0x000000163f167287 */ /* 0x000fe2000c000000 */
[----:B------:R-:W-:Y:S01]  /*1cb0*/  IMAD.WIDE.U32 R8, R8, UR26, R228 ;  /* 0x0000001a08087c25 */ /* 0x000fe2000f8e00e4 */
[----:B------:R-:W-:Y:S01]  /*1cc0*/  UMOV UR19, UR20 ;  /* 0x0000001400137c82 */ /* 0x000fe20008000000 */
[----:B------:R-:W-:Y:S01]  /*1cd0*/  LEA.HI.X.SX32 R3, R3, UR5, 0x1, P0 ;  /* 0x0000000503037c11 */ /* 0x000fe200080f0eff */
[----:B------:R-:W-:Y:S01]  /*1ce0*/  UISETP.GT.AND UP0, UPT, UR40, UR22, UPT ;  /* 0x000000162800728c */ /* 0x000fe2000bf04270 */
[----:B------:R-:W-:Y:S01]  /*1cf0*/  LEA R209, P0, R0, UR30, 0x2 ;  /* 0x0000001e00d17c11 */ /* 0x000fe2000f8010ff */
[----:B------:R-:W-:Y:S01]  /*1d00*/  UIMAD UR5, UR60, UR34, URZ ;  /* 0x000000223c0572a4 */ /* 0x000fe2000f8e023f */
[----:B------:R-:W-:Y:S01]  /*1d10*/  IADD3 R8, P2, R8, UR58, RZ ;  /* 0x0000003a08087c10 */ /* 0x000fe2000ff5e0ff */
[-C--:B------:R-:W-:Y:S01]  /*1d20*/  IMAD.WIDE.U32 R6, R2, R4.reuse, R6 ;  /* 0x0000000402067225 */ /* 0x080fe200078e0006 */
[----:B------:R-:W-:Y:S01]  /*1d30*/  LEA.HI.X R208, R0, UR31, R3, 0x2, P0 ;  /* 0x0000001f00d07c11 */ /* 0x000fe200080f1403 */
[----:B------:R-:W-:Y:S01]  /*1d40*/  UIMAD UR5, UR57, UR35, UR5 ;  /* 0x00000023390572a4 */ /* 0x000fe2000f8e0205 */
[----:B------:R-:W-:Y:S01]  /*1d50*/  PLOP3.LUT P0, PT, PT, PT, UP0, 0x80, 0x0 ;  /* 0x000000000000781c */ /* 0x000fe20003f0f008 */
[----:B------:R-:W-:Y:S01]  /*1d60*/  IMAD R0, R21, R4, RZ ;  /* 0x0000000415007224 */ /* 0x000fe200078e02ff */
[----:B------:R-:W-:Y:S01]  /*1d70*/  IADD3.X R9, R9, UR51, R11, P2, !PT ;  /* 0x0000003309097c10 */ /* 0x000fe200097fe40b */
[----:B------:R-:W-:Y:S01]  /*1d80*/  IMAD.U32 R3, RZ, RZ, UR34 ;  /* 0x00000022ff037e24 */ /* 0x000fe2000f8e00ff */
[----:B------:R-:W-:Y:S01]  /*1d90*/  UIMAD.WIDE UR30, UR41, 0x4, UR44 ;  /* 0x00000004291e78a5 */ /* 0x000fe2000f8e022c */
[----:B------:R-:W-:Y:S01]  /*1da0*/  IMAD R0, R2, R5, R0 ;  /* 0x0000000502007224 */ /* 0x000fe200078e0200 */
[----:B------:R-:W-:Y:S01]  /*1db0*/  LEA R240, P2, R6, UR28, 0x1 ;  /* 0x0000001c06f07c11 */ /* 0x000fe2000f8408ff */
[----:B------:R-:W-:Y:S01]  /*1dc0*/  IMAD.WIDE.U32 R8, R3, UR57, R8 ;  /* 0x0000003903087c25 */ /* 0x000fe2000f8e0008 */
[----:B------:R-:W-:-:S03]  /*1dd0*/  UMOV UR18, UR21 ;  /* 0x0000001500127c82 */ /* 0x000fc60008000000 */
[----:B------:R-:W-:Y:S01]  /*1de0*/  IMAD.IADD R3, R7, 0x1, R0 ;  /* 0x0000000107037824 */ /* 0x000fe200078e0200 */
[----:B------:R-:W-:Y:S01]  /*1df0*/  LEA R242, P3, R8, UR6, 0x1 ;  /* 0x0000000608f27c11 */ /* 0x000fe2000f8608ff */
[----:B------:R-:W-:Y:S01]  /*1e00*/  VIADD R12, R9, UR5 ;  /* 0x00000005090c7c36 */ /* 0x000fe20008000000 */
        /* <DEDUP_REMOVED lines=24> */
.L_x_1960:
        /* <DEDUP_REMOVED lines=19> */
.L_x_1961:
        /* <DEDUP_REMOVED lines=38> */
.L_x_1963:
[----:B------:R-:W-:Y:S05]  /*2320*/  BSYNC B0 ;  /* 0x0000000000007941 */ /* 0x000fea0003800000 */
.L_x_1962:
        /* <DEDUP_REMOVED lines=18> */
.L_x_1965:
[----:B------:R-:W-:Y:S05]  /*2450*/  BSYNC B0 ;  /* 0x0000000000007941 */ /* 0x000fea0003800000 */
.L_x_1964:
        /* <DEDUP_REMOVED lines=18> */
.L_x_1967:
[----:B------:R-:W-:Y:S05]  /*2580*/  BSYNC B0 ;  /* 0x0000000000007941 */ /* 0x000fea0003800000 */
.L_x_1966:
        /* <DEDUP_REMOVED lines=18> */
.L_x_1969:
[----:B------:R-:W-:Y:S05]  /*26b0*/  BSYNC B0 ;  /* 0x0000000000007941 */ /* 0x000fea0003800000 */
.L_x_1968:
[----:B----4-:R-:W-:Y:S01]  /*26c0*/  IMAD.U32 R4, RZ, RZ, UR6 ;  /* 0x00000006ff047e24 */ /* 0x010fe2000f8e00ff */
[----:B------:R-:W-:Y:S01]  /*26d0*/  UIMAD UR5, UR39, UR6, URZ ;  /* 0x00000006270572a4 */ /* 0x000fe2000f8e023f */
[----:B------:R-:W-:Y:S01]  /*26e0*/  BSSY B0, `(.L_x_1970) ;  /* 0x000001c000007945 */ /* 0x000fe20003800000 */
[----:B------:R-:W-:Y:S01]  /*26f0*/  USHF.R.S32.HI UR12, URZ, 0x1f, UR57 ;  /* 0x0000001f3f0c7899 */ /* 0x000fe20008011439 */
[----:B------:R-:W-:Y:S01]  /*2700*/  IMAD.WIDE.U32 R4, R4, UR23, R228 ;  /* 0x0000001704047c25 */ /* 0x000fe2000f8e00e4 */
[----:B------:R-:W-:Y:S01]  /*2710*/  UIMAD UR23, UR23, UR7, UR5 ;  /* 0x00000007171772a4 */ /* 0x000fe2000f8e0205 */
[----:B------:R-:W-:Y:S01]  /*2720*/  ULDC.64 UR8, c[0x0][0x470] ;  /* 0x00011c0000087ab9 */ /* 0x000fe20000000a00 */
[----:B------:R-:W-:Y:S01]  /*2730*/  IADD3 R4, P0, R4, UR16, RZ ;  /* 0x0000001004047c10 */ /* 0x000fe2000ff1e0ff */
[----:B------:R-:W-:-:S03]  /*2740*/  UIMAD UR5, UR12, UR8, URZ ;  /* 0x000000080c0572a4 */ /* 0x000fc6000f8e023f */
[----:B------:R-:W-:Y:S01]  /*2750*/  IMAD.U32 R0, RZ, RZ, UR23 ;  /* 0x00000017ff007e24 */ /* 0x000fe2000f8e00ff */
[----:B------:R-:W-:-:S04]  /*2760*/  UIMAD UR9, UR57, UR9, UR5 ;  /* 0x00000009390972a4 */ /* 0x000fc8000f8e0205 */
[----:B------:R-:W-:Y:S02]  /*2770*/  IADD3.X R5, R5, UR17, R0, P0, !PT ;  /* 0x0000001105057c10 */ /* 0x000fe400087fe400 */
        /* <DEDUP_REMOVED lines=18> */
.L_x_1971:
[----:B------:R-:W-:Y:S05]  /*28a0*/  BSYNC B0 ;  /* 0x0000000000007941 */ /* 0x000fea0003800000 */
.L_x_1970:
        /* <DEDUP_REMOVED lines=18> */
.L_x_1973:
[----:B------:R-:W-:Y:S05]  /*29d0*/  BSYNC B0 ;  /* 0x0000000000007941 */ /* 0x000fea0003800000 */
.L_x_1972:
        /* <DEDUP_REMOVED lines=18> */
.L_x_1975:
[----:B------:R-:W-:Y:S05]  /*2b00*/  BSYNC B0 ;  /* 0x0000000000007941 */ /* 0x000fea0003800000 */
.L_x_1974:
        /* <DEDUP_REMOVED lines=18> */
.L_x_1959:
        /* <DEDUP_REMOVED lines=30> */
.L_x_1978:
[----:B------:R-:W-:Y:S05]  /*2e10*/  BSYNC B0 ;  /* 0x0000000000007941 */ /* 0x000fea0003800000 */
.L_x_1977:
        /* <DEDUP_REMOVED lines=27> */
.L_x_1980:
[----:B------:R-:W-:Y:S05]  /*2fd0*/  BSYNC B0 ;  /* 0x0000000000007941 */ /* 0x000fea0003800000 */
.L_x_1979:
        /* <DEDUP_REMOVED lines=12> */
.L_x_1982:
        /* <DEDUP_REMOVED lines=20> */
.L_x_1983:
[----:B------:R-:W-:Y:S05]  /*31e0*/  BSYNC B0 ;  /* 0x0000000000007941 */ /* 0x000fea0003800000 */
.L_x_1981:
        /* <DEDUP_REMOVED lines=13> */
.L_x_1985:
        /* <DEDUP_REMOVED lines=29> */
.L_x_1986:
[----:B------:R-:W-:Y:S05]  /*3490*/  BSYNC B0 ;  /* 0x0000000000007941 */ /* 0x000fea0003800000 */
.L_x_1984:
        /* <DEDUP_REMOVED lines=56> */
.L_x_1988:
[----:B------:R-:W-:Y:S05]  /*3820*/  BSYNC B0 ;  /* 0x0000000000007941 */ /* 0x000fea0003800000 */
.L_x_1987:
        /* <DEDUP_REMOVED lines=33> */
.L_x_1990:
[----:B------:R-:W-:Y:S05]  /*3a40*/  BSYNC B0 ;  /* 0x0000000000007941 */ /* 0x000fea0003800000 */
.L_x_1989:
        /* <DEDUP_REMOVED lines=34> */
.L_x_1992:
[----:B------:R-:W-:Y:S05]  /*3c70*/  BSYNC B0 ;  /* 0x0000000000007941 */ /* 0x000fea0003800000 */
.L_x_1991:
        /* <DEDUP_REMOVED lines=33> */
.L_x_1994:
[----:B------:R-:W-:Y:S05]  /*3e90*/  BSYNC B0 ;  /* 0x0000000000007941 */ /* 0x000fea0003800000 */
.L_x_1993:
        /* <DEDUP_REMOVED lines=42> */
.L_x_1996:
[----:B------:R-:W-:Y:S05]  /*4140*/  BSYNC B0 ;  /* 0x0000000000007941 */ /* 0x000fea0003800000 */
.L_x_1995:
        /* <DEDUP_REMOVED lines=32> */
.L_x_1998:
[----:B------:R-:W-:Y:S05]  /*4350*/  BSYNC B0 ;  /* 0x0000000000007941 */ /* 0x000fea0003800000 */
.L_x_1997:
        /* <DEDUP_REMOVED lines=32> */
.L_x_2000:
[----:B------:R-:W-:Y:S05]  /*4560*/  BSYNC B0 ;  /* 0x0000000000007941 */ /* 0x000fea0003800000 */
.L_x_1999:
        /* <DEDUP_REMOVED lines=32> */
.L_x_2002:
[----:B------:R-:W-:Y:S05]  /*4770*/  BSYNC B0 ;  /* 0x0000000000007941 */ /* 0x000fea0003800000 */
.L_x_2001:
[----:B------:R-:W-:Y:S01]  /*4780*/  ULDC.64 UR14, c[0x0][0x3c8] ;  /* 0x0000f200000e7ab9 */ /* 0x000fe20000000a00 */
[----:B------:R-:W-:Y:S01]  /*4790*/  USHF.R.S32.HI UR6, URZ, 0x1f, UR57 ;  /* 0x0000001f3f067899 */ /* 0x000fe20008011439 */
[----:B------:R-:W-:Y:S01]  /*47a0*/  ISETP.NE.AND P3, PT, R12, RZ, PT ;  /* 0x000000ff0c00720c */ /* 0x000fe20003f65270 */
[----:B------:R-:W-:Y:S01]  /*47b0*/  UISETP.NE.U32.AND UP1, UPT, UR14, URZ, UPT ;  /* 0x0000003f0e00728c */ /* 0x000fe2000bf25070 */
[----:B------:R-:W-:Y:S01]  /*47c0*/  SHF.R.S32.HI R7, RZ, 0x1f, R24 ;  /* 0x0000001fff077819 */ /* 0x000fe20000011418 */
[----:B-1----:R-:W5:Y:S01]  /*47d0*/  LDL R8, [R1+0x40] ;  /* 0x0000400001087983 */ /* 0x002f620000100800 */
[----:B------:R-:W-:Y:S01]  /*47e0*/  ISETP.NE.AND P6, PT, R18, RZ, PT ;  /* 0x000000ff1200720c */ /* 0x000fe20003fc5270 */
[----:B------:R-:W-:Y:S01]  /*47f0*/  UISETP.NE.AND.EX UP1, UPT, UR15, URZ, UPT, UP1 ;  /* 0x0000003f0f00728c */ /* 0x000fe2000bf25310 */
[----:B------:R-:W-:Y:S02]  /*4800*/  ISETP.NE.AND P5, PT, R20, RZ, PT ;  /* 0x000000ff1400720c */ /* 0x000fe40003fa5270 */
[----:B------:R-:W-:Y:S01]  /*4810*/  ISETP.NE.AND P4, PT, R19, RZ, PT ;  /* 0x000000ff1300720c */ /* 0x000fe20003f85270 */
[----:B------:R-:W-:Y:S01]  /*4820*/  IMAD.MOV.U32 R14, RZ, RZ, 0x7f800000 ;  /* 0x7f800000ff0e7424 */ /* 0x000fe200078e00ff */
[----:B------:R-:W-:Y:S01]  /*4830*/  SHF.R.S32.HI R5, RZ, 0x1f, R11 ;  /* 0x0000001fff057819 */ /* 0x000fe2000001140b */
        /* <DEDUP_REMOVED lines=9> */
[----:B------:R-:W-:Y:S01]  /*48d0*/  ULDC UR26, c[0x0][0x2d0] ;  /* 0x0000b400001a7ab9 */ /* 0x000fe20000000800 */
[----:B------:R-:W-:-:S02]  /*48e0*/  @UP1 UIMAD.WIDE.U32 UR6, UR46, UR16, UR6 ;  /* 0x000000102e0612a5 */ /* 0x000fc4000f8e0006 */
[----:B------:R-:W-:Y:S02]  /*48f0*/  @UP1 UIMAD UR5, UR46, UR17, UR5 ;  /* 0x000000112e0512a4 */ /* 0x000fe4000f8e0205 */
[----:B------:R-:W-:Y:S02]  /*4900*/  @UP1 ULEA UR14, UP0, UR6, UR14, 0x2 ;  /* 0x0000000e060e1291 */ /* 0x000fe4000f80103f */
[----:B------:R-:W-:Y:S01]  /*4910*/  @UP1 UIADD3 UR5, UR7, UR5, URZ ;  /* 0x0000000507051290 */ /* 0x000fe2000fffe03f */
[----:B------:R-:W-:-:S03]  /*4920*/  ULDC UR27, c[0x0][0x2dc] ;  /* 0x0000b700001b7ab9 */ /* 0x000fc60000000800 */
[----:B------:R-:W-:Y:S01]  /*4930*/  @UP1 ULEA.HI.X UR15, UR6, UR15, UR5, 0x2, UP0 ;  /* 0x0000000f060f1291 */ /* 0x000fe200080f1405 */
[----:B------:R-:W-:Y:S01]  /*4940*/  IMAD.U32 R2, RZ, RZ, UR14 ;  /* 0x0000000eff027e24 */ /* 0x000fe2000f8e00ff */
[----:B--234-:R-:W-:Y:S01]  /*4950*/  SHF.L.U64.HI R0, R24, 0x2, R7 ;  /* 0x0000000218007819 */ /* 0x01cfe20000010207 */
[----:B------:R-:W-:Y:S01]  /*4960*/  @UP1 ULDC UR5, c[0x0][0x2e8] ;  /* 0x0000ba0000051ab9 */ /* 0x000fe20000000800 */
[----:B------:R-:W-:Y:S02]  /*4970*/  IMAD.MOV.U32 R219, RZ, RZ, 0x20 ;  /* 0x00000020ffdb7424 */ /* 0x000fe400078e00ff */
[----:B------:R-:W-:Y:S01]  /*4980*/  IMAD.MOV.U32 R218, RZ, RZ, 0x40 ;  /* 0x00000040ffda7424 */ /* 0x000fe200078e00ff */
[----:B------:R-:W-:Y:S01]  /*4990*/  CS2R R158, SRZ ;  /* 0x00000000009e7805 */ /* 0x000fe2000001ff00 */
[----:B------:R-:W-:Y:S01]  /*49a0*/  IMAD.U32 R3, RZ, RZ, UR15 ;  /* 0x0000000fff037e24 */ /* 0x000fe2000f8e00ff */
[----:B------:R-:W-:Y:S01]  /*49b0*/  CS2R R156, SRZ ;  /* 0x00000000009c7805 */ /* 0x000fe2000001ff00 */
[----:B------:R-:W-:Y:S01]  /*49c0*/  IMAD.MOV.U32 R230, RZ, RZ, R222 ;  /* 0x000000ffffe67224 */ /* 0x000fe200078e00de */
        /* <DEDUP_REMOVED lines=37> */
[----:B------:R-:W-:Y:S02]  /*4c20*/  CS2R R96, SRZ ;  /* 0x0000000000607805 */ /* 0x000fe4000001ff00 */
[----:B------:R-:W-:-:S02]  /*4c30*/  @!P3 LEA R4, P1, R11, UR19, 0x2 ;  /* 0x000000130b04bc11 */ /* 0x000fc4000f8210ff */
[----:B------:R-:W-:Y:S02]  /*4c40*/  CS2R R90, SRZ ;  /* 0x00000000005a7805 */ /* 0x000fe4000001ff00 */
[----:B------:R-:W-:Y:S01]  /*4c50*/  CS2R R88, SRZ ;  /* 0x0000000000587805 */ /* 0x000fe2000001ff00 */
[----:B------:R-:W3:Y:S01]  /*4c60*/  @!P6 LDG.E R14, desc[UR10][R2.64] ;  /* 0x0000000a020ee981 */ /* 0x000ee2000c1e1900 */
[----:B------:R-:W-:Y:S02]  /*4c70*/  @!P3 LEA.HI.X R5, R11, UR18, R5, 0x2, P1 ;  /* 0x000000120b05bc11 */ /* 0x000fe400088f1405 */
[----:B------:R-:W-:Y:S02]  /*4c80*/  CS2R R86, SRZ ;  /* 0x0000000000567805 */ /* 0x000fe4000001ff00 */
[----:B------:R-:W-:Y:S01]  /*4c90*/  CS2R R84, SRZ ;  /* 0x0000000000547805 */ /* 0x000fe2000001ff00 */
[----:B------:R-:W4:Y:S01]  /*4ca0*/  @!P5 LDG.E R13, desc[UR10][R2.64+0x20] ;  /* 0x0000200a020dd981 */ /* 0x000f22000c1e1900 */
[----:B------:R-:W-:-:S02]  /*4cb0*/  CS2R R78, SRZ ;  /* 0x00000000004e7805 */ /* 0x000fc4000001ff00 */
[----:B------:R-:W-:Y:S02]  /*4cc0*/  CS2R R76, SRZ ;  /* 0x00000000004c7805 */ /* 0x000fe4000001ff00 */
[----:B------:R-:W-:Y:S01]  /*4cd0*/  CS2R R82, SRZ ;  /* 0x0000000000527805 */ /* 0x000fe2000001ff00 */
[----:B------:R1:W4:Y:S01]  /*4ce0*/  @!P4 LDG.E R10, desc[UR10][R2.64+0x80] ;  /* 0x0000800a020ac981 */ /* 0x000322000c1e1900 */
[----:B------:R-:W-:Y:S02]  /*4cf0*/  CS2R R80, SRZ ;  /* 0x0000000000507805 */ /* 0x000fe4000001ff00 */
[----:B------:R-:W-:Y:S02]  /*4d00*/  CS2R R74, SRZ ;  /* 0x00000000004a7805 */ /* 0x000fe4000001ff00 */
[----:B------:R-:W-:Y:S01]  /*4d10*/  CS2R R72, SRZ ;  /* 0x0000000000487805 */ /* 0x000fe2000001ff00 */
[----:B------:R1:W4:Y:S01]  /*4d20*/  @!P3 LDG.E R9, desc[UR10][R4.64] ;  /* 0x0000000a0409b981 */ /* 0x000322000c1e1900 */
[----:B------:R-:W-:-:S02]  /*4d30*/  LEA.HI R0, R22, R23, RZ, 0x6 ;  /* 0x0000001716007211 */ /* 0x000fc400078f30ff */
[----:B------:R-:W-:Y:S02]  /*4d40*/  CS2R R70, SRZ ;  /* 0x0000000000467805 */ /* 0x000fe4000001ff00 */
[----:B------:R-:W-:Y:S02]  /*4d50*/  CS2R R68, SRZ ;  /* 0x0000000000447805 */ /* 0x000fe4000001ff00 */
[----:B------:R-:W-:Y:S02]  /*4d60*/  CS2R R62, SRZ ;  /* 0x00000000003e7805 */ /* 0x000fe4000001ff00 */
[----:B------:R-:W-:Y:S02]  /*4d70*/  SHF.R.S32.HI R0, RZ, 0x6, R0 ;  /* 0x00000006ff007819 */ /* 0x000fe40000011400 */
        /* <DEDUP_REMOVED lines=15> */
[----:B-1----:R-:W2:Y:S01]  /*4e70*/  @P0 MUFU.RCP R2, UR5 ;  /* 0x0000000500020d08 */ /* 0x002ea20008001000 */
[----:B------:R-:W-:Y:S01]  /*4e80*/  IMAD.SHL.U32 R3, R23, 0x2, RZ ;  /* 0x0000000217037824 */ /* 0x000fe200078e00ff */
[----:B------:R-:W-:Y:S01]  /*4e90*/  ULDC UR13, c[0x0][0x394] ;  /* 0x0000e500000d7ab9 */ /* 0x000fe20000000800 */
[----:B------:R-:W-:Y:S01]  /*4ea0*/  IMAD.SHL.U32 R0, R0, 0x20, RZ ;  /* 0x0000002000007824 */ /* 0x000fe200078e00ff */
[----:B------:R-:W-:Y:S01]  /*4eb0*/  UIADD3 UR25, UR23, 0x80, URZ ;  /* 0x0000008017197890 */ /* 0x000fe2000fffe03f */
[----:B------:R-:W-:-:S03]  /*4ec0*/  ULDC UR14, c[0x0][0x2ec] ;  /* 0x0000bb00000e7ab9 */ /* 0x000fc60000000800 */
[----:B------:R-:W-:Y:S01]  /*4ed0*/  LOP3.LUT R3, R0, 0x6, R3, 0xf8, !PT ;  /* 0x0000000600037812 */ /* 0x000fe200078ef803 */
[----:B------:R-:W-:-:S04]  /*4ee0*/  IMAD.U32 R0, RZ, RZ, UR55 ;  /* 0x00000037ff007e24 */ /* 0x000fc8000f8e00ff */
[----:B------:R-:W-:Y:S02]  /*4ef0*/  IMAD R223, R0, 0x80, R3 ;  /* 0x0000008000df7824 */ /* 0x000fe400078e0203 */
[C---:B------:R-:W-:Y:S01]  /*4f00*/  VIADD R0, R24.reuse, 0xffffffc0 ;  /* 0xffffffc018007836 */ /* 0x040fe20000000000 */
[----:B------:R-:W-:Y:S01]  /*4f10*/  SHF.L.U64.HI R5, R24, 0x2, R7 ;  /* 0x0000000218057819 */ /* 0x000fe20000010207 */
[----:B------:R-:W-:Y:S02]  /*4f20*/  VIADD R3, R220, 0x2000 ;  /* 0x00002000dc037836 */ /* 0x000fe40000000000 */
[----:B------:R-:W-:-:S03]  /*4f30*/  VIADD R4, R221, 0x2000 ;  /* 0x00002000dd047836 */ /* 0x000fc60000000000 */
[----:B------:R-:W-:Y:S02]  /*4f40*/  SEL R3, R3, R220, !P2 ;  /* 0x000000dc03037207 */ /* 0x000fe40005000000 */
[----:B------:R-:W-:Y:S01]  /*4f50*/  SEL R4, R4, R221, !P2 ;  /* 0x000000dd04047207 */ /* 0x000fe20005000000 */
[----:B------:R-:W-:Y:S01]  /*4f60*/  UMOV UR5, URZ ;  /* 0x0000003f00057c82 */ /* 0x000fe20008000000 */
[----:B------:R-:W-:Y:S02]  /*4f70*/  LEA R212, R3, UR4, 0x1 ;  /* 0x0000000403d47c11 */ /* 0x000fe4000f8e08ff */
[----:B------:R-:W-:Y:S01]  /*4f80*/  LEA R213, R4, UR4, 0x1 ;  /* 0x0000000404d57c11 */ /* 0x000fe2000f8e08ff */
[----:B------:R-:W-:Y:S01]  /*4f90*/  UMOV UR17, UR13 ;  /* 0x0000000d00117c82 */ /* 0x000fe20008000000 */
[----:B-----5:R-:W-:Y:S01]  /*4fa0*/  LOP3.LUT P1, RZ, R8, 0x2, RZ, 0xc0, !PT ;  /* 0x0000000208ff7812 */ /* 0x020fe2000782c0ff */
[----:B--2---:R-:W-:-:S05]  /*4fb0*/  @P0 FMUL.FTZ R2, R6, R2 ;  /* 0x0000000206020220 */ /* 0x004fca0000410000 */
[----:B------:R-:W-:Y:S01]  /*4fc0*/  @P0 R2UR UR6, R2 ;  /* 0x00000000020602ca */ /* 0x000fe200000e0000 */
[----:B------:R-:W-:-:S05]  /*4fd0*/  IMAD.SHL.U32 R2, R24, 0x4, RZ ;  /* 0x0000000418027824 */ /* 0x000fca00078e00ff */
[----:B------:R1:W-:Y:S02]  /*4fe0*/  STL [R1+0x24], R2 ;  /* 0x0000240201007387 */ /* 0x0003e40000100800 */
[----:B-1----:R-:W-:Y:S02]  /*4ff0*/  SHF.R.S32.HI R2, RZ, 0x1f, R0 ;  /* 0x0000001fff027819 */ /* 0x002fe40000011400 */
[----:B---3--:R1:W-:Y:S02]  /*5000*/  STL [R1+0x8], R14 ;  /* 0x0000080e01007387 */ /* 0x0083e40000100800 */
[C---:B------:R-:W-:Y:S01]  /*5010*/  SHF.L.U64.HI R2, R0.reuse, 0x2, R2 ;  /* 0x0000000200027819 */ /* 0x040fe20000010202 */
[----:B------:R-:W-:Y:S01]  /*5020*/  IMAD.SHL.U32 R0, R0, 0x4, RZ ;  /* 0x0000000400007824 */ /* 0x000fe200078e00ff */
[----:B----4-:R1:W-:Y:S04]  /*5030*/  STL [R1+0xc], R13 ;  /* 0x00000c0d01007387 */ /* 0x0103e80000100800 */
[----:B------:R1:W-:Y:S04]  /*5040*/  STL [R1], R10 ;  /* 0x0000000a01007387 */ /* 0x0003e80000100800 */
[----:B------:R1:W-:Y:S04]  /*5050*/  STL [R1+0x4], R9 ;  /* 0x0000040901007387 */ /* 0x0003e80000100800 */
[----:B------:R1:W-:Y:S04]  /*5060*/  STL [R1+0x20], R5 ;  /* 0x0000200501007387 */ /* 0x0003e80000100800 */
[----:B------:R1:W-:Y:S04]  /*5070*/  STL [R1+0x1c], R2 ;  /* 0x00001c0201007387 */ /* 0x0003e80000100800 */
[----:B------:R1:W-:Y:S01]  /*5080*/  STL [R1+0x18], R0 ;  /* 0x0000180001007387 */ /* 0x0003e20000100800 */
[----:B------:R-:W-:-:S02]  /*5090*/  LOP3.LUT P0, RZ, R8, 0x4, RZ, 0xc0, !PT ;  /* 0x0000000408ff7812 */ /* 0x000fc4000780c0ff */
[----:B------:R-:W-:Y:S02]  /*50a0*/  SEL R219, R219, 0xffffffe0, !P1 ;  /* 0xffffffe0dbdb7807 */ /* 0x000fe40004800000 */
[----:B------:R-:W-:Y:S01]  /*50b0*/  SEL R218, R218, 0xffffffc0, !P0 ;  /* 0xffffffc0dada7807 */ /* 0x000fe20004000000 */
[----:B------:R-:W-:Y:S01]  /*50c0*/  @UP1 UMOV UR5, UR6 ;  /* 0x0000000600051c82 */ /* 0x000fe20008000000 */
[----:B------:R-:W-:-:S07]  /*50d0*/  ULDC.64 UR6, c[0x0][0x398] ;  /* 0x0000e60000067ab9 */ /* 0x000fce0000000a00 */
.L_x_2007:
[----:B------:R-:W0:Y:S01]  /*50e0*/  LDGDEPBAR ;  /* 0x00000000000079af */ /* 0x000e220000000000 */
[C---:B-1----:R-:W-:Y:S01]  /*50f0*/  IADD3 R0, R213.reuse, R219, RZ ;  /* 0x000000dbd5007210 */ /* 0x042fe20007ffe0ff */
[----:B------:R-:W-:Y:S01]  /*5100*/  USHF.L.U32 UR13, UR9, 0x6, URZ ;  /* 0x00000006090d7899 */ /* 0x000fe2000800063f */
[-C--:B------:R-:W-:Y:S05]  /*5110*/  IADD3 R2, R213, R218.reuse, RZ ;  /* 0x000000dad5027210 */ /* 0x080fea0007ffe0ff */
[----:B------:R-:W2:Y:S01]  /*5120*/  LDL R232, [R1+0x24] ;  /* 0x0000240001e87983 */ /* 0x000ea20000100800 */
[----:B------:R-:W-:Y:S01]  /*5130*/  IADD3 R3, R0, R218, RZ ;  /* 0x000000da00037210 */ /* 0x000fe20007ffe0ff */
[----:B------:R-:W-:Y:S01]  /*5140*/  UIADD3 UR15, UR23, UR12, URZ ;  /* 0x0000000c170f7290 */ /* 0x000fe2000fffe03f */
[----:B------:R-:W-:Y:S01]  /*5150*/  MOV R244, R209 ;  /* 0x000000d100f47202 */ /* 0x000fe20000000f00 */
[----:B-----5:R-:W3:Y:S01]  /*5160*/  LDL R231, [R1+0x20] ;  /* 0x0000200001e77983 */ /* 0x020ee20000100800 */
[----:B------:R-:W-:Y:S01]  /*5170*/  MOV R245, R208 ;  /* 0x000000d000f57202 */ /* 0x000fe20000000f00 */
[----:B------:R-:W-:Y:S02]  /*5180*/  UIADD3 UR16, -UR8, 0x80, UR15 ;  /* 0x0000008008107890 */ /* 0x000fe4000fffe10f */
[----:B------:R-:W4:Y:S02]  /*5190*/  LDL R246, [R1+0x10] ;  /* 0x0000100001f67983 */ /* 0x000f240000100800 */
[----:B------:R-:W-:Y:S04]  /*51a0*/  UIADD3 UR16, UR16, -UR6, URZ ;  /* 0x8000000610107290 */ /* 0x000fe8000fffe03f */
[----:B------:R-:W-:Y:S03]  /*51b0*/  UISETP.GE.AND UP0, UPT, UR13, UR16, UPT ;  /* 0x000000100d00728c */ /* 0x000fe6000bf06270 */
[----:B------:R-:W-:Y:S01]  /*51c0*/  UMOV UR16, UR61 ;  /* 0x0000003d00107c82 */ /* 0x000fe20008000000 */
        /* <DEDUP_REMOVED lines=18> */
[----:B------:R-:W1:Y:S05]  /*52f0*/  LDSM.16.M88.4 R192, [R2+0x1000] ;  /* 0x0010000002c0783b */ /* 0x000e6a0000000200 */
[-C--:B------:R-:W-:Y:S03]  /*5300*/  HMMA.16816.F32 R28, R28, R166.reuse, RZ ;  /* 0x000000a61c1c723c */ /* 0x080fe600000018ff */
[----:B------:R-:W-:Y:S03]  /*5310*/  LDSM.16.M88.4 R196, [R216] ;  /* 0x00000000d8c4783b */ /* 0x000fe60000000200 */
[----:B------:R-:W-:Y:S05]  /*5320*/  HMMA.16816.F32 R32, R32, R166, RZ ;  /* 0x000000a62020723c */ /* 0x000fea00000018ff */
[----:B------:R-:W1:Y:S01]  /*5330*/  LDSM.16.M88.4 R164, [R217+0x800] ;  /* 0x00080000d9a4783b */ /* 0x000e620000000200 */
[-C--:B------:R-:W-:Y:S06]  /*5340*/  HMMA.16816.F32 R4, R168, R172.reuse, R4 ;  /* 0x000000aca804723c */ /* 0x080fec0000001804 */
[C---:B-1----:R-:W-:Y:S01]  /*5350*/  HMMA.16816.F32 R8, R176.reuse, R172, R8 ;  /* 0x000000acb008723c */ /* 0x042fe20000001808 */
[----:B------:R-:W-:Y:S05]  /*5360*/  LDSM.16.M88.4 R200, [R3+0x1000] ;  /* 0x0010000003c8783b */ /* 0x000fea0000000200 */
[-C--:B------:R-:W-:Y:S03]  /*5370*/  HMMA.16816.F32 R12, R176, R174.reuse, R12 ;  /* 0x000000aeb00c723c */ /* 0x080fe6000000180c */
[----:B------:R-:W-:Y:S03]  /*5380*/  LDSM.16.M88.4 R204, [R216+0x800] ;  /* 0x00080000d8cc783b */ /* 0x000fe60000000200 */
[C---:B------:R-:W-:Y:S05]  /*5390*/  HMMA.16816.F32 R16, R168.reuse, R174, R16 ;  /* 0x000000aea810723c */ /* 0x040fea0000001810 */
[----:B------:R-:W1:Y:S01]  /*53a0*/  LDSM.16.M88.4 R172, [R3] ;  /* 0x0000000003ac783b */ /* 0x000e620000000200 */
[-C--:B------:R-:W-:Y:S06]  /*53b0*/  HMMA.16816.F32 R20, R168, R180.reuse, R20 ;  /* 0x000000b4a814723c */ /* 0x080fec0000001814 */
[C---:B------:R-:W-:Y:S06]  /*53c0*/  HMMA.16816.F32 R24, R176.reuse, R180, R24 ;  /* 0x000000b4b018723c */ /* 0x040fec0000001818 */
[-C--:B------:R-:W-:Y:S01]  /*53d0*/  HMMA.16816.F32 R28, R176, R182.reuse, R28 ;  /* 0x000000b6b01c723c */ /* 0x080fe2000000181c */
[----:B------:R-:W-:Y:S05]  /*53e0*/  LDSM.16.M88.4 R176, [R215+UR4+0x10000] ;  /* 0x01000004d7b0783b */ /* 0x000fea0008000200 */
[----:B------:R-:W-:Y:S03]  /*53f0*/  HMMA.16816.F32 R32, R168, R182, R32 ;  /* 0x000000b6a820723c */ /* 0x000fe60000001820 */
[----:B------:R-:W1:Y:S03]  /*5400*/  LDSM.16.M88.4 R168, [R213+0x2000] ;  /* 0x00200000d5a8783b */ /* 0x000e660000000200 */
[-C--:B------:R-:W-:Y:S05]  /*5410*/  HMMA.16816.F32 R4, R184, R188.reuse, R4 ;  /* 0x000000bcb804723c */ /* 0x080fea0000001804 */
[----:B------:R-:W1:Y:S01]  /*5420*/  LDSM.16.M88.4 R180, [R213+0x3000] ;  /* 0x00300000d5b4783b */ /* 0x000e620000000200 */
[C---:B------:R-:W-:Y:S06]  /*5430*/  HMMA.16816.F32 R8, R192.reuse, R188, R8 ;  /* 0x000000bcc008723c */ /* 0x040fec0000001808 */
[-C--:B------:R-:W-:Y:S06]  /*5440*/  HMMA.16816.F32 R12, R192, R190.reuse, R12 ;  /* 0x000000bec00c723c */ /* 0x080fec000000180c */
[C---:B------:R-:W-:Y:S01]  /*5450*/  HMMA.16816.F32 R16, R184.reuse, R190, R16 ;  /* 0x000000beb810723c */ /* 0x040fe20000001810 */
[----:B------:R-:W2:Y:S05]  /*5460*/  LDSM.16.M88.4 R188, [R215+UR4+0x10800] ;  /* 0x01080004d7bc783b */ /* 0x000eaa0008000200 */
[-C--:B------:R-:W-:Y:S06]  /*5470*/  HMMA.16816.F32 R20, R184, R164.reuse, R20 ;  /* 0x000000a4b814723c */ /* 0x080fec0000001814 */
[C---:B------:R-:W-:Y:S06]  /*5480*/  HMMA.16816.F32 R24, R192.reuse, R164, R24 ;  /* 0x000000a4c018723c */ /* 0x040fec0000001818 */
[-C--:B------:R-:W-:Y:S01]  /*5490*/  HMMA.16816.F32 R28, R192, R166.reuse, R28 ;  /* 0x000000a6c01c723c */ /* 0x080fe2000000181c */
[----:B------:R-:W-:Y:S05]  /*54a0*/  LDSM.16.M88.4 R192, [R0+0x3000] ;  /* 0x0030000000c0783b */ /* 0x000fea0000000200 */
[----:B------:R-:W-:Y:S03]  /*54b0*/  HMMA.16816.F32 R32, R184, R166, R32 ;  /* 0x000000a6b820723c */ /* 0x000fe60000001820 */
[----:B------:R1:W-:Y:S03]  /*54c0*/  LDSM.16.M88.4 R164, [R0+0x2000] ;  /* 0x0020000000a4783b */ /* 0x0003e60000000200 */
[-C--:B-1----:R-:W-:Y:S05]  /*54d0*/  HMMA.16816.F32 R4, R172, R196.reuse, R4 ;  /* 0x000000c4ac04723c */ /* 0x082fea0000001804 */
[----:B------:R-:W1:Y:S01]  /*54e0*/  LDSM.16.M88.4 R184, [R214+0x4000] ;  /* 0x00400000d6b8783b */ /* 0x000e620000000200 */
[C---:B------:R-:W-:Y:S06]  /*54f0*/  HMMA.16816.F32 R8, R200.reuse, R196, R8 ;  /* 0x000000c4c808723c */ /* 0x040fec0000001808 */
[-C--:B------:R-:W-:Y:S06]  /*5500*/  HMMA.16816.F32 R12, R200, R198.reuse, R12 ;  /* 0x000000c6c80c723c */ /* 0x080fec000000180c */
[C---:B------:R-:W-:Y:S01]  /*5510*/  HMMA.16816.F32 R16, R172.reuse, R198, R16 ;  /* 0x000000c6ac10723c */ /* 0x040fe20000001810 */
[----:B------:R-:W3:Y:S01]  /*5520*/  LDSM.16.M88.4 R196, [R214+0x4800] ;  /* 0x00480000d6c4783b */ /* 0x000ee20000000200 */
[----:B------:R-:W-:Y:S04]  /*5530*/  MOV R0, UR13 ;  /* 0x0000000d00007c02 */ /* 0x000fe80008000f00 */
[-C--:B------:R-:W-:Y:S06]  /*5540*/  HMMA.16816.F32 R20, R172, R204.reuse, R20 ;  /* 0x000000ccac14723c */ /* 0x080fec0000001814 */
[C---:B------:R-:W-:Y:S06]  /*5550*/  HMMA.16816.F32 R24, R200.reuse, R204, R24 ;  /* 0x000000ccc818723c */ /* 0x040fec0000001818 */
[-C--:B------:R-:W-:Y:S01]  /*5560*/  HMMA.16816.F32 R28, R200, R206.reuse, R28 ;  /* 0x000000cec81c723c */ /* 0x080fe2000000181c */
[----:B------:R-:W-:Y:S05]  /*5570*/  LDSM.16.M88.4 R200, [R2+0x3000] ;  /* 0x0030000002c8783b */ /* 0x000fea0000000200 */
[----:B------:R-:W-:Y:S03]  /*5580*/  HMMA.16816.F32 R32, R172, R206, R32 ;  /* 0x000000ceac20723c */ /* 0x000fe60000001820 */
[----:B------:R2:W-:Y:S03]  /*5590*/  LDSM.16.M88.4 R172, [R2+0x2000] ;  /* 0x0020000002ac783b */ /* 0x0005e60000000200 */
[-C--:B------:R-:W-:Y:S05]  /*55a0*/  HMMA.16816.F32 R4, R168, R176.reuse, R4 ;  /* 0x000000b0a804723c */ /* 0x080fea0000001804 */
[----:B------:R-:W-:Y:S01]  /*55b0*/  LDSM.16.M88.4 R204, [R217+0x4800] ;  /* 0x00480000d9cc783b */ /* 0x000fe20000000200 */
[C---:B------:R-:W-:Y:S06]  /*55c0*/  HMMA.16816.F32 R8, R180.reuse, R176, R8 ;  /* 0x000000b0b408723c */ /* 0x040fec0000001808 */
[-C--:B------:R-:W-:Y:S06]  /*55d0*/  HMMA.16816.F32 R12, R180, R178.reuse, R12 ;  /* 0x000000b2b40c723c */ /* 0x080fec000000180c */
[C---:B------:R-:W-:Y:S01]  /*55e0*/  HMMA.16816.F32 R16, R168.reuse, R178, R16 ;  /* 0x000000b2a810723c */ /* 0x040fe20000001810 */
[----:B------:R-:W4:Y:S04]  /*55f0*/  LDSM.16.M88.4 R176, [R217+0x4000] ;  /* 0x00400000d9b0783b */ /* 0x000f280000000200 */
[----:B--2---:R-:W-:Y:S01]  /*5600*/  IADD3 R2, P1, R232, UR21, RZ ;  /* 0x00000015e8027c10 */ /* 0x004fe2000ff3e0ff */
[-C--:B------:R-:W-:Y:S06]  /*5610*/  HMMA.16816.F32 R20, R168, R188.reuse, R20 ;  /* 0x000000bca814723c */ /* 0x080fec0000001814 */
[C---:B------:R-:W-:Y:S06]  /*5620*/  HMMA.16816.F32 R24, R180.reuse, R188, R24 ;  /* 0x000000bcb418723c */ /* 0x040fec0000001818 */
[-C--:B------:R-:W-:Y:S01]  /*5630*/  HMMA.16816.F32 R28, R180, R190.reuse, R28 ;  /* 0x000000beb41c723c */ /* 0x080fe2000000181c */
[----:B------:R-:W-:Y:S05]  /*5640*/  LDSM.16.M88.4 R180, [R216+0x4000] ;  /* 0x00400000d8b4783b */ /* 0x000fea0000000200 */
[----:B------:R-:W-:Y:S03]  /*5650*/  HMMA.16816.F32 R32, R168, R190, R32 ;  /* 0x000000bea820723c */ /* 0x000fe60000001820 */
[----:B------:R-:W2:Y:S03]  /*5660*/  LDSM.16.M88.4 R168, [R3+0x2000] ;  /* 0x0020000003a8783b */ /* 0x000ea60000000200 */
[-C--:B-1----:R-:W-:Y:S06]  /*5670*/  HMMA.16816.F32 R4, R164, R184.reuse, R4 ;  /* 0x000000b8a404723c */ /* 0x082fec0000001804 */
[C---:B------:R-:W-:Y:S06]  /*5680*/  HMMA.16816.F32 R8, R192.reuse, R184, R8 ;  /* 0x000000b8c008723c */ /* 0x040fec0000001808 */
[-C--:B------:R-:W-:Y:S06]  /*5690*/  HMMA.16816.F32 R12, R192, R186.reuse, R12 ;  /* 0x000000bac00c723c */ /* 0x080fec000000180c */
[C---:B------:R-:W-:Y:S06]  /*56a0*/  HMMA.16816.F32 R16, R164.reuse, R186, R16 ;  /* 0x000000baa410723c */ /* 0x040fec0000001810 */
[-C--:B---3--:R-:W-:Y:S06]  /*56b0*/  HMMA.16816.F32 R20, R164, R196.reuse, R20 ;  /* 0x000000c4a414723c */ /* 0x088fec0000001814 */
[C---:B------:R-:W-:Y:S06]  /*56c0*/  HMMA.16816.F32 R24, R192.reuse, R196, R24 ;  /* 0x000000c4c018723c */ /* 0x040fec0000001818 */
[-C--:B------:R-:W-:Y:S06]  /*56d0*/  HMMA.16816.F32 R28, R192, R198.reuse, R28 ;  /* 0x000000c6c01c723c */ /* 0x080fec000000181c */
[----:B------:R-:W-:Y:S01]  /*56e0*/  HMMA.16816.F32 R32, R164, R198, R32 ;  /* 0x000000c6a420723c */ /* 0x000fe20000001820 */
[----:B------:R1:W3:Y:S05]  /*56f0*/  LDSM.16.M88.4 R164, [R3+0x3000] ;  /* 0x0030000003a4783b */ /* 0x0002ea0000000200 */
[-C--:B----4-:R-:W-:Y:S06]  /*5700*/  HMMA.16816.F32 R4, R172, R176.reuse, R4 ;  /* 0x000000b0ac04723c */ /* 0x090fec0000001804 */
[C---:B------:R-:W-:Y:S06]  /*5710*/  HMMA.16816.F32 R8, R200.reuse, R176, R8 ;  /* 0x000000b0c808723c */ /* 0x040fec0000001808 */
[-C--:B------:R-:W-:Y:S05]  /*5720*/  HMMA.16816.F32 R12, R200, R178.reuse, R12 ;  /* 0x000000b2c80c723c */ /* 0x080fea000000180c */
[----:B-1----:R-:W-:Y:S01]  /*5730*/  IADD3.X R3, R231, UR20, RZ, P1, !PT ;  /* 0x00000014e7037c10 */ /* 0x002fe20008ffe4ff */
[C---:B------:R-:W-:Y:S04]  /*5740*/  HMMA.16816.F32 R16, R172.reuse, R178, R16 ;  /* 0x000000b2ac10723c */ /* 0x040fe80000001810 */
[----:B------:R-:W5:Y:S02]  /*5750*/  LDG.E R185, desc[UR10][R2.64] ;  /* 0x0000000a02b97981 */ /* 0x000f64000c1e1900 */
[-C--:B------:R-:W-:Y:S02]  /*5760*/  HMMA.16816.F32 R20, R172, R204.reuse, R20 ;  /* 0x000000ccac14723c */ /* 0x080fe40000001814 */
[----:B------:R-:W5:Y:S04]  /*5770*/  LDG.E R186, desc[UR10][R2.64+0x20] ;  /* 0x0000200a02ba7981 */ /* 0x000f68000c1e1900 */
[----:B------:R-:W5:Y:S01]  /*5780*/  LDG.E R184, desc[UR10][R2.64+0x80] ;  /* 0x0000800a02b87981 */ /* 0x000f62000c1e1900 */
[C---:B------:R-:W-:Y:S03]  /*5790*/  HMMA.16816.F32 R24, R200.reuse, R204, R24 ;  /* 0x000000ccc818723c */ /* 0x040fe60000001818 */
[----:B------:R1:W5:Y:S03]  /*57a0*/  LDG.E R179, desc[UR10][R2.64+0xa0] ;  /* 0x0000a00a02b37981 */ /* 0x000366000c1e1900 */
[-C--:B------:R-:W-:Y:S06]  /*57b0*/  HMMA.16816.F32 R28, R200, R206.reuse, R28 ;  /* 0x000000cec81c723c */ /* 0x080fec000000181c */
[----:B------:R-:W-:Y:S01]  /*57c0*/  HMMA.16816.F32 R32, R172, R206, R32 ;  /* 0x000000ceac20723c */ /* 0x000fe20000001820 */
[----:B------:R-:W4:Y:S05]  /*57d0*/  LDSM.16.M88.4 R172, [R216+0x4800] ;  /* 0x00480000d8ac783b */ /* 0x000f2a0000000200 */
[-C--:B--2---:R-:W-:Y:S06]  /*57e0*/  HMMA.16816.F32 R4, R168, R180.reuse, R4 ;  /* 0x000000b4a804723c */ /* 0x084fec0000001804 */
[C---:B---3--:R-:W-:Y:S05]  /*57f0*/  HMMA.16816.F32 R8, R164.reuse, R180, R8 ;  /* 0x000000b4a408723c */ /* 0x048fea0000001808 */
[----:B-1----:R-:W-:Y:S01]  /*5800*/  IADD3 R2, R246, -UR12, -R223 ;  /* 0x8000000cf6027c10 */ /* 0x002fe2000fffe8df */
[-C--:B------:R-:W-:Y:S05]  /*5810*/  HMMA.16816.F32 R12, R164, R182.reuse, R12 ;  /* 0x000000b6a40c723c */ /* 0x080fea000000180c */
[----:B------:R-:W-:Y:S01]  /*5820*/  IADD3 R0, R0, UR8, R2 ;  /* 0x0000000800007c10 */ /* 0x000fe2000fffe002 */
[C---:B------:R-:W-:Y:S05]  /*5830*/  HMMA.16816.F32 R16, R168.reuse, R182, R16 ;  /* 0x000000b6a810723c */ /* 0x040fea0000001810 */
[----:B------:R-:W-:Y:S01]  /*5840*/  IADD3 R3, R0, 0x28, RZ ;  /* 0x0000002800037810 */ /* 0x000fe20007ffe0ff */
[----:B------:R-:W-:Y:S01]  /*5850*/  FMUL.FTZ R4, R4, UR7 ;  /* 0x0000000704047c20 */ /* 0x000fe20008410000 */
[----:B------:R-:W-:Y:S01]  /*5860*/  FMUL.FTZ R5, R5, UR7 ;  /* 0x0000000705057c20 */ /* 0x000fe20008410000 */
[----:B------:R-:W-:Y:S01]  /*5870*/  FMUL.FTZ R6, R6, UR7 ;  /* 0x0000000706067c20 */ /* 0x000fe20008410000 */
[----:B------:R-:W-:Y:S01]  /*5880*/  ISETP.GE.AND P2, PT, R3, RZ, PT ;  /* 0x000000ff0300720c */ /* 0x000fe20003f46270 */
[----:B------:R1:W-:Y:S01]  /*5890*/  MUFU.TANH R190, R4 ;  /* 0x0000000400be7308 */ /* 0x0003e20000002400 */
[----:B------:R-:W-:Y:S01]  /*58a0*/  FMUL.FTZ R7, R7, UR7 ;  /* 0x0000000707077c20 */ /* 0x000fe20008410000 */
[----:B------:R-:W-:Y:S01]  /*58b0*/  FMUL.FTZ R10, R10, UR7 ;  /* 0x000000070a0a7c20 */ /* 0x000fe20008410000 */
[----:B------:R-:W-:Y:S01]  /*58c0*/  FMUL.FTZ R8, R8, UR7 ;  /* 0x0000000708087c20 */ /* 0x000fe20008410000 */
[----:B------:R-:W-:Y:S01]  /*58d0*/  FMUL.FTZ R9, R9, UR7 ;  /* 0x0000000709097c20 */ /* 0x000fe20008410000 */
[----:B------:R-:W-:Y:S01]  /*58e0*/  IADD3 R2, R0, 0x27, RZ ;  /* 0x0000002700027810 */ /* 0x000fe20007ffe0ff */
[----:B------:R-:W-:Y:S01]  /*58f0*/  FMUL.FTZ R11, R11, UR7 ;  /* 0x000000070b0b7c20 */ /* 0x000fe20008410000 */
[-C--:B----4-:R-:W-:Y:S03]  /*5900*/  HMMA.16816.F32 R20, R168, R172.reuse, R20 ;  /* 0x000000aca814723c */ /* 0x090fe60000001814 */
[----:B------:R2:W-:Y:S01]  /*5910*/  MUFU.TANH R189, R5 ;  /* 0x0000000500bd7308 */ /* 0x0005e20000002400 */
[----:B------:R-:W-:Y:S01]  /*5920*/  ISETP.GE.AND P1, PT, R2, RZ, PT ;  /* 0x000000ff0200720c */ /* 0x000fe20003f26270 */
[----:B------:R-:W-:Y:S01]  /*5930*/  FMUL.FTZ R14, R14, UR7 ;  /* 0x000000070e0e7c20 */ /* 0x000fe20008410000 */
[----:B------:R-:W-:Y:S01]  /*5940*/  FMUL.FTZ R15, R15, UR7 ;  /* 0x000000070f0f7c20 */ /* 0x000fe20008410000 */
[C---:B------:R-:W-:Y:S06]  /*5950*/  HMMA.16816.F32 R24, R164.reuse, R172, R24 ;  /* 0x000000aca418723c */ /* 0x040fec0000001818 */
[----:B------:R3:W-:Y:S01]  /*5960*/  MUFU.TANH R187, R10 ;  /* 0x0000000a00bb7308 */ /* 0x0007e20000002400 */
[----:B-1----:R-:W-:Y:S01]  /*5970*/  FMUL.FTZ R4, R12, UR7 ;  /* 0x000000070c047c20 */ /* 0x002fe20008410000 */
[-C--:B------:R-:W-:Y:S08]  /*5980*/  HMMA.16816.F32 R28, R164, R174.reuse, R28 ;  /* 0x000000aea41c723c */ /* 0x080ff0000000181c */
[----:B------:R1:W-:Y:S03]  /*5990*/  MUFU.TANH R192, R6 ;  /* 0x0000000600c07308 */ /* 0x0003e60000002400 */
[----:B--2---:R-:W-:Y:S01]  /*59a0*/  FMUL.FTZ R5, R13, UR7 ;  /* 0x000000070d057c20 */ /* 0x004fe20008410000 */
[----:B------:R-:W-:Y:S01]  /*59b0*/  IADD3 R13, R0, 0x8, RZ ;  /* 0x00000008000d7810 */ /* 0x000fe20007ffe0ff */
[----:B------:R-:W-:Y:S04]  /*59c0*/  HMMA.16816.F32 R32, R168, R174, R32 ;  /* 0x000000aea820723c */ /* 0x000fe80000001820 */
[----:B------:R-:W-:Y:S01]  /*59d0*/  FMUL.FTZ R164, R20, UR7 ;  /* 0x0000000714a47c20 */ /* 0x000fe20008410000 */
[----:B------:R2:W-:Y:S01]  /*59e0*/  MUFU.TANH R188, R7 ;  /* 0x0000000700bc7308 */ /* 0x0005e20000002400 */
[----:B------:R-:W-:Y:S01]  /*59f0*/  IADD3 R20, R0, -0x1, RZ ;  /* 0xffffffff00147810 */ /* 0x000fe20007ffe0ff */
[----:B---3--:R-:W-:Y:S01]  /*5a00*/  FMUL.FTZ R10, R18, UR7 ;  /* 0x00000007120a7c20 */ /* 0x008fe20008410000 */
[----:B------:R-:W-:Y:S02]  /*5a10*/  IADD3 R12, R0, 0x7, RZ ;  /* 0x00000007000c7810 */ /* 0x000fe40007ffe0ff */
[----:B------:R-:W-:Y:S01]  /*5a20*/  ISETP.GE.AND P5, PT, R20, RZ, PT ;  /* 0x000000ff1400720c */ /* 0x000fe20003fa6270 */
[----:B------:R-:W-:Y:S01]  /*5a30*/  FMUL.FTZ R176, R19, UR7 ;  /* 0x0000000713b07c20 */ /* 0x000fe20008410000 */
[----:B------:R-:W-:Y:S03]  /*5a40*/  ISETP.GE.AND P4, PT, R13, RZ, PT ;  /* 0x000000ff0d00720c */ /* 0x000fe60003f86270 */
[----:B------:R3:W-:Y:S01]  /*5a50*/  MUFU.TANH R183, R8 ;  /* 0x0000000800b77308 */ /* 0x0007e20000002400 */
[----:B------:R-:W-:Y:S01]  /*5a60*/  ISETP.GE.AND P3, PT, R12, RZ, PT ;  /* 0x000000ff0c00720c */ /* 0x000fe20003f66270 */
[----:B------:R-:W-:Y:S01]  /*5a70*/  FMUL.FTZ R172, R17, UR7 ;  /* 0x0000000711ac7c20 */ /* 0x000fe20008410000 */
[----:B-1----:R-:W-:Y:S01]  /*5a80*/  IADD3 R6, R0, 0x17, RZ ;  /* 0x0000001700067810 */ /* 0x002fe20007ffe0ff */
[----:B------:R-:W-:Y:S01]  /*5a90*/  FMUL.FTZ R22, R22, UR7 ;  /* 0x0000000716167c20 */ /* 0x000fe20008410000 */
[C---:B------:R-:W-:Y:S01]  /*5aa0*/  IADD3 R19, R0.reuse, -0x8, RZ ;  /* 0xfffffff800137810 */ /* 0x040fe20007ffe0ff */
[----:B------:R-:W-:Y:S01]  /*5ab0*/  FMUL.FTZ R21, R21, UR7 ;  /* 0x0000000715157c20 */ /* 0x000fe20008410000 */
[C---:B------:R-:W-:Y:S03]  /*5ac0*/  IADD3 R18, R0.reuse, -0x9, RZ ;  /* 0xfffffff700127810 */ /* 0x040fe60007ffe0ff */
[----:B------:R1:W-:Y:S01]  /*5ad0*/  MUFU.TANH R178, R9 ;  /* 0x0000000900b27308 */ /* 0x0003e20000002400 */
[C---:B--2---:R-:W-:Y:S01]  /*5ae0*/  IADD3 R7, R0.reuse, 0x18, RZ ;  /* 0x0000001800077810 */ /* 0x044fe20007ffe0ff */
[----:B------:R-:W-:Y:S01]  /*5af0*/  FMUL.FTZ R23, R23, UR7 ;  /* 0x0000000717177c20 */ /* 0x000fe20008410000 */
[----:B------:R-:W-:Y:S01]  /*5b00*/  @!P5 IADD3 R20, -R0, 0x1, RZ ;  /* 0x000000010014d810 */ /* 0x000fe20007ffe1ff */
[----:B------:R-:W-:Y:S01]  /*5b10*/  FMUL.FTZ R26, R26, UR7 ;  /* 0x000000071a1a7c20 */ /* 0x000fe20008410000 */
[C---:B------:R-:W-:Y:S01]  /*5b20*/  @!P4 IADD3 R13, -R0.reuse, -0x8, RZ ;  /* 0xfffffff8000dc810 */ /* 0x040fe20007ffe1ff */
[----:B------:R-:W-:Y:S01]  /*5b30*/  FMUL.FTZ R199, R35, UR7 ;  /* 0x0000000723c77c20 */ /* 0x000fe20008410000 */
[C---:B------:R-:W-:Y:S03]  /*5b40*/  @!P3 IADD3 R12, -R0.reuse, -0x7, RZ ;  /* 0xfffffff9000cb810 */ /* 0x040fe60007ffe1ff */
[----:B------:R2:W4:Y:S01]  /*5b50*/  MUFU.TANH R182, R11 ;  /* 0x0000000b00b67308 */ /* 0x0005220000002400 */
[C---:B---3--:R-:W-:Y:S01]  /*5b60*/  IADD3 R8, R0.reuse, 0x1f, RZ ;  /* 0x0000001f00087810 */ /* 0x048fe20007ffe0ff */
[----:B------:R-:W-:Y:S01]  /*5b70*/  FMUL.FTZ R27, R27, UR7 ;  /* 0x000000071b1b7c20 */ /* 0x000fe20008410000 */
[C---:B------:R-:W-:Y:S01]  /*5b80*/  @!P2 IADD3 R3, -R0.reuse, -0x28, RZ ;  /* 0xffffffd80003a810 */ /* 0x040fe20007ffe1ff */
[----:B------:R-:W-:Y:S01]  /*5b90*/  FMUL.FTZ R194, R29, UR7 ;  /* 0x000000071dc27c20 */ /* 0x000fe20008410000 */
[----:B------:R-:W-:Y:S01]  /*5ba0*/  @!P1 IADD3 R2, -R0, -0x27, RZ ;  /* 0xffffffd900029810 */ /* 0x000fe20007ffe1ff */
[----:B------:R-:W-:Y:S01]  /*5bb0*/  FMUL.FTZ R193, R30, UR7 ;  /* 0x000000071ec17c20 */ /* 0x000fe20008410000 */
[----:B------:R-:W-:Y:S03]  /*5bc0*/  ISETP.GE.AND P5, PT, R8, RZ, PT ;  /* 0x000000ff0800720c */ /* 0x000fe60003fa6270 */
[----:B------:R3:W4:Y:S01]  /*5bd0*/  MUFU.TANH R177, R14 ;  /* 0x0000000e00b17308 */ /* 0x0007220000002400 */
[----:B-1----:R-:W-:Y:S01]  /*5be0*/  IADD3 R9, R0, 0x20, RZ ;  /* 0x0000002000097810 */ /* 0x002fe20007ffe0ff */
[----:B------:R-:W-:Y:S01]  /*5bf0*/  FMUL.FTZ R197, R34, UR7 ;  /* 0x0000000722c57c20 */ /* 0x000fe20008410000 */
[----:B------:R-:W-:Y:S01]  /*5c00*/  ISETP.GE.AND P4, PT, R7, RZ, PT ;  /* 0x000000ff0700720c */ /* 0x000fe20003f86270 */
[----:B------:R-:W-:Y:S01]  /*5c10*/  FMUL.FTZ R196, R32, UR7 ;  /* 0x0000000720c47c20 */ /* 0x000fe20008410000 */
[----:B------:R-:W-:Y:S01]  /*5c20*/  ISETP.GE.AND P6, PT, R9, RZ, PT ;  /* 0x000000ff0900720c */ /* 0x000fe20003fc6270 */
[----:B------:R-:W-:Y:S01]  /*5c30*/  FMUL.FTZ R195, R31, UR7 ;  /* 0x000000071fc37c20 */ /* 0x000fe20008410000 */
[----:B------:R-:W-:Y:S03]  /*5c40*/  ISETP.GE.AND P3, PT, R6, RZ, PT ;  /* 0x000000ff0600720c */ /* 0x000fe60003f66270 */
[----:B------:R1:W4:Y:S01]  /*5c50*/  MUFU.TANH R169, R15 ;  /* 0x0000000f00a97308 */ /* 0x0003220000002400 */
[----:B------:R-:W-:Y:S01]  /*5c60*/  ISETP.GE.AND P2, PT, R19, RZ, PT ;  /* 0x000000ff1300720c */ /* 0x000fe20003f46270 */
[----:B--2---:R-:W-:Y:S01]  /*5c70*/  FMUL.FTZ R11, R16, UR7 ;  /* 0x00000007100b7c20 */ /* 0x004fe20008410000 */
[----:B------:R-:W-:Y:S01]  /*5c80*/  ISETP.GE.AND P1, PT, R18, RZ, PT ;  /* 0x000000ff1200720c */ /* 0x000fe20003f26270 */
[----:B------:R-:W-:Y:S01]  /*5c90*/  FMUL.FTZ R198, R33, UR7 ;  /* 0x0000000721c67c20 */ /* 0x000fe20008410000 */
[----:B------:R-:W-:Y:S01]  /*5ca0*/  IADD3 R17, R0, -0x10, RZ ;  /* 0xfffffff000117810 */ /* 0x000fe20007ffe0ff */
[----:B------:R-:W-:Y:S01]  /*5cb0*/  FMUL.FTZ R24, R24, UR7 ;  /* 0x0000000718187c20 */ /* 0x000fe20008410000 */
[C---:B------:R-:W-:Y:S03]  /*5cc0*/  IADD3 R16, R0.reuse, -0x11, RZ ;  /* 0xffffffef00107810 */ /* 0x040fe60007ffe0ff */
[----:B------:R2:W-:Y:S01]  /*5cd0*/  MUFU.TANH R170, R4 ;  /* 0x0000000400aa7308 */ /* 0x0005e20000002400 */
[C---:B---3--:R-:W-:Y:S01]  /*5ce0*/  IADD3 R14, R0.reuse, -0x19, RZ ;  /* 0xffffffe7000e7810 */ /* 0x048fe20007ffe0ff */
[----:B------:R-:W-:Y:S01]  /*5cf0*/  FMUL.FTZ R171, R25, UR7 ;  /* 0x0000000719ab7c20 */ /* 0x000fe20008410000 */
[----:B------:R-:W-:Y:S01]  /*5d00*/  @!P6 IADD3 R9, -R0, -0x20, RZ ;  /* 0xffffffe00009e810 */ /* 0x000fe20007ffe1ff */
[----:B------:R-:W-:Y:S01]  /*5d10*/  FMUL.FTZ R191, R28, UR7 ;  /* 0x000000071cbf7c20 */ /* 0x000fe20008410000 */
[C---:B------:R-:W-:Y:S02]  /*5d20*/  @!P5 IADD3 R8, -R0.reuse, -0x1f, RZ ;  /* 0xffffffe10008d810 */ /* 0x040fe40007ffe1ff */
[C---:B------:R-:W-:Y:S03]  /*5d30*/  @!P4 IADD3 R7, -R0.reuse, -0x18, RZ ;  /* 0xffffffe80007c810 */ /* 0x040fe60007ffe1ff */
[----:B------:R3:W-:Y:S01]  /*5d40*/  MUFU.TANH R174, R5 ;  /* 0x0000000500ae7308 */ /* 0x0007e20000002400 */
[C---:B-1----:R-:W-:Y:S02]  /*5d50*/  IADD3 R15, R0.reuse, -0x18, RZ ;  /* 0xffffffe8000f7810 */ /* 0x042fe40007ffe0ff */
[C---:B------:R-:W-:Y:S02]  /*5d60*/  @!P3 IADD3 R6, -R0.reuse, -0x17, RZ ;  /* 0xffffffe90006b810 */ /* 0x040fe40007ffe1ff */
[C---:B------:R-:W-:Y:S02]  /*5d70*/  @!P2 IADD3 R19, -R0.reuse, 0x8, RZ ;  /* 0x000000080013a810 */ /* 0x040fe40007ffe1ff */
[C---:B------:R-:W-:Y:S03]  /*5d80*/  @!P1 IADD3 R18, -R0.reuse, 0x9, RZ ;  /* 0x0000000900129810 */ /* 0x040fe60007ffe1ff */
[----:B------:R1:W-:Y:S01]  /*5d90*/  MUFU.TANH R180, R22 ;  /* 0x0000001600b47308 */ /* 0x0003e20000002400 */
[----:B--2---:R-:W-:Y:S02]  /*5da0*/  IADD3 R4, R0, 0xf, RZ ;  /* 0x0000000f00047810 */ /* 0x004fe40007ffe0ff */
[----:B------:R-:W-:Y:S02]  /*5db0*/  ISETP.GE.AND P6, PT, R17, RZ, PT ;  /* 0x000000ff1100720c */ /* 0x000fe40003fc6270 */
[----:B------:R-:W-:Y:S02]  /*5dc0*/  ISETP.GE.AND P5, PT, R16, RZ, PT ;  /* 0x000000ff1000720c */ /* 0x000fe40003fa6270 */
[----:B------:R-:W-:Y:S03]  /*5dd0*/  ISETP.GE.AND P3, PT, R4, RZ, PT ;  /* 0x000000ff0400720c */ /* 0x000fe60003f66270 */
[----:B------:R2:W-:Y:S01]  /*5de0*/  MUFU.TANH R35, R21 ;  /* 0x0000001500237308 */ /* 0x0005e20000002400 */
[----:B---3--:R-:W-:Y:S02]  /*5df0*/  IADD3 R5, R0, 0x10, RZ ;  /* 0x0000001000057810 */ /* 0x008fe40007ffe0ff */
[----:B------:R-:W-:Y:S02]  /*5e00*/  ISETP.GE.AND P2, PT, R15, RZ, PT ;  /* 0x000000ff0f00720c */ /* 0x000fe40003f46270 */
[----:B------:R-:W-:Y:S02]  /*5e10*/  ISETP.GE.AND P4, PT, R5, RZ, PT ;  /* 0x000000ff0500720c */ /* 0x000fe40003f86270 */
[----:B------:R-:W-:Y:S03]  /*5e20*/  ISETP.GE.AND P1, PT, R14, RZ, PT ;  /* 0x000000ff0e00720c */ /* 0x000fe60003f26270 */
[----:B------:R3:W-:Y:S01]  /*5e30*/  MUFU.TANH R181, R23 ;  /* 0x0000001700b57308 */ /* 0x0007e20000002400 */
[C---:B------:R-:W-:Y:S02]  /*5e40*/  @!P6 IADD3 R17, -R0.reuse, 0x10, RZ ;  /* 0x000000100011e810 */ /* 0x040fe40007ffe1ff */
[C---:B------:R-:W-:Y:S02]  /*5e50*/  @!P5 IADD3 R16, -R0.reuse, 0x11, RZ ;  /* 0x000000110010d810 */ /* 0x040fe40007ffe1ff */
[C---:B------:R-:W-:Y:S02]  /*5e60*/  @!P3 IADD3 R4, -R0.reuse, -0xf, RZ ;  /* 0xfffffff10004b810 */ /* 0x040fe40007ffe1ff */
[----:B------:R-:W-:Y:S03]  /*5e70*/  I2FP.F32.S32 R29, R20 ;  /* 0x00000014001d7245 */ /* 0x000fe60000201400 */
[----:B------:R-:W3:Y:S01]  /*5e80*/  MUFU.TANH R175, R10 ;  /* 0x0000000a00af7308 */ /* 0x000ee20000002400 */
[C---:B------:R-:W-:Y:S02]  /*5e90*/  @!P2 IADD3 R15, -R0.reuse, 0x18, RZ ;  /* 0x00000018000fa810 */ /* 0x040fe40007ffe1ff */
[C---:B------:R-:W-:Y:S02]  /*5ea0*/  @!P4 IADD3 R5, -R0.reuse, -0x10, RZ ;  /* 0xfffffff00005c810 */ /* 0x040fe40007ffe1ff */
[----:B------:R-:W-:Y:S02]  /*5eb0*/  @!P1 IADD3 R14, -R0, 0x19, RZ ;  /* 0x00000019000e9810 */ /* 0x000fe40007ffe1ff */
[----:B------:R-:W-:Y:S03]  /*5ec0*/  IABS R0, R0 ;  /* 0x0000000000007213 */ /* 0x000fe60000000000 */
[----:B------:R3:W-:Y:S01]  /*5ed0*/  MUFU.TANH R173, R26 ;  /* 0x0000001a00ad7308 */ /* 0x0007e20000002400 */
[----:B------:R-:W-:Y:S02]  /*5ee0*/  I2FP.F32.S32 R20, R2 ;  /* 0x0000000200147245 */ /* 0x000fe40000201400 */
[----:B------:R-:W-:Y:S02]  /*5ef0*/  I2FP.F32.S32 R2, R9 ;  /* 0x0000000900027245 */ /* 0x000fe40000201400 */
[----:B------:R-:W-:Y:S01]  /*5f00*/  MOV R30, R0 ;  /* 0x00000000001e7202 */ /* 0x000fe20000000f00 */
[----:B----4-:R-:W-:Y:S01]  /*5f10*/  FFMA.FTZ R20, R20, -UR5, R182 ;  /* 0x8000000514147c23 */ /* 0x010fe200080100b6 */
[----:B------:R-:W-:Y:S03]  /*5f20*/  I2FP.F32.S32 R165, R16 ;  /* 0x0000001000a57245 */ /* 0x000fe60000201400 */
[----:B------:R-:W-:Y:S01]  /*5f30*/  MUFU.TANH R10, R172 ;  /* 0x000000ac000a7308 */ /* 0x000fe20000002400 */
[----:B------:R-:W-:Y:S01]  /*5f40*/  I2FP.F32.S32 R0, R8 ;  /* 0x0000000800007245 */ /* 0x000fe20000201400 */
[----:B------:R-:W-:Y:S01]  /*5f50*/  FFMA.FTZ R16, -R192, R192, 1 ;  /* 0x3f800000c0107423 */ /* 0x000fe200000101c0 */
[----:B------:R-:W-:Y:S01]  /*5f60*/  I2FP.F32.S32 R34, R13 ;  /* 0x0000000d00227245 */ /* 0x000fe20000201400 */
[----:B------:R-:W-:Y:S01]  /*5f70*/  FFMA.FTZ R13, R2, -UR5, R183 ;  /* 0x80000005020d7c23 */ /* 0x000fe200080100b7 */
[----:B------:R-:W-:Y:S01]  /*5f80*/  I2FP.F32.S32 R166, R12 ;  /* 0x0000000c00a67245 */ /* 0x000fe20000201400 */
[----:B------:R-:W-:Y:S01]  /*5f90*/  FFMA.FTZ R28, R0, -UR5, R178 ;  /* 0x80000005001c7c23 */ /* 0x000fe200080100b2 */
[----:B------:R-:W-:Y:S03]  /*5fa0*/  I2FP.F32.S32 R168, R14 ;  /* 0x0000000e00a87245 */ /* 0x000fe60000201400 */
[----:B------:R4:W-:Y:S01]  /*5fb0*/  MUFU.TANH R172, R27 ;  /* 0x0000001b00ac7308 */ /* 0x0009e20000002400 */
[----:B-1----:R-:W-:Y:S01]  /*5fc0*/  I2FP.F32.S32 R22, R6 ;  /* 0x0000000600167245 */ /* 0x002fe20000201400 */
[----:B------:R-:W-:Y:S01]  /*5fd0*/  FFMA.FTZ R14, -R183, R183, 1 ;  /* 0x3f800000b70e7423 */ /* 0x000fe200000101b7 */
[----:B------:R-:W-:Y:S01]  /*5fe0*/  I2FP.F32.S32 R32, R19 ;  /* 0x0000001300207245 */ /* 0x000fe20000201400 */
[----:B------:R-:W-:Y:S01]  /*5ff0*/  FFMA.FTZ R6, -R190, R190, 1 ;  /* 0x3f800000be067423 */ /* 0x000fe200000101be */
[----:B------:R-:W-:Y:S01]  /*6000*/  I2FP.F32.S32 R31, R18 ;  /* 0x00000012001f7245 */ /* 0x000fe20000201400 */
[----:B------:R-:W-:Y:S01]  /*6010*/  FMUL.FTZ R183, R16, UR7 ;  /* 0x0000000710b77c20 */ /* 0x000fe20008410000 */
[----:B------:R-:W-:Y:S03]  /*6020*/  FFMA.FTZ R19, R2, -UR5, R177 ;  /* 0x8000000502137c23 */ /* 0x000fe600080100b1 */
[----:B------:R-:W1:Y:S01]  /*6030*/  MUFU.TANH R176, R176 ;  /* 0x000000b000b07308 */ /* 0x000e620000002400 */
[----:B------:R-:W-:Y:S01]  /*6040*/  I2FP.F32.S32 R33, R17 ;  /* 0x0000001100217245 */ /* 0x000fe20000201400 */
[----:B------:R-:W-:Y:S01]  /*6050*/  FFMA.FTZ R16, -R177, R177, 1 ;  /* 0x3f800000b1107423 */ /* 0x000fe200000101b1 */
[----:B------:R-:W-:Y:S01]  /*6060*/  FFMA.FTZ R18, R0, -UR5, R169 ;  /* 0x8000000500127c23 */ /* 0x000fe200080100a9 */
[----:B------:R-:W-:Y:S01]  /*6070*/  FFMA.FTZ R2, -R169, R169, 1 ;  /* 0x3f800000a9027423 */ /* 0x000fe200000101a9 */
[----:B------:R-:W-:Y:S01]  /*6080*/  I2FP.F32.S32 R167, R15 ;  /* 0x0000000f00a77245 */ /* 0x000fe20000201400 */
[----:B------:R-:W-:Y:S01]  /*6090*/  FFMA.FTZ R17, -R182, R182, 1 ;  /* 0x3f800000b6117423 */ /* 0x000fe200000101b6 */
[----:B------:R-:W-:Y:S03]  /*60a0*/  FFMA.FTZ R15, -R188, R188, 1 ;  /* 0x3f800000bc0f7423 */ /* 0x000fe600000101bc */
[----:B------:R1:W-:Y:S01]  /*60b0*/  MUFU.TANH R169, R194 ;  /* 0x000000c200a97308 */ /* 0x0003e20000002400 */
[----:B------:R-:W-:Y:S01]  /*60c0*/  FFMA.FTZ R8, R166, -UR5, R188 ;  /* 0x80000005a6087c23 */ /* 0x000fe200080100bc */
[----:B------:R-:W-:Y:S01]  /*60d0*/  FMUL.FTZ R188, R6, UR7 ;  /* 0x0000000706bc7c20 */ /* 0x000fe20008410000 */
[----:B------:R-:W-:Y:S01]  /*60e0*/  I2FP.F32.S32 R30, R30 ;  /* 0x0000001e001e7245 */ /* 0x000fe20000201400 */
[----:B------:R-:W-:Y:S01]  /*60f0*/  FFMA.FTZ R6, -R178, R178, 1 ;  /* 0x3f800000b2067423 */ /* 0x000fe200000101b2 */
[----:B--2---:R-:W-:Y:S01]  /*6100*/  I2FP.F32.S32 R21, R3 ;  /* 0x0000000300157245 */ /* 0x004fe20000201400 */
[----:B------:R-:W-:Y:S01]  /*6110*/  FMUL.FTZ R200, R17, UR7 ;  /* 0x0000000711c87c20 */ /* 0x000fe20008410000 */
[----:B---3--:R-:W-:Y:S03]  /*6120*/  I2FP.F32.S32 R23, R7 ;  /* 0x0000000700177245 */ /* 0x008fe60000201400 */
[----:B------:R-:W-:Y:S01]  /*6130*/  MUFU.TANH R177, R195 ;  /* 0x000000c300b17308 */ /* 0x000fe20000002400 */
[----:B------:R-:W-:Y:S01]  /*6140*/  FFMA.FTZ R7, -R189, R189, 1 ;  /* 0x3f800000bd077423 */ /* 0x000fe200000101bd */
[----:B------:R-:W-:Y:S01]  /*6150*/  FFMA.FTZ R26, -R187, R187, 1 ;  /* 0x3f800000bb1a7423 */ /* 0x000fe200000101bb */
[----:B------:R-:W-:Y:S01]  /*6160*/  FFMA.FTZ R17, -R175, R175, 1 ;  /* 0x3f800000af117423 */ /* 0x000fe200000101af */
[----:B------:R-:W-:Y:S01]  /*6170*/  I2FP.F32.S32 R3, R5 ;  /* 0x0000000500037245 */ /* 0x000fe20000201400 */
[----:B------:R-:W-:Y:S01]  /*6180*/  FFMA.FTZ R5, R30, -UR5, R190 ;  /* 0x800000051e057c23 */ /* 0x000fe200080100be */
[----:B------:R-:W-:Y:S01]  /*6190*/  FFMA.FTZ R12, R29, -UR5, R189 ;  /* 0x800000051d0c7c23 */ /* 0x000fe200080100bd */
[----:B------:R-:W-:Y:S03]  /*61a0*/  FFMA.FTZ R21, R21, -UR5, R187 ;  /* 0x8000000515157c23 */ /* 0x000fe600080100bb */
[----:B------:R-:W2:Y:S01]  /*61b0*/  MUFU.TANH R11, R11 ;  /* 0x0000000b000b7308 */ /* 0x000ea20000002400 */
[----:B------:R-:W-:Y:S01]  /*61c0*/  FMUL.FTZ R187, R7, UR7 ;  /* 0x0000000707bb7c20 */ /* 0x000fe20008410000 */
[----:B------:R-:W-:Y:S01]  /*61d0*/  FMUL.FTZ R182, R15, UR7 ;  /* 0x000000070fb67c20 */ /* 0x000fe20008410000 */
[----:B------:R-:W-:Y:S01]  /*61e0*/  FMUL.FTZ R201, R26, UR7 ;  /* 0x000000071ac97c20 */ /* 0x000fe20008410000 */
[----:B------:R-:W-:Y:S01]  /*61f0*/  FMUL.FTZ R190, R14, UR7 ;  /* 0x000000070ebe7c20 */ /* 0x000fe20008410000 */
[----:B------:R-:W-:Y:S01]  /*6200*/  FMUL.FTZ R189, R6, UR7 ;  /* 0x0000000706bd7c20 */ /* 0x000fe20008410000 */
[----:B------:R-:W-:Y:S01]  /*6210*/  FFMA.FTZ R0, -R170, R170, 1 ;  /* 0x3f800000aa007423 */ /* 0x000fe200000101aa */
[----:B----4-:R-:W-:Y:S03]  /*6220*/  FFMA.FTZ R27, R23, -UR5, R170 ;  /* 0x80000005171b7c23 */ /* 0x010fe600080100aa */
[----:B------:R-:W3:Y:S01]  /*6230*/  MUFU.TANH R164, R164 ;  /* 0x000000a400a47308 */ /* 0x000ee20000002400 */
[----:B------:R-:W-:Y:S01]  /*6240*/  FMUL.FTZ R204, R17, UR7 ;  /* 0x0000000711cc7c20 */ /* 0x000fe20008410000 */
[----:B------:R-:W-:Y:S01]  /*6250*/  FFMA.FTZ R14, -R174, R174, 1 ;  /* 0x3f800000ae0e7423 */ /* 0x000fe200000101ae */
[----:B------:R-:W-:Y:S01]  /*6260*/  FFMA.FTZ R26, R22, -UR5, R174 ;  /* 0x80000005161a7c23 */ /* 0x000fe200080100ae */
[----:B------:R-:W-:Y:S01]  /*6270*/  FFMA.FTZ R7, R30, -UR5, R175 ;  /* 0x800000051e077c23 */ /* 0x000fe200080100af */
[----:B-1----:R-:W-:Y:S01]  /*6280*/  FFMA.FTZ R6, R29, -UR5, R176 ;  /* 0x800000051d067c23 */ /* 0x002fe200080100b0 */
[----:B------:R-:W-:Y:S01]  /*6290*/  FFMA.FTZ R15, -R176, R176, 1 ;  /* 0x3f800000b00f7423 */ /* 0x000fe200000101b0 */
[----:B------:R-:W-:Y:S03]  /*62a0*/  FFMA.FTZ R17, R23, -UR5, R173 ;  /* 0x8000000517117c23 */ /* 0x000fe600080100ad */
[----:B------:R-:W1:Y:S01]  /*62b0*/  MUFU.TANH R25, R24 ;  /* 0x0000001800197308 */ /* 0x000e620000002400 */
[----:B------:R-:W-:Y:S01]  /*62c0*/  FFMA.FTZ R170, -R173, R173, 1 ;  /* 0x3f800000adaa7423 */ /* 0x000fe200000101ad */
[----:B------:R-:W-:Y:S01]  /*62d0*/  FFMA.FTZ R9, R34, -UR5, R192 ;  /* 0x8000000522097c23 */ /* 0x000fe200080100c0 */
[----:B------:R-:W-:Y:S01]  /*62e0*/  FMUL.FTZ R192, R0, UR7 ;  /* 0x0000000700c07c20 */ /* 0x000fe20008410000 */
[----:B------:R-:W-:Y:S01]  /*62f0*/  FFMA.FTZ R0, -R10, R10, 1 ;  /* 0x3f8000000a007423 */ /* 0x000fe2000001010a */
[----:B------:R-:W-:Y:S01]  /*6300*/  PLOP3.LUT P1, PT, PT, PT, UP0, 0x80, 0x0 ;  /* 0x000000000000781c */ /* 0x000fe20003f2f008 */
[----:B------:R-:W-:Y:S01]  /*6310*/  FMUL.FTZ R194, R2, UR7 ;  /* 0x0000000702c27c20 */ /* 0x000fe20008410000 */
[----:B--2---:R-:W-:Y:S03]  /*6320*/  FFMA.FTZ R2, -R11, R11, 1 ;  /* 0x3f8000000b027423 */ /* 0x004fe6000001010b */
[----:B------:R-:W2:Y:S01]  /*6330*/  MUFU.TANH R24, R171 ;  /* 0x000000ab00187308 */ /* 0x000ea20000002400 */
[----:B------:R-:W-:Y:S01]  /*6340*/  FMUL.FTZ R195, R0, UR7 ;  /* 0x0000000700c37c20 */ /* 0x000fe20008410000 */
[----:B---3--:R-:W-:Y:S01]  /*6350*/  FFMA.FTZ R0, -R164, R164, 1 ;  /* 0x3f800000a4007423 */ /* 0x008fe200000101a4 */
[----:B------:R-:W-:Y:S01]  /*6360*/  FFMA.FTZ R29, -R180, R180, 1 ;  /* 0x3f800000b41d7423 */ /* 0x000fe200000101b4 */
[----:B------:R-:W-:Y:S01]  /*6370*/  I2FP.F32.S32 R4, R4 ;  /* 0x0000000400047245 */ /* 0x000fe20000201400 */
[----:B------:R-:W-:Y:S01]  /*6380*/  FFMA.FTZ R30, -R172, R172, 1 ;  /* 0x3f800000ac1e7423 */ /* 0x000fe200000101ac */
[----:B------:R-:W-:Y:S01]  /*6390*/  FMUL.FTZ R234, R0, UR7 ;  /* 0x0000000700ea7c20 */ /* 0x000fe20008410000 */
[----:B------:R-:W-:Y:S03]  /*63a0*/  FMUL.FTZ R239, R29, UR7 ;  /* 0x000000071def7c20 */ /* 0x000fe60008410000 */
[----:B------:R3:W4:Y:S01]  /*63b0*/  MUFU.TANH R178, R191 ;  /* 0x000000bf00b27308 */ /* 0x0007220000002400 */
[----:B------:R-:W-:Y:S01]  /*63c0*/  FMUL.FTZ R202, R16, UR7 ;  /* 0x0000000710ca7c20 */ /* 0x000fe20008410000 */
[----:B-1----:R-:W-:Y:S01]  /*63d0*/  FFMA.FTZ R29, -R25, R25, 1 ;  /* 0x3f800000191d7423 */ /* 0x002fe20000010119 */
[----:B------:R-:W-:Y:S01]  /*63e0*/  FMUL.FTZ R203, R15, UR7 ;  /* 0x000000070fcb7c20 */ /* 0x000fe20008410000 */
[----:B------:R-:W-:Y:S01]  /*63f0*/  FFMA.FTZ R16, R22, -UR5, R172 ;  /* 0x8000000516107c23 */ /* 0x000fe200080100ac */
[----:B------:R-:W-:Y:S01]  /*6400*/  FFMA.FTZ R25, R3, -UR5, R25 ;  /* 0x8000000503197c23 */ /* 0x000fe20008010019 */
[----:B------:R-:W-:Y:S01]  /*6410*/  FFMA.FTZ R22, R166, -UR5, R169 ;  /* 0x80000005a6167c23 */ /* 0x000fe200080100a9 */
[----:B------:R-:W-:Y:S03]  /*6420*/  FFMA.FTZ R169, -R169, R169, 1 ;  /* 0x3f800000a9a97423 */ /* 0x000fe600000101a9 */
[----:B------:R1:W1:Y:S01]  /*6430*/  MUFU.TANH R171, R193 ;  /* 0x000000c100ab7308 */ /* 0x0002620000002400 */
[----:B--2---:R-:W-:Y:S01]  /*6440*/  FFMA.FTZ R0, -R24, R24, 1 ;  /* 0x3f80000018007423 */ /* 0x004fe20000010118 */
[----:B------:R-:W-:Y:S01]  /*6450*/  FFMA.FTZ R24, R4, -UR5, R24 ;  /* 0x8000000504187c23 */ /* 0x000fe20008010018 */
[----:B------:R-:W-:Y:S01]  /*6460*/  FFMA.FTZ R166, -R177, R177, 1 ;  /* 0x3f800000b1a67423 */ /* 0x000fe200000101b1 */
[----:B------:R-:W-:Y:S01]  /*6470*/  FMUL.FTZ R236, R30, UR7 ;  /* 0x000000071eec7c20 */ /* 0x000fe20008410000 */
[----:B------:R-:W-:Y:S01]  /*6480*/  FMUL.FTZ R205, R0, UR7 ;  /* 0x0000000700cd7c20 */ /* 0x000fe20008410000 */
[----:B------:R-:W-:Y:S01]  /*6490*/  FFMA.FTZ R11, R32, -UR5, R11 ;  /* 0x80000005200b7c23 */ /* 0x000fe2000801000b */
[----:B------:R-:W-:Y:S03]  /*64a0*/  FFMA.FTZ R10, R31, -UR5, R10 ;  /* 0x800000051f0a7c23 */ /* 0x000fe6000801000a */
[----:B------:R-:W2:Y:S01]  /*64b0*/  MUFU.TANH R176, R196 ;  /* 0x000000c400b07308 */ /* 0x000ea20000002400 */
[----:B---3--:R-:W-:Y:S01]  /*64c0*/  FMUL.FTZ R191, R14, UR7 ;  /* 0x000000070ebf7c20 */ /* 0x008fe20008410000 */
[----:B------:R-:W-:Y:S01]  /*64d0*/  FFMA.FTZ R14, -R181, R181, 1 ;  /* 0x3f800000b50e7423 */ /* 0x000fe200000101b5 */
[----:B----4-:R-:W-:Y:S01]  /*64e0*/  FFMA.FTZ R172, -R178, R178, 1 ;  /* 0x3f800000b2ac7423 */ /* 0x010fe200000101b2 */
[----:B------:R-:W-:Y:S01]  /*64f0*/  FFMA.FTZ R164, R33, -UR5, R164 ;  /* 0x8000000521a47c23 */ /* 0x000fe200080100a4 */
[----:B------:R-:W-:Y:S01]  /*6500*/  FFMA.FTZ R23, R34, -UR5, R178 ;  /* 0x8000000522177c23 */ /* 0x000fe200080100b2 */
[----:B------:R-:W-:Y:S01]  /*6510*/  FMUL.FTZ R238, R14, UR7 ;  /* 0x000000070eee7c20 */ /* 0x000fe20008410000 */
[----:B------:R-:W-:Y:S03]  /*6520*/  FFMA.FTZ R14, R4, -UR5, R177 ;  /* 0x80000005040e7c23 */ /* 0x000fe600080100b1 */
[----:B------:R-:W3:Y:S01]  /*6530*/  MUFU.TANH R175, R197 ;  /* 0x000000c500af7308 */ /* 0x000ee20000002400 */
[----:B-1----:R-:W-:Y:S01]  /*6540*/  FMUL.FTZ R193, R2, UR7 ;  /* 0x0000000702c17c20 */ /* 0x002fe20008410000 */
[----:B------:R-:W-:Y:S01]  /*6550*/  FFMA.FTZ R2, -R35, R35, 1 ;  /* 0x3f80000023027423 */ /* 0x000fe20000010123 */
[----:B------:R-:W-:Y:S01]  /*6560*/  FFMA.FTZ R15, R3, -UR5, R171 ;  /* 0x80000005030f7c23 */ /* 0x000fe200080100ab */
[----:B------:R-:W-:Y:S01]  /*6570*/  FFMA.FTZ R171, -R171, R171, 1 ;  /* 0x3f800000abab7423 */ /* 0x000fe200000101ab */
[----:B------:R-:W-:Y:S01]  /*6580*/  FMUL.FTZ R207, R29, UR7 ;  /* 0x000000071dcf7c20 */ /* 0x000fe20008410000 */
[----:B------:R-:W-:Y:S01]  /*6590*/  FMUL.FTZ R206, R2, UR7 ;  /* 0x0000000702ce7c20 */ /* 0x000fe20008410000 */
[----:B------:R-:W-:Y:S03]  /*65a0*/  FFMA.FTZ R32, R32, -UR5, R180 ;  /* 0x8000000520207c23 */ /* 0x000fe600080100b4 */
[----:B------:R-:W1:Y:S01]  /*65b0*/  MUFU.TANH R174, R198 ;  /* 0x000000c600ae7308 */ /* 0x000e620000002400 */
[----:B--2---:R-:W-:Y:S01]  /*65c0*/  FFMA.FTZ R4, -R176, R176, 1 ;  /* 0x3f800000b0047423 */ /* 0x004fe200000101b0 */
[----:B------:R-:W-:Y:S01]  /*65d0*/  FFMA.FTZ R31, R31, -UR5, R181 ;  /* 0x800000051f1f7c23 */ /* 0x000fe200080100b5 */
[----:B------:R-:W-:Y:S01]  /*65e0*/  FFMA.FTZ R35, R165, -UR5, R35 ;  /* 0x80000005a5237c23 */ /* 0x000fe20008010023 */
[----:B------:R-:W-:Y:S01]  /*65f0*/  FFMA.FTZ R34, R167, -UR5, R176 ;  /* 0x80000005a7227c23 */ /* 0x000fe200080100b0 */
[----:B------:R-:W-:Y:S01]  /*6600*/  FMUL.FTZ R237, R170, UR7 ;  /* 0x00000007aaed7c20 */ /* 0x000fe20008410000 */
[----:B------:R-:W-:Y:S01]  /*6610*/  FMUL.FTZ R232, R171, UR7 ;  /* 0x00000007abe87c20 */ /* 0x000fe20008410000 */
[----:B------:R-:W-:Y:S03]  /*6620*/  FMUL.FTZ R196, R169, UR7 ;  /* 0x00000007a9c47c20 */ /* 0x000fe60008410000 */
[----:B------:R-:W2:Y:S01]  /*6630*/  MUFU.TANH R173, R199 ;  /* 0x000000c700ad7308 */ /* 0x000ea20000002400 */
[----:B---3--:R-:W-:Y:S01]  /*6640*/  FFMA.FTZ R3, -R175, R175, 1 ;  /* 0x3f800000af037423 */ /* 0x008fe200000101af */
[----:B------:R-:W-:Y:S01]  /*6650*/  FFMA.FTZ R30, R33, -UR5, R175 ;  /* 0x80000005211e7c23 */ /* 0x000fe200080100af */
[----:B------:R-:W-:Y:S01]  /*6660*/  FMUL.FTZ R197, R166, UR7 ;  /* 0x00000007a6c57c20 */ /* 0x000fe20008410000 */
[----:B------:R-:W-:Y:S01]  /*6670*/  FMUL.FTZ R233, R4, UR7 ;  /* 0x0000000704e97c20 */ /* 0x000fe20008410000 */
[----:B------:R-:W-:Y:S01]  /*6680*/  FMUL.FTZ R235, R3, UR7 ;  /* 0x0000000703eb7c20 */ /* 0x000fe20008410000 */
[----:B-1----:R-:W-:Y:S01]  /*6690*/  FFMA.FTZ R2, -R174, R174, 1 ;  /* 0x3f800000ae027423 */ /* 0x002fe200000101ae */
[----:B------:R-:W-:Y:S03]  /*66a0*/  FFMA.FTZ R33, R168, -UR5, R174 ;  /* 0x80000005a8217c23 */ /* 0x000fe600080100ae */
[----:B------:R-:W-:Y:S01]  /*66b0*/  FMUL.FTZ R198, R2, UR7 ;  /* 0x0000000702c67c20 */ /* 0x000fe20008410000 */
[----:B--2---:R-:W-:Y:S01]  /*66c0*/  FFMA.FTZ R0, -R173, R173, 1 ;  /* 0x3f800000ad007423 */ /* 0x004fe200000101ad */
        /* <DEDUP_REMOVED lines=13> */
.L_x_2003:
[----:B------:R-:W-:Y:S01]  /*67a0*/  UIADD3 UR17, UR8, 0x1, -UR12 ;  /* 0x0000000108117890 */ /* 0x000fe2000fffe80c */
[----:B------:R-:W-:Y:S01]  /*67b0*/  VIADD R3, R246, UR13 ;  /* 0x0000000df6037c36 */ /* 0x000fe20008000000 */
[----:B------:R-:W-:Y:S01]  /*67c0*/  UIADD3 UR15, -UR16, UR8, -UR12 ;  /* 0x00000008100f7290 */ /* 0x000fe2000fffe90c */
[C---:B------:R-:W-:Y:S01]  /*67d0*/  VIADD R170, R223.reuse, 0x1 ;  /* 0x00000001dfaa7836 */ /* 0x040fe20000000000 */
        /* <DEDUP_REMOVED lines=8> */
[C---:B------:R-:W-:Y:S01]  /*6860*/  VIADD R166, R223.reuse, 0x11 ;  /* 0x00000011dfa67836 */ /* 0x040fe20000000000 */
[C---:B------:R-:W-:Y:S01]  /*6870*/  ISETP.GE.AND P6, PT, R170.reuse, R2, PT ;  /* 0x00000002aa00720c */ /* 0x040fe20003fc6270 */
[----:B------:R-:W-:Y:S01]  /*6880*/  VIADD R165, R223, 0x18 ;  /* 0x00000018dfa57836 */ /* 0x000fe20000000000 */
[----:B------:R-:W-:Y:S01]  /*6890*/  VIADDMNMX R0, R3, R0, UR8, PT ;  /* 0x0000000803007e46 */ /* 0x000fe2000b800100 */
[----:B------:R-:W-:Y:S01]  /*68a0*/  VIADD R4, R223, 0x19 ;  /* 0x00000019df047836 */ /* 0x000fe20000000000 */
[----:B------:R-:W-:Y:S02]  /*68b0*/  ISETP.GE.AND P5, PT, R169, R2, PT ;  /* 0x00000002a900720c */ /* 0x000fe40003fa6270 */
[-C--:B------:R-:W-:Y:S02]  /*68c0*/  ISETP.GE.OR P1, PT, R223, R0.reuse, !P1 ;  /* 0x00000000df00720c */ /* 0x080fe40004f26670 */
[----:B------:R-:W-:Y:S02]  /*68d0*/  ISETP.GE.OR P6, PT, R170, R0, !P6 ;  /* 0x00000000aa00720c */ /* 0x000fe400077c6670 */
        /* <DEDUP_REMOVED lines=19> */
[CC--:B------:R-:W-:Y:S02]  /*6a10*/  ISETP.GE.AND P5, PT, R223.reuse, R2.reuse, PT ;  /* 0x00000002df00720c */ /* 0x0c0fe40003fa6270 */
[----:B------:R-:W-:Y:S02]  /*6a20*/  ISETP.GE.AND P4, PT, R170, R2, PT ;  /* 0x00000002aa00720c */ /* 0x000fe40003f86270 */
[----:B------:R-:W-:Y:S02]  /*6a30*/  VIMNMX R0, R0, UR8, PT ;  /* 0x0000000800007c48 */ /* 0x000fe4000bfe0100 */
[----:B------:R-:W-:Y:S02]  /*6a40*/  FSEL R164, R164, -INF , !P3 ;  /* 0xff800000a4a47808 */ /* 0x000fe40005800000 */
[-C--:B------:R-:W-:Y:S02]  /*6a50*/  ISETP.GE.OR P5, PT, R223, R0.reuse, !P5 ;  /* 0x00000000df00720c */ /* 0x080fe40006fa6670 */
[----:B------:R-:W-:Y:S02]  /*6a60*/  ISETP.GE.OR P4, PT, R170, R0, !P4 ;  /* 0x00000000aa00720c */ /* 0x000fe40006786670 */
        /* <DEDUP_REMOVED lines=50> */
[----:B------:R-:W-:Y:S02]  /*6d90*/  IADD3 R0, R0, 0x28, R3 ;  /* 0x0000002800007810 */ /* 0x000fe40007ffe003 */
[----:B------:R-:W-:Y:S02]  /*6da0*/  FSEL R26, R26, -INF , !P6 ;  /* 0xff8000001a1a7808 */ /* 0x000fe40007000000 */
[-C--:B------:R-:W-:Y:S02]  /*6db0*/  ISETP.GE.AND P1, PT, R170, R2.reuse, PT ;  /* 0x00000002aa00720c */ /* 0x080fe40003f26270 */
[----:B------:R-:W-:Y:S02]  /*6dc0*/  VIMNMX R0, R0, UR8, PT ;  /* 0x0000000800007c48 */ /* 0x000fe4000bfe0100 */
[C---:B------:R-:W-:Y:S02]  /*6dd0*/  ISETP.GE.AND P6, PT, R169.reuse, R2, PT ;  /* 0x00000002a900720c */ /* 0x040fe40003fc6270 */
        /* <DEDUP_REMOVED lines=26> */
.L_x_2004:
[----:B------:R-:W2:Y:S01]  /*6f80*/  LDL R3, [R1+0x8] ;  /* 0x0000080001037983 */ /* 0x000ea20000100800 */
[----:B------:R-:W-:Y:S03]  /*6f90*/  UISETP.GT.AND UP0, UPT, UR9, UR22, UPT ;  /* 0x000000160900728c */ /* 0x000fe6000bf04270 */
[----:B------:R-:W3:Y:S03]  /*6fa0*/  LDL R2, [R1+0xc] ;  /* 0x00000c0001027983 */ /* 0x000ee60000100800 */
[----:B------:R-:W-:Y:S01]  /*6fb0*/  PLOP3.LUT P2, PT, PT, PT, UP0, 0x80, 0x0 ;  /* 0x000000000000781c */ /* 0x000fe20003f4f008 */
[----:B------:R-:W4:Y:S04]  /*6fc0*/  LDL R0, [R1] ;  /* 0x0000000001007983 */ /* 0x000f280000100800 */
[----:B------:R-:W4:Y:S04]  /*6fd0*/  LDL R165, [R1+0x4] ;  /* 0x0000040001a57983 */ /* 0x000f280000100800 */
        /* <DEDUP_REMOVED lines=18> */
[----:B------:R-:W-:Y:S04]  /*7100*/  STL [R1+0x48], R37 ;  /* 0x0000482501007387 */ /* 0x000fe80000100800 */
        /* <DEDUP_REMOVED lines=8> */
[----:B------:R-:W-:Y:S01]  /*7190*/  FSEL R3, R3, RZ, P1 ;  /* 0x000000ff03037208 */ /* 0x000fe20000800000 */
[--C-:B------:R-:W-:Y:S01]  /*71a0*/  FFMA.FTZ R35, R35, UR14, -R4.reuse ;  /* 0x0000000e23237c23 */ /* 0x100fe20008010804 */
[----:B------:R-:W-:Y:S01]  /*71b0*/  FSETP.NEU.FTZ.AND P1, PT, R0, -INF , PT ;  /* 0xff8000000000780b */ /* 0x000fe20003f3d000 */
        /* <DEDUP_REMOVED lines=13> */
[----:B------:R-:W-:Y:S01]  /*7290*/  FFMA.FTZ R3, R29, UR14, -R3 ;  /* 0x0000000e1d037c23 */ /* 0x000fe20008010803 */
[----:B------:R-:W-:Y:S01]  /*72a0*/  FSEL R2, R2, RZ, P1 ;  /* 0x000000ff02027208 */ /* 0x000fe20000800000 */
[----:B------:R-:W-:Y:S01]  /*72b0*/  MUFU.EX2 R177, R5 ;  /* 0x0000000500b17308 */ /* 0x000fe20000000800 */
[C---:B------:R-:W-:Y:S01]  /*72c0*/  FMUL.FTZ R0, R165.reuse, 1.4426950216293334961 ;  /* 0x3fb8aa3ba5007820 */ /* 0x040fe20000410000 */
[----:B------:R-:W-:Y:S02]  /*72d0*/  FSETP.NEU.FTZ.AND P1, PT, R165, -INF , PT ;  /* 0xff800000a500780b */ /* 0x000fe40003f3d000 */
[--C-:B------:R-:W-:Y:S01]  /*72e0*/  FFMA.FTZ R28, R28, UR14, -R2.reuse ;  /* 0x0000000e1c1c7c23 */ /* 0x100fe20008010802 */
[--C-:B------:R-:W-:Y:S01]  /*72f0*/  FFMA.FTZ R27, R27, UR14, -R2.reuse ;  /* 0x0000000e1b1b7c23 */ /* 0x100fe20008010802 */
[--C-:B------:R-:W-:Y:S01]  /*7300*/  FFMA.FTZ R26, R26, UR14, -R2.reuse ;  /* 0x0000000e1a1a7c23 */ /* 0x100fe20008010802 */
[--C-:B------:R-:W-:Y:S03]  /*7310*/  FFMA.FTZ R25, R25, UR14, -R2.reuse ;  /* 0x0000000e19197c23 */ /* 0x100fe60008010802 */
[----:B-1----:R-:W-:Y:S01]  /*7320*/  MUFU.EX2 R38, R4 ;  /* 0x0000000400267308 */ /* 0x002fe20000000800 */
[--C-:B------:R-:W-:Y:S01]  /*7330*/  FFMA.FTZ R24, R24, UR14, -R2.reuse ;  /* 0x0000000e18187c23 */ /* 0x100fe20008010802 */
[--C-:B------:R-:W-:Y:S01]  /*7340*/  FFMA.FTZ R23, R23, UR14, -R2.reuse ;  /* 0x0000000e17177c23 */ /* 0x100fe20008010802 */
[--C-:B------:R-:W-:Y:S01]  /*7350*/  FFMA.FTZ R13, R13, UR14, -R2.reuse ;  /* 0x0000000e0d0d7c23 */ /* 0x100fe20008010802 */
[----:B------:R-:W-:Y:S01]  /*7360*/  FFMA.FTZ R2, R22, UR14, -R2 ;  /* 0x0000000e16027c23 */ /* 0x000fe20008010802 */
[----:B------:R-:W-:Y:S05]  /*7370*/  FSEL R0, R0, RZ, P1 ;  /* 0x000000ff00007208 */ /* 0x000fea0000800000 */
[----:B------:R-:W-:Y:S01]  /*7380*/  MUFU.EX2 R36, R3 ;  /* 0x0000000300247308 */ /* 0x000fe20000000800 */
[--C-:B------:R-:W-:Y:S01]  /*7390*/  FFMA.FTZ R21, R21, UR14, -R0.reuse ;  /* 0x0000000e15157c23 */ /* 0x100fe20008010800 */
[--C-:B------:R-:W-:Y:S01]  /*73a0*/  FFMA.FTZ R20, R20, UR14, -R0.reuse ;  /* 0x0000000e14147c23 */ /* 0x100fe20008010800 */
[--C-:B------:R-:W-:Y:S01]  /*73b0*/  FFMA.FTZ R19, R19, UR14, -R0.reuse ;  /* 0x0000000e13137c23 */ /* 0x100fe20008010800 */
[--C-:B------:R-:W-:Y:S01]  /*73c0*/  FFMA.FTZ R18, R18, UR14, -R0.reuse ;  /* 0x0000000e12127c23 */ /* 0x100fe20008010800 */
[--C-:B------:R-:W-:Y:S01]  /*73d0*/  FFMA.FTZ R17, R17, UR14, -R0.reuse ;  /* 0x0000000e11117c23 */ /* 0x100fe20008010800 */
[--C-:B------:R-:W-:Y:S04]  /*73e0*/  FFMA.FTZ R16, R16, UR14, -R0.reuse ;  /* 0x0000000e10107c23 */ /* 0x100fe80008010800 */
[----:B------:R-:W1:Y:S01]  /*73f0*/  MUFU.EX2 R178, R12 ;  /* 0x0000000c00b27308 */ /* 0x000e620000000800 */
[--C-:B------:R-:W-:Y:S01]  /*7400*/  FFMA.FTZ R15, R15, UR14, -R0.reuse ;  /* 0x0000000e0f0f7c23 */ /* 0x100fe20008010800 */
[----:B------:R-:W-:Y:S08]  /*7410*/  FFMA.FTZ R0, R14, UR14, -R0 ;  /* 0x0000000e0e007c23 */ /* 0x000ff00008010800 */
[----:B------:R-:W-:Y:S10]  /*7420*/  MUFU.EX2 R176, R9 ;  /* 0x0000000900b07308 */ /* 0x000ff40000000800 */
[----:B------:R-:W2:Y:S01]  /*7430*/  MUFU.EX2 R251, R8 ;  /* 0x0000000800fb7308 */ /* 0x000ea20000000800 */
[----:B-1----:R-:W-:Y:S05]  /*7440*/  F2FP.F16.F32.PACK_AB R4, R178, R177 ;  /* 0x000000b1b204723e */ /* 0x002fea00000000ff */
[----:B------:R1:W-:Y:S04]  /*7450*/  STS [R226+0x20000], R4 ;  /* 0x02000004e2007388 */ /* 0x0003e80000000800 */
[----:B------:R-:W-:Y:S10]  /*7460*/  MUFU.EX2 R55, R11 ;  /* 0x0000000b00377308 */ /* 0x000ff40000000800 */
[----:B------:R-:W3:Y:S01]  /*7470*/  MUFU.EX2 R54, R10 ;  /* 0x0000000a00367308 */ /* 0x000ee20000000800 */
[----:B--2---:R-:W-:Y:S05]  /*7480*/  F2FP.F16.F32.PACK_AB R3, R251, R176 ;  /* 0x000000b0fb03723e */ /* 0x004fea00000000ff */
[----:B------:R2:W-:Y:S04]  /*7490*/  STS [R226+0x20400], R3 ;  /* 0x02040003e2007388 */ /* 0x0005e80000000800 */
[----:B------:R3:W-:Y:S10]  /*74a0*/  MUFU.EX2 R42, R2 ;  /* 0x00000002002a7308 */ /* 0x0007f40000000800 */
[----:B------:R-:W-:Y:S10]  /*74b0*/  MUFU.EX2 R53, R7 ;  /* 0x0000000700357308 */ /* 0x000ff40000000800 */
[----:B------:R-:W4:Y:S01]  /*74c0*/  MUFU.EX2 R52, R6 ;  /* 0x0000000600347308 */ /* 0x000f220000000800 */
[----:B---3--:R-:W-:Y:S05]  /*74d0*/  F2FP.F16.F32.PACK_AB R2, R54, R55 ;  /* 0x000000373602723e */ /* 0x008fea00000000ff */
[----:B------:R3:W-:Y:S04]  /*74e0*/  STS [R227+0x20000], R2 ;  /* 0x02000002e3007388 */ /* 0x0007e80000000800 */
[----:B------:R-:W-:Y:S10]  /*74f0*/  MUFU.EX2 R247, R28 ;  /* 0x0000001c00f77308 */ /* 0x000ff40000000800 */
[----:B------:R-:W1:Y:S01]  /*7500*/  MUFU.EX2 R180, R13 ;  /* 0x0000000d00b47308 */ /* 0x000e620000000800 */
[----:B----4-:R-:W-:Y:S05]  /*7510*/  F2FP.F16.F32.PACK_AB R5, R52, R53 ;  /* 0x000000353405723e */ /* 0x010fea00000000ff */
[----:B------:R4:W-:Y:S04]  /*7520*/  STS [R227+0x20400], R5 ;  /* 0x02040005e3007388 */ /* 0x0009e80000000800 */
        /* <DEDUP_REMOVED lines=19> */
[----:B------:R-:W-:Y:S04]  /*7660*/  STS [R224+0x20000], R4 ;  /* 0x02000004e0007388 */ /* 0x000fe80000000800 */
[----:B------:R-:W1:Y:S10]  /*7670*/  MUFU.EX2 R37, R30 ;  /* 0x0000001e00257308 */ /* 0x000e740000000800 */
[----:B------:R1:W-:Y:S01]  /*7680*/  MUFU.EX2 R40, R0 ;  /* 0x0000000000287308 */ /* 0x0003e20000000800 */
[----:B--2---:R-:W-:Y:S05]  /*7690*/  F2FP.F16.F32.PACK_AB R3, R48, R49 ;  /* 0x000000313003723e */ /* 0x004fea00000000ff */
[----:B------:R-:W-:Y:S04]  /*76a0*/  STS [R224+0x20400], R3 ;  /* 0x02040003e0007388 */ /* 0x000fe80000000800 */
[----:B------:R-:W3:Y:S10]  /*76b0*/  MUFU.EX2 R39, R34 ;  /* 0x0000002200277308 */ /* 0x000ef40000000800 */
[----:B------:R-:W-:Y:S01]  /*76c0*/  MUFU.EX2 R47, R25 ;  /* 0x00000019002f7308 */ /* 0x000fe20000000800 */
[----:B-1----:R-:W-:Y:S05]  /*76d0*/  F2FP.F16.F32.PACK_AB R0, R36, R37 ;  /* 0x000000252400723e */ /* 0x002fea00000000ff */
[----:B------:R-:W-:Y:S04]  /*76e0*/  STS [R225+0x20400], R0 ;  /* 0x02040000e1007388 */ /* 0x000fe80000000800 */
[----:B------:R-:W4:Y:S01]  /*76f0*/  MUFU.EX2 R46, R24 ;  /* 0x00000018002e7308 */ /* 0x000f220000000800 */
[----:B---3--:R-:W-:Y:S05]  /*7700*/  F2FP.F16.F32.PACK_AB R2, R38, R39 ;  /* 0x000000272602723e */ /* 0x008fea00000000ff */
[----:B------:R1:W-:Y:S04]  /*7710*/  STS [R225+0x20000], R2 ;  /* 0x02000002e1007388 */ /* 0x0003e80000000800 */
[----:B------:R-:W-:Y:S10]  /*7720*/  MUFU.EX2 R45, R17 ;  /* 0x00000011002d7308 */ /* 0x000ff40000000800 */
[----:B------:R-:W2:Y:S01]  /*7730*/  MUFU.EX2 R44, R16 ;  /* 0x00000010002c7308 */ /* 0x000ea20000000800 */
[----:B----4-:R-:W-:Y:S05]  /*7740*/  F2FP.F16.F32.PACK_AB R5, R46, R47 ;  /* 0x0000002f2e05723e */ /* 0x010fea00000000ff */
[----:B------:R-:W-:Y:S04]  /*7750*/  STS [R224+0x21000], R5 ;  /* 0x02100005e0007388 */ /* 0x000fe80000000800 */
[----:B------:R-:W3:Y:S01]  /*7760*/  MUFU.EX2 R43, R23 ;  /* 0x00000017002b7308 */ /* 0x000ee20000000800 */
[----:B-1----:R-:W-:Y:S09]  /*7770*/  LEA R2, R221, UR4, 0x1 ;  /* 0x00000004dd027c11 */ /* 0x002ff2000f8e08ff */
[----:B------:R-:W1:Y:S01]  /*7780*/  MUFU.EX2 R41, R15 ;  /* 0x0000000f00297308 */ /* 0x000e620000000800 */
[----:B--2---:R-:W-:Y:S02]  /*7790*/  F2FP.F16.F32.PACK_AB R4, R44, R45 ;  /* 0x0000002d2c04723e */ /* 0x004fe400000000ff */
[-C--:B------:R-:W-:Y:S03]  /*77a0*/  IADD3 R209, R218, R2.reuse, RZ ;  /* 0x00000002dad17210 */ /* 0x080fe60007ffe0ff */
[----:B------:R-:W-:Y:S01]  /*77b0*/  STS [R224+0x21400], R4 ;  /* 0x02140004e0007388 */ /* 0x000fe20000000800 */
[----:B---3--:R-:W-:Y:S05]  /*77c0*/  F2FP.F16.F32.PACK_AB R3, R42, R43 ;  /* 0x0000002b2a03723e */ /* 0x008fea00000000ff */
[----:B------:R2:W-:Y:S01]  /*77d0*/  STS [R225+0x21000], R3 ;  /* 0x02100003e1007388 */ /* 0x0005e20000000800 */
[----:B-1----:R-:W-:Y:S05]  /*77e0*/  F2FP.F16.F32.PACK_AB R0, R40, R41 ;  /* 0x000000292800723e */ /* 0x002fea00000000ff */
[----:B------:R1:W-:Y:S04]  /*77f0*/  STS [R225+0x21400], R0 ;  /* 0x02140000e1007388 */ /* 0x0003e80000000800 */
[----:B------:R-:W-:Y:S04]  /*7800*/  LDSM.16.M88.4 R32, [R2+0x8000] ;  /* 0x008000000220783b */ /* 0x000fe80000000200 */
[----:B------:R-:W3:Y:S04]  /*7810*/  LDSM.16.M88.4 R16, [R215+UR4+0x14000] ;  /* 0x01400004d710783b */ /* 0x000ee80008000200 */
[----:B------:R-:W4:Y:S04]  /*7820*/  LDSM.16.M88.4 R28, [R2+0x9000] ;  /* 0x00900000021c783b */ /* 0x000f280000000200 */
[----:B------:R-:W4:Y:S01]  /*7830*/  LDSM.16.M88.4 R164, [R215+UR4+0x14800] ;  /* 0x01480004d7a4783b */ /* 0x000f220008000200 */
[----:B--2---:R-:W-:Y:S03]  /*7840*/  IADD3 R3, R219, R2, RZ ;  /* 0x00000002db037210 */ /* 0x004fe60007ffe0ff */
[----:B------:R-:W-:Y:S01]  /*7850*/  LDSM.16.M88.4 R172, [R214+0x8000] ;  /* 0x00800000d6ac783b */ /* 0x000fe20000000200 */
[----:B------:R-:W-:Y:S03]  /*7860*/  IADD3 R208, R218, R3, RZ ;  /* 0x00000003dad07210 */ /* 0x000fe60007ffe0ff */
[----:B------:R-:W2:Y:S01]  /*7870*/  LDSM.16.M88.4 R168, [R3+0x8000] ;  /* 0x0080000003a8783b */ /* 0x000ea20000000200 */
[----:B-1----:R-:W-:Y:S01]  /*7880*/  SHF.L.U32 R0, R220, 0x1, RZ ;  /* 0x00000001dc007819 */ /* 0x002fe200000006ff */
        /* <DEDUP_REMOVED lines=86> */
[----:B-----5:R-:W-:Y:S01]  /*7df0*/  FADD.FTZ R6, -R186, R6 ;  /* 0x00000006ba067221 */ /* 0x020fe20000010100 */
[C---:B------:R-:W-:Y:S01]  /*7e00*/  FADD.FTZ R5, -R185.reuse, R5 ;  /* 0x00000005b9057221 */ /* 0x040fe20000010100 */
[----:B------:R-:W-:Y:S03]  /*7e10*/  FADD.FTZ R4, -R185, R4 ;  /* 0x00000004b9047221 */ /* 0x000fe60000010100 */
[----:B------:R-:W-:Y:S01]  /*7e20*/  FMUL.FTZ R178, R178, R5 ;  /* 0x00000005b2b27220 */ /* 0x000fe20000410000 */
[C---:B------:R-:W-:Y:S01]  /*7e30*/  FADD.FTZ R11, -R179.reuse, R11 ;  /* 0x0000000bb30b7221 */ /* 0x040fe20000010100 */
[C---:B------:R-:W-:Y:S01]  /*7e40*/  FADD.FTZ R9, -R184.reuse, R9 ;  /* 0x00000009b8097221 */ /* 0x040fe20000010100 */
[----:B------:R-:W-:Y:S01]  /*7e50*/  FADD.FTZ R8, -R184, R8 ;  /* 0x00000008b8087221 */ /* 0x000fe20000010100 */
        /* <DEDUP_REMOVED lines=11> */
[----:B------:R-:W-:Y:S01]  /*7f10*/  FMUL.FTZ R180, R180, R8 ;  /* 0x00000008b4b47220 */ /* 0x000fe20000410000 */
[----:B------:R-:W-:Y:S01]  /*7f20*/  FMUL.FTZ R8, R246, R10 ;  /* 0x0000000af6087220 */ /* 0x000fe20000410000 */
[----:B------:R-:W-:Y:S01]  /*7f30*/  FMUL.FTZ R16, R55, R16 ;  /* 0x0000001037107220 */ /* 0x000fe20000410000 */
[----:B------:R-:W-:Y:S01]  /*7f40*/  FADD.FTZ R18, -R186, R18 ;  /* 0x00000012ba127221 */ /* 0x000fe20000010100 */
[----:B------:R2:W5:Y:S01]  /*7f50*/  LDL.LU R55, [R1+0x90] ;  /* 0x0000900001377983 */ /* 0x0005620000300800 */
[----:B------:R-:W-:Y:S01]  /*7f60*/  FMUL.FTZ R10, R181, R11 ;  /* 0x0000000bb50a7220 */ /* 0x000fe20000410000 */
[----:B------:R-:W-:Y:S01]  /*7f70*/  FMUL.FTZ R181, R249, R13 ;  /* 0x0000000df9b57220 */ /* 0x000fe20000410000 */
[----:B------:R-:W-:Y:S01]  /*7f80*/  FMUL.FTZ R13, R54, R17 ;  /* 0x00000011360d7220 */ /* 0x000fe20000410000 */
[----:B------:R-:W-:Y:S01]  /*7f90*/  FMUL.FTZ R12, R53, R18 ;  /* 0x00000012350c7220 */ /* 0x000fe20000410000 */
[----:B------:R2:W5:Y:S01]  /*7fa0*/  LDL.LU R54, [R1+0x8c] ;  /* 0x00008c0001367983 */ /* 0x0005620000300800 */
[----:B------:R-:W-:Y:S01]  /*7fb0*/  FADD.FTZ R19, -R186, R19 ;  /* 0x00000013ba137221 */ /* 0x000fe20000010100 */
[----:B------:R-:W-:Y:S01]  /*7fc0*/  FMUL.FTZ R11, R201, R8 ;  /* 0x00000008c90b7220 */ /* 0x000fe20000410000 */
[----:B------:R-:W-:Y:S01]  /*7fd0*/  FMUL.FTZ R10, R200, R10 ;  /* 0x0000000ac80a7220 */ /* 0x000fe20000410000 */
[----:B------:R2:W5:Y:S01]  /*7fe0*/  LDL.LU R53, [R1+0x88] ;  /* 0x0000880001357983 */ /* 0x0005620000300800 */
[----:B------:R-:W-:Y:S01]  /*7ff0*/  FMUL.FTZ R18, R52, R19 ;  /* 0x0000001334127220 */ /* 0x000fe20000410000 */
[-C--:B-1----:R-:W-:Y:S02]  /*8000*/  HMMA.16816.F32 R20, R164, R168.reuse, R20 ;  /* 0x000000a8a414723c */ /* 0x082fe40000001814 */
[----:B------:R2:W5:Y:S01]  /*8010*/  LDL.LU R52, [R1+0x84] ;  /* 0x0000840001347983 */ /* 0x0005620000300800 */
[----:B------:R-:W-:Y:S01]  /*8020*/  FMUL.FTZ R15, R252, R15 ;  /* 0x0000000ffc0f7220 */ /* 0x000fe20000410000 */
[----:B------:R-:W-:Y:S01]  /*8030*/  FMUL.FTZ R8, R191, R181 ;  /* 0x000000b5bf087220 */ /* 0x000fe20000410000 */
[----:B------:R-:W-:Y:S01]  /*8040*/  FMUL.FTZ R14, R248, R14 ;  /* 0x0000000ef80e7220 */ /* 0x000fe20000410000 */
[C---:B------:R-:W-:Y:S05]  /*8050*/  HMMA.16816.F32 R24, R172.reuse, R168, R24 ;  /* 0x000000a8ac18723c */ /* 0x040fea0000001818 */
[----:B------:R-:W-:Y:S01]  /*8060*/  FMUL.FTZ R177, R177, R4 ;  /* 0x00000004b1b17220 */ /* 0x000fe20000410000 */
[----:B------:R-:W-:Y:S01]  /*8070*/  MOV R4, UR4 ;  /* 0x0000000400047c02 */ /* 0x000fe20008000f00 */
[-C--:B------:R-:W-:Y:S04]  /*8080*/  HMMA.16816.F32 R28, R172, R170.reuse, R28 ;  /* 0x000000aaac1c723c */ /* 0x080fe8000000181c */
[----:B------:R-:W-:Y:S01]  /*8090*/  F2FP.F16.F32.PACK_AB R168, R10, R11 ;  /* 0x0000000b0aa8723e */ /* 0x000fe200000000ff */
[----:B------:R-:W-:Y:S01]  /*80a0*/  FMUL.FTZ R178, R187, R178 ;  /* 0x000000b2bbb27220 */ /* 0x000fe20000410000 */
[----:B------:R-:W-:Y:S01]  /*80b0*/  IADD3 R4, R0, 0x8000, R4 ;  /* 0x0000800000047810 */ /* 0x000fe20007ffe004 */
[----:B------:R-:W-:Y:S01]  /*80c0*/  FADD.FTZ R7, -R186, R7 ;  /* 0x00000007ba077221 */ /* 0x000fe20000010100 */
[----:B------:R-:W-:Y:S01]  /*80d0*/  FMUL.FTZ R9, R192, R9 ;  /* 0x00000009c0097220 */ /* 0x000fe20000410000 */
[----:B------:R-:W-:Y:S04]  /*80e0*/  HMMA.16816.F32 R32, R164, R170, R32 ;  /* 0x000000aaa420723c */ /* 0x000fe80000001820 */
[C---:B------:R-:W-:Y:S01]  /*80f0*/  FADD.FTZ R20, -R185.reuse, R20 ;  /* 0x00000014b9147221 */ /* 0x040fe20000010100 */
[----:B------:R-:W-:Y:S01]  /*8100*/  FADD.FTZ R21, -R185, R21 ;  /* 0x00000015b9157221 */ /* 0x000fe20000010100 */
[C---:B------:R-:W-:Y:S01]  /*8110*/  FADD.FTZ R22, -R186.reuse, R22 ;  /* 0x00000016ba167221 */ /* 0x040fe20000010100 */
[----:B------:R-:W-:Y:S01]  /*8120*/  FADD.FTZ R23, -R186, R23 ;  /* 0x00000017ba177221 */ /* 0x000fe20000010100 */
[----:B------:R-:W-:Y:S02]  /*8130*/  FMUL.FTZ R10, R51, R20 ;  /* 0x00000014330a7220 */ /* 0x000fe40000410000 */
[----:B------:R2:W5:Y:S01]  /*8140*/  LDL.LU R51, [R1+0x80] ;  /* 0x0000800001337983 */ /* 0x0005620000300800 */
[----:B------:R-:W-:Y:S01]  /*8150*/  FMUL.FTZ R17, R50, R21 ;  /* 0x0000001532117220 */ /* 0x000fe20000410000 */
[----:B------:R-:W-:Y:S01]  /*8160*/  FMUL.FTZ R22, R49, R22 ;  /* 0x0000001631167220 */ /* 0x000fe20000410000 */
[----:B------:R-:W-:Y:S01]  /*8170*/  FMUL.FTZ R23, R48, R23 ;  /* 0x0000001730177220 */ /* 0x000fe20000410000 */
[----:B------:R2:W5:Y:S01]  /*8180*/  LDL.LU R50, [R1+0x7c] ;  /* 0x00007c0001327983 */ /* 0x0005620000300800 */
[C---:B------:R-:W-:Y:S01]  /*8190*/  FADD.FTZ R24, -R184.reuse, R24 ;  /* 0x00000018b8187221 */ /* 0x040fe20000010100 */
[----:B------:R-:W-:Y:S01]  /*81a0*/  FADD.FTZ R25, -R184, R25 ;  /* 0x00000019b8197221 */ /* 0x000fe20000010100 */
[----:B------:R-:W-:Y:S01]  /*81b0*/  FADD.FTZ R26, -R179, R26 ;  /* 0x0000001ab31a7221 */ /* 0x000fe20000010100 */
[----:B------:R2:W5:Y:S01]  /*81c0*/  LDL.LU R49, [R1+0x78] ;  /* 0x0000780001317983 */ /* 0x0005620000300800 */
[C---:B------:R-:W-:Y:S01]  /*81d0*/  IADD3 R176, R4.reuse, 0x40, RZ ;  /* 0x0000004004b07810 */ /* 0x040fe20007ffe0ff */
[----:B------:R-:W-:Y:S01]  /*81e0*/  FMUL.FTZ R24, R47, R24 ;  /* 0x000000182f187220 */ /* 0x000fe20000410000 */
[----:B------:R-:W-:Y:S01]  /*81f0*/  @P0 IADD3 R176, R4, -0x40, RZ ;  /* 0xffffffc004b00810 */ /* 0x000fe20007ffe0ff */
[----:B------:R2:W5:Y:S01]  /*8200*/  LDL.LU R48, [R1+0x74] ;  /* 0x0000740001307983 */ /* 0x0005620000300800 */
[----:B------:R-:W-:Y:S01]  /*8210*/  FMUL.FTZ R4, R188, R177 ;  /* 0x000000b1bc047220 */ /* 0x000fe20000410000 */
[----:B------:R-:W-:Y:S01]  /*8220*/  FMUL.FTZ R7, R251, R7 ;  /* 0x00000007fb077220 */ /* 0x000fe20000410000 */
[----:B------:R-:W-:Y:S01]  /*8230*/  F2FP.F16.F32.PACK_AB R21, R8, R9 ;  /* 0x000000090815723e */ /* 0x000fe200000000ff */
[----:B------:R2:W5:Y:S01]  /*8240*/  LDL.LU R47, [R1+0x70] ;  /* 0x00007000012f7983 */ /* 0x0005620000300800 */
[----:B------:R-:W-:Y:S01]  /*8250*/  FMUL.FTZ R8, R45, R26 ;  /* 0x0000001a2d087220 */ /* 0x000fe20000410000 */
[----:B------:R-:W-:Y:S01]  /*8260*/  F2FP.F16.F32.PACK_AB R178, R178, R4 ;  /* 0x00000004b2b2723e */ /* 0x000fe200000000ff */
[----:B------:R-:W-:Y:S01]  /*8270*/  FMUL.FTZ R4, R194, R15 ;  /* 0x0000000fc2047220 */ /* 0x000fe20000410000 */
[----:B------:R-:W-:Y:S01]  /*8280*/  FMUL.FTZ R15, R46, R25 ;  /* 0x000000192e0f7220 */ /* 0x000fe20000410000 */
[----:B------:R-:W-:Y:S01]  /*8290*/  FMUL.FTZ R177, R182, R7 ;  /* 0x00000007b6b17220 */ /* 0x000fe20000410000 */
[----:B------:R2:W5:Y:S01]  /*82a0*/  LDL.LU R46, [R1+0x6c] ;  /* 0x00006c00012e7983 */ /* 0x0005620000300800 */
[----:B------:R-:W-:Y:S01]  /*82b0*/  FADD.FTZ R27, -R179, R27 ;  /* 0x0000001bb31b7221 */ /* 0x000fe20000010100 */
[C---:B------:R-:W-:Y:S01]  /*82c0*/  FADD.FTZ R28, -R184.reuse, R28 ;  /* 0x0000001cb81c7221 */ /* 0x040fe20000010100 */
[----:B------:R-:W-:Y:S01]  /*82d0*/  FADD.FTZ R29, -R184, R29 ;  /* 0x0000001db81d7221 */ /* 0x000fe20000010100 */
[----:B------:R2:W5:Y:S01]  /*82e0*/  LDL.LU R45, [R1+0x68] ;  /* 0x00006800012d7983 */ /* 0x0005620000300800 */
[----:B------:R-:W-:Y:S01]  /*82f0*/  F2FP.F16.F32.PACK_AB R177, R177, R5 ;  /* 0x00000005b1b1723e */ /* 0x000fe200000000ff */
[----:B------:R-:W-:Y:S01]  /*8300*/  FMUL.FTZ R28, R43, R28 ;  /* 0x0000001c2b1c7220 */ /* 0x000fe20000410000 */
[----:B------:R-:W-:Y:S01]  /*8310*/  FMUL.FTZ R11, R42, R29 ;  /* 0x0000001d2a0b7220 */ /* 0x000fe20000410000 */
[----:B------:R-:W-:Y:S01]  /*8320*/  FMUL.FTZ R5, R202, R14 ;  /* 0x0000000eca057220 */ /* 0x000fe20000410000 */
[----:B------:R-:W-:Y:S01]  /*8330*/  FMUL.FTZ R14, R44, R27 ;  /* 0x0000001b2c0e7220 */ /* 0x000fe20000410000 */
[C---:B------:R-:W-:Y:S01]  /*8340*/  FADD.FTZ R30, -R179.reuse, R30 ;  /* 0x0000001eb31e7221 */ /* 0x040fe20000010100 */
[----:B------:R2:W5:Y:S01]  /*8350*/  LDL.LU R44, [R1+0x64] ;  /* 0x00006400012c7983 */ /* 0x0005620000300800 */
[----:B------:R-:W-:Y:S01]  /*8360*/  FADD.FTZ R31, -R179, R31 ;  /* 0x0000001fb31f7221 */ /* 0x000fe20000010100 */
[----:B------:R-:W-:Y:S01]  /*8370*/  FADD.FTZ R32, -R185, R32 ;  /* 0x00000020b9207221 */ /* 0x000fe20000010100 */
[----:B------:R-:W-:Y:S01]  /*8380*/  FMUL.FTZ R30, R41, R30 ;  /* 0x0000001e291e7220 */ /* 0x000fe20000410000 */
[----:B------:R2:W5:Y:S01]  /*8390*/  LDL.LU R43, [R1+0x60] ;  /* 0x00006000012b7983 */ /* 0x0005620000300800 */
[----:B------:R-:W-:Y:S01]  /*83a0*/  F2FP.F16.F32.PACK_AB R20, R4, R5 ;  /* 0x000000050414723e */ /* 0x000fe200000000ff */
[----:B------:R-:W-:Y:S01]  /*83b0*/  FMUL.FTZ R32, R39, R32 ;  /* 0x0000002027207220 */ /* 0x000fe20000410000 */
[----:B------:R-:W-:Y:S01]  /*83c0*/  FMUL.FTZ R4, R234, R10 ;  /* 0x0000000aea047220 */ /* 0x000fe20000410000 */
[----:B------:R2:W5:Y:S01]  /*83d0*/  LDL.LU R42, [R1+0x5c] ;  /* 0x00005c00012a7983 */ /* 0x0005620000300800 */
[----:B------:R-:W-:Y:S01]  /*83e0*/  FMUL.FTZ R10, R40, R31 ;  /* 0x0000001f280a7220 */ /* 0x000fe20000410000 */
[----:B------:R-:W-:Y:S01]  /*83f0*/  FADD.FTZ R33, -R185, R33 ;  /* 0x00000021b9217221 */ /* 0x000fe20000010100 */
[----:B------:R-:W-:Y:S01]  /*8400*/  FMUL.FTZ R19, R195, R13 ;  /* 0x0000000dc3137220 */ /* 0x000fe20000410000 */
[----:B------:R2:W5:Y:S01]  /*8410*/  LDL.LU R41, [R1+0x58] ;  /* 0x0000580001297983 */ /* 0x0005620000300800 */
[----:B------:R-:W-:Y:S01]  /*8420*/  FADD.FTZ R34, -R186, R34 ;  /* 0x00000022ba227221 */ /* 0x000fe20000010100 */
[----:B------:R-:W-:Y:S01]  /*8430*/  FMUL.FTZ R13, R38, R33 ;  /* 0x00000021260d7220 */ /* 0x000fe20000410000 */
[----:B------:R-:W-:Y:S01]  /*8440*/  FADD.FTZ R35, -R186, R35 ;  /* 0x00000023ba237221 */ /* 0x000fe20000010100 */
[----:B------:R2:W5:Y:S01]  /*8450*/  LDL.LU R40, [R1+0x54] ;  /* 0x0000540001287983 */ /* 0x0005620000300800 */
[----:B------:R-:W-:Y:S01]  /*8460*/  FMUL.FTZ R7, R190, R180 ;  /* 0x000000b4be077220 */ /* 0x000fe20000410000 */
[----:B------:R-:W-:Y:S01]  /*8470*/  FMUL.FTZ R6, R189, R6 ;  /* 0x00000006bd067220 */ /* 0x000fe20000410000 */
[----:B------:R-:W-:Y:S01]  /*8480*/  FMUL.FTZ R18, R203, R18 ;  /* 0x00000012cb127220 */ /* 0x000fe20000410000 */
[----:B------:R2:W5:Y:S01]  /*8490*/  LDL.LU R39, [R1+0x50] ;  /* 0x0000500001277983 */ /* 0x0005620000300800 */
[----:B------:R-:W-:Y:S01]  /*84a0*/  FMUL.FTZ R17, R206, R17 ;  /* 0x00000011ce117220 */ /* 0x000fe20000410000 */
[----:B------:R-:W-:Y:S01]  /*84b0*/  FMUL.FTZ R5, R239, R22 ;  /* 0x00000016ef057220 */ /* 0x000fe20000410000 */
[----:B------:R-:W-:Y:S01]  /*84c0*/  F2FP.F16.F32.PACK_AB R169, R6, R7 ;  /* 0x0000000706a9723e */ /* 0x000fe200000000ff */
[----:B------:R-:W-:Y:S01]  /*84d0*/  FMUL.FTZ R7, R193, R16 ;  /* 0x00000010c1077220 */ /* 0x000fe20000410000 */
[----:B------:R2:W5:Y:S01]  /*84e0*/  LDL.LU R38, [R1+0x4c] ;  /* 0x00004c0001267983 */ /* 0x0005620000300800 */
[----:B------:R-:W-:Y:S01]  /*84f0*/  F2FP.F16.F32.PACK_AB R17, R17, R4 ;  /* 0x000000041111723e */ /* 0x000fe200000000ff */
[----:B------:R-:W-:Y:S01]  /*8500*/  FMUL.FTZ R6, R204, R12 ;  /* 0x0000000ccc067220 */ /* 0x000fe20000410000 */
[----:B------:R-:W-:Y:S01]  /*8510*/  FMUL.FTZ R12, R36, R35 ;  /* 0x00000023240c7220 */ /* 0x000fe20000410000 */
[----:B------:R-:W-:Y:S01]  /*8520*/  F2FP.F16.F32.PACK_AB R19, R19, R7 ;  /* 0x000000071313723e */ /* 0x000fe200000000ff */
[----:B------:R-:W-:Y:S01]  /*8530*/  FMUL.FTZ R7, R37, R34 ;  /* 0x0000002225077220 */ /* 0x000fe20000410000 */
[----:B------:R-:W-:Y:S01]  /*8540*/  FMUL.FTZ R16, R238, R23 ;  /* 0x00000017ee107220 */ /* 0x000fe20000410000 */
[----:B------:R-:W-:Y:S01]  /*8550*/  F2FP.F16.F32.PACK_AB R18, R18, R6 ;  /* 0x000000061212723e */ /* 0x000fe200000000ff */
[----:B------:R2:W5:Y:S01]  /*8560*/  LDL.LU R37, [R1+0x48] ;  /* 0x0000480001257983 */ /* 0x0005620000300800 */
[----:B------:R-:W-:Y:S01]  /*8570*/  FMUL.FTZ R6, R207, R24 ;  /* 0x00000018cf067220 */ /* 0x000fe20000410000 */
[----:B------:R-:W-:Y:S01]  /*8580*/  FMUL.FTZ R15, R205, R15 ;  /* 0x0000000fcd0f7220 */ /* 0x000fe20000410000 */
[----:B------:R-:W-:Y:S01]  /*8590*/  F2FP.F16.F32.PACK_AB R16, R16, R5 ;  /* 0x000000051010723e */ /* 0x000fe200000000ff */
[----:B------:R2:W5:Y:S01]  /*85a0*/  LDL.LU R36, [R1+0x44] ;  /* 0x0000440001247983 */ /* 0x0005620000300800 */
[----:B------:R-:W-:Y:S01]  /*85b0*/  FMUL.FTZ R8, R237, R8 ;  /* 0x00000008ed087220 */ /* 0x000fe20000410000 */
        /* <DEDUP_REMOVED lines=19> */
[----:B------:R-:W-:Y:S01]  /*86f0*/  ULOP3.LUT UR13, UR9, 0x1, URZ, 0xc0, !UPT ;  /* 0x00000001090d7892 */ /* 0x000fe2000f8ec03f */
[----:B------:R-:W-:Y:S03]  /*8700*/  UMOV UR15, 0xffffc000 ;  /* 0xffffc000000f7882 */ /* 0x000fe60000000000 */
        /* <DEDUP_REMOVED lines=52> */
.L_x_2005:
        /* <DEDUP_REMOVED lines=17> */
[----:B----4-:R-:W-:Y:S04]  /*8b60*/  LDSM.16.MT88.4 R4, [R211+0x20000] ;  /* 0x02000000d304783b */ /* 0x010fe80000004200 */
        /* <DEDUP_REMOVED lines=9> */
[----:B------:R-:W-:Y:S01]  /*8c00*/  LDSM.16.MT88.4 R172, [R0+UR4+0xb800] ;  /* 0x00b8000400ac783b */ /* 0x000fe20008004200 */
[-C--:B-1---5:R-:W-:Y:S03]  /*8c10*/  HMMA.16816.F32 R36, R4, R8.reuse, R36 ;  /* 0x000000080424723c */ /* 0x0a2fe60000001824 */
[----:B------:R1:W5:Y:S03]  /*8c20*/  LDL R231, [R1+0x14] ;  /* 0x0000140001e77983 */ /* 0x0003660000100800 */
[C---:B---3--:R-:W-:Y:S06]  /*8c30*/  HMMA.16816.F32 R40, R12.reuse, R8, R40 ;  /* 0x000000080c28723c */ /* 0x048fec0000001828 */
[-C--:B------:R-:W-:Y:S06]  /*8c40*/  HMMA.16816.F32 R44, R12, R10.reuse, R44 ;  /* 0x0000000a0c2c723c */ /* 0x080fec000000182c */
[C---:B------:R-:W-:Y:S01]  /*8c50*/  HMMA.16816.F32 R48, R4.reuse, R10, R48 ;  /* 0x0000000a0430723c */ /* 0x040fe20000001830 */
[----:B------:R-:W3:Y:S05]  /*8c60*/  LDSM.16.MT88.4 R8, [R176+0x800] ;  /* 0x00080000b008783b */ /* 0x000eea0000004200 */
[-C--:B----4-:R-:W-:Y:S06]  /*8c70*/  HMMA.16816.F32 R52, R4, R16.reuse, R52 ;  /* 0x000000100434723c */ /* 0x090fec0000001834 */
[C---:B------:R-:W-:Y:S06]  /*8c80*/  HMMA.16816.F32 R56, R12.reuse, R16, R56 ;  /* 0x000000100c38723c */ /* 0x040fec0000001838 */
[-C--:B------:R-:W-:Y:S06]  /*8c90*/  HMMA.16816.F32 R60, R12, R18.reuse, R60 ;  /* 0x000000120c3c723c */ /* 0x080fec000000183c */
[C---:B------:R-:W-:Y:S01]  /*8ca0*/  HMMA.16816.F32 R64, R4.reuse, R18, R64 ;  /* 0x000000120440723c */ /* 0x040fe20000001840 */
[----:B------:R-:W4:Y:S05]  /*8cb0*/  LDSM.16.MT88.4 R16, [R0+UR4+0xa800] ;  /* 0x00a800040010783b */ /* 0x000f2a0008004200 */
        /* <DEDUP_REMOVED lines=17> */
[-C--:B---3--:R-:W-:Y:S06]  /*8dd0*/  HMMA.16816.F32 R52, R28, R8.reuse, R52 ;  /* 0x000000081c34723c */ /* 0x088fec0000001834 */
[C---:B------:R-:W-:Y:S06]  /*8de0*/  HMMA.16816.F32 R56, R164.reuse, R8, R56 ;  /* 0x00000008a438723c */ /* 0x040fec0000001838 */
[-C--:B------:R-:W-:Y:S06]  /*8df0*/  HMMA.16816.F32 R60, R164, R10.reuse, R60 ;  /* 0x0000000aa43c723c */ /* 0x080fec000000183c */
[C---:B------:R-:W-:Y:S01]  /*8e00*/  HMMA.16816.F32 R64, R28.reuse, R10, R64 ;  /* 0x0000000a1c40723c */ /* 0x040fe20000001840 */
[----:B------:R-:W3:Y:S05]  /*8e10*/  LDSM.16.MT88.4 R8, [R176+0x1000] ;  /* 0x00100000b008783b */ /* 0x000eea0000004200 */
[-C--:B----4-:R-:W-:Y:S06]  /*8e20*/  HMMA.16816.F32 R68, R28, R16.reuse, R68 ;  /* 0x000000101c44723c */ /* 0x090fec0000001844 */
        /* <DEDUP_REMOVED lines=11> */
[-C--:B-1----:R-:W-:Y:S01]  /*8ee0*/  HMMA.16816.F32 R36, R4, R12.reuse, R36 ;  /* 0x0000000c0424723c */ /* 0x082fe20000001824 */
[----:B------:R-:W1:Y:S01]  /*8ef0*/  LDSM.16.MT88.4 R28, [R211+0x23800] ;  /* 0x02380000d31c783b */ /* 0x000e620000004200 */
[----:B------:R-:W-:Y:S04]  /*8f00*/  BAR.SYNC.DEFER_BLOCKING 0x0 ;  /* 0x0000000000007b1d */ /* 0x000fe80000010000 */
[C---:B------:R-:W-:Y:S06]  /*8f10*/  HMMA.16816.F32 R40, R24.reuse, R12, R40 ;  /* 0x0000000c1828723c */ /* 0x040fec0000001828 */
[-C--:B------:R-:W-:Y:S06]  /*8f20*/  HMMA.16816.F32 R44, R24, R14.reuse, R44 ;  /* 0x0000000e182c723c */ /* 0x080fec000000182c */
[C---:B------:R-:W-:Y:S06]  /*8f30*/  HMMA.16816.F32 R48, R4.reuse, R14, R48 ;  /* 0x0000000e0430723c */ /* 0x040fec0000001830 */
[-C--:B---3--:R-:W-:Y:S06]  /*8f40*/  HMMA.16816.F32 R52, R4, R8.reuse, R52 ;  /* 0x000000080434723c */ /* 0x088fec0000001834 */
        /* <DEDUP_REMOVED lines=70> */
.L_x_2006:
        /* <DEDUP_REMOVED lines=554> */
.L_x_2008:
[----:B------:R-:W-:Y:S01]  /*b650*/  @UP0 UIADD3 UR5, UR24, UR36, URZ ;  /* 0x0000002418050290 */ /* 0x000fe2000fffe03f */
[----:B--2--5:R-:W-:Y:S01]  /*b660*/  LEA R2, R231, UR4, 0x1 ;  /* 0x00000004e7027c11 */ /* 0x024fe2000f8e08ff */
[----:B------:R-:W-:Y:S01]  /*b670*/  @UP0 ULDC.64 UR12, c[0x0][0x458] ;  /* 0x00011600000c0ab9 */ /* 0x000fe20000000a00 */
        /* <DEDUP_REMOVED lines=19> */
.L_x_2009:
        /* <DEDUP_REMOVED lines=14> */
[C---:B------:R-:W-:Y:S01]  /*b890*/  ISETP.GE.AND P5, PT, R0.reuse, UR8, PT ;  /* 0x0000000800007c0c */ /* 0x040fe2000bfa6270 */
[----:B------:R-:W-:Y:S01]  /*b8a0*/  VIADD R6, R0, 0x20 ;  /* 0x0000002000067836 */ /* 0x000fe20000000000 */
[----:B------:R-:W-:Y:S01]  /*b8b0*/  MOV R3, UR9 ;  /* 0x0000000900037c02 */ /* 0x000fe20008000f00 */
[----:B------:R-:W-:Y:S01]  /*b8c0*/  UIMAD UR9, UR20, UR14, URZ ;  /* 0x0000000e140972a4 */ /* 0x000fe2000f8e023f */
[----:B------:R-:W-:Y:S01]  /*b8d0*/  IADD3 R4, P0, R4, UR18, RZ ;  /* 0x0000001204047c10 */ /* 0x000fe2000ff1e0ff */
[----:B------:R-:W-:Y:S01]  /*b8e0*/  VIADD R7, R0, 0x40 ;  /* 0x0000004000077836 */ /* 0x000fe20000000000 */
[----:B------:R-:W-:Y:S01]  /*b8f0*/  ISETP.GE.AND P4, PT, R6, UR8, PT ;  /* 0x0000000806007c0c */ /* 0x000fe2000bf86270 */
[----:B------:R-:W-:Y:S01]  /*b900*/  UIMAD UR15, UR57, UR15, UR9 ;  /* 0x0000000f390f72a4 */ /* 0x000fe2000f8e0209 */
[----:B------:R-:W-:Y:S01]  /*b910*/  IADD3.X R5, R5, UR19, R3, P0, !PT ;  /* 0x0000001305057c10 */ /* 0x000fe200087fe403 */
[----:B------:R-:W-:Y:S01]  /*b920*/  IMAD.U32 R3, RZ, RZ, UR14 ;  /* 0x0000000eff037e24 */ /* 0x000fe2000f8e00ff */
        /* <DEDUP_REMOVED lines=32> */
.L_x_2011:
[----:B------:R-:W-:Y:S05]  /*bb30*/  BSYNC B0 ;  /* 0x0000000000007941 */ /* 0x000fea0003800000 */
.L_x_2010:
        /* <DEDUP_REMOVED lines=18> */
.L_x_2013:
[----:B------:R-:W-:Y:S05]  /*bc60*/  BSYNC B0 ;  /* 0x0000000000007941 */ /* 0x000fea0003800000 */
.L_x_2012:
        /* <DEDUP_REMOVED lines=20> */
.L_x_2015:
[----:B------:R-:W-:Y:S05]  /*bdb0*/  BSYNC B0 ;  /* 0x0000000000007941 */ /* 0x000fea0003800000 */
.L_x_2014:
        /* <DEDUP_REMOVED lines=20> */
.L_x_2017:
[----:B------:R-:W-:Y:S05]  /*bf00*/  BSYNC B0 ;  /* 0x0000000000007941 */ /* 0x000fea0003800000 */
.L_x_2016:
        /* <DEDUP_REMOVED lines=32> */
.L_x_2019:
[----:B------:R-:W-:Y:S05]  /*c110*/  BSYNC B0 ;  /* 0x0000000000007941 */ /* 0x000fea0003800000 */
.L_x_2018:
        /* <DEDUP_REMOVED lines=18> */
.L_x_2021:
[----:B------:R-:W-:Y:S05]  /*c240*/  BSYNC B0 ;  /* 0x0000000000007941 */ /* 0x000fea0003800000 */
.L_x_2020:
        /* <DEDUP_REMOVED lines=18> */
.L_x_2023:
[----:B------:R-:W-:Y:S05]  /*c370*/  BSYNC B0 ;  /* 0x0000000000007941 */ /* 0x000fea0003800000 */
.L_x_2022:
        /* <DEDUP_REMOVED lines=16> */
.L_x_1976:
[----:B------:R-:W-:Y:S05]  /*c480*/  BSYNC B1 ;  /* 0x0000000000017941 */ /* 0x000fea0003800000 */
.L_x_1954:
        /* <DEDUP_REMOVED lines=11> */
.L_x_2024:
[----:B------:R-:W-:Y:S05]  /*c540*/  EXIT ;  /* 0x000000000000794d */ /* 0x000fea0003800000 */
.L_x_2026:
        /* <DEDUP_REMOVED lines=11> */
.L_x_2095:


//--------------------- .text._ZN5flash25flash_bwd_dot_do_o_kernelILb0E23Flash_bwd_kernel_traitsILi128ELi64ELi128ELi8ELi2ELi4ELi2ELb0ELb0EN7cutlass6half_tE19Flash_kernel_traitsILi128ELi64ELi128ELi8ES3_EEEEvNS_16Flash_bwd_paramsE --------------------------
	.section	.text._ZN5flash25flash_bwd_dot_do_o_kernelILb0E23Flash_bwd_kernel_traitsILi128ELi64ELi128ELi8ELi2ELi4ELi2ELb0ELb0EN7cutlass6half_tE19Flash_kernel_traitsILi128ELi64ELi128ELi8ES3_EEEEvNS_16Flash_bwd_paramsE,"ax",@progbits
	.align	128
        .global         _ZN5flash25flash_bwd_dot_do_o_kernelILb0E23Flash_bwd_kernel_traitsILi128ELi64ELi128ELi8ELi2ELi4ELi2ELb0ELb0EN7cutlass6half_tE19Flash_kernel_traitsILi128ELi64ELi128ELi8ES3_EEEEvNS_16Flash_bwd_paramsE
        .type           _ZN5flash25flash_bwd_dot_do_o_kernelILb0E23Flash_bwd_kernel_traitsILi128ELi64ELi128ELi8ELi2ELi4ELi2ELb0ELb0EN7cutlass6half_tE19Flash_kernel_traitsILi128ELi64ELi128ELi8ES3_EEEEvNS_16Flash_bwd_paramsE,@function
        .size           _ZN5flash25flash_bwd_dot_do_o_kernelILb0E23Flash_bwd_kernel_traitsILi128ELi64ELi128ELi8ELi2ELi4ELi2ELb0ELb0EN7cutlass6half_tE19Flash_kernel_traitsILi128ELi64ELi128ELi8ES3_EEEEvNS_16Flash_bwd_paramsE,(.L_x_2096 - _ZN5flash25flash_bwd_dot_do_o_kernelILb0E23Flash_bwd_kernel_traitsILi128ELi64ELi128ELi8ELi2ELi4ELi2ELb0ELb0EN7cutlass6half_tE19Flash_kernel_traitsILi128ELi64ELi128ELi8ES3_EEEEvNS_16Flash_bwd_paramsE)
        .other          _ZN5flash25flash_bwd_dot_do_o_kernelILb0E23Flash_bwd_kernel_traitsILi128ELi64ELi128ELi8ELi2ELi4ELi2ELb0ELb0EN7cutlass6half_tE19Flash_kernel_traitsILi128ELi64ELi128ELi8ES3_EEEEvNS_16Flash_bwd_paramsE,@"STO_CUDA_ENTRY STV_DEFAULT"
_ZN5flash25flash_bwd_dot_do_o_kernelILb0E23Flash_bwd_kernel_traitsILi128ELi64ELi128ELi8ELi2ELi4ELi2ELb0ELb0EN7cutlass6half_tE19Flash_kernel_traitsILi128ELi64ELi128ELi8ES3_EEEEvNS_16Flash_bwd_paramsE:
.text._ZN5flash25flash_bwd_dot_do_o_kernelILb0E23Flash_bwd_kernel_traitsILi128ELi64ELi128ELi8ELi2ELi4ELi2ELb0ELb0EN7cutlass6half_tE19Flash_kernel_traitsILi128ELi64ELi128ELi8ES3_EEEEvNS_16Flash_bwd_paramsE:
        /* <DEDUP_REMOVED lines=52> */
.L_x_2027:
[----:B------:R-:W0:Y:S08]  /*0340*/  LDC R4, c[0x0][0x270] ;  /* 0x00009c00ff047b82 */ /* 0x000e300000000800 */
[----:B------:R-:W1:Y:S01]  /*0350*/  LDC R3, c[0x0][0x2d4] ;  /* 0x0000b500ff037b82 */ /* 0x000e620000000800 */
[----:B0-----:R-:W-:-:S04]  /*0360*/  IMAD R4, R9, R4, UR5 ;  /* 0x0000000509047e24 */ /* 0x001fc8000f8e0204 */
[----:B-1----:R-:W-:-:S07]  /*0370*/  IMAD R4, R4, R3, RZ ;  /* 0x0000000304047224 */ /* 0x002fce00078e02ff */
.L_x_2028:
        /* <DEDUP_REMOVED lines=50> */
.L_x_2030:
[----:B------:R-:W-:Y:S05]  /*06a0*/  BSYNC B0 ;  /* 0x0000000000007941 */ /* 0x000fea0003800000 */
.L_x_2029:
        /* <DEDUP_REMOVED lines=19> */
.L_x_2032:
[----:B------:R-:W-:Y:S05]  /*07e0*/  BSYNC B0 ;  /* 0x0000000000007941 */ /* 0x000fea0003800000 */
.L_x_2031:
        /* <DEDUP_REMOVED lines=39> */
.L_x_2034:
[----:B------:R-:W-:Y:S05]  /*0a60*/  BSYNC B0 ;  /* 0x0000000000007941 */ /* 0x000fea0003800000 */
.L_x_2033:
        /* <DEDUP_REMOVED lines=20> */
.L_x_2036:
[----:B------:R-:W-:Y:S05]  /*0bb0*/  BSYNC B0 ;  /* 0x0000000000007941 */ /* 0x000fea0003800000 */
.L_x_2035:
        /* <DEDUP_REMOVED lines=122> */
.L_x_2037:
        /* <DEDUP_REMOVED lines=10> */
.L_x_2096:


//--------------------- .text._ZN5flash25flash_bwd_dot_do_o_kernelILb1E23Flash_bwd_kernel_traitsILi128ELi64ELi128ELi8ELi2ELi4ELi2ELb0ELb0EN7cutlass6half_tE19Flash_kernel_traitsILi128ELi64ELi128ELi8ES3_EEEEvNS_16Flash_bwd_paramsE --------------------------
	.section	.text._ZN5flash25flash_bwd_dot_do_o_kernelILb1E23Flash_bwd_kernel_traitsILi128ELi64ELi128ELi8ELi2ELi4ELi2ELb0ELb0EN7cutlass6half_tE19Flash_kernel_traitsILi128ELi64ELi128ELi8ES3_EEEEvNS_16Flash_bwd_paramsE,"ax",@progbits
	.align	128
        .global         _ZN5flash25flash_bwd_dot_do_o_kernelILb1E23Flash_bwd_kernel_traitsILi128ELi64ELi128ELi8ELi2ELi4ELi2ELb0ELb0EN7cutlass6half_tE19Flash_kernel_traitsILi128ELi64ELi128ELi8ES3_EEEEvNS_16Flash_bwd_paramsE
        .type           _ZN5flash25flash_bwd_dot_do_o_kernelILb1E23Flash_bwd_kernel_traitsILi128ELi64ELi128ELi8ELi2ELi4ELi2ELb0ELb0EN7cutlass6half_tE19Flash_kernel_traitsILi128ELi64ELi128ELi8ES3_EEEEvNS_16Flash_bwd_paramsE,@function
        .size           _ZN5flash25flash_bwd_dot_do_o_kernelILb1E23Flash_bwd_kernel_traitsILi128ELi64ELi128ELi8ELi2ELi4ELi2ELb0ELb0EN7cutlass6half_tE19Flash_kernel_traitsILi128ELi64ELi128ELi8ES3_EEEEvNS_16Flash_bwd_paramsE,(.L_x_2097 - _ZN5flash25flash_bwd_dot_do_o_kernelILb1E23Flash_bwd_kernel_traitsILi128ELi64ELi128ELi8ELi2ELi4ELi2ELb0ELb0EN7cutlass6half_tE19Flash_kernel_traitsILi128ELi64ELi128ELi8ES3_EEEEvNS_16Flash_bwd_paramsE)
        .other          _ZN5flash25flash_bwd_dot_do_o_kernelILb1E23Flash_bwd_kernel_traitsILi128ELi64ELi128ELi8ELi2ELi4ELi2ELb0ELb0EN7cutlass6half_tE19Flash_kernel_traitsILi128ELi64ELi128ELi8ES3_EEEEvNS_16Flash_bwd_paramsE,@"STO_CUDA_ENTRY STV_DEFAULT"
_ZN5flash25flash_bwd_dot_do_o_kernelILb1E23Flash_bwd_kernel_traitsILi128ELi64ELi128ELi8ELi2ELi4ELi2ELb0ELb0EN7cutlass6half_tE19Flash_kernel_traitsILi128ELi64ELi128ELi8ES3_EEEEvNS_16Flash_bwd_paramsE:
.text._ZN5flash25flash_bwd_dot_do_o_kernelILb1E23Flash_bwd_kernel_traitsILi128ELi64ELi128ELi8ELi2ELi4ELi2ELb0ELb0EN7cutlass6half_tE19Flash_kernel_traitsILi128ELi64ELi128ELi8ES3_EEEEvNS_16Flash_bwd_paramsE:
        /* <DEDUP_REMOVED lines=60> */
.L_x_2038:
        /* <DEDUP_REMOVED lines=27> */
.L_x_2039:
[----:B------:R-:W-:-:S04]  /*0570*/  IMAD R12, R12, R37, R21 ;  /* 0x000000250c0c7224 */ /* 0x000fc800078e0215 */
[----:B------:R-:W-:-:S07]  /*0580*/  IMAD R36, R12, R11, RZ ;  /* 0x0000000b0c247224 */ /* 0x000fce00078e02ff */
.L_x_2040:
        /* <DEDUP_REMOVED lines=66> */
.L_x_2042:
[----:B------:R-:W-:Y:S05]  /*09b0*/  BSYNC B0 ;  /* 0x0000000000007941 */ /* 0x000fea0003800000 */
.L_x_2041:
        /* <DEDUP_REMOVED lines=25> */
.L_x_2044:
[----:B------:R-:W-:Y:S05]  /*0b50*/  BSYNC B0 ;  /* 0x0000000000007941 */ /* 0x000fea0003800000 */
.L_x_2043:
        /* <DEDUP_REMOVED lines=30> */
.L_x_2046:
[----:B------:R-:W-:Y:S05]  /*0d40*/  BSYNC B0 ;  /* 0x0000000000007941 */ /* 0x000fea0003800000 */
.L_x_2045:
        /* <DEDUP_REMOVED lines=24> */
.L_x_2048:
[----:B------:R-:W-:Y:S05]  /*0ed0*/  BSYNC B0 ;  /* 0x0000000000007941 */ /* 0x000fea0003800000 */
.L_x_2047:
        /* <DEDUP_REMOVED lines=137> */
.L_x_2049:
        /* <DEDUP_REMOVED lines=9> */
.L_x_2097:


//--------------------- .nv.shared._ZN5flash44flash_bwd_dq_dk_dv_loop_seqk_parallel_kernelI23Flash_bwd_kernel_traitsILi128ELi64ELi64ELi8ELi4ELi2ELi2ELb1ELb0EN7cutlass6half_tE19Flash_kernel_traitsILi128ELi64ELi64ELi8ES3_EELb0ELb0ELb0ELb0ELb0ELb1ELb0EEEvNS_16Flash_bwd_paramsE --------------------------
	.section	.nv.shared._ZN5flash44flash_bwd_dq_dk_dv_loop_seqk_parallel_kernelI23Flash_bwd_kernel_traitsILi128ELi64ELi64ELi8ELi4ELi2ELi2ELb1ELb0EN7cutlass6half_tE19Flash_kernel_traitsILi128ELi64ELi64ELi8ES3_EELb0ELb0ELb0ELb0ELb0ELb1ELb0EEEvNS_16Flash_bwd_paramsE,"aw",@nobits
	.sectionflags	@""
	.align	16
	.zero		1024


//--------------------- .nv.shared.reserved.0     --------------------------
	.section	.nv.shared.reserved.0,"aw",@nobits
	.weak		__nv_reservedSMEM_offset_0_alias
	.size		__nv_reservedSMEM_offset_0_alias, 0, 0
	.other		__nv_reservedSMEM_offset_0_alias,@"STO_CUDA_RESERVED_SHARED STV_DEFAULT"
__nv_reservedSMEM_offset_0_alias:
	.zero		0


//--------------------- .nv.global                --------------------------
	.section	.nv.global,"aw",@nobits
.nv.global:
	.type		_ZN66_INTERNAL_b1c42276_30_flash_bwd_hdim128_fp16_sm80_cu_0106449f_29884cute1_E,@object
	.size		_ZN66_INTERNAL_b1c42276_30_flash_bwd_hdim128_fp16_sm80_cu_0106449f_29884cute1_E,(_ZN66_INTERNAL_b1c42276_30_flash_bwd_hdim128_fp16_sm80_cu_0106449f_29884cuda3std3__45__cpo6cbeginE - _ZN66_INTERNAL_b1c42276_30_flash_bwd_hdim128_fp16_sm80_cu_0106449f_29884cute1_E)
_ZN66_INTERNAL_b1c42276_30_flash_bwd_hdim128_fp16_sm80_cu_0106449f_29884cute1_E:
	.zero		1
	.type		_ZN66_INTERNAL_b1c42276_30_flash_bwd_hdim128_fp16_sm80_cu_0106449f_29884cuda3std3__45__cpo6cbeginE,@object
	.size		_ZN66_INTERNAL_b1c42276_30_flash_bwd_hdim128_fp16_sm80_cu_0106449f_29884cuda3std3__45__cpo6cbeginE,(_ZN66_INTERNAL_b1c42276_30_flash_bwd_hdim128_fp16_sm80_cu_0106449f_29884cuda3std3__48in_placeE - _ZN66_INTERNAL_b1c42276_30_flash_bwd_hdim128_fp16_sm80_cu_0106449f_29884cuda3std3__45__cpo6cbeginE)
_ZN66_INTERNAL_b1c42276_30_flash_bwd_hdim128_fp16_sm80_cu_0106449f_29884cuda3std3__45__cpo6cbeginE:
	.zero		1
	.type		_ZN66_INTERNAL_b1c42276_30_flash_bwd_hdim128_fp16_sm80_cu_0106449f_29884cuda3std3__48in_placeE,@object
	.size		_ZN66_INTERNAL_b1c42276_30_flash_bwd_hdim128_fp16_sm80_cu_0106449f_29884cuda3std3__48in_placeE,(_ZN66_INTERNAL_b1c42276_30_flash_bwd_hdim128_fp16_sm80_cu_0106449f_29884cuda3std6ranges3__45__cpo9iter_moveE - _ZN66_INTERNAL_b1c42276_30_flash_bwd_hdim128_fp16_sm80_cu_0106449f_29884cuda3std3__48in_placeE)
_ZN66_INTERNAL_b1c42276_30_flash_bwd_hdim128_fp16_sm80_cu_0106449f_29884cuda3std3__48in_placeE:
	.zero		1
	.type		_ZN66_INTERNAL_b1c42276_30_flash_bwd_hdim128_fp16_sm80_cu_0106449f_29884cuda3std6ranges3__45__cpo9iter_moveE,@object
	.size		_ZN66_INTERNAL_b1c42276_30_flash_bwd_hdim128_fp16_sm80_cu_0106449f_29884cuda3std6ranges3__45__cpo9iter_moveE,(_ZN66_INTERNAL_b1c42276_30_flash_bwd_hdim128_fp16_sm80_cu_0106449f_29884cuda3std3__45__cpo5beginE - _ZN66_INTERNAL_b1c42276_30_flash_bwd_hdim128_fp16_sm80_cu_0106449f_29884cuda3std6ranges3__45__cpo9iter_moveE)
_ZN66_INTERNAL_b1c42276_30_flash_bwd_hdim128_fp16_sm80_cu_0106449f_29884cuda3std6ranges3__45__cpo9iter_moveE:
	.zero		1
	.type		_ZN66_INTERNAL_b1c42276_30_flash_bwd_hdim128_fp16_sm80_cu_0106449f_29884cuda3std3__45__cpo5beginE,@object
	.size		_ZN66_INTERNAL_b1c42276_30_flash_bwd_hdim128_fp16_sm80_cu_0106449f_29884cuda3std3__45__cpo5beginE,(_ZN66_INTERNAL_b1c42276_30_flash_bwd_hdim128_fp16_sm80_cu_0106449f_29884cuda3std3__468_GLOBAL__N__b1c42276_30_flash_bwd_hdim128_fp16_sm80_cu_0106449f_29886ignoreE - _ZN66_INTERNAL_b1c42276_30_flash_bwd_hdim128_fp16_sm80_cu_0106449f_29884cuda3std3__45__cpo5beginE)
_ZN66_INTERNAL_b1c42276_30_flash_bwd_hdim128_fp16_sm80_cu_0106449f_29884cuda3std3__45__cpo5beginE:
	.zero		1
	.type		_ZN66_INTERNAL_b1c42276_30_flash_bwd_hdim128_fp16_sm80_cu_0106449f_29884cuda3std3__468_GLOBAL__N__b1c42276_30_flash_bwd_hdim128_fp16_sm80_cu_0106449f_29886ignoreE,@object
	.size		_ZN66_INTERNAL_b1c42276_30_flash_bwd_hdim128_fp16_sm80_cu_0106449f_29884cuda3std3__468_GLOBAL__N__b1c42276_30_flash_bwd_hdim128_fp16_sm80_cu_0106449f_29886ignoreE,(_ZN66_INTERNAL_b1c42276_30_flash_bwd_hdim128_fp16_sm80_cu_0106449f_29884cute7productE - _ZN66_INTERNAL_b1c42276_30_flash_bwd_hdim128_fp16_sm80_cu_0106449f_29884cuda3std3__468_GLOBAL__N__b1c42276_30_flash_bwd_hdim128_fp16_sm80_cu_0106449f_29886ignoreE)
_ZN66_INTERNAL_b1c42276_30_flash_bwd_hdim128_fp16_sm80_cu_0106449f_29884cuda3std3__468_GLOBAL__N__b1c42276_30_flash_bwd_hdim128_fp16_sm80_cu_0106449f_29886ignoreE:
	.zero		1
	.type		_ZN66_INTERNAL_b1c42276_30_flash_bwd_hdim128_fp16_sm80_cu_0106449f_29884cute7productE,@object
	.size		_ZN66_INTERNAL_b1c42276_30_flash_bwd_hdim128_fp16_sm80_cu_0106449f_29884cute7productE,(_ZN66_INTERNAL_b1c42276_30_flash_bwd_hdim128_fp16_sm80_cu_0106449f_29884cuda3std3__45__cpo3endE - _ZN66_INTERNAL_b1c42276_30_flash_bwd_hdim128_fp16_sm80_cu_0106449f_29884cute7productE)
_ZN66_INTERNAL_b1c42276_30_flash_bwd_hdim128_fp16_sm80_cu_0106449f_29884cute7productE:
	.zero		1
	.type		_ZN66_INTERNAL_b1c42276_30_flash_bwd_hdim128_fp16_sm80_cu_0106449f_29884cuda3std3__45__cpo3endE,@object
	.size		_ZN66_INTERNAL_b1c42276_30_flash_bwd_hdim128_fp16_sm80_cu_0106449f_29884cuda3std3__45__cpo3endE,(_ZN66_INTERNAL_b1c42276_30_flash_bwd_hdim128_fp16_sm80_cu_0106449f_29884cuda3std3__419piecewise_constructE - _ZN66_INTERNAL_b1c42276_30_flash_bwd_hdim128_fp16_sm80_cu_0106449f_29884cuda3std3__45__cpo3endE)
_ZN66_INTERNAL_b1c42276_30_flash_bwd_hdim128_fp16_sm80_cu_0106449f_29884cuda3std3__45__cpo3endE:
	.zero		1
	.type		_ZN66_INTERNAL_b1c42276_30_flash_bwd_hdim128_fp16_sm80_cu_0106449f_29884cuda3std3__419piecewise_constructE,@object
	.size		_ZN66_INTERNAL_b1c42276_30_flash_bwd_hdim128_fp16_sm80_cu_0106449f_29884cuda3std3__419piecewise_constructE,(_ZN66_INTERNAL_b1c42276_30_flash_bwd_hdim128_fp16_sm80_cu_0106449f_29884cuda3std3__45__cpo4cendE - _ZN66_INTERNAL_b1c42276_30_flash_bwd_hdim128_fp16_sm80_cu_0106449f_29884cuda3std3__419piecewise_constructE)
_ZN66_INTERNAL_b1c42276_30_flash_bwd_hdim128_fp16_sm80_cu_0106449f_29884cuda3std3__419piecewise_constructE:
	.zero		1
	.type		_ZN66_INTERNAL_b1c42276_30_flash_bwd_hdim128_fp16_sm80_cu_0106449f_29884cuda3std3__45__cpo4cendE,@object
	.size		_ZN66_INTERNAL_b1c42276_30_flash_bwd_hdim128_fp16_sm80_cu_0106449f_29884cuda3std3__45__cpo4cendE,(_ZN66_INTERNAL_b1c42276_30_flash_bwd_hdim128_fp16_sm80_cu_0106449f_29884cuda3std6ranges3__45__cpo4swapE - _ZN66_INTERNAL_b1c42276_30_flash_bwd_hdim128_fp16_sm80_cu_0106449f_29884cuda3std3__45__cpo4cendE)
_ZN66_INTERNAL_b1c42276_30_flash_bwd_hdim128_fp16_sm80_cu_0106449f_29884cuda3std3__45__cpo4cendE:
	.zero		1
	.type		_ZN66_INTERNAL_b1c42276_30_flash_bwd_hdim128_fp16_sm80_cu_0106449f_29884cuda3std6ranges3__45__cpo4swapE,@object
	.size		_ZN66_INTERNAL_b1c42276_30_flash_bwd_hdim128_fp16_sm80_cu_0106449f_29884cuda3std6ranges3__45__cpo4swapE,(.L_7 - _ZN66_INTERNAL_b1c42276_30_flash_bwd_hdim128_fp16_sm80_cu_0106449f_29884cuda3std6ranges3__45__cpo4swapE)
_ZN66_INTERNAL_b1c42276_30_flash_bwd_hdim128_fp16_sm80_cu_0106449f_29884cuda3std6ranges3__45__cpo4swapE:
	.zero		1
.L_7:


//--------------------- .nv.shared._ZN5flash44flash_bwd_dq_dk_dv_loop_seqk_parallel_kernelI23Flash_bwd_kernel_traitsILi128ELi64ELi64ELi8ELi4ELi2ELi2ELb1ELb0EN7cutlass6half_tE19Flash_kernel_traitsILi128ELi64ELi64ELi8ES3_EELb0ELb0ELb0ELb0ELb0ELb0ELb0EEEvNS_16Flash_bwd_paramsE --------------------------
	.section	.nv.shared._ZN5flash44flash_bwd_dq_dk_dv_loop_seqk_parallel_kernelI23Flash_bwd_kernel_traitsILi128ELi64ELi64ELi8ELi4ELi2ELi2ELb1ELb0EN7cutlass6half_tE19Flash_kernel_traitsILi128ELi64ELi64ELi8ES3_EELb0ELb0ELb0ELb0ELb0ELb0ELb0EEEvNS_16Flash_bwd_paramsE,"aw",@nobits
	.sectionflags	@""
	.align	16
	.zero		1024


//--------------------- .nv.shared._ZN5flash44flash_bwd_dq_dk_dv_loop_seqk_parallel_kernelI23Flash_bwd_kernel_traitsILi128ELi64ELi64ELi8ELi4ELi2ELi2ELb1ELb0EN7cutlass6half_tE19Flash_kernel_traitsILi128ELi64ELi64ELi8ES3_EELb0ELb0ELb1ELb0ELb0ELb0ELb0EEEvNS_16Flash_bwd_paramsE --------------------------
	.section	.nv.shared._ZN5flash44flash_bwd_dq_dk_dv_loop_seqk_parallel_kernelI23Flash_bwd_kernel_traitsILi128ELi64ELi64ELi8ELi4ELi2ELi2ELb1ELb0EN7cutlass6half_tE19Flash_kernel_traitsILi128ELi64ELi64ELi8ES3_EELb0ELb0ELb1ELb0ELb0ELb0ELb0EEEvNS_16Flash_bwd_paramsE,"aw",@nobits
	.sectionflags	@""
	.align	16
	.zero		1024


//--------------------- .nv.shared._ZN5flash44flash_bwd_dq_dk_dv_loop_seqk_parallel_kernelI23Flash_bwd_kernel_traitsILi128ELi64ELi64ELi8ELi4ELi2ELi2ELb1ELb0EN7cutlass6half_tE19Flash_kernel_traitsILi128ELi64ELi64ELi8ES3_EELb0ELb0ELb0ELb0ELb1ELb1ELb0EEEvNS_16Flash_bwd_paramsE --------------------------
	.section	.nv.shared._ZN5flash44flash_bwd_dq_dk_dv_loop_seqk_parallel_kernelI23Flash_bwd_kernel_traitsILi128ELi64ELi64ELi8ELi4ELi2ELi2ELb1ELb0EN7cutlass6half_tE19Flash_kernel_traitsILi128ELi64ELi64ELi8ES3_EELb0ELb0ELb0ELb0ELb1ELb1ELb0EEEvNS_16Flash_bwd_paramsE,"aw",@nobits
	.sectionflags	@""
	.align	16
	.zero		1024


//--------------------- .nv.shared._ZN5flash44flash_bwd_dq_dk_dv_loop_seqk_parallel_kernelI23Flash_bwd_kernel_traitsILi128ELi64ELi64ELi8ELi4ELi2ELi2ELb1ELb0EN7cutlass6half_tE19Flash_kernel_traitsILi128ELi64ELi64ELi8ES3_EELb0ELb0ELb0ELb1ELb0ELb0ELb0EEEvNS_16Flash_bwd_paramsE --------------------------
	.section	.nv.shared._ZN5flash44flash_bwd_dq_dk_dv_loop_seqk_parallel_kernelI23Flash_bwd_kernel_traitsILi128ELi64ELi64ELi8ELi4ELi2ELi2ELb1ELb0EN7cutlass6half_tE19Flash_kernel_traitsILi128ELi64ELi64ELi8ES3_EELb0ELb0ELb0ELb1ELb0ELb0ELb0EEEvNS_16Flash_bwd_paramsE,"aw",@nobits
	.sectionflags	@""
	.align	16
	.zero		1024


//--------------------- .nv.shared._ZN5flash44flash_bwd_dq_dk_dv_loop_seqk_parallel_kernelI23Flash_bwd_kernel_traitsILi128ELi64ELi64ELi8ELi4ELi2ELi2ELb1ELb0EN7cutlass6half_tE19Flash_kernel_traitsILi128ELi64ELi64ELi8ES3_EELb0ELb0ELb1ELb0ELb0ELb1ELb0EEEvNS_16Flash_bwd_paramsE --------------------------
	.section	.nv.shared._ZN5flash44flash_bwd_dq_dk_dv_loop_seqk_parallel_kernelI23Flash_bwd_kernel_traitsILi128ELi64ELi64ELi8ELi4ELi2ELi2ELb1ELb0EN7cutlass6half_tE19Flash_kernel_traitsILi128ELi64ELi64ELi8ES3_EELb0ELb0ELb1ELb0ELb0ELb1ELb0EEEvNS_16Flash_bwd_paramsE,"aw",@nobits
	.sectionflags	@""
	.align	16
	.zero		1024


//--------------------- .nv.shared._ZN5flash44flash_bwd_dq_dk_dv_loop_seqk_parallel_kernelI23Flash_bwd_kernel_traitsILi128ELi64ELi64ELi8ELi4ELi2ELi2ELb1ELb0EN7cutlass6half_tE19Flash_kernel_traitsILi128ELi64ELi64ELi8ES3_EELb0ELb0ELb1ELb1ELb0ELb0ELb0EEEvNS_16Flash_bwd_paramsE --------------------------
	.section	.nv.shared._ZN5flash44flash_bwd_dq_dk_dv_loop_seqk_parallel_kernelI23Flash_bwd_kernel_traitsILi128ELi64ELi64ELi8ELi4ELi2ELi2ELb1ELb0EN7cutlass6half_tE19Flash_kernel_traitsILi128ELi64ELi64ELi8ES3_EELb0ELb0ELb1ELb1ELb0ELb0ELb0EEEvNS_16Flash_bwd_paramsE,"aw",@nobits
	.sectionflags	@""
	.align	16
	.zero		1024


//--------------------- .nv.shared._ZN5flash44flash_bwd_dq_dk_dv_loop_seqk_parallel_kernelI23Flash_bwd_kernel_traitsILi128ELi64ELi128ELi8ELi2ELi4ELi2ELb0ELb0EN7cutlass6half_tE19Flash_kernel_traitsILi128ELi64ELi128ELi8ES3_EELb0ELb0ELb0ELb0ELb0ELb1ELb0EEEvNS_16Flash_bwd_paramsE --------------------------
	.section	.nv.shared._ZN5flash44flash_bwd_dq_dk_dv_loop_seqk_parallel_kernelI23Flash_bwd_kernel_traitsILi128ELi64ELi128ELi8ELi2ELi4ELi2ELb0ELb0EN7cutlass6half_tE19Flash_kernel_traitsILi128ELi64ELi128ELi8ES3_EELb0ELb0ELb0ELb0ELb0ELb1ELb0EEEvNS_16Flash_bwd_paramsE,"aw",@nobits
	.sectionflags	@""
	.align	16
	.zero		1024


//--------------------- .nv.shared._ZN5flash44flash_bwd_dq_dk_dv_loop_seqk_parallel_kernelI23Flash_bwd_kernel_traitsILi128ELi64ELi128ELi8ELi2ELi4ELi2ELb0ELb0EN7cutlass6half_tE19Flash_kernel_traitsILi128ELi64ELi128ELi8ES3_EELb0ELb0ELb0ELb0ELb0ELb0ELb0EEEvNS_16Flash_bwd_paramsE --------------------------
	.section	.nv.shared._ZN5flash44flash_bwd_dq_dk_dv_loop_seqk_parallel_kernelI23Flash_bwd_kernel_traitsILi128ELi64ELi128ELi8ELi2ELi4ELi2ELb0ELb0EN7cutlass6half_tE19Flash_kernel_traitsILi128ELi64ELi128ELi8ES3_EELb0ELb0ELb0ELb0ELb0ELb0ELb0EEEvNS_16Flash_bwd_paramsE,"aw",@nobits
	.sectionflags	@""
	.align	16
	.zero		1024


//--------------------- .nv.shared._ZN5flash44flash_bwd_dq_dk_dv_loop_seqk_parallel_kernelI23Flash_bwd_kernel_traitsILi128ELi64ELi128ELi8ELi2ELi4ELi2ELb0ELb0EN7cutlass6half_tE19Flash_kernel_traitsILi128ELi64ELi128ELi8ES3_EELb0ELb0ELb1ELb0ELb0ELb0ELb0EEEvNS_16Flash_bwd_paramsE --------------------------
	.section	.nv.shared._ZN5flash44flash_bwd_dq_dk_dv_loop_seqk_parallel_kernelI23Flash_bwd_kernel_traitsILi128ELi64ELi128ELi8ELi2ELi4ELi2ELb0ELb0EN7cutlass6half_tE19Flash_kernel_traitsILi128ELi64ELi128ELi8ES3_EELb0ELb0ELb1ELb0ELb0ELb0ELb0EEEvNS_16Flash_bwd_paramsE,"aw",@nobits
	.sectionflags	@""
	.align	16
	.zero		1024


//--------------------- .nv.shared._ZN5flash44flash_bwd_dq_dk_dv_loop_seqk_parallel_kernelI23Flash_bwd_kernel_traitsILi128ELi64ELi128ELi8ELi2ELi4ELi2ELb0ELb0EN7cutlass6half_tE19Flash_kernel_traitsILi128ELi64ELi128ELi8ES3_EELb0ELb0ELb0ELb0ELb1ELb1ELb0EEEvNS_16Flash_bwd_paramsE --------------------------
	.section	.nv.shared._ZN5flash44flash_bwd_dq_dk_dv_loop_seqk_parallel_kernelI23Flash_bwd_kernel_traitsILi128ELi64ELi128ELi8ELi2ELi4ELi2ELb0ELb0EN7cutlass6half_tE19Flash_kernel_traitsILi128ELi64ELi128ELi8ES3_EELb0ELb0ELb0ELb0ELb1ELb1ELb0EEEvNS_16Flash_bwd_paramsE,"aw",@nobits
	.sectionflags	@""
	.align	16
	.zero		1024


//--------------------- .nv.shared._ZN5flash44flash_bwd_dq_dk_dv_loop_seqk_parallel_kernelI23Flash_bwd_kernel_traitsILi128ELi64ELi128ELi8ELi2ELi4ELi2ELb0ELb0EN7cutlass6half_tE19Flash_kernel_traitsILi128ELi64ELi128ELi8ES3_EELb0ELb0ELb0ELb1ELb0ELb0ELb0EEEvNS_16Flash_bwd_paramsE --------------------------
	.section	.nv.shared._ZN5flash44flash_bwd_dq_dk_dv_loop_seqk_parallel_kernelI23Flash_bwd_kernel_traitsILi128ELi64ELi128ELi8ELi2ELi4ELi2ELb0ELb0EN7cutlass6half_tE19Flash_kernel_traitsILi128ELi64ELi128ELi8ES3_EELb0ELb0ELb0ELb1ELb0ELb0ELb0EEEvNS_16Flash_bwd_paramsE,"aw",@nobits
	.sectionflags	@""
	.align	16
	.zero		1024


//--------------------- .nv.shared._ZN5flash44flash_bwd_dq_dk_dv_loop_seqk_parallel_kernelI23Flash_bwd_kernel_traitsILi128ELi64ELi128ELi8ELi2ELi4ELi2ELb0ELb0EN7cutlass6half_tE19Flash_kernel_traitsILi128ELi64ELi128ELi8ES3_EELb0ELb0ELb1ELb0ELb0ELb1ELb0EEEvNS_16Flash_bwd_paramsE --------------------------
	.section	.nv.shared._ZN5flash44flash_bwd_dq_dk_dv_loop_seqk_parallel_kernelI23Flash_bwd_kernel_traitsILi128ELi64ELi128ELi8ELi2ELi4ELi2ELb0ELb0EN7cutlass6half_tE19Flash_kernel_traitsILi128ELi64ELi128ELi8ES3_EELb0ELb0ELb1ELb0ELb0ELb1ELb0EEEvNS_16Flash_bwd_paramsE,"aw",@nobits
	.sectionflags	@""
	.align	16
	.zero		1024


//--------------------- .nv.shared._ZN5flash44flash_bwd_dq_dk_dv_loop_seqk_parallel_kernelI23Flash_bwd_kernel_traitsILi128ELi64ELi128ELi8ELi2ELi4ELi2ELb0ELb0EN7cutlass6half_tE19Flash_kernel_traitsILi128ELi64ELi128ELi8ES3_EELb0ELb0ELb1ELb1ELb0ELb0ELb0EEEvNS_16Flash_bwd_paramsE --------------------------
	.section	.nv.shared._ZN5flash44flash_bwd_dq_dk_dv_loop_seqk_parallel_kernelI23Flash_bwd_kernel_traitsILi128ELi64ELi128ELi8ELi2ELi4ELi2ELb0ELb0EN7cutlass6half_tE19Flash_kernel_traitsILi128ELi64ELi128ELi8ES3_EELb0ELb0ELb1ELb1ELb0ELb0ELb0EEEvNS_16Flash_bwd_paramsE,"aw",@nobits
	.sectionflags	@""
	.align	16
	.zero		1024


//--------------------- .nv.shared._ZN5flash27flash_bwd_convert_dq_kernelI23Flash_bwd_kernel_traitsILi128ELi64ELi64ELi8ELi4ELi2ELi2ELb1ELb0EN7cutlass6half_tE19Flash_kernel_traitsILi128ELi64ELi64ELi8ES3_EEEEvNS_16Flash_bwd_paramsEi --------------------------
	.section	.nv.shared._ZN5flash27flash_bwd_convert_dq_kernelI23Flash_bwd_kernel_traitsILi128ELi64ELi64ELi8ELi4ELi2ELi2ELb1ELb0EN7cutlass6half_tE19Flash_kernel_traitsILi128ELi64ELi64ELi8ES3_EEEEvNS_16Flash_bwd_paramsEi,"aw",@nobits
	.sectionflags	@""
	.align	16
	.zero		1024


//--------------------- .nv.shared._ZN5flash44flash_bwd_dq_dk_dv_loop_seqk_parallel_kernelI23Flash_bwd_kernel_traitsILi128ELi64ELi64ELi8ELi4ELi2ELi2ELb1ELb0EN7cutlass6half_tE19Flash_kernel_traitsILi128ELi64ELi64ELi8ES3_EELb1ELb0ELb0ELb0ELb0ELb1ELb0EEEvNS_16Flash_bwd_paramsE --------------------------
	.section	.nv.shared._ZN5flash44flash_bwd_dq_dk_dv_loop_seqk_parallel_kernelI23Flash_bwd_kernel_traitsILi128ELi64ELi64ELi8ELi4ELi2ELi2ELb1ELb0EN7cutlass6half_tE19Flash_kernel_traitsILi128ELi64ELi64ELi8ES3_EELb1ELb0ELb0ELb0ELb0ELb1ELb0EEEvNS_16Flash_bwd_paramsE,"aw",@nobits
	.sectionflags	@""
	.align	16
	.zero		1024


//--------------------- .nv.shared._ZN5flash44flash_bwd_dq_dk_dv_loop_seqk_parallel_kernelI23Flash_bwd_kernel_traitsILi128ELi64ELi64ELi8ELi4ELi2ELi2ELb1ELb0EN7cutlass6half_tE19Flash_kernel_traitsILi128ELi64ELi64ELi8ES3_EELb0ELb0ELb0ELb0ELb0ELb1ELb1EEEvNS_16Flash_bwd_paramsE --------------------------
	.section	.nv.shared._ZN5flash44flash_bwd_dq_dk_dv_loop_seqk_parallel_kernelI23Flash_bwd_kernel_traitsILi128ELi64ELi64ELi8ELi4ELi2ELi2ELb1ELb0EN7cutlass6half_tE19Flash_kernel_traitsILi128ELi64ELi64ELi8ES3_EELb0ELb0ELb0ELb0ELb0ELb1ELb1EEEvNS_16Flash_bwd_paramsE,"aw",@nobits
	.sectionflags	@""
	.align	16
	.zero		1024


//--------------------- .nv.shared._ZN5flash44flash_bwd_dq_dk_dv_loop_seqk_parallel_kernelI23Flash_bwd_kernel_traitsILi128ELi64ELi64ELi8ELi4ELi2ELi2ELb1ELb0EN7cutlass6half_tE19Flash_kernel_traitsILi128ELi64ELi64ELi8ES3_EELb1ELb0ELb0ELb0ELb0ELb0ELb0EEEvNS_16Flash_bwd_paramsE --------------------------
	.section	.nv.shared._ZN5flash44flash_bwd_dq_dk_dv_loop_seqk_parallel_kernelI23Flash_bwd_kernel_traitsILi128ELi64ELi64ELi8ELi4ELi2ELi2ELb1ELb0EN7cutlass6half_tE19Flash_kernel_traitsILi128ELi64ELi64ELi8ES3_EELb1ELb0ELb0ELb0ELb0ELb0ELb0EEEvNS_16Flash_bwd_paramsE,"aw",@nobits
	.sectionflags	@""
	.align	16
	.zero		1024


//--------------------- .nv.shared._ZN5flash44flash_bwd_dq_dk_dv_loop_seqk_parallel_kernelI23Flash_bwd_kernel_traitsILi128ELi64ELi64ELi8ELi4ELi2ELi2ELb1ELb0EN7cutlass6half_tE19Flash_kernel_traitsILi128ELi64ELi64ELi8ES3_EELb0ELb0ELb0ELb0ELb0ELb0ELb1EEEvNS_16Flash_bwd_paramsE --------------------------
	.section	.nv.shared._ZN5flash44flash_bwd_dq_dk_dv_loop_seqk_parallel_kernelI23Flash_bwd_kernel_traitsILi128ELi64ELi64ELi8ELi4ELi2ELi2ELb1ELb0EN7cutlass6half_tE19Flash_kernel_traitsILi128ELi64ELi64ELi8ES3_EELb0ELb0ELb0ELb0ELb0ELb0ELb1EEEvNS_16Flash_bwd_paramsE,"aw",@nobits
	.sectionflags	@""
	.align	16
	.zero		1024


//--------------------- .nv.shared._ZN5flash44flash_bwd_dq_dk_dv_loop_seqk_parallel_kernelI23Flash_bwd_kernel_traitsILi128ELi64ELi64ELi8ELi4ELi2ELi2ELb1ELb0EN7cutlass6half_tE19Flash_kernel_traitsILi128ELi64ELi64ELi8ES3_EELb1ELb0ELb1ELb0ELb0ELb0ELb0EEEvNS_16Flash_bwd_paramsE --------------------------
	.section	.nv.shared._ZN5flash44flash_bwd_dq_dk_dv_loop_seqk_parallel_kernelI23Flash_bwd_kernel_traitsILi128ELi64ELi64ELi8ELi4ELi2ELi2ELb1ELb0EN7cutlass6half_tE19Flash_kernel_traitsILi128ELi64ELi64ELi8ES3_EELb1ELb0ELb1ELb0ELb0ELb0ELb0EEEvNS_16Flash_bwd_paramsE,"aw",@nobits
	.sectionflags	@""
	.align	16
	.zero		1024


//--------------------- .nv.shared._ZN5flash44flash_bwd_dq_dk_dv_loop_seqk_parallel_kernelI23Flash_bwd_kernel_traitsILi128ELi64ELi64ELi8ELi4ELi2ELi2ELb1ELb0EN7cutlass6half_tE19Flash_kernel_traitsILi128ELi64ELi64ELi8ES3_EELb0ELb0ELb1ELb0ELb0ELb0ELb1EEEvNS_16Flash_bwd_paramsE --------------------------
	.section	.nv.shared._ZN5flash44flash_bwd_dq_dk_dv_loop_seqk_parallel_kernelI23Flash_bwd_kernel_traitsILi128ELi64ELi64ELi8ELi4ELi2ELi2ELb1ELb0EN7cutlass6half_tE19Flash_kernel_traitsILi128ELi64ELi64ELi8ES3_EELb0ELb0ELb1ELb0ELb0ELb0ELb1EEEvNS_16Flash_bwd_paramsE,"aw",@nobits
	.sectionflags	@""
	.align	16
	.zero		1024


//--------------------- .nv.shared._ZN5flash44flash_bwd_dq_dk_dv_loop_seqk_parallel_kernelI23Flash_bwd_kernel_traitsILi128ELi64ELi64ELi8ELi4ELi2ELi2ELb1ELb0EN7cutlass6half_tE19Flash_kernel_traitsILi128ELi64ELi64ELi8ES3_EELb1ELb0ELb0ELb0ELb1ELb1ELb0EEEvNS_16Flash_bwd_paramsE --------------------------
	.section	.nv.shared._ZN5flash44flash_bwd_dq_dk_dv_loop_seqk_parallel_kernelI23Flash_bwd_kernel_traitsILi128ELi64ELi64ELi8ELi4ELi2ELi2ELb1ELb0EN7cutlass6half_tE19Flash_kernel_traitsILi128ELi64ELi64ELi8ES3_EELb1ELb0ELb0ELb0ELb1ELb1ELb0EEEvNS_16Flash_bwd_paramsE,"aw",@nobits
	.sectionflags	@""
	.align	16
	.zero		1024


//--------------------- .nv.shared._ZN5flash44flash_bwd_dq_dk_dv_loop_seqk_parallel_kernelI23Flash_bwd_kernel_traitsILi128ELi64ELi64ELi8ELi4ELi2ELi2ELb1ELb0EN7cutlass6half_tE19Flash_kernel_traitsILi128ELi64ELi64ELi8ES3_EELb0ELb0ELb0ELb0ELb1ELb1ELb1EEEvNS_16Flash_bwd_paramsE --------------------------
	.section	.nv.shared._ZN5flash44flash_bwd_dq_dk_dv_loop_seqk_parallel_kernelI23Flash_bwd_kernel_traitsILi128ELi64ELi64ELi8ELi4ELi2ELi2ELb1ELb0EN7cutlass6half_tE19Flash_kernel_traitsILi128ELi64ELi64ELi8ES3_EELb0ELb0ELb0ELb0ELb1ELb1ELb1EEEvNS_16Flash_bwd_paramsE,"aw",@nobits
	.sectionflags	@""
	.align	16
	.zero		1024


//--------------------- .nv.shared._ZN5flash44flash_bwd_dq_dk_dv_loop_seqk_parallel_kernelI23Flash_bwd_kernel_traitsILi128ELi64ELi64ELi8ELi4ELi2ELi2ELb1ELb0EN7cutlass6half_tE19Flash_kernel_traitsILi128ELi64ELi64ELi8ES3_EELb1ELb0ELb0ELb1ELb0ELb0ELb0EEEvNS_16Flash_bwd_paramsE --------------------------
	.section	.nv.shared._ZN5flash44flash_bwd_dq_dk_dv_loop_seqk_parallel_kernelI23Flash_bwd_kernel_traitsILi128ELi64ELi64ELi8ELi4ELi2ELi2ELb1ELb0EN7cutlass6half_tE19Flash_kernel_traitsILi128ELi64ELi64ELi8ES3_EELb1ELb0ELb0ELb1ELb0ELb0ELb0EEEvNS_16Flash_bwd_paramsE,"aw",@nobits
	.sectionflags	@""
	.align	16
	.zero		1024


//--------------------- .nv.shared._ZN5flash44flash_bwd_dq_dk_dv_loop_seqk_parallel_kernelI23Flash_bwd_kernel_traitsILi128ELi64ELi64ELi8ELi4ELi2ELi2ELb1ELb0EN7cutlass6half_tE19Flash_kernel_traitsILi128ELi64ELi64ELi8ES3_EELb0ELb0ELb0ELb1ELb0ELb0ELb1EEEvNS_16Flash_bwd_paramsE --------------------------
	.section	.nv.shared._ZN5flash44flash_bwd_dq_dk_dv_loop_seqk_parallel_kernelI23Flash_bwd_kernel_traitsILi128ELi64ELi64ELi8ELi4ELi2ELi2ELb1ELb0EN7cutlass6half_tE19Flash_kernel_traitsILi128ELi64ELi64ELi8ES3_EELb0ELb0ELb0ELb1ELb0ELb0ELb1EEEvNS_16Flash_bwd_paramsE,"aw",@nobits
	.sectionflags	@""
	.align	16
	.zero		1024


//--------------------- .nv.shared._ZN5flash44flash_bwd_dq_dk_dv_loop_seqk_parallel_kernelI23Flash_bwd_kernel_traitsILi128ELi64ELi64ELi8ELi4ELi2ELi2ELb1ELb0EN7cutlass6half_tE19Flash_kernel_traitsILi128ELi64ELi64ELi8ES3_EELb1ELb0ELb1ELb0ELb0ELb1ELb0EEEvNS_16Flash_bwd_paramsE --------------------------
	.section	.nv.shared._ZN5flash44flash_bwd_dq_dk_dv_loop_seqk_parallel_kernelI23Flash_bwd_kernel_traitsILi128ELi64ELi64ELi8ELi4ELi2ELi2ELb1ELb0EN7cutlass6half_tE19Flash_kernel_traitsILi128ELi64ELi64ELi8ES3_EELb1ELb0ELb1ELb0ELb0ELb1ELb0EEEvNS_16Flash_bwd_paramsE,"aw",@nobits
	.sectionflags	@""
	.align	16
	.zero		1024


//--------------------- .nv.shared._ZN5flash44flash_bwd_dq_dk_dv_loop_seqk_parallel_kernelI23Flash_bwd_kernel_traitsILi128ELi64ELi64ELi8ELi4ELi2ELi2ELb1ELb0EN7cutlass6half_tE19Flash_kernel_traitsILi128ELi64ELi64ELi8ES3_EELb0ELb0ELb1ELb0ELb0ELb1ELb1EEEvNS_16Flash_bwd_paramsE --------------------------
	.section	.nv.shared._ZN5flash44flash_bwd_dq_dk_dv_loop_seqk_parallel_kernelI23Flash_bwd_kernel_traitsILi128ELi64ELi64ELi8ELi4ELi2ELi2ELb1ELb0EN7cutlass6half_tE19Flash_kernel_traitsILi128ELi64ELi64ELi8ES3_EELb0ELb0ELb1ELb0ELb0ELb1ELb1EEEvNS_16Flash_bwd_paramsE,"aw",@nobits
	.sectionflags	@""
	.align	16
	.zero		1024


//--------------------- .nv.shared._ZN5flash44flash_bwd_dq_dk_dv_loop_seqk_parallel_kernelI23Flash_bwd_kernel_traitsILi128ELi64ELi64ELi8ELi4ELi2ELi2ELb1ELb0EN7cutlass6half_tE19Flash_kernel_traitsILi128ELi64ELi64ELi8ES3_EELb1ELb0ELb1ELb1ELb0ELb0ELb0EEEvNS_16Flash_bwd_paramsE --------------------------
	.section	.nv.shared._ZN5flash44flash_bwd_dq_dk_dv_loop_seqk_parallel_kernelI23Flash_bwd_kernel_traitsILi128ELi64ELi64ELi8ELi4ELi2ELi2ELb1ELb0EN7cutlass6half_tE19Flash_kernel_traitsILi128ELi64ELi64ELi8ES3_EELb1ELb0ELb1ELb1ELb0ELb0ELb0EEEvNS_16Flash_bwd_paramsE,"aw",@nobits
	.sectionflags	@""
	.align	16
	.zero		1024


//--------------------- .nv.shared._ZN5flash44flash_bwd_dq_dk_dv_loop_seqk_parallel_kernelI23Flash_bwd_kernel_traitsILi128ELi64ELi64ELi8ELi4ELi2ELi2ELb1ELb0EN7cutlass6half_tE19Flash_kernel_traitsILi128ELi64ELi64ELi8ES3_EELb0ELb0ELb1ELb1ELb0ELb0ELb1EEEvNS_16Flash_bwd_paramsE --------------------------
	.section	.nv.shared._ZN5flash44flash_bwd_dq_dk_dv_loop_seqk_parallel_kernelI23Flash_bwd_kernel_traitsILi128ELi64ELi64ELi8ELi4ELi2ELi2ELb1ELb0EN7cutlass6half_tE19Flash_kernel_traitsILi128ELi64ELi64ELi8ES3_EELb0ELb0ELb1ELb1ELb0ELb0ELb1EEEvNS_16Flash_bwd_paramsE,"aw",@nobits
	.sectionflags	@""
	.align	16
	.zero		1024


//--------------------- .nv.shared._ZN5flash25flash_bwd_dot_do_o_kernelILb0E23Flash_bwd_kernel_traitsILi128ELi64ELi64ELi8ELi4ELi2ELi2ELb1ELb0EN7cutlass6half_tE19Flash_kernel_traitsILi128ELi64ELi64ELi8ES3_EEEEvNS_16Flash_bwd_paramsE --------------------------
	.section	.nv.shared._ZN5flash25flash_bwd_dot_do_o_kernelILb0E23Flash_bwd_kernel_traitsILi128ELi64ELi64ELi8ELi4ELi2ELi2ELb1ELb0EN7cutlass6half_tE19Flash_kernel_traitsILi128ELi64ELi64ELi8ES3_EEEEvNS_16Flash_bwd_paramsE,"aw",@nobits
	.sectionflags	@""
	.align	16
	.zero		1024


//--------------------- .nv.shared._ZN5flash25flash_bwd_dot_do_o_kernelILb1E23Flash_bwd_kernel_traitsILi128ELi64ELi64ELi8ELi4ELi2ELi2ELb1ELb0EN7cutlass6half_tE19Flash_kernel_traitsILi128ELi64ELi64ELi8ES3_EEEEvNS_16Flash_bwd_paramsE --------------------------
	.section	.nv.shared._ZN5flash25flash_bwd_dot_do_o_kernelILb1E23Flash_bwd_kernel_traitsILi128ELi64ELi64ELi8ELi4ELi2ELi2ELb1ELb0EN7cutlass6half_tE19Flash_kernel_traitsILi128ELi64ELi64ELi8ES3_EEEEvNS_16Flash_bwd_paramsE,"aw",@nobits
	.sectionflags	@""
	.align	16
	.zero		1024


//--------------------- .nv.shared._ZN5flash27flash_bwd_convert_dq_kernelI23Flash_bwd_kernel_traitsILi128ELi64ELi128ELi8ELi2ELi4ELi2ELb0ELb0EN7cutlass6half_tE19Flash_kernel_traitsILi128ELi64ELi128ELi8ES3_EEEEvNS_16Flash_bwd_paramsEi --------------------------
	.section	.nv.shared._ZN5flash27flash_bwd_convert_dq_kernelI23Flash_bwd_kernel_traitsILi128ELi64ELi128ELi8ELi2ELi4ELi2ELb0ELb0EN7cutlass6half_tE19Flash_kernel_traitsILi128ELi64ELi128ELi8ES3_EEEEvNS_16Flash_bwd_paramsEi,"aw",@nobits
	.sectionflags	@""
	.align	16
	.zero		1024


//--------------------- .nv.shared._ZN5flash44flash_bwd_dq_dk_dv_loop_seqk_parallel_kernelI23Flash_bwd_kernel_traitsILi128ELi64ELi128ELi8ELi2ELi4ELi2ELb0ELb0EN7cutlass6half_tE19Flash_kernel_traitsILi128ELi64ELi128ELi8ES3_EELb1ELb0ELb0ELb0ELb0ELb1ELb0EEEvNS_16Flash_bwd_paramsE --------------------------
	.section	.nv.shared._ZN5flash44flash_bwd_dq_dk_dv_loop_seqk_parallel_kernelI23Flash_bwd_kernel_traitsILi128ELi64ELi128ELi8ELi2ELi4ELi2ELb0ELb0EN7cutlass6half_tE19Flash_kernel_traitsILi128ELi64ELi128ELi8ES3_EELb1ELb0ELb0ELb0ELb0ELb1ELb0EEEvNS_16Flash_bwd_paramsE,"aw",@nobits
	.sectionflags	@""
	.align	16
	.zero		1024


//--------------------- .nv.shared._ZN5flash44flash_bwd_dq_dk_dv_loop_seqk_parallel_kernelI23Flash_bwd_kernel_traitsILi128ELi64ELi128ELi8ELi2ELi4ELi2ELb0ELb0EN7cutlass6half_tE19Flash_kernel_traitsILi128ELi64ELi128ELi8ES3_EELb0ELb0ELb0ELb0ELb0ELb1ELb1EEEvNS_16Flash_bwd_paramsE --------------------------
	.section	.nv.shared._ZN5flash44flash_bwd_dq_dk_dv_loop_seqk_parallel_kernelI23Flash_bwd_kernel_traitsILi128ELi64ELi128ELi8ELi2ELi4ELi2ELb0ELb0EN7cutlass6half_tE19Flash_kernel_traitsILi128ELi64ELi128ELi8ES3_EELb0ELb0ELb0ELb0ELb0ELb1ELb1EEEvNS_16Flash_bwd_paramsE,"aw",@nobits
	.sectionflags	@""
	.align	16
	.zero		1024


//--------------------- .nv.shared._ZN5flash44flash_bwd_dq_dk_dv_loop_seqk_parallel_kernelI23Flash_bwd_kernel_traitsILi128ELi64ELi128ELi8ELi2ELi4ELi2ELb0ELb0EN7cutlass6half_tE19Flash_kernel_traitsILi128ELi64ELi128ELi8ES3_EELb1ELb0ELb0ELb0ELb0ELb0ELb0EEEvNS_16Flash_bwd_paramsE --------------------------
	.section	.nv.shared._ZN5flash44flash_bwd_dq_dk_dv_loop_seqk_parallel_kernelI23Flash_bwd_kernel_traitsILi128ELi64ELi128ELi8ELi2ELi4ELi2ELb0ELb0EN7cutlass6half_tE19Flash_kernel_traitsILi128ELi64ELi128ELi8ES3_EELb1ELb0ELb0ELb0ELb0ELb0ELb0EEEvNS_16Flash_bwd_paramsE,"aw",@nobits
	.sectionflags	@""
	.align	16
	.zero		1024


//--------------------- .nv.shared._ZN5flash44flash_bwd_dq_dk_dv_loop_seqk_parallel_kernelI23Flash_bwd_kernel_traitsILi128ELi64ELi128ELi8ELi2ELi4ELi2ELb0ELb0EN7cutlass6half_tE19Flash_kernel_traitsILi128ELi64ELi128ELi8ES3_EELb0ELb0ELb0ELb0ELb0ELb0ELb1EEEvNS_16Flash_bwd_paramsE --------------------------
	.section	.nv.shared._ZN5flash44flash_bwd_dq_dk_dv_loop_seqk_parallel_kernelI23Flash_bwd_kernel_traitsILi128ELi64ELi128ELi8ELi2ELi4ELi2ELb0ELb0EN7cutlass6half_tE19Flash_kernel_traitsILi128ELi64ELi128ELi8ES3_EELb0ELb0ELb0ELb0ELb0ELb0ELb1EEEvNS_16Flash_bwd_paramsE,"aw",@nobits
	.sectionflags	@""
	.align	16
	.zero		1024


//--------------------- .nv.shared._ZN5flash44flash_bwd_dq_dk_dv_loop_seqk_parallel_kernelI23Flash_bwd_kernel_traitsILi128ELi64ELi128ELi8ELi2ELi4ELi2ELb0ELb0EN7cutlass6half_tE19Flash_kernel_traitsILi128ELi64ELi128ELi8ES3_EELb1ELb0ELb1ELb0ELb0ELb0ELb0EEEvNS_16Flash_bwd_paramsE --------------------------
	.section	.nv.shared._ZN5flash44flash_bwd_dq_dk_dv_loop_seqk_parallel_kernelI23Flash_bwd_kernel_traitsILi128ELi64ELi128ELi8ELi2ELi4ELi2ELb0ELb0EN7cutlass6half_tE19Flash_kernel_traitsILi128ELi64ELi128ELi8ES3_EELb1ELb0ELb1ELb0ELb0ELb0ELb0EEEvNS_16Flash_bwd_paramsE,"aw",@nobits
	.sectionflags	@""
	.align	16
	.zero		1024


//--------------------- .nv.shared._ZN5flash44flash_bwd_dq_dk_dv_loop_seqk_parallel_kernelI23Flash_bwd_kernel_traitsILi128ELi64ELi128ELi8ELi2ELi4ELi2ELb0ELb0EN7cutlass6half_tE19Flash_kernel_traitsILi128ELi64ELi128ELi8ES3_EELb0ELb0ELb1ELb0ELb0ELb0ELb1EEEvNS_16Flash_bwd_paramsE --------------------------
	.section	.nv.shared._ZN5flash44flash_bwd_dq_dk_dv_loop_seqk_parallel_kernelI23Flash_bwd_kernel_traitsILi128ELi64ELi128ELi8ELi2ELi4ELi2ELb0ELb0EN7cutlass6half_tE19Flash_kernel_traitsILi128ELi64ELi128ELi8ES3_EELb0ELb0ELb1ELb0ELb0ELb0ELb1EEEvNS_16Flash_bwd_paramsE,"aw",@nobits
	.sectionflags	@""
	.align	16
	.zero		1024


//--------------------- .nv.shared._ZN5flash44flash_bwd_dq_dk_dv_loop_seqk_parallel_kernelI23Flash_bwd_kernel_traitsILi128ELi64ELi128ELi8ELi2ELi4ELi2ELb0ELb0EN7cutlass6half_tE19Flash_kernel_traitsILi128ELi64ELi128ELi8ES3_EELb1ELb0ELb0ELb0ELb1ELb1ELb0EEEvNS_16Flash_bwd_paramsE --------------------------
	.section	.nv.shared._ZN5flash44flash_bwd_dq_dk_dv_loop_seqk_parallel_kernelI23Flash_bwd_kernel_traitsILi128ELi64ELi128ELi8ELi2ELi4ELi2ELb0ELb0EN7cutlass6half_tE19Flash_kernel_traitsILi128ELi64ELi128ELi8ES3_EELb1ELb0ELb0ELb0ELb1ELb1ELb0EEEvNS_16Flash_bwd_paramsE,"aw",@nobits
	.sectionflags	@""
	.align	16
	.zero		1024


//--------------------- .nv.shared._ZN5flash44flash_bwd_dq_dk_dv_loop_seqk_parallel_kernelI23Flash_bwd_kernel_traitsILi128ELi64ELi128ELi8ELi2ELi4ELi2ELb0ELb0EN7cutlass6half_tE19Flash_kernel_traitsILi128ELi64ELi128ELi8ES3_EELb0ELb0ELb0ELb0ELb1ELb1ELb1EEEvNS_16Flash_bwd_paramsE --------------------------
	.section	.nv.shared._ZN5flash44flash_bwd_dq_dk_dv_loop_seqk_parallel_kernelI23Flash_bwd_kernel_traitsILi128ELi64ELi128ELi8ELi2ELi4ELi2ELb0ELb0EN7cutlass6half_tE19Flash_kernel_traitsILi128ELi64ELi128ELi8ES3_EELb0ELb0ELb0ELb0ELb1ELb1ELb1EEEvNS_16Flash_bwd_paramsE,"aw",@nobits
	.sectionflags	@""
	.align	16
	.zero		1024


//--------------------- .nv.shared._ZN5flash44flash_bwd_dq_dk_dv_loop_seqk_parallel_kernelI23Flash_bwd_kernel_traitsILi128ELi64ELi128ELi8ELi2ELi4ELi2ELb0ELb0EN7cutlass6half_tE19Flash_kernel_traitsILi128ELi64ELi128ELi8ES3_EELb1ELb0ELb0ELb1ELb0ELb0ELb0EEEvNS_16Flash_bwd_paramsE --------------------------
	.section	.nv.shared._ZN5flash44flash_bwd_dq_dk_dv_loop_seqk_parallel_kernelI23Flash_bwd_kernel_traitsILi128ELi64ELi128ELi8ELi2ELi4ELi2ELb0ELb0EN7cutlass6half_tE19Flash_kernel_traitsILi128ELi64ELi128ELi8ES3_EELb1ELb0ELb0ELb1ELb0ELb0ELb0EEEvNS_16Flash_bwd_paramsE,"aw",@nobits
	.sectionflags	@""
	.align	16
	.zero		1024


//--------------------- .nv.shared._ZN5flash44flash_bwd_dq_dk_dv_loop_seqk_parallel_kernelI23Flash_bwd_kernel_traitsILi128ELi64ELi128ELi8ELi2ELi4ELi2ELb0ELb0EN7cutlass6half_tE19Flash_kernel_traitsILi128ELi64ELi128ELi8ES3_EELb0ELb0ELb0ELb1ELb0ELb0ELb1EEEvNS_16Flash_bwd_paramsE --------------------------
	.section	.nv.shared._ZN5flash44flash_bwd_dq_dk_dv_loop_seqk_parallel_kernelI23Flash_bwd_kernel_traitsILi128ELi64ELi128ELi8ELi2ELi4ELi2ELb0ELb0EN7cutlass6half_tE19Flash_kernel_traitsILi128ELi64ELi128ELi8ES3_EELb0ELb0ELb0ELb1ELb0ELb0ELb1EEEvNS_16Flash_bwd_paramsE,"aw",@nobits
	.sectionflags	@""
	.align	16
	.zero		1024


//--------------------- .nv.shared._ZN5flash44flash_bwd_dq_dk_dv_loop_seqk_parallel_kernelI23Flash_bwd_kernel_traitsILi128ELi64ELi128ELi8ELi2ELi4ELi2ELb0ELb0EN7cutlass6half_tE19Flash_kernel_traitsILi128ELi64ELi128ELi8ES3_EELb1ELb0ELb1ELb0ELb0ELb1ELb0EEEvNS_16Flash_bwd_paramsE --------------------------
	.section	.nv.shared._ZN5flash44flash_bwd_dq_dk_dv_loop_seqk_parallel_kernelI23Flash_bwd_kernel_traitsILi128ELi64ELi128ELi8ELi2ELi4ELi2ELb0ELb0EN7cutlass6half_tE19Flash_kernel_traitsILi128ELi64ELi128ELi8ES3_EELb1ELb0ELb1ELb0ELb0ELb1ELb0EEEvNS_16Flash_bwd_paramsE,"aw",@nobits
	.sectionflags	@""
	.align	16
	.zero		1024


//--------------------- .nv.shared._ZN5flash44flash_bwd_dq_dk_dv_loop_seqk_parallel_kernelI23Flash_bwd_kernel_traitsILi128ELi64ELi128ELi8ELi2ELi4ELi2ELb0ELb0EN7cutlass6half_tE19Flash_kernel_traitsILi128ELi64ELi128ELi8ES3_EELb0ELb0ELb1ELb0ELb0ELb1ELb1EEEvNS_16Flash_bwd_paramsE --------------------------
	.section	.nv.shared._ZN5flash44flash_bwd_dq_dk_dv_loop_seqk_parallel_kernelI23Flash_bwd_kernel_traitsILi128ELi64ELi128ELi8ELi2ELi4ELi2ELb0ELb0EN7cutlass6half_tE19Flash_kernel_traitsILi128ELi64ELi128ELi8ES3_EELb0ELb0ELb1ELb0ELb0ELb1ELb1EEEvNS_16Flash_bwd_paramsE,"aw",@nobits
	.sectionflags	@""
	.align	16
	.zero		1024


//--------------------- .nv.shared._ZN5flash44flash_bwd_dq_dk_dv_loop_seqk_parallel_kernelI23Flash_bwd_kernel_traitsILi128ELi64ELi128ELi8ELi2ELi4ELi2ELb0ELb0EN7cutlass6half_tE19Flash_kernel_traitsILi128ELi64ELi128ELi8ES3_EELb1ELb0ELb1ELb1ELb0ELb0ELb0EEEvNS_16Flash_bwd_paramsE --------------------------
	.section	.nv.shared._ZN5flash44flash_bwd_dq_dk_dv_loop_seqk_parallel_kernelI23Flash_bwd_kernel_traitsILi128ELi64ELi128ELi8ELi2ELi4ELi2ELb0ELb0EN7cutlass6half_tE19Flash_kernel_traitsILi128ELi64ELi128ELi8ES3_EELb1ELb0ELb1ELb1ELb0ELb0ELb0EEEvNS_16Flash_bwd_paramsE,"aw",@nobits
	.sectionflags	@""
	.align	16
	.zero		1024


//--------------------- .nv.shared._ZN5flash44flash_bwd_dq_dk_dv_loop_seqk_parallel_kernelI23Flash_bwd_kernel_traitsILi128ELi64ELi128ELi8ELi2ELi4ELi2ELb0ELb0EN7cutlass6half_tE19Flash_kernel_traitsILi128ELi64ELi128ELi8ES3_EELb0ELb0ELb1ELb1ELb0ELb0ELb1EEEvNS_16Flash_bwd_paramsE --------------------------
	.section	.nv.shared._ZN5flash44flash_bwd_dq_dk_dv_loop_seqk_parallel_kernelI23Flash_bwd_kernel_traitsILi128ELi64ELi128ELi8ELi2ELi4ELi2ELb0ELb0EN7cutlass6half_tE19Flash_kernel_traitsILi128ELi64ELi128ELi8ES3_EELb0ELb0ELb1ELb1ELb0ELb0ELb1EEEvNS_16Flash_bwd_paramsE,"aw",@nobits
	.sectionflags	@""
	.align	16
	.zero		1024


//--------------------- .nv.shared._ZN5flash25flash_bwd_dot_do_o_kernelILb0E23Flash_bwd_kernel_traitsILi128ELi64ELi128ELi8ELi2ELi4ELi2ELb0ELb0EN7cutlass6half_tE19Flash_kernel_traitsILi128ELi64ELi128ELi8ES3_EEEEvNS_16Flash_bwd_paramsE --------------------------
	.section	.nv.shared._ZN5flash25flash_bwd_dot_do_o_kernelILb0E23Flash_bwd_kernel_traitsILi128ELi64ELi128ELi8ELi2ELi4ELi2ELb0ELb0EN7cutlass6half_tE19Flash_kernel_traitsILi128ELi64ELi128ELi8ES3_EEEEvNS_16Flash_bwd_paramsE,"aw",@nobits
	.sectionflags	@""
	.align	16
	.zero		1024


//--------------------- .nv.shared._ZN5flash25flash_bwd_dot_do_o_kernelILb1E23Flash_bwd_kernel_traitsILi128ELi64ELi128ELi8ELi2ELi4ELi2ELb0ELb0EN7cutlass6half_tE19Flash_kernel_traitsILi128ELi64ELi128ELi8ES3_EEEEvNS_16Flash_bwd_paramsE --------------------------
	.section	.nv.shared._ZN5flash25flash_bwd_dot_do_o_kernelILb1E23Flash_bwd_kernel_traitsILi128ELi64ELi128ELi8ELi2ELi4ELi2ELb0ELb0EN7cutlass6half_tE19Flash_kernel_traitsILi128ELi64ELi128ELi8ES3_EEEEvNS_16Flash_bwd_paramsE,"aw",@nobits
	.sectionflags	@""
	.align	16
	.zero		1024


//--------------------- .nv.constant0._ZN5flash44flash_bwd_dq_dk_dv_loop_seqk_parallel_kernelI23Flash_bwd_kernel_traitsILi128ELi64ELi64ELi8ELi4ELi2ELi2ELb1ELb0EN7cutlass6half_tE19Flash_kernel_traitsILi128ELi64ELi64ELi8ES3_EELb0ELb0ELb0ELb0ELb0ELb1ELb0EEEvNS_16Flash_bwd_paramsE --------------------------
	.section	.nv.constant0._ZN5flash44flash_bwd_dq_dk_dv_loop_seqk_parallel_kernelI23Flash_bwd_kernel_traitsILi128ELi64ELi64ELi8ELi4ELi2ELi2ELb1ELb0EN7cutlass6half_tE19Flash_kernel_traitsILi128ELi64ELi64ELi8ES3_EELb0ELb0ELb0ELb0ELb0ELb1ELb0EEEvNS_16Flash_bwd_paramsE,"a",@progbits
	.sectionflags	@""
	.align	4
.nv.constant0._ZN5flash44flash_bwd_dq_dk_dv_loop_seqk_parallel_kernelI23Flash_bwd_kernel_traitsILi128ELi64ELi64ELi8ELi4ELi2ELi2ELb1ELb0EN7cutlass6half_tE19Flash_kernel_traitsILi128ELi64ELi64ELi8ES3_EELb0ELb0ELb0ELb0ELb0ELb1ELb0EEEvNS_16Flash_bwd_paramsE:
	.zero		1168


//--------------------- .nv.constant0._ZN5flash44flash_bwd_dq_dk_dv_loop_seqk_parallel_kernelI23Flash_bwd_kernel_traitsILi128ELi64ELi64ELi8ELi4ELi2ELi2ELb1ELb0EN7cutlass6half_tE19Flash_kernel_traitsILi128ELi64ELi64ELi8ES3_EELb0ELb0ELb0ELb0ELb0ELb0ELb0EEEvNS_16Flash_bwd_paramsE --------------------------
	.section	.nv.constant0._ZN5flash44flash_bwd_dq_dk_dv_loop_seqk_parallel_kernelI23Flash_bwd_kernel_traitsILi128ELi64ELi64ELi8ELi4ELi2ELi2ELb1ELb0EN7cutlass6half_tE19Flash_kernel_traitsILi128ELi64ELi64ELi8ES3_EELb0ELb0ELb0ELb0ELb0ELb0ELb0EEEvNS_16Flash_bwd_paramsE,"a",@progbits
	.sectionflags	@""
	.align	4
.nv.constant0._ZN5flash44flash_bwd_dq_dk_dv_loop_seqk_parallel_kernelI23Flash_bwd_kernel_traitsILi128ELi64ELi64ELi8ELi4ELi2ELi2ELb1ELb0EN7cutlass6half_tE19Flash_kernel_traitsILi128ELi64ELi64ELi8ES3_EELb0ELb0ELb0ELb0ELb0ELb0ELb0EEEvNS_16Flash_bwd_paramsE:
	.zero		1168


//--------------------- .nv.constant0._ZN5flash44flash_bwd_dq_dk_dv_loop_seqk_parallel_kernelI23Flash_bwd_kernel_traitsILi128ELi64ELi64ELi8ELi4ELi2ELi2ELb1ELb0EN7cutlass6half_tE19Flash_kernel_traitsILi128ELi64ELi64ELi8ES3_EELb0ELb0ELb1ELb0ELb0ELb0ELb0EEEvNS_16Flash_bwd_paramsE --------------------------
	.section	.nv.constant0._ZN5flash44flash_bwd_dq_dk_dv_loop_seqk_parallel_kernelI23Flash_bwd_kernel_traitsILi128ELi64ELi64ELi8ELi4ELi2ELi2ELb1ELb0EN7cutlass6half_tE19Flash_kernel_traitsILi128ELi64ELi64ELi8ES3_EELb0ELb0ELb1ELb0ELb0ELb0ELb0EEEvNS_16Flash_bwd_paramsE,"a",@progbits
	.sectionflags	@""
	.align	4
.nv.constant0._ZN5flash44flash_bwd_dq_dk_dv_loop_seqk_parallel_kernelI23Flash_bwd_kernel_traitsILi128ELi64ELi64ELi8ELi4ELi2ELi2ELb1ELb0EN7cutlass6half_tE19Flash_kernel_traitsILi128ELi64ELi64ELi8ES3_EELb0ELb0ELb1ELb0ELb0ELb0ELb0EEEvNS_16Flash_bwd_paramsE:
	.zero		1168


//--------------------- .nv.constant0._ZN5flash44flash_bwd_dq_dk_dv_loop_seqk_parallel_kernelI23Flash_bwd_kernel_traitsILi128ELi64ELi64ELi8ELi4ELi2ELi2ELb1ELb0EN7cutlass6half_tE19Flash_kernel_traitsILi128ELi64ELi64ELi8ES3_EELb0ELb0ELb0ELb0ELb1ELb1ELb0EEEvNS_16Flash_bwd_paramsE --------------------------
	.section	.nv.constant0._ZN5flash44flash_bwd_dq_dk_dv_loop_seqk_parallel_kernelI23Flash_bwd_kernel_traitsILi128ELi64ELi64ELi8ELi4ELi2ELi2ELb1ELb0EN7cutlass6half_tE19Flash_kernel_traitsILi128ELi64ELi64ELi8ES3_EELb0ELb0ELb0ELb0ELb1ELb1ELb0EEEvNS_16Flash_bwd_paramsE,"a",@progbits
	.sectionflags	@""
	.align	4
.nv.constant0._ZN5flash44flash_bwd_dq_dk_dv_loop_seqk_parallel_kernelI23Flash_bwd_kernel_traitsILi128ELi64ELi64ELi8ELi4ELi2ELi2ELb1ELb0EN7cutlass6half_tE19Flash_kernel_traitsILi128ELi64ELi64ELi8ES3_EELb0ELb0ELb0ELb0ELb1ELb1ELb0EEEvNS_16Flash_bwd_paramsE:
	.zero		1168


//--------------------- .nv.constant0._ZN5flash44flash_bwd_dq_dk_dv_loop_seqk_parallel_kernelI23Flash_bwd_kernel_traitsILi128ELi64ELi64ELi8ELi4ELi2ELi2ELb1ELb0EN7cutlass6half_tE19Flash_kernel_traitsILi128ELi64ELi64ELi8ES3_EELb0ELb0ELb0ELb1ELb0ELb0ELb0EEEvNS_16Flash_bwd_paramsE --------------------------
	.section	.nv.constant0._ZN5flash44flash_bwd_dq_dk_dv_loop_seqk_parallel_kernelI23Flash_bwd_kernel_traitsILi128ELi64ELi64ELi8ELi4ELi2ELi2ELb1ELb0EN7cutlass6half_tE19Flash_kernel_traitsILi128ELi64ELi64ELi8ES3_EELb0ELb0ELb0ELb1ELb0ELb0ELb0EEEvNS_16Flash_bwd_paramsE,"a",@progbits
	.sectionflags	@""
	.align	4
.nv.constant0._ZN5flash44flash_bwd_dq_dk_dv_loop_seqk_parallel_kernelI23Flash_bwd_kernel_traitsILi128ELi64ELi64ELi8ELi4ELi2ELi2ELb1ELb0EN7cutlass6half_tE19Flash_kernel_traitsILi128ELi64ELi64ELi8ES3_EELb0ELb0ELb0ELb1ELb0ELb0ELb0EEEvNS_16Flash_bwd_paramsE:
	.zero		1168


//--------------------- .nv.constant0._ZN5flash44flash_bwd_dq_dk_dv_loop_seqk_parallel_kernelI23Flash_bwd_kernel_traitsILi128ELi64ELi64ELi8ELi4ELi2ELi2ELb1ELb0EN7cutlass6half_tE19Flash_kernel_traitsILi128ELi64ELi64ELi8ES3_EELb0ELb0ELb1ELb0ELb0ELb1ELb0EEEvNS_16Flash_bwd_paramsE --------------------------
	.section	.nv.constant0._ZN5flash44flash_bwd_dq_dk_dv_loop_seqk_parallel_kernelI23Flash_bwd_kernel_traitsILi128ELi64ELi64ELi8ELi4ELi2ELi2ELb1ELb0EN7cutlass6half_tE19Flash_kernel_traitsILi128ELi64ELi64ELi8ES3_EELb0ELb0ELb1ELb0ELb0ELb1ELb0EEEvNS_16Flash_bwd_paramsE,"a",@progbits
	.sectionflags	@""
	.align	4
.nv.constant0._ZN5flash44flash_bwd_dq_dk_dv_loop_seqk_parallel_kernelI23Flash_bwd_kernel_traitsILi128ELi64ELi64ELi8ELi4ELi2ELi2ELb1ELb0EN7cutlass6half_tE19Flash_kernel_traitsILi128ELi64ELi64ELi8ES3_EELb0ELb0ELb1ELb0ELb0ELb1ELb0EEEvNS_16Flash_bwd_paramsE:
	.zero		1168


//--------------------- .nv.constant0._ZN5flash44flash_bwd_dq_dk_dv_loop_seqk_parallel_kernelI23Flash_bwd_kernel_traitsILi128ELi64ELi64ELi8ELi4ELi2ELi2ELb1ELb0EN7cutlass6half_tE19Flash_kernel_traitsILi128ELi64ELi64ELi8ES3_EELb0ELb0ELb1ELb1ELb0ELb0ELb0EEEvNS_16Flash_bwd_paramsE --------------------------
	.section	.nv.constant0._ZN5flash44flash_bwd_dq_dk_dv_loop_seqk_parallel_kernelI23Flash_bwd_kernel_traitsILi128ELi64ELi64ELi8ELi4ELi2ELi2ELb1ELb0EN7cutlass6half_tE19Flash_kernel_traitsILi128ELi64ELi64ELi8ES3_EELb0ELb0ELb1ELb1ELb0ELb0ELb0EEEvNS_16Flash_bwd_paramsE,"a",@progbits
	.sectionflags	@""
	.align	4
.nv.constant0._ZN5flash44flash_bwd_dq_dk_dv_loop_seqk_parallel_kernelI23Flash_bwd_kernel_traitsILi128ELi64ELi64ELi8ELi4ELi2ELi2ELb1ELb0EN7cutlass6half_tE19Flash_kernel_traitsILi128ELi64ELi64ELi8ES3_EELb0ELb0ELb1ELb1ELb0ELb0ELb0EEEvNS_16Flash_bwd_paramsE:
	.zero		1168


//--------------------- .nv.constant0._ZN5flash44flash_bwd_dq_dk_dv_loop_seqk_parallel_kernelI23Flash_bwd_kernel_traitsILi128ELi64ELi128ELi8ELi2ELi4ELi2ELb0ELb0EN7cutlass6half_tE19Flash_kernel_traitsILi128ELi64ELi128ELi8ES3_EELb0ELb0ELb0ELb0ELb0ELb1ELb0EEEvNS_16Flash_bwd_paramsE --------------------------
	.section	.nv.constant0._ZN5flash44flash_bwd_dq_dk_dv_loop_seqk_parallel_kernelI23Flash_bwd_kernel_traitsILi128ELi64ELi128ELi8ELi2ELi4ELi2ELb0ELb0EN7cutlass6half_tE19Flash_kernel_traitsILi128ELi64ELi128ELi8ES3_EELb0ELb0ELb0ELb0ELb0ELb1ELb0EEEvNS_16Flash_bwd_paramsE,"a",@progbits
	.sectionflags	@""
	.align	4
.nv.constant0._ZN5flash44flash_bwd_dq_dk_dv_loop_seqk_parallel_kernelI23Flash_bwd_kernel_traitsILi128ELi64ELi128ELi8ELi2ELi4ELi2ELb0ELb0EN7cutlass6half_tE19Flash_kernel_traitsILi128ELi64ELi128ELi8ES3_EELb0ELb0ELb0ELb0ELb0ELb1ELb0EEEvNS_16Flash_bwd_paramsE:
	.zero		1168


//--------------------- .nv.constant0._ZN5flash44flash_bwd_dq_dk_dv_loop_seqk_parallel_kernelI23Flash_bwd_kernel_traitsILi128ELi64ELi128ELi8ELi2ELi4ELi2ELb0ELb0EN7cutlass6half_tE19Flash_kernel_traitsILi128ELi64ELi128ELi8ES3_EELb0ELb0ELb0ELb0ELb0ELb0ELb0EEEvNS_16Flash_bwd_paramsE --------------------------
	.section	.nv.constant0._ZN5flash44flash_bwd_dq_dk_dv_loop_seqk_parallel_kernelI23Flash_bwd_kernel_traitsILi128ELi64ELi128ELi8ELi2ELi4ELi2ELb0ELb0EN7cutlass6half_tE19Flash_kernel_traitsILi128ELi64ELi128ELi8ES3_EELb0ELb0ELb0ELb0ELb0ELb0ELb0EEEvNS_16Flash_bwd_paramsE,"a",@progbits
	.sectionflags	@""
	.align	4
.nv.constant0._ZN5flash44flash_bwd_dq_dk_dv_loop_seqk_parallel_kernelI23Flash_bwd_kernel_traitsILi128ELi64ELi128ELi8ELi2ELi4ELi2ELb0ELb0EN7cutlass6half_tE19Flash_kernel_traitsILi128ELi64ELi128ELi8ES3_EELb0ELb0ELb0ELb0ELb0ELb0ELb0EEEvNS_16Flash_bwd_paramsE:
	.zero		1168


//--------------------- .nv.constant0._ZN5flash44flash_bwd_dq_dk_dv_loop_seqk_parallel_kernelI23Flash_bwd_kernel_traitsILi128ELi64ELi128ELi8ELi2ELi4ELi2ELb0ELb0EN7cutlass6half_tE19Flash_kernel_traitsILi128ELi64ELi128ELi8ES3_EELb0ELb0ELb1ELb0ELb0ELb0ELb0EEEvNS_16Flash_bwd_paramsE --------------------------
	.section	.nv.constant0._ZN5flash44flash_bwd_dq_dk_dv_loop_seqk_parallel_kernelI23Flash_bwd_kernel_traitsILi128ELi64ELi128ELi8ELi2ELi4ELi2ELb0ELb0EN7cutlass6half_tE19Flash_kernel_traitsILi128ELi64ELi128ELi8ES3_EELb0ELb0ELb1ELb0ELb0ELb0ELb0EEEvNS_16Flash_bwd_paramsE,"a",@progbits
	.sectionflags	@""
	.align	4
.nv.constant0._ZN5flash44flash_bwd_dq_dk_dv_loop_seqk_parallel_kernelI23Flash_bwd_kernel_traitsILi128ELi64ELi128ELi8ELi2ELi4ELi2ELb0ELb0EN7cutlass6half_tE19Flash_kernel_traitsILi128ELi64ELi128ELi8ES3_EELb0ELb0ELb1ELb0ELb0ELb0ELb0EEEvNS_16Flash_bwd_paramsE:
	.zero		1168


//--------------------- .nv.constant0._ZN5flash44flash_bwd_dq_dk_dv_loop_seqk_parallel_kernelI23Flash_bwd_kernel_traitsILi128ELi64ELi128ELi8ELi2ELi4ELi2ELb0ELb0EN7cutlass6half_tE19Flash_kernel_traitsILi128ELi64ELi128ELi8ES3_EELb0ELb0ELb0ELb0ELb1ELb1ELb0EEEvNS_16Flash_bwd_paramsE --------------------------
	.section	.nv.constant0._ZN5flash44flash_bwd_dq_dk_dv_loop_seqk_parallel_kernelI23Flash_bwd_kernel_traitsILi128ELi64ELi128ELi8ELi2ELi4ELi2ELb0ELb0EN7cutlass6half_tE19Flash_kernel_traitsILi128ELi64ELi128ELi8ES3_EELb0ELb0ELb0ELb0ELb1ELb1ELb0EEEvNS_16Flash_bwd_paramsE,"a",@progbits
	.sectionflags	@""
	.align	4
.nv.constant0._ZN5flash44flash_bwd_dq_dk_dv_loop_seqk_parallel_kernelI23Flash_bwd_kernel_traitsILi128ELi64ELi128ELi8ELi2ELi4ELi2ELb0ELb0EN7cutlass6half_tE19Flash_kernel_traitsILi128ELi64ELi128ELi8ES3_EELb0ELb0ELb0ELb0ELb1ELb1ELb0EEEvNS_16Flash_bwd_paramsE:
	.zero		1168


//--------------------- .nv.constant0._ZN5flash44flash_bwd_dq_dk_dv_loop_seqk_parallel_kernelI23Flash_bwd_kernel_traitsILi128ELi64ELi128ELi8ELi2ELi4ELi2ELb0ELb0EN7cutlass6half_tE19Flash_kernel_traitsILi128ELi64ELi128ELi8ES3_EELb0ELb0ELb0ELb1ELb0ELb0ELb0EEEvNS_16Flash_bwd_paramsE --------------------------
	.section	.nv.constant0._ZN5flash44flash_bwd_dq_dk_dv_loop_seqk_parallel_kernelI23Flash_bwd_kernel_traitsILi128ELi64ELi128ELi8ELi2ELi4ELi2ELb0ELb0EN7cutlass6half_tE19Flash_kernel_traitsILi128ELi64ELi128ELi8ES3_EELb0ELb0ELb0ELb1ELb0ELb0ELb0EEEvNS_16Flash_bwd_paramsE,"a",@progbits
	.sectionflags	@""
	.align	4
.nv.constant0._ZN5flash44flash_bwd_dq_dk_dv_loop_seqk_parallel_kernelI23Flash_bwd_kernel_traitsILi128ELi64ELi128ELi8ELi2ELi4ELi2ELb0ELb0EN7cutlass6half_tE19Flash_kernel_traitsILi128ELi64ELi128ELi8ES3_EELb0ELb0ELb0ELb1ELb0ELb0ELb0EEEvNS_16Flash_bwd_paramsE:
	.zero		1168


//--------------------- .nv.constant0._ZN5flash44flash_bwd_dq_dk_dv_loop_seqk_parallel_kernelI23Flash_bwd_kernel_traitsILi128ELi64ELi128ELi8ELi2ELi4ELi2ELb0ELb0EN7cutlass6half_tE19Flash_kernel_traitsILi128ELi64ELi128ELi8ES3_EELb0ELb0ELb1ELb0ELb0ELb1ELb0EEEvNS_16Flash_bwd_paramsE --------------------------
	.section	.nv.constant0._ZN5flash44flash_bwd_dq_dk_dv_loop_seqk_parallel_kernelI23Flash_bwd_kernel_traitsILi128ELi64ELi128ELi8ELi2ELi4ELi2ELb0ELb0EN7cutlass6half_tE19Flash_kernel_traitsILi128ELi64ELi128ELi8ES3_EELb0ELb0ELb1ELb0ELb0ELb1ELb0EEEvNS_16Flash_bwd_paramsE,"a",@progbits
	.sectionflags	@""
	.align	4
.nv.constant0._ZN5flash44flash_bwd_dq_dk_dv_loop_seqk_parallel_kernelI23Flash_bwd_kernel_traitsILi128ELi64ELi128ELi8ELi2ELi4ELi2ELb0ELb0EN7cutlass6half_tE19Flash_kernel_traitsILi128ELi64ELi128ELi8ES3_EELb0ELb0ELb1ELb0ELb0ELb1ELb0EEEvNS_16Flash_bwd_paramsE:
	.zero		1168


//--------------------- .nv.constant0._ZN5flash44flash_bwd_dq_dk_dv_loop_seqk_parallel_kernelI23Flash_bwd_kernel_traitsILi128ELi64ELi128ELi8ELi2ELi4ELi2ELb0ELb0EN7cutlass6half_tE19Flash_kernel_traitsILi128ELi64ELi128ELi8ES3_EELb0ELb0ELb1ELb1ELb0ELb0ELb0EEEvNS_16Flash_bwd_paramsE --------------------------
	.section	.nv.constant0._ZN5flash44flash_bwd_dq_dk_dv_loop_seqk_parallel_kernelI23Flash_bwd_kernel_traitsILi128ELi64ELi128ELi8ELi2ELi4ELi2ELb0ELb0EN7cutlass6half_tE19Flash_kernel_traitsILi128ELi64ELi128ELi8ES3_EELb0ELb0ELb1ELb1ELb0ELb0ELb0EEEvNS_16Flash_bwd_paramsE,"a",@progbits
	.sectionflags	@""
	.align	4
.nv.constant0._ZN5flash44flash_bwd_dq_dk_dv_loop_seqk_parallel_kernelI23Flash_bwd_kernel_traitsILi128ELi64ELi128ELi8ELi2ELi4ELi2ELb0ELb0EN7cutlass6half_tE19Flash_kernel_traitsILi128ELi64ELi128ELi8ES3_EELb0ELb0ELb1ELb1ELb0ELb0ELb0EEEvNS_16Flash_bwd_paramsE:
	.zero		1168


//--------------------- .nv.constant0._ZN5flash27flash_bwd_convert_dq_kernelI23Flash_bwd_kernel_traitsILi128ELi64ELi64ELi8ELi4ELi2ELi2ELb1ELb0EN7cutlass6half_tE19Flash_kernel_traitsILi128ELi64ELi64ELi8ES3_EEEEvNS_16Flash_bwd_paramsEi --------------------------
	.section	.nv.constant0._ZN5flash27flash_bwd_convert_dq_kernelI23Flash_bwd_kernel_traitsILi128ELi64ELi64ELi8ELi4ELi2ELi2ELb1ELb0EN7cutlass6half_tE19Flash_kernel_traitsILi128ELi64ELi64ELi8ES3_EEEEvNS_16Flash_bwd_paramsEi,"a",@progbits
	.sectionflags	@""
	.align	4
.nv.constant0._ZN5flash27flash_bwd_convert_dq_kernelI23Flash_bwd_kernel_traitsILi128ELi64ELi64ELi8ELi4ELi2ELi2ELb1ELb0EN7cutlass6half_tE19Flash_kernel_traitsILi128ELi64ELi64ELi8ES3_EEEEvNS_16Flash_bwd_paramsEi:
	.zero		1172


//--------------------- .nv.constant0._ZN5flash44flash_bwd_dq_dk_dv_loop_seqk_parallel_kernelI23Flash_bwd_kernel_traitsILi128ELi64ELi64ELi8ELi4ELi2ELi2ELb1ELb0EN7cutlass6half_tE19Flash_kernel_traitsILi128ELi64ELi64ELi8ES3_EELb1ELb0ELb0ELb0ELb0ELb1ELb0EEEvNS_16Flash_bwd_paramsE --------------------------
	.section	.nv.constant0._ZN5flash44flash_bwd_dq_dk_dv_loop_seqk_parallel_kernelI23Flash_bwd_kernel_traitsILi128ELi64ELi64ELi8ELi4ELi2ELi2ELb1ELb0EN7cutlass6half_tE19Flash_kernel_traitsILi128ELi64ELi64ELi8ES3_EELb1ELb0ELb0ELb0ELb0ELb1ELb0EEEvNS_16Flash_bwd_paramsE,"a",@progbits
	.sectionflags	@""
	.align	4
.nv.constant0._ZN5flash44flash_bwd_dq_dk_dv_loop_seqk_parallel_kernelI23Flash_bwd_kernel_traitsILi128ELi64ELi64ELi8ELi4ELi2ELi2ELb1ELb0EN7cutlass6half_tE19Flash_kernel_traitsILi128ELi64ELi64ELi8ES3_EELb1ELb0ELb0ELb0ELb0ELb1ELb0EEEvNS_16Flash_bwd_paramsE:
	.zero		1168


//--------------------- .nv.constant0._ZN5flash44flash_bwd_dq_dk_dv_loop_seqk_parallel_kernelI23Flash_bwd_kernel_traitsILi128ELi64ELi64ELi8ELi4ELi2ELi2ELb1ELb0EN7cutlass6half_tE19Flash_kernel_traitsILi128ELi64ELi64ELi8ES3_EELb0ELb0ELb0ELb0ELb0ELb1ELb1EEEvNS_16Flash_bwd_paramsE --------------------------
	.section	.nv.constant0._ZN5flash44flash_bwd_dq_dk_dv_loop_seqk_parallel_kernelI23Flash_bwd_kernel_traitsILi128ELi64ELi64ELi8ELi4ELi2ELi2ELb1ELb0EN7cutlass6half_tE19Flash_kernel_traitsILi128ELi64ELi64ELi8ES3_EELb0ELb0ELb0ELb0ELb0ELb1ELb1EEEvNS_16Flash_bwd_paramsE,"a",@progbits
	.sectionflags	@""
	.align	4
.nv.constant0._ZN5flash44flash_bwd_dq_dk_dv_loop_seqk_parallel_kernelI23Flash_bwd_kernel_traitsILi128ELi64ELi64ELi8ELi4ELi2ELi2ELb1ELb0EN7cutlass6half_tE19Flash_kernel_traitsILi128ELi64ELi64ELi8ES3_EELb0ELb0ELb0ELb0ELb0ELb1ELb1EEEvNS_16Flash_bwd_paramsE:
	.zero		1168


//--------------------- .nv.constant0._ZN5flash44flash_bwd_dq_dk_dv_loop_seqk_parallel_kernelI23Flash_bwd_kernel_traitsILi128ELi64ELi64ELi8ELi4ELi2ELi2ELb1ELb0EN7cutlass6half_tE19Flash_kernel_traitsILi128ELi64ELi64ELi8ES3_EELb1ELb0ELb0ELb0ELb0ELb0ELb0EEEvNS_16Flash_bwd_paramsE --------------------------
	.section	.nv.constant0._ZN5flash44flash_bwd_dq_dk_dv_loop_seqk_parallel_kernelI23Flash_bwd_kernel_traitsILi128ELi64ELi64ELi8ELi4ELi2ELi2ELb1ELb0EN7cutlass6half_tE19Flash_kernel_traitsILi128ELi64ELi64ELi8ES3_EELb1ELb0ELb0ELb0ELb0ELb0ELb0EEEvNS_16Flash_bwd_paramsE,"a",@progbits
	.sectionflags	@""
	.align	4
.nv.constant0._ZN5flash44flash_bwd_dq_dk_dv_loop_seqk_parallel_kernelI23Flash_bwd_kernel_traitsILi128ELi64ELi64ELi8ELi4ELi2ELi2ELb1ELb0EN7cutlass6half_tE19Flash_kernel_traitsILi128ELi64ELi64ELi8ES3_EELb1ELb0ELb0ELb0ELb0ELb0ELb0EEEvNS_16Flash_bwd_paramsE:
	.zero		1168


//--------------------- .nv.constant0._ZN5flash44flash_bwd_dq_dk_dv_loop_seqk_parallel_kernelI23Flash_bwd_kernel_traitsILi128ELi64ELi64ELi8ELi4ELi2ELi2ELb1ELb0EN7cutlass6half_tE19Flash_kernel_traitsILi128ELi64ELi64ELi8ES3_EELb0ELb0ELb0ELb0ELb0ELb0ELb1EEEvNS_16Flash_bwd_paramsE --------------------------
	.section	.nv.constant0._ZN5flash44flash_bwd_dq_dk_dv_loop_seqk_parallel_kernelI23Flash_bwd_kernel_traitsILi128ELi64ELi64ELi8ELi4ELi2ELi2ELb1ELb0EN7cutlass6half_tE19Flash_kernel_traitsILi128ELi64ELi64ELi8ES3_EELb0ELb0ELb0ELb0ELb0ELb0ELb1EEEvNS_16Flash_bwd_paramsE,"a",@progbits
	.sectionflags	@""
	.align	4
.nv.constant0._ZN5flash44flash_bwd_dq_dk_dv_loop_seqk_parallel_kernelI23Flash_bwd_kernel_traitsILi128ELi64ELi64ELi8ELi4ELi2ELi2ELb1ELb0EN7cutlass6half_tE19Flash_kernel_traitsILi128ELi64ELi64ELi8ES3_EELb0ELb0ELb0ELb0ELb0ELb0ELb1EEEvNS_16Flash_bwd_paramsE:
	.zero		1168


//--------------------- .nv.constant0._ZN5flash44flash_bwd_dq_dk_dv_loop_seqk_parallel_kernelI23Flash_bwd_kernel_traitsILi128ELi64ELi64ELi8ELi4ELi2ELi2ELb1ELb0EN7cutlass6half_tE19Flash_kernel_traitsILi128ELi64ELi64ELi8ES3_EELb1ELb0ELb1ELb0ELb0ELb0ELb0EEEvNS_16Flash_bwd_paramsE --------------------------
	.section	.nv.constant0._ZN5flash44flash_bwd_dq_dk_dv_loop_seqk_parallel_kernelI23Flash_bwd_kernel_traitsILi128ELi64ELi64ELi8ELi4ELi2ELi2ELb1ELb0EN7cutlass6half_tE19Flash_kernel_traitsILi128ELi64ELi64ELi8ES3_EELb1ELb0ELb1ELb0ELb0ELb0ELb0EEEvNS_16Flash_bwd_paramsE,"a",@progbits
	.sectionflags	@""
	.align	4
.nv.constant0._ZN5flash44flash_bwd_dq_dk_dv_loop_seqk_parallel_kernelI23Flash_bwd_kernel_traitsILi128ELi64ELi64ELi8ELi4ELi2ELi2ELb1ELb0EN7cutlass6half_tE19Flash_kernel_traitsILi128ELi64ELi64ELi8ES3_EELb1ELb0ELb1ELb0ELb0ELb0ELb0EEEvNS_16Flash_bwd_paramsE:
	.zero		1168


//--------------------- .nv.constant0._ZN5flash44flash_bwd_dq_dk_dv_loop_seqk_parallel_kernelI23Flash_bwd_kernel_traitsILi128ELi64ELi64ELi8ELi4ELi2ELi2ELb1ELb0EN7cutlass6half_tE19Flash_kernel_traitsILi128ELi64ELi64ELi8ES3_EELb0ELb0ELb1ELb0ELb0ELb0ELb1EEEvNS_16Flash_bwd_paramsE --------------------------
	.section	.nv.constant0._ZN5flash44flash_bwd_dq_dk_dv_loop_seqk_parallel_kernelI23Flash_bwd_kernel_traitsILi128ELi64ELi64ELi8ELi4ELi2ELi2ELb1ELb0EN7cutlass6half_tE19Flash_kernel_traitsILi128ELi64ELi64ELi8ES3_EELb0ELb0ELb1ELb0ELb0ELb0ELb1EEEvNS_16Flash_bwd_paramsE,"a",@progbits
	.sectionflags	@""
	.align	4
.nv.constant0._ZN5flash44flash_bwd_dq_dk_dv_loop_seqk_parallel_kernelI23Flash_bwd_kernel_traitsILi128ELi64ELi64ELi8ELi4ELi2ELi2ELb1ELb0EN7cutlass6half_tE19Flash_kernel_traitsILi128ELi64ELi64ELi8ES3_EELb0ELb0ELb1ELb0ELb0ELb0ELb1EEEvNS_16Flash_bwd_paramsE:
	.zero		1168


//--------------------- .nv.constant0._ZN5flash44flash_bwd_dq_dk_dv_loop_seqk_parallel_kernelI23Flash_bwd_kernel_traitsILi128ELi64ELi64ELi8ELi4ELi2ELi2ELb1ELb0EN7cutlass6half_tE19Flash_kernel_traitsILi128ELi64ELi64ELi8ES3_EELb1ELb0ELb0ELb0ELb1ELb1ELb0EEEvNS_16Flash_bwd_paramsE --------------------------
	.section	.nv.constant0._ZN5flash44flash_bwd_dq_dk_dv_loop_seqk_parallel_kernelI23Flash_bwd_kernel_traitsILi128ELi64ELi64ELi8ELi4ELi2ELi2ELb1ELb0EN7cutlass6half_tE19Flash_kernel_traitsILi128ELi64ELi64ELi8ES3_EELb1ELb0ELb0ELb0ELb1ELb1ELb0EEEvNS_16Flash_bwd_paramsE,"a",@progbits
	.sectionflags	@""
	.align	4
.nv.constant0._ZN5flash44flash_bwd_dq_dk_dv_loop_seqk_parallel_kernelI23Flash_bwd_kernel_traitsILi128ELi64ELi64ELi8ELi4ELi2ELi2ELb1ELb0EN7cutlass6half_tE19Flash_kernel_traitsILi128ELi64ELi64ELi8ES3_EELb1ELb0ELb0ELb0ELb1ELb1ELb0EEEvNS_16Flash_bwd_paramsE:
	.zero		1168


//--------------------- .nv.constant0._ZN5flash44flash_bwd_dq_dk_dv_loop_seqk_parallel_kernelI23Flash_bwd_kernel_traitsILi128ELi64ELi64ELi8ELi4ELi2ELi2ELb1ELb0EN7cutlass6half_tE19Flash_kernel_traitsILi128ELi64ELi64ELi8ES3_EELb0ELb0ELb0ELb0ELb1ELb1ELb1EEEvNS_16Flash_bwd_paramsE --------------------------
	.section	.nv.constant0._ZN5flash44flash_bwd_dq_dk_dv_loop_seqk_parallel_kernelI23Flash_bwd_kernel_traitsILi128ELi64ELi64ELi8ELi4ELi2ELi2ELb1ELb0EN7cutlass6half_tE19Flash_kernel_traitsILi128ELi64ELi64ELi8ES3_EELb0ELb0ELb0ELb0ELb1ELb1ELb1EEEvNS_16Flash_bwd_paramsE,"a",@progbits
	.sectionflags	@""
	.align	4
.nv.constant0._ZN5flash44flash_bwd_dq_dk_dv_loop_seqk_parallel_kernelI23Flash_bwd_kernel_traitsILi128ELi64ELi64ELi8ELi4ELi2ELi2ELb1ELb0EN7cutlass6half_tE19Flash_kernel_traitsILi128ELi64ELi64ELi8ES3_EELb0ELb0ELb0ELb0ELb1ELb1ELb1EEEvNS_16Flash_bwd_paramsE:
	.zero		1168


//--------------------- .nv.constant0._ZN5flash44flash_bwd_dq_dk_dv_loop_seqk_parallel_kernelI23Flash_bwd_kernel_traitsILi128ELi64ELi64ELi8ELi4ELi2ELi2ELb1ELb0EN7cutlass6half_tE19Flash_kernel_traitsILi128ELi64ELi64ELi8ES3_EELb1ELb0ELb0ELb1ELb0ELb0ELb0EEEvNS_16Flash_bwd_paramsE --------------------------
	.section	.nv.constant0._ZN5flash44flash_bwd_dq_dk_dv_loop_seqk_parallel_kernelI23Flash_bwd_kernel_traitsILi128ELi64ELi64ELi8ELi4ELi2ELi2ELb1ELb0EN7cutlass6half_tE19Flash_kernel_traitsILi128ELi64ELi64ELi8ES3_EELb1ELb0ELb0ELb1ELb0ELb0ELb0EEEvNS_16Flash_bwd_paramsE,"a",@progbits
	.sectionflags	@""
	.align	4
.nv.constant0._ZN5flash44flash_bwd_dq_dk_dv_loop_seqk_parallel_kernelI23Flash_bwd_kernel_traitsILi128ELi64ELi64ELi8ELi4ELi2ELi2ELb1ELb0EN7cutlass6half_tE19Flash_kernel_traitsILi128ELi64ELi64ELi8ES3_EELb1ELb0ELb0ELb1ELb0ELb0ELb0EEEvNS_16Flash_bwd_paramsE:
	.zero		1168


//--------------------- .nv.constant0._ZN5flash44flash_bwd_dq_dk_dv_loop_seqk_parallel_kernelI23Flash_bwd_kernel_traitsILi128ELi64ELi64ELi8ELi4ELi2ELi2ELb1ELb0EN7cutlass6half_tE19Flash_kernel_traitsILi128ELi64ELi64ELi8ES3_EELb0ELb0ELb0ELb1ELb0ELb0ELb1EEEvNS_16Flash_bwd_paramsE --------------------------
	.section	.nv.constant0._ZN5flash44flash_bwd_dq_dk_dv_loop_seqk_parallel_kernelI23Flash_bwd_kernel_traitsILi128ELi64ELi64ELi8ELi4ELi2ELi2ELb1ELb0EN7cutlass6half_tE19Flash_kernel_traitsILi128ELi64ELi64ELi8ES3_EELb0ELb0ELb0ELb1ELb0ELb0ELb1EEEvNS_16Flash_bwd_paramsE,"a",@progbits
	.sectionflags	@""
	.align	4
.nv.constant0._ZN5flash44flash_bwd_dq_dk_dv_loop_seqk_parallel_kernelI23Flash_bwd_kernel_traitsILi128ELi64ELi64ELi8ELi4ELi2ELi2ELb1ELb0EN7cutlass6half_tE19Flash_kernel_traitsILi128ELi64ELi64ELi8ES3_EELb0ELb0ELb0ELb1ELb0ELb0ELb1EEEvNS_16Flash_bwd_paramsE:
	.zero		1168


//--------------------- .nv.constant0._ZN5flash44flash_bwd_dq_dk_dv_loop_seqk_parallel_kernelI23Flash_bwd_kernel_traitsILi128ELi64ELi64ELi8ELi4ELi2ELi2ELb1ELb0EN7cutlass6half_tE19Flash_kernel_traitsILi128ELi64ELi64ELi8ES3_EELb1ELb0ELb1ELb0ELb0ELb1ELb0EEEvNS_16Flash_bwd_paramsE --------------------------
	.section	.nv.constant0._ZN5flash44flash_bwd_dq_dk_dv_loop_seqk_parallel_kernelI23Flash_bwd_kernel_traitsILi128ELi64ELi64ELi8ELi4ELi2ELi2ELb1ELb0EN7cutlass6half_tE19Flash_kernel_traitsILi128ELi64ELi64ELi8ES3_EELb1ELb0ELb1ELb0ELb0ELb1ELb0EEEvNS_16Flash_bwd_paramsE,"a",@progbits
	.sectionflags	@""
	.align	4
.nv.constant0._ZN5flash44flash_bwd_dq_dk_dv_loop_seqk_parallel_kernelI23Flash_bwd_kernel_traitsILi128ELi64ELi64ELi8ELi4ELi2ELi2ELb1ELb0EN7cutlass6half_tE19Flash_kernel_traitsILi128ELi64ELi64ELi8ES3_EELb1ELb0ELb1ELb0ELb0ELb1ELb0EEEvNS_16Flash_bwd_paramsE:
	.zero		1168


//--------------------- .nv.constant0._ZN5flash44flash_bwd_dq_dk_dv_loop_seqk_parallel_kernelI23Flash_bwd_kernel_traitsILi128ELi64ELi64ELi8ELi4ELi2ELi2ELb1ELb0EN7cutlass6half_tE19Flash_kernel_traitsILi128ELi64ELi64ELi8ES3_EELb0ELb0ELb1ELb0ELb0ELb1ELb1EEEvNS_16Flash_bwd_paramsE --------------------------
	.section	.nv.constant0._ZN5flash44flash_bwd_dq_dk_dv_loop_seqk_parallel_kernelI23Flash_bwd_kernel_traitsILi128ELi64ELi64ELi8ELi4ELi2ELi2ELb1ELb0EN7cutlass6half_tE19Flash_kernel_traitsILi128ELi64ELi64ELi8ES3_EELb0ELb0ELb1ELb0ELb0ELb1ELb1EEEvNS_16Flash_bwd_paramsE,"a",@progbits
	.sectionflags	@""
	.align	4
.nv.constant0._ZN5flash44flash_bwd_dq_dk_dv_loop_seqk_parallel_kernelI23Flash_bwd_kernel_traitsILi128ELi64ELi64ELi8ELi4ELi2ELi2ELb1ELb0EN7cutlass6half_tE19Flash_kernel_traitsILi128ELi64ELi64ELi8ES3_EELb0ELb0ELb1ELb0ELb0ELb1ELb1EEEvNS_16Flash_bwd_paramsE:
	.zero		1168


//--------------------- .nv.constant0._ZN5flash44flash_bwd_dq_dk_dv_loop_seqk_parallel_kernelI23Flash_bwd_kernel_traitsILi128ELi64ELi64ELi8ELi4ELi2ELi2ELb1ELb0EN7cutlass6half_tE19Flash_kernel_traitsILi128ELi64ELi64ELi8ES3_EELb1ELb0ELb1ELb1ELb0ELb0ELb0EEEvNS_16Flash_bwd_paramsE --------------------------
	.section	.nv.constant0._ZN5flash44flash_bwd_dq_dk_dv_loop_seqk_parallel_kernelI23Flash_bwd_kernel_traitsILi128ELi64ELi64ELi8ELi4ELi2ELi2ELb1ELb0EN7cutlass6half_tE19Flash_kernel_traitsILi128ELi64ELi64ELi8ES3_EELb1ELb0ELb1ELb1ELb0ELb0ELb0EEEvNS_16Flash_bwd_paramsE,"a",@progbits
	.sectionflags	@""
	.align	4
.nv.constant0._ZN5flash44flash_bwd_dq_dk_dv_loop_seqk_parallel_kernelI23Flash_bwd_kernel_traitsILi128ELi64ELi64ELi8ELi4ELi2ELi2ELb1ELb0EN7cutlass6half_tE19Flash_kernel_traitsILi128ELi64ELi64ELi8ES3_EELb1ELb0ELb1ELb1ELb0ELb0ELb0EEEvNS_16Flash_bwd_paramsE:
	.zero		1168


//--------------------- .nv.constant0._ZN5flash44flash_bwd_dq_dk_dv_loop_seqk_parallel_kernelI23Flash_bwd_kernel_traitsILi128ELi64ELi64ELi8ELi4ELi2ELi2ELb1ELb0EN7cutlass6half_tE19Flash_kernel_traitsILi128ELi64ELi64ELi8ES3_EELb0ELb0ELb1ELb1ELb0ELb0ELb1EEEvNS_16Flash_bwd_paramsE --------------------------
	.section	.nv.constant0._ZN5flash44flash_bwd_dq_dk_dv_loop_seqk_parallel_kernelI23Flash_bwd_kernel_traitsILi128ELi64ELi64ELi8ELi4ELi2ELi2ELb1ELb0EN7cutlass6half_tE19Flash_kernel_traitsILi128ELi64ELi64ELi8ES3_EELb0ELb0ELb1ELb1ELb0ELb0ELb1EEEvNS_16Flash_bwd_paramsE,"a",@progbits
	.sectionflags	@""
	.align	4
.nv.constant0._ZN5flash44flash_bwd_dq_dk_dv_loop_seqk_parallel_kernelI23Flash_bwd_kernel_traitsILi128ELi64ELi64ELi8ELi4ELi2ELi2ELb1ELb0EN7cutlass6half_tE19Flash_kernel_traitsILi128ELi64ELi64ELi8ES3_EELb0ELb0ELb1ELb1ELb0ELb0ELb1EEEvNS_16Flash_bwd_paramsE:
	.zero		1168


//--------------------- .nv.constant0._ZN5flash25flash_bwd_dot_do_o_kernelILb0E23Flash_bwd_kernel_traitsILi128ELi64ELi64ELi8ELi4ELi2ELi2ELb1ELb0EN7cutlass6half_tE19Flash_kernel_traitsILi128ELi64ELi64ELi8ES3_EEEEvNS_16Flash_bwd_paramsE --------------------------
	.section	.nv.constant0._ZN5flash25flash_bwd_dot_do_o_kernelILb0E23Flash_bwd_kernel_traitsILi128ELi64ELi64ELi8ELi4ELi2ELi2ELb1ELb0EN7cutlass6half_tE19Flash_kernel_traitsILi128ELi64ELi64ELi8ES3_EEEEvNS_16Flash_bwd_paramsE,"a",@progbits
	.sectionflags	@""
	.align	4
.nv.constant0._ZN5flash25flash_bwd_dot_do_o_kernelILb0E23Flash_bwd_kernel_traitsILi128ELi64ELi64ELi8ELi4ELi2ELi2ELb1ELb0EN7cutlass6half_tE19Flash_kernel_traitsILi128ELi64ELi64ELi8ES3_EEEEvNS_16Flash_bwd_paramsE:
	.zero		1168


//--------------------- .nv.constant0._ZN5flash25flash_bwd_dot_do_o_kernelILb1E23Flash_bwd_kernel_traitsILi128ELi64ELi64ELi8ELi4ELi2ELi2ELb1ELb0EN7cutlass6half_tE19Flash_kernel_traitsILi128ELi64ELi64ELi8ES3_EEEEvNS_16Flash_bwd_paramsE --------------------------
	.section	.nv.constant0._ZN5flash25flash_bwd_dot_do_o_kernelILb1E23Flash_bwd_kernel_traitsILi128ELi64ELi64ELi8ELi4ELi2ELi2ELb1ELb0EN7cutlass6half_tE19Flash_kernel_traitsILi128ELi64ELi64ELi8ES3_EEEEvNS_16Flash_bwd_paramsE,"a",@progbits
	.sectionflags	@""
	.align	4
.nv.constant0._ZN5flash25flash_bwd_dot_do_o_kernelILb1E23Flash_bwd_kernel_traitsILi128ELi64ELi64ELi8ELi4ELi2ELi2ELb1ELb0EN7cutlass6half_tE19Flash_kernel_traitsILi128ELi64ELi64ELi8ES3_EEEEvNS_16Flash_bwd_paramsE:
	.zero		1168


//--------------------- .nv.constant0._ZN5flash27flash_bwd_convert_dq_kernelI23Flash_bwd_kernel_traitsILi128ELi64ELi128ELi8ELi2ELi4ELi2ELb0ELb0EN7cutlass6half_tE19Flash_kernel_traitsILi128ELi64ELi128ELi8ES3_EEEEvNS_16Flash_bwd_paramsEi --------------------------
	.section	.nv.constant0._ZN5flash27flash_bwd_convert_dq_kernelI23Flash_bwd_kernel_traitsILi128ELi64ELi128ELi8ELi2ELi4ELi2ELb0ELb0EN7cutlass6half_tE19Flash_kernel_traitsILi128ELi64ELi128ELi8ES3_EEEEvNS_16Flash_bwd_paramsEi,"a",@progbits
	.sectionflags	@""
	.align	4
.nv.constant0._ZN5flash27flash_bwd_convert_dq_kernelI23Flash_bwd_kernel_traitsILi128ELi64ELi128ELi8ELi2ELi4ELi2ELb0ELb0EN7cutlass6half_tE19Flash_kernel_traitsILi128ELi64ELi128ELi8ES3_EEEEvNS_16Flash_bwd_paramsEi:
	.zero		1172


//--------------------- .nv.constant0._ZN5flash44flash_bwd_dq_dk_dv_loop_seqk_parallel_kernelI23Flash_bwd_kernel_traitsILi128ELi64ELi128ELi8ELi2ELi4ELi2ELb0ELb0EN7cutlass6half_tE19Flash_kernel_traitsILi128ELi64ELi128ELi8ES3_EELb1ELb0ELb0ELb0ELb0ELb1ELb0EEEvNS_16Flash_bwd_paramsE --------------------------
	.section	.nv.constant0._ZN5flash44flash_bwd_dq_dk_dv_loop_seqk_parallel_kernelI23Flash_bwd_kernel_traitsILi128ELi64ELi128ELi8ELi2ELi4ELi2ELb0ELb0EN7cutlass6half_tE19Flash_kernel_traitsILi128ELi64ELi128ELi8ES3_EELb1ELb0ELb0ELb0ELb0ELb1ELb0EEEvNS_16Flash_bwd_paramsE,"a",@progbits
	.sectionflags	@""
	.align	4
.nv.constant0._ZN5flash44flash_bwd_dq_dk_dv_loop_seqk_parallel_kernelI23Flash_bwd_kernel_traitsILi128ELi64ELi128ELi8ELi2ELi4ELi2ELb0ELb0EN7cutlass6half_tE19Flash_kernel_traitsILi128ELi64ELi128ELi8ES3_EELb1ELb0ELb0ELb0ELb0ELb1ELb0EEEvNS_16Flash_bwd_paramsE:
	.zero		1168


//--------------------- .nv.constant0._ZN5flash44flash_bwd_dq_dk_dv_loop_seqk_parallel_kernelI23Flash_bwd_kernel_traitsILi128ELi64ELi128ELi8ELi2ELi4ELi2ELb0ELb0EN7cutlass6half_tE19Flash_kernel_traitsILi128ELi64ELi128ELi8ES3_EELb0ELb0ELb0ELb0ELb0ELb1ELb1EEEvNS_16Flash_bwd_paramsE --------------------------
	.section	.nv.constant0._ZN5flash44flash_bwd_dq_dk_dv_loop_seqk_parallel_kernelI23Flash_bwd_kernel_traitsILi128ELi64ELi128ELi8ELi2ELi4ELi2ELb0ELb0EN7cutlass6half_tE19Flash_kernel_traitsILi128ELi64ELi128ELi8ES3_EELb0ELb0ELb0ELb0ELb0ELb1ELb1EEEvNS_16Flash_bwd_paramsE,"a",@progbits
	.sectionflags	@""
	.align	4
.nv.constant0._ZN5flash44flash_bwd_dq_dk_dv_loop_seqk_parallel_kernelI23Flash_bwd_kernel_traitsILi128ELi64ELi128ELi8ELi2ELi4ELi2ELb0ELb0EN7cutlass6half_tE19Flash_kernel_traitsILi128ELi64ELi128ELi8ES3_EELb0ELb0ELb0ELb0ELb0ELb1ELb1EEEvNS_16Flash_bwd_paramsE:
	.zero		1168


//--------------------- .nv.constant0._ZN5flash44flash_bwd_dq_dk_dv_loop_seqk_parallel_kernelI23Flash_bwd_kernel_traitsILi128ELi64ELi128ELi8ELi2ELi4ELi2ELb0ELb0EN7cutlass6half_tE19Flash_kernel_traitsILi128ELi64ELi128ELi8ES3_EELb1ELb0ELb0ELb0ELb0ELb0ELb0EEEvNS_16Flash_bwd_paramsE --------------------------
	.section	.nv.constant0._ZN5flash44flash_bwd_dq_dk_dv_loop_seqk_parallel_kernelI23Flash_bwd_kernel_traitsILi128ELi64ELi128ELi8ELi2ELi4ELi2ELb0ELb0EN7cutlass6half_tE19Flash_kernel_traitsILi128ELi64ELi128ELi8ES3_EELb1ELb0ELb0ELb0ELb0ELb0ELb0EEEvNS_16Flash_bwd_paramsE,"a",@progbits
	.sectionflags	@""
	.align	4
.nv.constant0._ZN5flash44flash_bwd_dq_dk_dv_loop_seqk_parallel_kernelI23Flash_bwd_kernel_traitsILi128ELi64ELi128ELi8ELi2ELi4ELi2ELb0ELb0EN7cutlass6half_tE19Flash_kernel_traitsILi128ELi64ELi128ELi8ES3_EELb1ELb0ELb0ELb0ELb0ELb0ELb0EEEvNS_16Flash_bwd_paramsE:
	.zero		1168


//--------------------- .nv.constant0._ZN5flash44flash_bwd_dq_dk_dv_loop_seqk_parallel_kernelI23Flash_bwd_kernel_traitsILi128ELi64ELi128ELi8ELi2ELi4ELi2ELb0ELb0EN7cutlass6half_tE19Flash_kernel_traitsILi128ELi64ELi128ELi8ES3_EELb0ELb0ELb0ELb0ELb0ELb0ELb1EEEvNS_16Flash_bwd_paramsE --------------------------
	.section	.nv.constant0._ZN5flash44flash_bwd_dq_dk_dv_loop_seqk_parallel_kernelI23Flash_bwd_kernel_traitsILi128ELi64ELi128ELi8ELi2ELi4ELi2ELb0ELb0EN7cutlass6half_tE19Flash_kernel_traitsILi128ELi64ELi128ELi8ES3_EELb0ELb0ELb0ELb0ELb0ELb0ELb1EEEvNS_16Flash_bwd_paramsE,"a",@progbits
	.sectionflags	@""
	.align	4
.nv.constant0._ZN5flash44flash_bwd_dq_dk_dv_loop_seqk_parallel_kernelI23Flash_bwd_kernel_traitsILi128ELi64ELi128ELi8ELi2ELi4ELi2ELb0ELb0EN7cutlass6half_tE19Flash_kernel_traitsILi128ELi64ELi128ELi8ES3_EELb0ELb0ELb0ELb0ELb0ELb0ELb1EEEvNS_16Flash_bwd_paramsE:
	.zero		1168


//--------------------- .nv.constant0._ZN5flash44flash_bwd_dq_dk_dv_loop_seqk_parallel_kernelI23Flash_bwd_kernel_traitsILi128ELi64ELi128ELi8ELi2ELi4ELi2ELb0ELb0EN7cutlass6half_tE19Flash_kernel_traitsILi128ELi64ELi128ELi8ES3_EELb1ELb0ELb1ELb0ELb0ELb0ELb0EEEvNS_16Flash_bwd_paramsE --------------------------
	.section	.nv.constant0._ZN5flash44flash_bwd_dq_dk_dv_loop_seqk_parallel_kernelI23Flash_bwd_kernel_traitsILi128ELi64ELi128ELi8ELi2ELi4ELi2ELb0ELb0EN7cutlass6half_tE19Flash_kernel_traitsILi128ELi64ELi128ELi8ES3_EELb1ELb0ELb1ELb0ELb0ELb0ELb0EEEvNS_16Flash_bwd_paramsE,"a",@progbits
	.sectionflags	@""
	.align	4
.nv.constant0._ZN5flash44flash_bwd_dq_dk_dv_loop_seqk_parallel_kernelI23Flash_bwd_kernel_traitsILi128ELi64ELi128ELi8ELi2ELi4ELi2ELb0ELb0EN7cutlass6half_tE19Flash_kernel_traitsILi128ELi64ELi128ELi8ES3_EELb1ELb0ELb1ELb0ELb0ELb0ELb0EEEvNS_16Flash_bwd_paramsE:
	.zero		1168


//--------------------- .nv.constant0._ZN5flash44flash_bwd_dq_dk_dv_loop_seqk_parallel_kernelI23Flash_bwd_kernel_traitsILi128ELi64ELi128ELi8ELi2ELi4ELi2ELb0ELb0EN7cutlass6half_tE19Flash_kernel_traitsILi128ELi64ELi128ELi8ES3_EELb0ELb0ELb1ELb0ELb0ELb0ELb1EEEvNS_16Flash_bwd_paramsE --------------------------
	.section	.nv.constant0._ZN5flash44flash_bwd_dq_dk_dv_loop_seqk_parallel_kernelI23Flash_bwd_kernel_traitsILi128ELi64ELi128ELi8ELi2ELi4ELi2ELb0ELb0EN7cutlass6half_tE19Flash_kernel_traitsILi128ELi64ELi128ELi8ES3_EELb0ELb0ELb1ELb0ELb0ELb0ELb1EEEvNS_16Flash_bwd_paramsE,"a",@progbits
	.sectionflags	@""
	.align	4
.nv.constant0._ZN5flash44flash_bwd_dq_dk_dv_loop_seqk_parallel_kernelI23Flash_bwd_kernel_traitsILi128ELi64ELi128ELi8ELi2ELi4ELi2ELb0ELb0EN7cutlass6half_tE19Flash_kernel_traitsILi128ELi64ELi128ELi8ES3_EELb0ELb0ELb1ELb0ELb0ELb0ELb1EEEvNS_16Flash_bwd_paramsE:
	.zero		1168


//--------------------- .nv.constant0._ZN5flash44flash_bwd_dq_dk_dv_loop_seqk_parallel_kernelI23Flash_bwd_kernel_traitsILi128ELi64ELi128ELi8ELi2ELi4ELi2ELb0ELb0EN7cutlass6half_tE19Flash_kernel_traitsILi128ELi64ELi128ELi8ES3_EELb1ELb0ELb0ELb0ELb1ELb1ELb0EEEvNS_16Flash_bwd_paramsE --------------------------
	.section	.nv.constant0._ZN5flash44flash_bwd_dq_dk_dv_loop_seqk_parallel_kernelI23Flash_bwd_kernel_traitsILi128ELi64ELi128ELi8ELi2ELi4ELi2ELb0ELb0EN7cutlass6half_tE19Flash_kernel_traitsILi128ELi64ELi128ELi8ES3_EELb1ELb0ELb0ELb0ELb1ELb1ELb0EEEvNS_16Flash_bwd_paramsE,"a",@progbits
	.sectionflags	@""
	.align	4
.nv.constant0._ZN5flash44flash_bwd_dq_dk_dv_loop_seqk_parallel_kernelI23Flash_bwd_kernel_traitsILi128ELi64ELi128ELi8ELi2ELi4ELi2ELb0ELb0EN7cutlass6half_tE19Flash_kernel_traitsILi128ELi64ELi128ELi8ES3_EELb1ELb0ELb0ELb0ELb1ELb1ELb0EEEvNS_16Flash_bwd_paramsE:
	.zero		1168


//--------------------- .nv.constant0._ZN5flash44flash_bwd_dq_dk_dv_loop_seqk_parallel_kernelI23Flash_bwd_kernel_traitsILi128ELi64ELi128ELi8ELi2ELi4ELi2ELb0ELb0EN7cutlass6half_tE19Flash_kernel_traitsILi128ELi64ELi128ELi8ES3_EELb0ELb0ELb0ELb0ELb1ELb1ELb1EEEvNS_16Flash_bwd_paramsE --------------------------
	.section	.nv.constant0._ZN5flash44flash_bwd_dq_dk_dv_loop_seqk_parallel_kernelI23Flash_bwd_kernel_traitsILi128ELi64ELi128ELi8ELi2ELi4ELi2ELb0ELb0EN7cutlass6half_tE19Flash_kernel_traitsILi128ELi64ELi128ELi8ES3_EELb0ELb0ELb0ELb0ELb1ELb1ELb1EEEvNS_16Flash_bwd_paramsE,"a",@progbits
	.sectionflags	@""
	.align	4
.nv.constant0._ZN5flash44flash_bwd_dq_dk_dv_loop_seqk_parallel_kernelI23Flash_bwd_kernel_traitsILi128ELi64ELi128ELi8ELi2ELi4ELi2ELb0ELb0EN7cutlass6half_tE19Flash_kernel_traitsILi128ELi64ELi128ELi8ES3_EELb0ELb0ELb0ELb0ELb1ELb1ELb1EEEvNS_16Flash_bwd_paramsE:
	.zero		1168


//--------------------- .nv.constant0._ZN5flash44flash_bwd_dq_dk_dv_loop_seqk_parallel_kernelI23Flash_bwd_kernel_traitsILi128ELi64ELi128ELi8ELi2ELi4ELi2ELb0ELb0EN7cutlass6half_tE19Flash_kernel_traitsILi128ELi64ELi128ELi8ES3_EELb1ELb0ELb0ELb1ELb0ELb0ELb0EEEvNS_16Flash_bwd_paramsE --------------------------
	.section	.nv.constant0._ZN5flash44flash_bwd_dq_dk_dv_loop_seqk_parallel_kernelI23Flash_bwd_kernel_traitsILi128ELi64ELi128ELi8ELi2ELi4ELi2ELb0ELb0EN7cutlass6half_tE19Flash_kernel_traitsILi128ELi64ELi128ELi8ES3_EELb1ELb0ELb0ELb1ELb0ELb0ELb0EEEvNS_16Flash_bwd_paramsE,"a",@progbits
	.sectionflags	@""
	.align	4
.nv.constant0._ZN5flash44flash_bwd_dq_dk_dv_loop_seqk_parallel_kernelI23Flash_bwd_kernel_traitsILi128ELi64ELi128ELi8ELi2ELi4ELi2ELb0ELb0EN7cutlass6half_tE19Flash_kernel_traitsILi128ELi64ELi128ELi8ES3_EELb1ELb0ELb0ELb1ELb0ELb0ELb0EEEvNS_16Flash_bwd_paramsE:
	.zero		1168


//--------------------- .nv.constant0._ZN5flash44flash_bwd_dq_dk_dv_loop_seqk_parallel_kernelI23Flash_bwd_kernel_traitsILi128ELi64ELi128ELi8ELi2ELi4ELi2ELb0ELb0EN7cutlass6half_tE19Flash_kernel_traitsILi128ELi64ELi128ELi8ES3_EELb0ELb0ELb0ELb1ELb0ELb0ELb1EEEvNS_16Flash_bwd_paramsE --------------------------
	.section	.nv.constant0._ZN5flash44flash_bwd_dq_dk_dv_loop_seqk_parallel_kernelI23Flash_bwd_kernel_traitsILi128ELi64ELi128ELi8ELi2ELi4ELi2ELb0ELb0EN7cutlass6half_tE19Flash_kernel_traitsILi128ELi64ELi128ELi8ES3_EELb0ELb0ELb0ELb1ELb0ELb0ELb1EEEvNS_16Flash_bwd_paramsE,"a",@progbits
	.sectionflags	@""
	.align	4
.nv.constant0._ZN5flash44flash_bwd_dq_dk_dv_loop_seqk_parallel_kernelI23Flash_bwd_kernel_traitsILi128ELi64ELi128ELi8ELi2ELi4ELi2ELb0ELb0EN7cutlass6half_tE19Flash_kernel_traitsILi128ELi64ELi128ELi8ES3_EELb0ELb0ELb0ELb1ELb0ELb0ELb1EEEvNS_16Flash_bwd_paramsE:
	.zero		1168


//--------------------- .nv.constant0._ZN5flash44flash_bwd_dq_dk_dv_loop_seqk_parallel_kernelI23Flash_bwd_kernel_traitsILi128ELi64ELi128ELi8ELi2ELi4ELi2ELb0ELb0EN7cutlass6half_tE19Flash_kernel_traitsILi128ELi64ELi128ELi8ES3_EELb1ELb0ELb1ELb0ELb0ELb1ELb0EEEvNS_16Flash_bwd_paramsE --------------------------
	.section	.nv.constant0._ZN5flash44flash_bwd_dq_dk_dv_loop_seqk_parallel_kernelI23Flash_bwd_kernel_traitsILi128ELi64ELi128ELi8ELi2ELi4ELi2ELb0ELb0EN7cutlass6half_tE19Flash_kernel_traitsILi128ELi64ELi128ELi8ES3_EELb1ELb0ELb1ELb0ELb0ELb1ELb0EEEvNS_16Flash_bwd_paramsE,"a",@progbits
	.sectionflags	@""
	.align	4
.nv.constant0._ZN5flash44flash_bwd_dq_dk_dv_loop_seqk_parallel_kernelI23Flash_bwd_kernel_traitsILi128ELi64ELi128ELi8ELi2ELi4ELi2ELb0ELb0EN7cutlass6half_tE19Flash_kernel_traitsILi128ELi64ELi128ELi8ES3_EELb1ELb0ELb1ELb0ELb0ELb1ELb0EEEvNS_16Flash_bwd_paramsE:
	.zero		1168


//--------------------- .nv.constant0._ZN5flash44flash_bwd_dq_dk_dv_loop_seqk_parallel_kernelI23Flash_bwd_kernel_traitsILi128ELi64ELi128ELi8ELi2ELi4ELi2ELb0ELb0EN7cutlass6half_tE19Flash_kernel_traitsILi128ELi64ELi128ELi8ES3_EELb0ELb0ELb1ELb0ELb0ELb1ELb1EEEvNS_16Flash_bwd_paramsE --------------------------
	.section	.nv.constant0._ZN5flash44flash_bwd_dq_dk_dv_loop_seqk_parallel_kernelI23Flash_bwd_kernel_traitsILi128ELi64ELi128ELi8ELi2ELi4ELi2ELb0ELb0EN7cutlass6half_tE19Flash_kernel_traitsILi128ELi64ELi128ELi8ES3_EELb0ELb0ELb1ELb0ELb0ELb1ELb1EEEvNS_16Flash_bwd_paramsE,"a",@progbits
	.sectionflags	@""
	.align	4
.nv.constant0._ZN5flash44flash_bwd_dq_dk_dv_loop_seqk_parallel_kernelI23Flash_bwd_kernel_traitsILi128ELi64ELi128ELi8ELi2ELi4ELi2ELb0ELb0EN7cutlass6half_tE19Flash_kernel_traitsILi128ELi64ELi128ELi8ES3_EELb0ELb0ELb1ELb0ELb0ELb1ELb1EEEvNS_16Flash_bwd_paramsE:
	.zero		1168


//--------------------- .nv.constant0._ZN5flash44flash_bwd_dq_dk_dv_loop_seqk_parallel_kernelI23Flash_bwd_kernel_traitsILi128ELi64ELi128ELi8ELi2ELi4ELi2ELb0ELb0EN7cutlass6half_tE19Flash_kernel_traitsILi128ELi64ELi128ELi8ES3_EELb1ELb0ELb1ELb1ELb0ELb0ELb0EEEvNS_16Flash_bwd_paramsE --------------------------
	.section	.nv.constant0._ZN5flash44flash_bwd_dq_dk_dv_loop_seqk_parallel_kernelI23Flash_bwd_kernel_traitsILi128ELi64ELi128ELi8ELi2ELi4ELi2ELb0ELb0EN7cutlass6half_tE19Flash_kernel_traitsILi128ELi64ELi128ELi8ES3_EELb1ELb0ELb1ELb1ELb0ELb0ELb0EEEvNS_16Flash_bwd_paramsE,"a",@progbits
	.sectionflags	@""
	.align	4
.nv.constant0._ZN5flash44flash_bwd_dq_dk_dv_loop_seqk_parallel_kernelI23Flash_bwd_kernel_traitsILi128ELi64ELi128ELi8ELi2ELi4ELi2ELb0ELb0EN7cutlass6half_tE19Flash_kernel_traitsILi128ELi64ELi128ELi8ES3_EELb1ELb0ELb1ELb1ELb0ELb0ELb0EEEvNS_16Flash_bwd_paramsE:
	.zero		1168


//--------------------- .nv.constant0._ZN5flash44flash_bwd_dq_dk_dv_loop_seqk_parallel_kernelI23Flash_bwd_kernel_traitsILi128ELi64ELi128ELi8ELi2ELi4ELi2ELb0ELb0EN7cutlass6half_tE19Flash_kernel_traitsILi128ELi64ELi128ELi8ES3_EELb0ELb0ELb1ELb1ELb0ELb0ELb1EEEvNS_16Flash_bwd_paramsE --------------------------
	.section	.nv.constant0._ZN5flash44flash_bwd_dq_dk_dv_loop_seqk_parallel_kernelI23Flash_bwd_kernel_traitsILi128ELi64ELi128ELi8ELi2ELi4ELi2ELb0ELb0EN7cutlass6half_tE19Flash_kernel_traitsILi128ELi64ELi128ELi8ES3_EELb0ELb0ELb1ELb1ELb0ELb0ELb1EEEvNS_16Flash_bwd_paramsE,"a",@progbits
	.sectionflags	@""
	.align	4
.nv.constant0._ZN5flash44flash_bwd_dq_dk_dv_loop_seqk_parallel_kernelI23Flash_bwd_kernel_traitsILi128ELi64ELi128ELi8ELi2ELi4ELi2ELb0ELb0EN7cutlass6half_tE19Flash_kernel_traitsILi128ELi64ELi128ELi8ES3_EELb0ELb0ELb1ELb1ELb0ELb0ELb1EEEvNS_16Flash_bwd_paramsE:
	.zero		1168


//--------------------- .nv.constant0._ZN5flash25flash_bwd_dot_do_o_kernelILb0E23Flash_bwd_kernel_traitsILi128ELi64ELi128ELi8ELi2ELi4ELi2ELb0ELb0EN7cutlass6half_tE19Flash_kernel_traitsILi128ELi64ELi128ELi8ES3_EEEEvNS_16Flash_bwd_paramsE --------------------------
	.section	.nv.constant0._ZN5flash25flash_bwd_dot_do_o_kernelILb0E23Flash_bwd_kernel_traitsILi128ELi64ELi128ELi8ELi2ELi4ELi2ELb0ELb0EN7cutlass6half_tE19Flash_kernel_traitsILi128ELi64ELi128ELi8ES3_EEEEvNS_16Flash_bwd_paramsE,"a",@progbits
	.sectionflags	@""
	.align	4
.nv.constant0._ZN5flash25flash_bwd_dot_do_o_kernelILb0E23Flash_bwd_kernel_traitsILi128ELi64ELi128ELi8ELi2ELi4ELi2ELb0ELb0EN7cutlass6half_tE19Flash_kernel_traitsILi128ELi64ELi128ELi8ES3_EEEEvNS_16Flash_bwd_paramsE:
	.zero		1168


//--------------------- .nv.constant0._ZN5flash25flash_bwd_dot_do_o_kernelILb1E23Flash_bwd_kernel_traitsILi128ELi64ELi128ELi8ELi2ELi4ELi2ELb0ELb0EN7cutlass6half_tE19Flash_kernel_traitsILi128ELi64ELi128ELi8ES3_EEEEvNS_16Flash_bwd_paramsE --------------------------
	.section	.nv.constant0._ZN5flash25flash_bwd_dot_do_o_kernelILb1E23Flash_bwd_kernel_traitsILi128ELi64ELi128ELi8ELi2ELi4ELi2ELb0ELb0EN7cutlass6half_tE19Flash_kernel_traitsILi128ELi64ELi128ELi8ES3_EEEEvNS_16Flash_bwd_paramsE,"a",@progbits
	.sectionflags	@""
	.align	4
.nv.constant0._ZN5flash25flash_bwd_dot_do_o_kernelILb1E23Flash_bwd_kernel_traitsILi128ELi64ELi128ELi8ELi2ELi4ELi2ELb0ELb0EN7cutlass6half_tE19Flash_kernel_traitsILi128ELi64ELi128ELi8ES3_EEEEvNS_16Flash_bwd_paramsE:
	.zero		1168


//--------------------- SYMBOLS --------------------------

	.type		.nv.reservedSmem.offset0,@object
	.size		.nv.reservedSmem.offset0,0x4
